	.target	sm_103a

	.elftype	@"ET_EXEC"


//--------------------- .note.nv.tkinfo           --------------------------
	.section	.note.nv.tkinfo,"",@"SHT_NOTE"
	.sectionflags	@"SHF_NOTE_NV_TKINFO"
	.tkinfo
        /*0018*/ 	.word	0x00000002
        /*0030*/ 	.string	""
        /*0030*/ 	.string	"ptxas"
        /*0030*/ 	.string	"Cuda compilation tools, release 13.0, V13.0.88"
        /*0030*/ 	.string	"Build cuda_13.0.r13.0/compiler.36424714_0"
        /*0030*/ 	.string	"-arch sm_103a -m 64 "



//--------------------- .note.nv.cuinfo           --------------------------
	.section	.note.nv.cuinfo,"",@"SHT_NOTE"
	.sectionflags	@"SHF_NOTE_NV_CUINFO"
        /*0018*/ 	.short	0x0002
        /*001a*/ 	.short	0x0067
        /*001c*/ 	.short	0x0082
	.zero		2


//--------------------- .nv.info                  --------------------------
	.section	.nv.info,"",@"SHT_CUDA_INFO"
	.align	4


	//----- nvinfo : EIATTR_REGCOUNT
	.align		4
        /*0000*/ 	.byte	0x04, 0x2f
        /*0002*/ 	.short	(.L_29 - .L_28)
	.align		4
.L_28:
        /*0004*/ 	.word	index@(_Z23gemm_half_q_half_kernelILi1ELi2ELb1ELb1ELi32EEvPK6__halfPKjS4_S2_PS0_iiiiPKtS7_iiiiiibS2_i)
        /*0008*/ 	.word	0x00000022


	//----- nvinfo : EIATTR_FRAME_SIZE
	.align		4
.L_29:
        /*000c*/ 	.byte	0x04, 0x11
        /*000e*/ 	.short	(.L_31 - .L_30)
	.align		4
.L_30:
        /*0010*/ 	.word	index@(_Z23gemm_half_q_half_kernelILi1ELi2ELb1ELb1ELi32EEvPK6__halfPKjS4_S2_PS0_iiiiPKtS7_iiiiiibS2_i)
        /*0014*/ 	.word	0x00000000


	//----- nvinfo : EIATTR_REGCOUNT
	.align		4
.L_31:
        /*0018*/ 	.byte	0x04, 0x2f
        /*001a*/ 	.short	(.L_33 - .L_32)
	.align		4
.L_32:
        /*001c*/ 	.word	index@(_Z23gemm_half_q_half_kernelILi1ELi6ELb1ELb1ELi32EEvPK6__halfPKjS4_S2_PS0_iiiiPKtS7_iiiiiibS2_i)
        /*0020*/ 	.word	0x00000028


	//----- nvinfo : EIATTR_FRAME_SIZE
	.align		4
.L_33:
        /*0024*/ 	.byte	0x04, 0x11
        /*0026*/ 	.short	(.L_35 - .L_34)
	.align		4
.L_34:
        /*0028*/ 	.word	index@(_Z23gemm_half_q_half_kernelILi1ELi6ELb1ELb1ELi32EEvPK6__halfPKjS4_S2_PS0_iiiiPKtS7_iiiiiibS2_i)
        /*002c*/ 	.word	0x00000000


	//----- nvinfo : EIATTR_REGCOUNT
	.align		4
.L_35:
        /*0030*/ 	.byte	0x04, 0x2f
        /*0032*/ 	.short	(.L_37 - .L_36)
	.align		4
.L_36:
        /*0034*/ 	.word	index@(_Z23gemm_half_q_half_kernelILi1ELi4ELb1ELb1ELi32EEvPK6__halfPKjS4_S2_PS0_iiiiPKtS7_iiiiiibS2_i)
        /*0038*/ 	.word	0x00000028


	//----- nvinfo : EIATTR_FRAME_SIZE
	.align		4
.L_37:
        /*003c*/ 	.byte	0x04, 0x11
        /*003e*/ 	.short	(.L_39 - .L_38)
	.align		4
.L_38:
        /*0040*/ 	.word	index@(_Z23gemm_half_q_half_kernelILi1ELi4ELb1ELb1ELi32EEvPK6__halfPKjS4_S2_PS0_iiiiPKtS7_iiiiiibS2_i)
        /*0044*/ 	.word	0x00000000


	//----- nvinfo : EIATTR_REGCOUNT
	.align		4
.L_39:
        /*0048*/ 	.byte	0x04, 0x2f
        /*004a*/ 	.short	(.L_41 - .L_40)
	.align		4
.L_40:
        /*004c*/ 	.word	index@(_Z23gemm_half_q_half_kernelILi1ELi14ELb1ELb1ELi32EEvPK6__halfPKjS4_S2_PS0_iiiiPKtS7_iiiiiibS2_i)
        /*0050*/ 	.word	0x0000002c


	//----- nvinfo : EIATTR_FRAME_SIZE
	.align		4
.L_41:
        /*0054*/ 	.byte	0x04, 0x11
        /*0056*/ 	.short	(.L_43 - .L_42)
	.align		4
.L_42:
        /*0058*/ 	.word	index@(_Z23gemm_half_q_half_kernelILi1ELi14ELb1ELb1ELi32EEvPK6__halfPKjS4_S2_PS0_iiiiPKtS7_iiiiiibS2_i)
        /*005c*/ 	.word	0x00000000


	//----- nvinfo : EIATTR_REGCOUNT
	.align		4
.L_43:
        /*0060*/ 	.byte	0x04, 0x2f
        /*0062*/ 	.short	(.L_45 - .L_44)
	.align		4
.L_44:
        /*0064*/ 	.word	index@(_Z23gemm_half_q_half_kernelILi1ELi12ELb1ELb1ELi32EEvPK6__halfPKjS4_S2_PS0_iiiiPKtS7_iiiiiibS2_i)
        /*0068*/ 	.word	0x0000002b


	//----- nvinfo : EIATTR_FRAME_SIZE
	.align		4
.L_45:
        /*006c*/ 	.byte	0x04, 0x11
        /*006e*/ 	.short	(.L_47 - .L_46)
	.align		4
.L_46:
        /*0070*/ 	.word	index@(_Z23gemm_half_q_half_kernelILi1ELi12ELb1ELb1ELi32EEvPK6__halfPKjS4_S2_PS0_iiiiPKtS7_iiiiiibS2_i)
        /*0074*/ 	.word	0x00000000


	//----- nvinfo : EIATTR_REGCOUNT
	.align		4
.L_47:
        /*0078*/ 	.byte	0x04, 0x2f
        /*007a*/ 	.short	(.L_49 - .L_48)
	.align		4
.L_48:
        /*007c*/ 	.word	index@(_Z23gemm_half_q_half_kernelILi1ELi8ELb1ELb1ELi32EEvPK6__halfPKjS4_S2_PS0_iiiiPKtS7_iiiiiibS2_i)
        /*0080*/ 	.word	0x00000026


	//----- nvinfo : EIATTR_FRAME_SIZE
	.align		4
.L_49:
        /*0084*/ 	.byte	0x04, 0x11
        /*0086*/ 	.short	(.L_51 - .L_50)
	.align		4
.L_50:
        /*0088*/ 	.word	index@(_Z23gemm_half_q_half_kernelILi1ELi8ELb1ELb1ELi32EEvPK6__halfPKjS4_S2_PS0_iiiiPKtS7_iiiiiibS2_i)
        /*008c*/ 	.word	0x00000000


	//----- nvinfo : EIATTR_REGCOUNT
	.align		4
.L_51:
        /*0090*/ 	.byte	0x04, 0x2f
        /*0092*/ 	.short	(.L_53 - .L_52)
	.align		4
.L_52:
        /*0094*/ 	.word	index@(_Z23gemm_half_q_half_kernelILi1ELi24ELb1ELb1ELi32EEvPK6__halfPKjS4_S2_PS0_iiiiPKtS7_iiiiiibS2_i)
        /*0098*/ 	.word	0x0000002c


	//----- nvinfo : EIATTR_FRAME_SIZE
	.align		4
.L_53:
        /*009c*/ 	.byte	0x04, 0x11
        /*009e*/ 	.short	(.L_55 - .L_54)
	.align		4
.L_54:
        /*00a0*/ 	.word	index@(_Z23gemm_half_q_half_kernelILi1ELi24ELb1ELb1ELi32EEvPK6__halfPKjS4_S2_PS0_iiiiPKtS7_iiiiiibS2_i)
        /*00a4*/ 	.word	0x00000000


	//----- nvinfo : EIATTR_REGCOUNT
	.align		4
.L_55:
        /*00a8*/ 	.byte	0x04, 0x2f
        /*00aa*/ 	.short	(.L_57 - .L_56)
	.align		4
.L_56:
        /*00ac*/ 	.word	index@(_Z23gemm_half_q_half_kernelILi1ELi16ELb1ELb1ELi32EEvPK6__halfPKjS4_S2_PS0_iiiiPKtS7_iiiiiibS2_i)
        /*00b0*/ 	.word	0x00000024


	//----- nvinfo : EIATTR_FRAME_SIZE
	.align		4
.L_57:
        /*00b4*/ 	.byte	0x04, 0x11
        /*00b6*/ 	.short	(.L_59 - .L_58)
	.align		4
.L_58:
        /*00b8*/ 	.word	index@(_Z23gemm_half_q_half_kernelILi1ELi16ELb1ELb1ELi32EEvPK6__halfPKjS4_S2_PS0_iiiiPKtS7_iiiiiibS2_i)
        /*00bc*/ 	.word	0x00000000


	//----- nvinfo : EIATTR_REGCOUNT
	.align		4
.L_59:
        /*00c0*/ 	.byte	0x04, 0x2f
        /*00c2*/ 	.short	(.L_61 - .L_60)
	.align		4
.L_60:
        /*00c4*/ 	.word	index@(_Z23gemm_half_q_half_kernelILi1ELi48ELb1ELb1ELi32EEvPK6__halfPKjS4_S2_PS0_iiiiPKtS7_iiiiiibS2_i)
        /*00c8*/ 	.word	0x0000002c


	//----- nvinfo : EIATTR_FRAME_SIZE
	.align		4
.L_61:
        /*00cc*/ 	.byte	0x04, 0x11
        /*00ce*/ 	.short	(.L_63 - .L_62)
	.align		4
.L_62:
        /*00d0*/ 	.word	index@(_Z23gemm_half_q_half_kernelILi1ELi48ELb1ELb1ELi32EEvPK6__halfPKjS4_S2_PS0_iiiiPKtS7_iiiiiibS2_i)
        /*00d4*/ 	.word	0x00000000


	//----- nvinfo : EIATTR_REGCOUNT
	.align		4
.L_63:
        /*00d8*/ 	.byte	0x04, 0x2f
        /*00da*/ 	.short	(.L_65 - .L_64)
	.align		4
.L_64:
        /*00dc*/ 	.word	index@(_Z23gemm_half_q_half_kernelILi1ELi32ELb1ELb1ELi32EEvPK6__halfPKjS4_S2_PS0_iiiiPKtS7_iiiiiibS2_i)
        /*00e0*/ 	.word	0x00000026


	//----- nvinfo : EIATTR_FRAME_SIZE
	.align		4
.L_65:
        /*00e4*/ 	.byte	0x04, 0x11
        /*00e6*/ 	.short	(.L_67 - .L_66)
	.align		4
.L_66:
        /*00e8*/ 	.word	index@(_Z23gemm_half_q_half_kernelILi1ELi32ELb1ELb1ELi32EEvPK6__halfPKjS4_S2_PS0_iiiiPKtS7_iiiiiibS2_i)
        /*00ec*/ 	.word	0x00000000


	//----- nvinfo : EIATTR_REGCOUNT
	.align		4
.L_67:
        /*00f0*/ 	.byte	0x04, 0x2f
        /*00f2*/ 	.short	(.L_69 - .L_68)
	.align		4
.L_68:
        /*00f4*/ 	.word	index@(_Z23gemm_half_q_half_kernelILi1ELi2ELb1ELb1ELi64EEvPK6__halfPKjS4_S2_PS0_iiiiPKtS7_iiiiiibS2_i)
        /*00f8*/ 	.word	0x0000001f


	//----- nvinfo : EIATTR_FRAME_SIZE
	.align		4
.L_69:
        /*00fc*/ 	.byte	0x04, 0x11
        /*00fe*/ 	.short	(.L_71 - .L_70)
	.align		4
.L_70:
        /*0100*/ 	.word	index@(_Z23gemm_half_q_half_kernelILi1ELi2ELb1ELb1ELi64EEvPK6__halfPKjS4_S2_PS0_iiiiPKtS7_iiiiiibS2_i)
        /*0104*/ 	.word	0x00000010


	//----- nvinfo : EIATTR_REGCOUNT
	.align		4
.L_71:
        /*0108*/ 	.byte	0x04, 0x2f
        /*010a*/ 	.short	(.L_73 - .L_72)
	.align		4
.L_72:
        /*010c*/ 	.word	index@(_Z23gemm_half_q_half_kernelILi1ELi6ELb1ELb1ELi64EEvPK6__halfPKjS4_S2_PS0_iiiiPKtS7_iiiiiibS2_i)
        /*0110*/ 	.word	0x00000030


	//----- nvinfo : EIATTR_FRAME_SIZE
	.align		4
.L_73:
        /*0114*/ 	.byte	0x04, 0x11
        /*0116*/ 	.short	(.L_75 - .L_74)
	.align		4
.L_74:
        /*0118*/ 	.word	index@(_Z23gemm_half_q_half_kernelILi1ELi6ELb1ELb1ELi64EEvPK6__halfPKjS4_S2_PS0_iiiiPKtS7_iiiiiibS2_i)
        /*011c*/ 	.word	0x00000010


	//----- nvinfo : EIATTR_REGCOUNT
	.align		4
.L_75:
        /*0120*/ 	.byte	0x04, 0x2f
        /*0122*/ 	.short	(.L_77 - .L_76)
	.align		4
.L_76:
        /*0124*/ 	.word	index@(_Z23gemm_half_q_half_kernelILi1ELi4ELb1ELb1ELi64EEvPK6__halfPKjS4_S2_PS0_iiiiPKtS7_iiiiiibS2_i)
        /*0128*/ 	.word	0x00000030


	//----- nvinfo : EIATTR_FRAME_SIZE
	.align		4
.L_77:
        /*012c*/ 	.byte	0x04, 0x11
        /*012e*/ 	.short	(.L_79 - .L_78)
	.align		4
.L_78:
        /*0130*/ 	.word	index@(_Z23gemm_half_q_half_kernelILi1ELi4ELb1ELb1ELi64EEvPK6__halfPKjS4_S2_PS0_iiiiPKtS7_iiiiiibS2_i)
        /*0134*/ 	.word	0x00000010


	//----- nvinfo : EIATTR_REGCOUNT
	.align		4
.L_79:
        /*0138*/ 	.byte	0x04, 0x2f
        /*013a*/ 	.short	(.L_81 - .L_80)
	.align		4
.L_80:
        /*013c*/ 	.word	index@(_Z23gemm_half_q_half_kernelILi1ELi14ELb1ELb1ELi64EEvPK6__halfPKjS4_S2_PS0_iiiiPKtS7_iiiiiibS2_i)
        /*0140*/ 	.word	0x00000034


	//----- nvinfo : EIATTR_FRAME_SIZE
	.align		4
.L_81:
        /*0144*/ 	.byte	0x04, 0x11
        /*0146*/ 	.short	(.L_83 - .L_82)
	.align		4
.L_82:
        /*0148*/ 	.word	index@(_Z23gemm_half_q_half_kernelILi1ELi14ELb1ELb1ELi64EEvPK6__halfPKjS4_S2_PS0_iiiiPKtS7_iiiiiibS2_i)
        /*014c*/ 	.word	0x00000010


	//----- nvinfo : EIATTR_REGCOUNT
	.align		4
.L_83:
        /*0150*/ 	.byte	0x04, 0x2f
        /*0152*/ 	.short	(.L_85 - .L_84)
	.align		4
.L_84:
        /*0154*/ 	.word	index@(_Z23gemm_half_q_half_kernelILi1ELi12ELb1ELb1ELi64EEvPK6__halfPKjS4_S2_PS0_iiiiPKtS7_iiiiiibS2_i)
        /*0158*/ 	.word	0x00000034


	//----- nvinfo : EIATTR_FRAME_SIZE
	.align		4
.L_85:
        /*015c*/ 	.byte	0x04, 0x11
        /*015e*/ 	.short	(.L_87 - .L_86)
	.align		4
.L_86:
        /*0160*/ 	.word	index@(_Z23gemm_half_q_half_kernelILi1ELi12ELb1ELb1ELi64EEvPK6__halfPKjS4_S2_PS0_iiiiPKtS7_iiiiiibS2_i)
        /*0164*/ 	.word	0x00000010


	//----- nvinfo : EIATTR_REGCOUNT
	.align		4
.L_87:
        /*0168*/ 	.byte	0x04, 0x2f
        /*016a*/ 	.short	(.L_89 - .L_88)
	.align		4
.L_88:
        /*016c*/ 	.word	index@(_Z23gemm_half_q_half_kernelILi1ELi8ELb1ELb1ELi64EEvPK6__halfPKjS4_S2_PS0_iiiiPKtS7_iiiiiibS2_i)
        /*0170*/ 	.word	0x00000022


	//----- nvinfo : EIATTR_FRAME_SIZE
	.align		4
.L_89:
        /*0174*/ 	.byte	0x04, 0x11
        /*0176*/ 	.short	(.L_91 - .L_90)
	.align		4
.L_90:
        /*0178*/ 	.word	index@(_Z23gemm_half_q_half_kernelILi1ELi8ELb1ELb1ELi64EEvPK6__halfPKjS4_S2_PS0_iiiiPKtS7_iiiiiibS2_i)
        /*017c*/ 	.word	0x00000010


	//----- nvinfo : EIATTR_REGCOUNT
	.align		4
.L_91:
        /*0180*/ 	.byte	0x04, 0x2f
        /*0182*/ 	.short	(.L_93 - .L_92)
	.align		4
.L_92:
        /*0184*/ 	.word	index@(_Z23gemm_half_q_half_kernelILi1ELi24ELb1ELb1ELi64EEvPK6__halfPKjS4_S2_PS0_iiiiPKtS7_iiiiiibS2_i)
        /*0188*/ 	.word	0x00000034


	//----- nvinfo : EIATTR_FRAME_SIZE
	.align		4
.L_93:
        /*018c*/ 	.byte	0x04, 0x11
        /*018e*/ 	.short	(.L_95 - .L_94)
	.align		4
.L_94:
        /*0190*/ 	.word	index@(_Z23gemm_half_q_half_kernelILi1ELi24ELb1ELb1ELi64EEvPK6__halfPKjS4_S2_PS0_iiiiPKtS7_iiiiiibS2_i)
        /*0194*/ 	.word	0x00000010


	//----- nvinfo : EIATTR_REGCOUNT
	.align		4
.L_95:
        /*0198*/ 	.byte	0x04, 0x2f
        /*019a*/ 	.short	(.L_97 - .L_96)
	.align		4
.L_96:
        /*019c*/ 	.word	index@(_Z23gemm_half_q_half_kernelILi1ELi16ELb1ELb1ELi64EEvPK6__halfPKjS4_S2_PS0_iiiiPKtS7_iiiiiibS2_i)
        /*01a0*/ 	.word	0x0000002e


	//----- nvinfo : EIATTR_FRAME_SIZE
	.align		4
.L_97:
        /*01a4*/ 	.byte	0x04, 0x11
        /*01a6*/ 	.short	(.L_99 - .L_98)
	.align		4
.L_98:
        /*01a8*/ 	.word	index@(_Z23gemm_half_q_half_kernelILi1ELi16ELb1ELb1ELi64EEvPK6__halfPKjS4_S2_PS0_iiiiPKtS7_iiiiiibS2_i)
        /*01ac*/ 	.word	0x00000010


	//----- nvinfo : EIATTR_REGCOUNT
	.align		4
.L_99:
        /*01b0*/ 	.byte	0x04, 0x2f
        /*01b2*/ 	.short	(.L_101 - .L_100)
	.align		4
.L_100:
        /*01b4*/ 	.word	index@(_Z23gemm_half_q_half_kernelILi1ELi48ELb1ELb1ELi64EEvPK6__halfPKjS4_S2_PS0_iiiiPKtS7_iiiiiibS2_i)
        /*01b8*/ 	.word	0x00000037


	//----- nvinfo : EIATTR_FRAME_SIZE
	.align		4
.L_101:
        /*01bc*/ 	.byte	0x04, 0x11
        /*01be*/ 	.short	(.L_103 - .L_102)
	.align		4
.L_102:
        /*01c0*/ 	.word	index@(_Z23gemm_half_q_half_kernelILi1ELi48ELb1ELb1ELi64EEvPK6__halfPKjS4_S2_PS0_iiiiPKtS7_iiiiiibS2_i)
        /*01c4*/ 	.word	0x00000010


	//----- nvinfo : EIATTR_REGCOUNT
	.align		4
.L_103:
        /*01c8*/ 	.byte	0x04, 0x2f
        /*01ca*/ 	.short	(.L_105 - .L_104)
	.align		4
.L_104:
        /*01cc*/ 	.word	index@(_Z23gemm_half_q_half_kernelILi1ELi32ELb1ELb1ELi64EEvPK6__halfPKjS4_S2_PS0_iiiiPKtS7_iiiiiibS2_i)
        /*01d0*/ 	.word	0x00000028


	//----- nvinfo : EIATTR_FRAME_SIZE
	.align		4
.L_105:
        /*01d4*/ 	.byte	0x04, 0x11
        /*01d6*/ 	.short	(.L_107 - .L_106)
	.align		4
.L_106:
        /*01d8*/ 	.word	index@(_Z23gemm_half_q_half_kernelILi1ELi32ELb1ELb1ELi64EEvPK6__halfPKjS4_S2_PS0_iiiiPKtS7_iiiiiibS2_i)
        /*01dc*/ 	.word	0x00000010


	//----- nvinfo : EIATTR_REGCOUNT
	.align		4
.L_107:
        /*01e0*/ 	.byte	0x04, 0x2f
        /*01e2*/ 	.short	(.L_109 - .L_108)
	.align		4
.L_108:
        /*01e4*/ 	.word	index@(_Z23gemm_half_q_half_kernelILi2ELi2ELb1ELb1ELi32EEvPK6__halfPKjS4_S2_PS0_iiiiPKtS7_iiiiiibS2_i)
        /*01e8*/ 	.word	0x0000003d


	//----- nvinfo : EIATTR_FRAME_SIZE
	.align		4
.L_109:
        /*01ec*/ 	.byte	0x04, 0x11
        /*01ee*/ 	.short	(.L_111 - .L_110)
	.align		4
.L_110:
        /*01f0*/ 	.word	index@(_Z23gemm_half_q_half_kernelILi2ELi2ELb1ELb1ELi32EEvPK6__halfPKjS4_S2_PS0_iiiiPKtS7_iiiiiibS2_i)
        /*01f4*/ 	.word	0x00000000


	//----- nvinfo : EIATTR_REGCOUNT
	.align		4
.L_111:
        /*01f8*/ 	.byte	0x04, 0x2f
        /*01fa*/ 	.short	(.L_113 - .L_112)
	.align		4
.L_112:
        /*01fc*/ 	.word	index@(_Z23gemm_half_q_half_kernelILi2ELi6ELb1ELb1ELi32EEvPK6__halfPKjS4_S2_PS0_iiiiPKtS7_iiiiiibS2_i)
        /*0200*/ 	.word	0x0000005d


	//----- nvinfo : EIATTR_FRAME_SIZE
	.align		4
.L_113:
        /*0204*/ 	.byte	0x04, 0x11
        /*0206*/ 	.short	(.L_115 - .L_114)
	.align		4
.L_114:
        /*0208*/ 	.word	index@(_Z23gemm_half_q_half_kernelILi2ELi6ELb1ELb1ELi32EEvPK6__halfPKjS4_S2_PS0_iiiiPKtS7_iiiiiibS2_i)
        /*020c*/ 	.word	0x00000000


	//----- nvinfo : EIATTR_REGCOUNT
	.align		4
.L_115:
        /*0210*/ 	.byte	0x04, 0x2f
        /*0212*/ 	.short	(.L_117 - .L_116)
	.align		4
.L_116:
        /*0214*/ 	.word	index@(_Z23gemm_half_q_half_kernelILi2ELi4ELb1ELb1ELi32EEvPK6__halfPKjS4_S2_PS0_iiiiPKtS7_iiiiiibS2_i)
        /*0218*/ 	.word	0x00000062


	//----- nvinfo : EIATTR_FRAME_SIZE
	.align		4
.L_117:
        /*021c*/ 	.byte	0x04, 0x11
        /*021e*/ 	.short	(.L_119 - .L_118)
	.align		4
.L_118:
        /*0220*/ 	.word	index@(_Z23gemm_half_q_half_kernelILi2ELi4ELb1ELb1ELi32EEvPK6__halfPKjS4_S2_PS0_iiiiPKtS7_iiiiiibS2_i)
        /*0224*/ 	.word	0x00000000


	//----- nvinfo : EIATTR_REGCOUNT
	.align		4
.L_119:
        /*0228*/ 	.byte	0x04, 0x2f
        /*022a*/ 	.short	(.L_121 - .L_120)
	.align		4
.L_120:
        /*022c*/ 	.word	index@(_Z23gemm_half_q_half_kernelILi2ELi14ELb1ELb1ELi32EEvPK6__halfPKjS4_S2_PS0_iiiiPKtS7_iiiiiibS2_i)
        /*0230*/ 	.word	0x0000005e


	//----- nvinfo : EIATTR_FRAME_SIZE
	.align		4
.L_121:
        /*0234*/ 	.byte	0x04, 0x11
        /*0236*/ 	.short	(.L_123 - .L_122)
	.align		4
.L_122:
        /*0238*/ 	.word	index@(_Z23gemm_half_q_half_kernelILi2ELi14ELb1ELb1ELi32EEvPK6__halfPKjS4_S2_PS0_iiiiPKtS7_iiiiiibS2_i)
        /*023c*/ 	.word	0x00000000


	//----- nvinfo : EIATTR_REGCOUNT
	.align		4
.L_123:
        /*0240*/ 	.byte	0x04, 0x2f
        /*0242*/ 	.short	(.L_125 - .L_124)
	.align		4
.L_124:
        /*0244*/ 	.word	index@(_Z23gemm_half_q_half_kernelILi2ELi12ELb1ELb1ELi32EEvPK6__halfPKjS4_S2_PS0_iiiiPKtS7_iiiiiibS2_i)
        /*0248*/ 	.word	0x0000005f


	//----- nvinfo : EIATTR_FRAME_SIZE
	.align		4
.L_125:
        /*024c*/ 	.byte	0x04, 0x11
        /*024e*/ 	.short	(.L_127 - .L_126)
	.align		4
.L_126:
        /*0250*/ 	.word	index@(_Z23gemm_half_q_half_kernelILi2ELi12ELb1ELb1ELi32EEvPK6__halfPKjS4_S2_PS0_iiiiPKtS7_iiiiiibS2_i)
        /*0254*/ 	.word	0x00000000


	//----- nvinfo : EIATTR_REGCOUNT
	.align		4
.L_127:
        /*0258*/ 	.byte	0x04, 0x2f
        /*025a*/ 	.short	(.L_129 - .L_128)
	.align		4
.L_128:
        /*025c*/ 	.word	index@(_Z23gemm_half_q_half_kernelILi2ELi8ELb1ELb1ELi32EEvPK6__halfPKjS4_S2_PS0_iiiiPKtS7_iiiiiibS2_i)
        /*0260*/ 	.word	0x00000030


	//----- nvinfo : EIATTR_FRAME_SIZE
	.align		4
.L_129:
        /*0264*/ 	.byte	0x04, 0x11
        /*0266*/ 	.short	(.L_131 - .L_130)
	.align		4
.L_130:
        /*0268*/ 	.word	index@(_Z23gemm_half_q_half_kernelILi2ELi8ELb1ELb1ELi32EEvPK6__halfPKjS4_S2_PS0_iiiiPKtS7_iiiiiibS2_i)
        /*026c*/ 	.word	0x00000000


	//----- nvinfo : EIATTR_REGCOUNT
	.align		4
.L_131:
        /*0270*/ 	.byte	0x04, 0x2f
        /*0272*/ 	.short	(.L_133 - .L_132)
	.align		4
.L_132:
        /*0274*/ 	.word	index@(_Z23gemm_half_q_half_kernelILi2ELi24ELb1ELb1ELi32EEvPK6__halfPKjS4_S2_PS0_iiiiPKtS7_iiiiiibS2_i)
        /*0278*/ 	.word	0x0000005d


	//----- nvinfo : EIATTR_FRAME_SIZE
	.align		4
.L_133:
        /*027c*/ 	.byte	0x04, 0x11
        /*027e*/ 	.short	(.L_135 - .L_134)
	.align		4
.L_134:
        /*0280*/ 	.word	index@(_Z23gemm_half_q_half_kernelILi2ELi24ELb1ELb1ELi32EEvPK6__halfPKjS4_S2_PS0_iiiiPKtS7_iiiiiibS2_i)
        /*0284*/ 	.word	0x00000000


	//----- nvinfo : EIATTR_REGCOUNT
	.align		4
.L_135:
        /*0288*/ 	.byte	0x04, 0x2f
        /*028a*/ 	.short	(.L_137 - .L_136)
	.align		4
.L_136:
        /*028c*/ 	.word	index@(_Z23gemm_half_q_half_kernelILi2ELi16ELb1ELb1ELi32EEvPK6__halfPKjS4_S2_PS0_iiiiPKtS7_iiiiiibS2_i)
        /*0290*/ 	.word	0x00000062


	//----- nvinfo : EIATTR_FRAME_SIZE
	.align		4
.L_137:
        /*0294*/ 	.byte	0x04, 0x11
        /*0296*/ 	.short	(.L_139 - .L_138)
	.align		4
.L_138:
        /*0298*/ 	.word	index@(_Z23gemm_half_q_half_kernelILi2ELi16ELb1ELb1ELi32EEvPK6__halfPKjS4_S2_PS0_iiiiPKtS7_iiiiiibS2_i)
        /*029c*/ 	.word	0x00000000


	//----- nvinfo : EIATTR_REGCOUNT
	.align		4
.L_139:
        /*02a0*/ 	.byte	0x04, 0x2f
        /*02a2*/ 	.short	(.L_141 - .L_140)
	.align		4
.L_140:
        /*02a4*/ 	.word	index@(_Z23gemm_half_q_half_kernelILi2ELi48ELb1ELb1ELi32EEvPK6__halfPKjS4_S2_PS0_iiiiPKtS7_iiiiiibS2_i)
        /*02a8*/ 	.word	0x0000005f


	//----- nvinfo : EIATTR_FRAME_SIZE
	.align		4
.L_141:
        /*02ac*/ 	.byte	0x04, 0x11
        /*02ae*/ 	.short	(.L_143 - .L_142)
	.align		4
.L_142:
        /*02b0*/ 	.word	index@(_Z23gemm_half_q_half_kernelILi2ELi48ELb1ELb1ELi32EEvPK6__halfPKjS4_S2_PS0_iiiiPKtS7_iiiiiibS2_i)
        /*02b4*/ 	.word	0x00000000


	//----- nvinfo : EIATTR_REGCOUNT
	.align		4
.L_143:
        /*02b8*/ 	.byte	0x04, 0x2f
        /*02ba*/ 	.short	(.L_145 - .L_144)
	.align		4
.L_144:
        /*02bc*/ 	.word	index@(_Z23gemm_half_q_half_kernelILi2ELi32ELb1ELb1ELi32EEvPK6__halfPKjS4_S2_PS0_iiiiPKtS7_iiiiiibS2_i)
        /*02c0*/ 	.word	0x00000038


	//----- nvinfo : EIATTR_FRAME_SIZE
	.align		4
.L_145:
        /*02c4*/ 	.byte	0x04, 0x11
        /*02c6*/ 	.short	(.L_147 - .L_146)
	.align		4
.L_146:
        /*02c8*/ 	.word	index@(_Z23gemm_half_q_half_kernelILi2ELi32ELb1ELb1ELi32EEvPK6__halfPKjS4_S2_PS0_iiiiPKtS7_iiiiiibS2_i)
        /*02cc*/ 	.word	0x00000000


	//----- nvinfo : EIATTR_REGCOUNT
	.align		4
.L_147:
        /*02d0*/ 	.byte	0x04, 0x2f
        /*02d2*/ 	.short	(.L_149 - .L_148)
	.align		4
.L_148:
        /*02d4*/ 	.word	index@(_Z23gemm_half_q_half_kernelILi2ELi2ELb1ELb1ELi64EEvPK6__halfPKjS4_S2_PS0_iiiiPKtS7_iiiiiibS2_i)
        /*02d8*/ 	.word	0x0000003a


	//----- nvinfo : EIATTR_FRAME_SIZE
	.align		4
.L_149:
        /*02dc*/ 	.byte	0x04, 0x11
        /*02de*/ 	.short	(.L_151 - .L_150)
	.align		4
.L_150:
        /*02e0*/ 	.word	index@(_Z23gemm_half_q_half_kernelILi2ELi2ELb1ELb1ELi64EEvPK6__halfPKjS4_S2_PS0_iiiiPKtS7_iiiiiibS2_i)
        /*02e4*/ 	.word	0x00000010


	//----- nvinfo : EIATTR_REGCOUNT
	.align		4
.L_151:
        /*02e8*/ 	.byte	0x04, 0x2f
        /*02ea*/ 	.short	(.L_153 - .L_152)
	.align		4
.L_152:
        /*02ec*/ 	.word	index@(_Z23gemm_half_q_half_kernelILi2ELi6ELb1ELb1ELi64EEvPK6__halfPKjS4_S2_PS0_iiiiPKtS7_iiiiiibS2_i)
        /*02f0*/ 	.word	0x00000061


	//----- nvinfo : EIATTR_FRAME_SIZE
	.align		4
.L_153:
        /*02f4*/ 	.byte	0x04, 0x11
        /*02f6*/ 	.short	(.L_155 - .L_154)
	.align		4
.L_154:
        /*02f8*/ 	.word	index@(_Z23gemm_half_q_half_kernelILi2ELi6ELb1ELb1ELi64EEvPK6__halfPKjS4_S2_PS0_iiiiPKtS7_iiiiiibS2_i)
        /*02fc*/ 	.word	0x00000010


	//----- nvinfo : EIATTR_REGCOUNT
	.align		4
.L_155:
        /*0300*/ 	.byte	0x04, 0x2f
        /*0302*/ 	.short	(.L_157 - .L_156)
	.align		4
.L_156:
        /*0304*/ 	.word	index@(_Z23gemm_half_q_half_kernelILi2ELi4ELb1ELb1ELi64EEvPK6__halfPKjS4_S2_PS0_iiiiPKtS7_iiiiiibS2_i)
        /*0308*/ 	.word	0x0000005e


	//----- nvinfo : EIATTR_FRAME_SIZE
	.align		4
.L_157:
        /*030c*/ 	.byte	0x04, 0x11
        /*030e*/ 	.short	(.L_159 - .L_158)
	.align		4
.L_158:
        /*0310*/ 	.word	index@(_Z23gemm_half_q_half_kernelILi2ELi4ELb1ELb1ELi64EEvPK6__halfPKjS4_S2_PS0_iiiiPKtS7_iiiiiibS2_i)
        /*0314*/ 	.word	0x00000010


	//----- nvinfo : EIATTR_REGCOUNT
	.align		4
.L_159:
        /*0318*/ 	.byte	0x04, 0x2f
        /*031a*/ 	.short	(.L_161 - .L_160)
	.align		4
.L_160:
        /*031c*/ 	.word	index@(_Z23gemm_half_q_half_kernelILi2ELi14ELb1ELb1ELi64EEvPK6__halfPKjS4_S2_PS0_iiiiPKtS7_iiiiiibS2_i)
        /*0320*/ 	.word	0x00000060


	//----- nvinfo : EIATTR_FRAME_SIZE
	.align		4
.L_161:
        /*0324*/ 	.byte	0x04, 0x11
        /*0326*/ 	.short	(.L_163 - .L_162)
	.align		4
.L_162:
        /*0328*/ 	.word	index@(_Z23gemm_half_q_half_kernelILi2ELi14ELb1ELb1ELi64EEvPK6__halfPKjS4_S2_PS0_iiiiPKtS7_iiiiiibS2_i)
        /*032c*/ 	.word	0x00000010


	//----- nvinfo : EIATTR_REGCOUNT
	.align		4
.L_163:
        /*0330*/ 	.byte	0x04, 0x2f
        /*0332*/ 	.short	(.L_165 - .L_164)
	.align		4
.L_164:
        /*0334*/ 	.word	index@(_Z23gemm_half_q_half_kernelILi2ELi12ELb1ELb1ELi64EEvPK6__halfPKjS4_S2_PS0_iiiiPKtS7_iiiiiibS2_i)
        /*0338*/ 	.word	0x0000005e


	//----- nvinfo : EIATTR_FRAME_SIZE
	.align		4
.L_165:
        /*033c*/ 	.byte	0x04, 0x11
        /*033e*/ 	.short	(.L_167 - .L_166)
	.align		4
.L_166:
        /*0340*/ 	.word	index@(_Z23gemm_half_q_half_kernelILi2ELi12ELb1ELb1ELi64EEvPK6__halfPKjS4_S2_PS0_iiiiPKtS7_iiiiiibS2_i)
        /*0344*/ 	.word	0x00000010


	//----- nvinfo : EIATTR_REGCOUNT
	.align		4
.L_167:
        /*0348*/ 	.byte	0x04, 0x2f
        /*034a*/ 	.short	(.L_169 - .L_168)
	.align		4
.L_168:
        /*034c*/ 	.word	index@(_Z23gemm_half_q_half_kernelILi2ELi8ELb1ELb1ELi64EEvPK6__halfPKjS4_S2_PS0_iiiiPKtS7_iiiiiibS2_i)
        /*0350*/ 	.word	0x00000028


	//----- nvinfo : EIATTR_FRAME_SIZE
	.align		4
.L_169:
        /*0354*/ 	.byte	0x04, 0x11
        /*0356*/ 	.short	(.L_171 - .L_170)
	.align		4
.L_170:
        /*0358*/ 	.word	index@(_Z23gemm_half_q_half_kernelILi2ELi8ELb1ELb1ELi64EEvPK6__halfPKjS4_S2_PS0_iiiiPKtS7_iiiiiibS2_i)
        /*035c*/ 	.word	0x00000010


	//----- nvinfo : EIATTR_REGCOUNT
	.align		4
.L_171:
        /*0360*/ 	.byte	0x04, 0x2f
        /*0362*/ 	.short	(.L_173 - .L_172)
	.align		4
.L_172:
        /*0364*/ 	.word	index@(_Z23gemm_half_q_half_kernelILi2ELi24ELb1ELb1ELi64EEvPK6__halfPKjS4_S2_PS0_iiiiPKtS7_iiiiiibS2_i)
        /*0368*/ 	.word	0x00000061


	//----- nvinfo : EIATTR_FRAME_SIZE
	.align		4
.L_173:
        /*036c*/ 	.byte	0x04, 0x11
        /*036e*/ 	.short	(.L_175 - .L_174)
	.align		4
.L_174:
        /*0370*/ 	.word	index@(_Z23gemm_half_q_half_kernelILi2ELi24ELb1ELb1ELi64EEvPK6__halfPKjS4_S2_PS0_iiiiPKtS7_iiiiiibS2_i)
        /*0374*/ 	.word	0x00000010


	//----- nvinfo : EIATTR_REGCOUNT
	.align		4
.L_175:
        /*0378*/ 	.byte	0x04, 0x2f
        /*037a*/ 	.short	(.L_177 - .L_176)
	.align		4
.L_176:
        /*037c*/ 	.word	index@(_Z23gemm_half_q_half_kernelILi2ELi16ELb1ELb1ELi64EEvPK6__halfPKjS4_S2_PS0_iiiiPKtS7_iiiiiibS2_i)
        /*0380*/ 	.word	0x0000005e


	//----- nvinfo : EIATTR_FRAME_SIZE
	.align		4
.L_177:
        /*0384*/ 	.byte	0x04, 0x11
        /*0386*/ 	.short	(.L_179 - .L_178)
	.align		4
.L_178:
        /*0388*/ 	.word	index@(_Z23gemm_half_q_half_kernelILi2ELi16ELb1ELb1ELi64EEvPK6__halfPKjS4_S2_PS0_iiiiPKtS7_iiiiiibS2_i)
        /*038c*/ 	.word	0x00000010


	//----- nvinfo : EIATTR_REGCOUNT
	.align		4
.L_179:
        /*0390*/ 	.byte	0x04, 0x2f
        /*0392*/ 	.short	(.L_181 - .L_180)
	.align		4
.L_180:
        /*0394*/ 	.word	index@(_Z23gemm_half_q_half_kernelILi2ELi48ELb1ELb1ELi64EEvPK6__halfPKjS4_S2_PS0_iiiiPKtS7_iiiiiibS2_i)
        /*0398*/ 	.word	0x0000005d


	//----- nvinfo : EIATTR_FRAME_SIZE
	.align		4
.L_181:
        /*039c*/ 	.byte	0x04, 0x11
        /*039e*/ 	.short	(.L_183 - .L_182)
	.align		4
.L_182:
        /*03a0*/ 	.word	index@(_Z23gemm_half_q_half_kernelILi2ELi48ELb1ELb1ELi64EEvPK6__halfPKjS4_S2_PS0_iiiiPKtS7_iiiiiibS2_i)
        /*03a4*/ 	.word	0x00000010


	//----- nvinfo : EIATTR_REGCOUNT
	.align		4
.L_183:
        /*03a8*/ 	.byte	0x04, 0x2f
        /*03aa*/ 	.short	(.L_185 - .L_184)
	.align		4
.L_184:
        /*03ac*/ 	.word	index@(_Z23gemm_half_q_half_kernelILi2ELi32ELb1ELb1ELi64EEvPK6__halfPKjS4_S2_PS0_iiiiPKtS7_iiiiiibS2_i)
        /*03b0*/ 	.word	0x00000036


	//----- nvinfo : EIATTR_FRAME_SIZE
	.align		4
.L_185:
        /*03b4*/ 	.byte	0x04, 0x11
        /*03b6*/ 	.short	(.L_187 - .L_186)
	.align		4
.L_186:
        /*03b8*/ 	.word	index@(_Z23gemm_half_q_half_kernelILi2ELi32ELb1ELb1ELi64EEvPK6__halfPKjS4_S2_PS0_iiiiPKtS7_iiiiiibS2_i)
        /*03bc*/ 	.word	0x00000010


	//----- nvinfo : EIATTR_REGCOUNT
	.align		4
.L_187:
        /*03c0*/ 	.byte	0x04, 0x2f
        /*03c2*/ 	.short	(.L_189 - .L_188)
	.align		4
.L_188:
        /*03c4*/ 	.word	index@(_Z23gemm_half_q_half_kernelILi3ELi2ELb1ELb1ELi32EEvPK6__halfPKjS4_S2_PS0_iiiiPKtS7_iiiiiibS2_i)
        /*03c8*/ 	.word	0x00000040


	//----- nvinfo : EIATTR_FRAME_SIZE
	.align		4
.L_189:
        /*03cc*/ 	.byte	0x04, 0x11
        /*03ce*/ 	.short	(.L_191 - .L_190)
	.align		4
.L_190:
        /*03d0*/ 	.word	index@(_Z23gemm_half_q_half_kernelILi3ELi2ELb1ELb1ELi32EEvPK6__halfPKjS4_S2_PS0_iiiiPKtS7_iiiiiibS2_i)
        /*03d4*/ 	.word	0x00000000


	//----- nvinfo : EIATTR_REGCOUNT
	.align		4
.L_191:
        /*03d8*/ 	.byte	0x04, 0x2f
        /*03da*/ 	.short	(.L_193 - .L_192)
	.align		4
.L_192:
        /*03dc*/ 	.word	index@(_Z23gemm_half_q_half_kernelILi3ELi6ELb1ELb1ELi32EEvPK6__halfPKjS4_S2_PS0_iiiiPKtS7_iiiiiibS2_i)
        /*03e0*/ 	.word	0x00000060


	//----- nvinfo : EIATTR_FRAME_SIZE
	.align		4
.L_193:
        /*03e4*/ 	.byte	0x04, 0x11
        /*03e6*/ 	.short	(.L_195 - .L_194)
	.align		4
.L_194:
        /*03e8*/ 	.word	index@(_Z23gemm_half_q_half_kernelILi3ELi6ELb1ELb1ELi32EEvPK6__halfPKjS4_S2_PS0_iiiiPKtS7_iiiiiibS2_i)
        /*03ec*/ 	.word	0x00000000


	//----- nvinfo : EIATTR_REGCOUNT
	.align		4
.L_195:
        /*03f0*/ 	.byte	0x04, 0x2f
        /*03f2*/ 	.short	(.L_197 - .L_196)
	.align		4
.L_196:
        /*03f4*/ 	.word	index@(_Z23gemm_half_q_half_kernelILi3ELi4ELb1ELb1ELi32EEvPK6__halfPKjS4_S2_PS0_iiiiPKtS7_iiiiiibS2_i)
        /*03f8*/ 	.word	0x00000062


	//----- nvinfo : EIATTR_FRAME_SIZE
	.align		4
.L_197:
        /*03fc*/ 	.byte	0x04, 0x11
        /*03fe*/ 	.short	(.L_199 - .L_198)
	.align		4
.L_198:
        /*0400*/ 	.word	index@(_Z23gemm_half_q_half_kernelILi3ELi4ELb1ELb1ELi32EEvPK6__halfPKjS4_S2_PS0_iiiiPKtS7_iiiiiibS2_i)
        /*0404*/ 	.word	0x00000000


	//----- nvinfo : EIATTR_REGCOUNT
	.align		4
.L_199:
        /*0408*/ 	.byte	0x04, 0x2f
        /*040a*/ 	.short	(.L_201 - .L_200)
	.align		4
.L_200:
        /*040c*/ 	.word	index@(_Z23gemm_half_q_half_kernelILi3ELi14ELb1ELb1ELi32EEvPK6__halfPKjS4_S2_PS0_iiiiPKtS7_iiiiiibS2_i)
        /*0410*/ 	.word	0x00000062


	//----- nvinfo : EIATTR_FRAME_SIZE
	.align		4
.L_201:
        /*0414*/ 	.byte	0x04, 0x11
        /*0416*/ 	.short	(.L_203 - .L_202)
	.align		4
.L_202:
        /*0418*/ 	.word	index@(_Z23gemm_half_q_half_kernelILi3ELi14ELb1ELb1ELi32EEvPK6__halfPKjS4_S2_PS0_iiiiPKtS7_iiiiiibS2_i)
        /*041c*/ 	.word	0x00000000


	//----- nvinfo : EIATTR_REGCOUNT
	.align		4
.L_203:
        /*0420*/ 	.byte	0x04, 0x2f
        /*0422*/ 	.short	(.L_205 - .L_204)
	.align		4
.L_204:
        /*0424*/ 	.word	index@(_Z23gemm_half_q_half_kernelILi3ELi12ELb1ELb1ELi32EEvPK6__halfPKjS4_S2_PS0_iiiiPKtS7_iiiiiibS2_i)
        /*0428*/ 	.word	0x00000064


	//----- nvinfo : EIATTR_FRAME_SIZE
	.align		4
.L_205:
        /*042c*/ 	.byte	0x04, 0x11
        /*042e*/ 	.short	(.L_207 - .L_206)
	.align		4
.L_206:
        /*0430*/ 	.word	index@(_Z23gemm_half_q_half_kernelILi3ELi12ELb1ELb1ELi32EEvPK6__halfPKjS4_S2_PS0_iiiiPKtS7_iiiiiibS2_i)
        /*0434*/ 	.word	0x00000000


	//----- nvinfo : EIATTR_REGCOUNT
	.align		4
.L_207:
        /*0438*/ 	.byte	0x04, 0x2f
        /*043a*/ 	.short	(.L_209 - .L_208)
	.align		4
.L_208:
        /*043c*/ 	.word	index@(_Z23gemm_half_q_half_kernelILi3ELi8ELb1ELb1ELi32EEvPK6__halfPKjS4_S2_PS0_iiiiPKtS7_iiiiiibS2_i)
        /*0440*/ 	.word	0x00000030


	//----- nvinfo : EIATTR_FRAME_SIZE
	.align		4
.L_209:
        /*0444*/ 	.byte	0x04, 0x11
        /*0446*/ 	.short	(.L_211 - .L_210)
	.align		4
.L_210:
        /*0448*/ 	.word	index@(_Z23gemm_half_q_half_kernelILi3ELi8ELb1ELb1ELi32EEvPK6__halfPKjS4_S2_PS0_iiiiPKtS7_iiiiiibS2_i)
        /*044c*/ 	.word	0x00000000


	//----- nvinfo : EIATTR_REGCOUNT
	.align		4
.L_211:
        /*0450*/ 	.byte	0x04, 0x2f
        /*0452*/ 	.short	(.L_213 - .L_212)
	.align		4
.L_212:
        /*0454*/ 	.word	index@(_Z23gemm_half_q_half_kernelILi3ELi24ELb1ELb1ELi32EEvPK6__halfPKjS4_S2_PS0_iiiiPKtS7_iiiiiibS2_i)
        /*0458*/ 	.word	0x00000060


	//----- nvinfo : EIATTR_FRAME_SIZE
	.align		4
.L_213:
        /*045c*/ 	.byte	0x04, 0x11
        /*045e*/ 	.short	(.L_215 - .L_214)
	.align		4
.L_214:
        /*0460*/ 	.word	index@(_Z23gemm_half_q_half_kernelILi3ELi24ELb1ELb1ELi32EEvPK6__halfPKjS4_S2_PS0_iiiiPKtS7_iiiiiibS2_i)
        /*0464*/ 	.word	0x00000000


	//----- nvinfo : EIATTR_REGCOUNT
	.align		4
.L_215:
        /*0468*/ 	.byte	0x04, 0x2f
        /*046a*/ 	.short	(.L_217 - .L_216)
	.align		4
.L_216:
        /*046c*/ 	.word	index@(_Z23gemm_half_q_half_kernelILi3ELi16ELb1ELb1ELi32EEvPK6__halfPKjS4_S2_PS0_iiiiPKtS7_iiiiiibS2_i)
        /*0470*/ 	.word	0x00000062


	//----- nvinfo : EIATTR_FRAME_SIZE
	.align		4
.L_217:
        /*0474*/ 	.byte	0x04, 0x11
        /*0476*/ 	.short	(.L_219 - .L_218)
	.align		4
.L_218:
        /*0478*/ 	.word	index@(_Z23gemm_half_q_half_kernelILi3ELi16ELb1ELb1ELi32EEvPK6__halfPKjS4_S2_PS0_iiiiPKtS7_iiiiiibS2_i)
        /*047c*/ 	.word	0x00000000


	//----- nvinfo : EIATTR_REGCOUNT
	.align		4
.L_219:
        /*0480*/ 	.byte	0x04, 0x2f
        /*0482*/ 	.short	(.L_221 - .L_220)
	.align		4
.L_220:
        /*0484*/ 	.word	index@(_Z23gemm_half_q_half_kernelILi3ELi48ELb1ELb1ELi32EEvPK6__halfPKjS4_S2_PS0_iiiiPKtS7_iiiiiibS2_i)
        /*0488*/ 	.word	0x00000064


	//----- nvinfo : EIATTR_FRAME_SIZE
	.align		4
.L_221:
        /*048c*/ 	.byte	0x04, 0x11
        /*048e*/ 	.short	(.L_223 - .L_222)
	.align		4
.L_222:
        /*0490*/ 	.word	index@(_Z23gemm_half_q_half_kernelILi3ELi48ELb1ELb1ELi32EEvPK6__halfPKjS4_S2_PS0_iiiiPKtS7_iiiiiibS2_i)
        /*0494*/ 	.word	0x00000000


	//----- nvinfo : EIATTR_REGCOUNT
	.align		4
.L_223:
        /*0498*/ 	.byte	0x04, 0x2f
        /*049a*/ 	.short	(.L_225 - .L_224)
	.align		4
.L_224:
        /*049c*/ 	.word	index@(_Z23gemm_half_q_half_kernelILi3ELi32ELb1ELb1ELi32EEvPK6__halfPKjS4_S2_PS0_iiiiPKtS7_iiiiiibS2_i)
        /*04a0*/ 	.word	0x00000039


	//----- nvinfo : EIATTR_FRAME_SIZE
	.align		4
.L_225:
        /*04a4*/ 	.byte	0x04, 0x11
        /*04a6*/ 	.short	(.L_227 - .L_226)
	.align		4
.L_226:
        /*04a8*/ 	.word	index@(_Z23gemm_half_q_half_kernelILi3ELi32ELb1ELb1ELi32EEvPK6__halfPKjS4_S2_PS0_iiiiPKtS7_iiiiiibS2_i)
        /*04ac*/ 	.word	0x00000000


	//----- nvinfo : EIATTR_REGCOUNT
	.align		4
.L_227:
        /*04b0*/ 	.byte	0x04, 0x2f
        /*04b2*/ 	.short	(.L_229 - .L_228)
	.align		4
.L_228:
        /*04b4*/ 	.word	index@(_Z23gemm_half_q_half_kernelILi3ELi2ELb1ELb1ELi64EEvPK6__halfPKjS4_S2_PS0_iiiiPKtS7_iiiiiibS2_i)
        /*04b8*/ 	.word	0x0000003b


	//----- nvinfo : EIATTR_FRAME_SIZE
	.align		4
.L_229:
        /*04bc*/ 	.byte	0x04, 0x11
        /*04be*/ 	.short	(.L_231 - .L_230)
	.align		4
.L_230:
        /*04c0*/ 	.word	index@(_Z23gemm_half_q_half_kernelILi3ELi2ELb1ELb1ELi64EEvPK6__halfPKjS4_S2_PS0_iiiiPKtS7_iiiiiibS2_i)
        /*04c4*/ 	.word	0x00000010


	//----- nvinfo : EIATTR_REGCOUNT
	.align		4
.L_231:
        /*04c8*/ 	.byte	0x04, 0x2f
        /*04ca*/ 	.short	(.L_233 - .L_232)
	.align		4
.L_232:
        /*04cc*/ 	.word	index@(_Z23gemm_half_q_half_kernelILi3ELi6ELb1ELb1ELi64EEvPK6__halfPKjS4_S2_PS0_iiiiPKtS7_iiiiiibS2_i)
        /*04d0*/ 	.word	0x0000006a


	//----- nvinfo : EIATTR_FRAME_SIZE
	.align		4
.L_233:
        /*04d4*/ 	.byte	0x04, 0x11
        /*04d6*/ 	.short	(.L_235 - .L_234)
	.align		4
.L_234:
        /*04d8*/ 	.word	index@(_Z23gemm_half_q_half_kernelILi3ELi6ELb1ELb1ELi64EEvPK6__halfPKjS4_S2_PS0_iiiiPKtS7_iiiiiibS2_i)
        /*04dc*/ 	.word	0x00000010


	//----- nvinfo : EIATTR_REGCOUNT
	.align		4
.L_235:
        /*04e0*/ 	.byte	0x04, 0x2f
        /*04e2*/ 	.short	(.L_237 - .L_236)
	.align		4
.L_236:
        /*04e4*/ 	.word	index@(_Z23gemm_half_q_half_kernelILi3ELi4ELb1ELb1ELi64EEvPK6__halfPKjS4_S2_PS0_iiiiPKtS7_iiiiiibS2_i)
        /*04e8*/ 	.word	0x0000005d


	//----- nvinfo : EIATTR_FRAME_SIZE
	.align		4
.L_237:
        /*04ec*/ 	.byte	0x04, 0x11
        /*04ee*/ 	.short	(.L_239 - .L_238)
	.align		4
.L_238:
        /*04f0*/ 	.word	index@(_Z23gemm_half_q_half_kernelILi3ELi4ELb1ELb1ELi64EEvPK6__halfPKjS4_S2_PS0_iiiiPKtS7_iiiiiibS2_i)
        /*04f4*/ 	.word	0x00000010


	//----- nvinfo : EIATTR_REGCOUNT
	.align		4
.L_239:
        /*04f8*/ 	.byte	0x04, 0x2f
        /*04fa*/ 	.short	(.L_241 - .L_240)
	.align		4
.L_240:
        /*04fc*/ 	.word	index@(_Z23gemm_half_q_half_kernelILi3ELi14ELb1ELb1ELi64EEvPK6__halfPKjS4_S2_PS0_iiiiPKtS7_iiiiiibS2_i)
        /*0500*/ 	.word	0x0000006a


	//----- nvinfo : EIATTR_FRAME_SIZE
	.align		4
.L_241:
        /*0504*/ 	.byte	0x04, 0x11
        /*0506*/ 	.short	(.L_243 - .L_242)
	.align		4
.L_242:
        /*0508*/ 	.word	index@(_Z23gemm_half_q_half_kernelILi3ELi14ELb1ELb1ELi64EEvPK6__halfPKjS4_S2_PS0_iiiiPKtS7_iiiiiibS2_i)
        /*050c*/ 	.word	0x00000010


	//----- nvinfo : EIATTR_REGCOUNT
	.align		4
.L_243:
        /*0510*/ 	.byte	0x04, 0x2f
        /*0512*/ 	.short	(.L_245 - .L_244)
	.align		4
.L_244:
        /*0514*/ 	.word	index@(_Z23gemm_half_q_half_kernelILi3ELi12ELb1ELb1ELi64EEvPK6__halfPKjS4_S2_PS0_iiiiPKtS7_iiiiiibS2_i)
        /*0518*/ 	.word	0x00000066


	//----- nvinfo : EIATTR_FRAME_SIZE
	.align		4
.L_245:
        /*051c*/ 	.byte	0x04, 0x11
        /*051e*/ 	.short	(.L_247 - .L_246)
	.align		4
.L_246:
        /*0520*/ 	.word	index@(_Z23gemm_half_q_half_kernelILi3ELi12ELb1ELb1ELi64EEvPK6__halfPKjS4_S2_PS0_iiiiPKtS7_iiiiiibS2_i)
        /*0524*/ 	.word	0x00000010


	//----- nvinfo : EIATTR_REGCOUNT
	.align		4
.L_247:
        /*0528*/ 	.byte	0x04, 0x2f
        /*052a*/ 	.short	(.L_249 - .L_248)
	.align		4
.L_248:
        /*052c*/ 	.word	index@(_Z23gemm_half_q_half_kernelILi3ELi8ELb1ELb1ELi64EEvPK6__halfPKjS4_S2_PS0_iiiiPKtS7_iiiiiibS2_i)
        /*0530*/ 	.word	0x00000030


	//----- nvinfo : EIATTR_FRAME_SIZE
	.align		4
.L_249:
        /*0534*/ 	.byte	0x04, 0x11
        /*0536*/ 	.short	(.L_251 - .L_250)
	.align		4
.L_250:
        /*0538*/ 	.word	index@(_Z23gemm_half_q_half_kernelILi3ELi8ELb1ELb1ELi64EEvPK6__halfPKjS4_S2_PS0_iiiiPKtS7_iiiiiibS2_i)
        /*053c*/ 	.word	0x00000010


	//----- nvinfo : EIATTR_REGCOUNT
	.align		4
.L_251:
        /*0540*/ 	.byte	0x04, 0x2f
        /*0542*/ 	.short	(.L_253 - .L_252)
	.align		4
.L_252:
        /*0544*/ 	.word	index@(_Z23gemm_half_q_half_kernelILi3ELi24ELb1ELb1ELi64EEvPK6__halfPKjS4_S2_PS0_iiiiPKtS7_iiiiiibS2_i)
        /*0548*/ 	.word	0x0000006a


	//----- nvinfo : EIATTR_FRAME_SIZE
	.align		4
.L_253:
        /*054c*/ 	.byte	0x04, 0x11
        /*054e*/ 	.short	(.L_255 - .L_254)
	.align		4
.L_254:
        /*0550*/ 	.word	index@(_Z23gemm_half_q_half_kernelILi3ELi24ELb1ELb1ELi64EEvPK6__halfPKjS4_S2_PS0_iiiiPKtS7_iiiiiibS2_i)
        /*0554*/ 	.word	0x00000010


	//----- nvinfo : EIATTR_REGCOUNT
	.align		4
.L_255:
        /*0558*/ 	.byte	0x04, 0x2f
        /*055a*/ 	.short	(.L_257 - .L_256)
	.align		4
.L_256:
        /*055c*/ 	.word	index@(_Z23gemm_half_q_half_kernelILi3ELi16ELb1ELb1ELi64EEvPK6__halfPKjS4_S2_PS0_iiiiPKtS7_iiiiiibS2_i)
        /*0560*/ 	.word	0x0000005d


	//----- nvinfo : EIATTR_FRAME_SIZE
	.align		4
.L_257:
        /*0564*/ 	.byte	0x04, 0x11
        /*0566*/ 	.short	(.L_259 - .L_258)
	.align		4
.L_258:
        /*0568*/ 	.word	index@(_Z23gemm_half_q_half_kernelILi3ELi16ELb1ELb1ELi64EEvPK6__halfPKjS4_S2_PS0_iiiiPKtS7_iiiiiibS2_i)
        /*056c*/ 	.word	0x00000010


	//----- nvinfo : EIATTR_REGCOUNT
	.align		4
.L_259:
        /*0570*/ 	.byte	0x04, 0x2f
        /*0572*/ 	.short	(.L_261 - .L_260)
	.align		4
.L_260:
        /*0574*/ 	.word	index@(_Z23gemm_half_q_half_kernelILi3ELi48ELb1ELb1ELi64EEvPK6__halfPKjS4_S2_PS0_iiiiPKtS7_iiiiiibS2_i)
        /*0578*/ 	.word	0x00000066


	//----- nvinfo : EIATTR_FRAME_SIZE
	.align		4
.L_261:
        /*057c*/ 	.byte	0x04, 0x11
        /*057e*/ 	.short	(.L_263 - .L_262)
	.align		4
.L_262:
        /*0580*/ 	.word	index@(_Z23gemm_half_q_half_kernelILi3ELi48ELb1ELb1ELi64EEvPK6__halfPKjS4_S2_PS0_iiiiPKtS7_iiiiiibS2_i)
        /*0584*/ 	.word	0x00000010


	//----- nvinfo : EIATTR_REGCOUNT
	.align		4
.L_263:
        /*0588*/ 	.byte	0x04, 0x2f
        /*058a*/ 	.short	(.L_265 - .L_264)
	.align		4
.L_264:
        /*058c*/ 	.word	index@(_Z23gemm_half_q_half_kernelILi3ELi32ELb1ELb1ELi64EEvPK6__halfPKjS4_S2_PS0_iiiiPKtS7_iiiiiibS2_i)
        /*0590*/ 	.word	0x0000003c


	//----- nvinfo : EIATTR_FRAME_SIZE
	.align		4
.L_265:
        /*0594*/ 	.byte	0x04, 0x11
        /*0596*/ 	.short	(.L_267 - .L_266)
	.align		4
.L_266:
        /*0598*/ 	.word	index@(_Z23gemm_half_q_half_kernelILi3ELi32ELb1ELb1ELi64EEvPK6__halfPKjS4_S2_PS0_iiiiPKtS7_iiiiiibS2_i)
        /*059c*/ 	.word	0x00000010


	//----- nvinfo : EIATTR_REGCOUNT
	.align		4
.L_267:
        /*05a0*/ 	.byte	0x04, 0x2f
        /*05a2*/ 	.short	(.L_269 - .L_268)
	.align		4
.L_268:
        /*05a4*/ 	.word	index@(_Z23gemm_half_q_half_kernelILi4ELi2ELb1ELb1ELi32EEvPK6__halfPKjS4_S2_PS0_iiiiPKtS7_iiiiiibS2_i)
        /*05a8*/ 	.word	0x00000044


	//----- nvinfo : EIATTR_FRAME_SIZE
	.align		4
.L_269:
        /*05ac*/ 	.byte	0x04, 0x11
        /*05ae*/ 	.short	(.L_271 - .L_270)
	.align		4
.L_270:
        /*05b0*/ 	.word	index@(_Z23gemm_half_q_half_kernelILi4ELi2ELb1ELb1ELi32EEvPK6__halfPKjS4_S2_PS0_iiiiPKtS7_iiiiiibS2_i)
        /*05b4*/ 	.word	0x00000000


	//----- nvinfo : EIATTR_REGCOUNT
	.align		4
.L_271:
        /*05b8*/ 	.byte	0x04, 0x2f
        /*05ba*/ 	.short	(.L_273 - .L_272)
	.align		4
.L_272:
        /*05bc*/ 	.word	index@(_Z23gemm_half_q_half_kernelILi4ELi6ELb1ELb1ELi32EEvPK6__halfPKjS4_S2_PS0_iiiiPKtS7_iiiiiibS2_i)
        /*05c0*/ 	.word	0x00000060


	//----- nvinfo : EIATTR_FRAME_SIZE
	.align		4
.L_273:
        /*05c4*/ 	.byte	0x04, 0x11
        /*05c6*/ 	.short	(.L_275 - .L_274)
	.align		4
.L_274:
        /*05c8*/ 	.word	index@(_Z23gemm_half_q_half_kernelILi4ELi6ELb1ELb1ELi32EEvPK6__halfPKjS4_S2_PS0_iiiiPKtS7_iiiiiibS2_i)
        /*05cc*/ 	.word	0x00000000


	//----- nvinfo : EIATTR_REGCOUNT
	.align		4
.L_275:
        /*05d0*/ 	.byte	0x04, 0x2f
        /*05d2*/ 	.short	(.L_277 - .L_276)
	.align		4
.L_276:
        /*05d4*/ 	.word	index@(_Z23gemm_half_q_half_kernelILi4ELi4ELb1ELb1ELi32EEvPK6__halfPKjS4_S2_PS0_iiiiPKtS7_iiiiiibS2_i)
        /*05d8*/ 	.word	0x00000061


	//----- nvinfo : EIATTR_FRAME_SIZE
	.align		4
.L_277:
        /*05dc*/ 	.byte	0x04, 0x11
        /*05de*/ 	.short	(.L_279 - .L_278)
	.align		4
.L_278:
        /*05e0*/ 	.word	index@(_Z23gemm_half_q_half_kernelILi4ELi4ELb1ELb1ELi32EEvPK6__halfPKjS4_S2_PS0_iiiiPKtS7_iiiiiibS2_i)
        /*05e4*/ 	.word	0x00000000


	//----- nvinfo : EIATTR_REGCOUNT
	.align		4
.L_279:
        /*05e8*/ 	.byte	0x04, 0x2f
        /*05ea*/ 	.short	(.L_281 - .L_280)
	.align		4
.L_280:
        /*05ec*/ 	.word	index@(_Z23gemm_half_q_half_kernelILi4ELi14ELb1ELb1ELi32EEvPK6__halfPKjS4_S2_PS0_iiiiPKtS7_iiiiiibS2_i)
        /*05f0*/ 	.word	0x0000006c


	//----- nvinfo : EIATTR_FRAME_SIZE
	.align		4
.L_281:
        /*05f4*/ 	.byte	0x04, 0x11
        /*05f6*/ 	.short	(.L_283 - .L_282)
	.align		4
.L_282:
        /*05f8*/ 	.word	index@(_Z23gemm_half_q_half_kernelILi4ELi14ELb1ELb1ELi32EEvPK6__halfPKjS4_S2_PS0_iiiiPKtS7_iiiiiibS2_i)
        /*05fc*/ 	.word	0x00000000


	//----- nvinfo : EIATTR_REGCOUNT
	.align		4
.L_283:
        /*0600*/ 	.byte	0x04, 0x2f
        /*0602*/ 	.short	(.L_285 - .L_284)
	.align		4
.L_284:
        /*0604*/ 	.word	index@(_Z23gemm_half_q_half_kernelILi4ELi12ELb1ELb1ELi32EEvPK6__halfPKjS4_S2_PS0_iiiiPKtS7_iiiiiibS2_i)
        /*0608*/ 	.word	0x0000006a


	//----- nvinfo : EIATTR_FRAME_SIZE
	.align		4
.L_285:
        /*060c*/ 	.byte	0x04, 0x11
        /*060e*/ 	.short	(.L_287 - .L_286)
	.align		4
.L_286:
        /*0610*/ 	.word	index@(_Z23gemm_half_q_half_kernelILi4ELi12ELb1ELb1ELi32EEvPK6__halfPKjS4_S2_PS0_iiiiPKtS7_iiiiiibS2_i)
        /*0614*/ 	.word	0x00000000


	//----- nvinfo : EIATTR_REGCOUNT
	.align		4
.L_287:
        /*0618*/ 	.byte	0x04, 0x2f
        /*061a*/ 	.short	(.L_289 - .L_288)
	.align		4
.L_288:
        /*061c*/ 	.word	index@(_Z23gemm_half_q_half_kernelILi4ELi8ELb1ELb1ELi32EEvPK6__halfPKjS4_S2_PS0_iiiiPKtS7_iiiiiibS2_i)
        /*0620*/ 	.word	0x00000035


	//----- nvinfo : EIATTR_FRAME_SIZE
	.align		4
.L_289:
        /*0624*/ 	.byte	0x04, 0x11
        /*0626*/ 	.short	(.L_291 - .L_290)
	.align		4
.L_290:
        /*0628*/ 	.word	index@(_Z23gemm_half_q_half_kernelILi4ELi8ELb1ELb1ELi32EEvPK6__halfPKjS4_S2_PS0_iiiiPKtS7_iiiiiibS2_i)
        /*062c*/ 	.word	0x00000000


	//----- nvinfo : EIATTR_REGCOUNT
	.align		4
.L_291:
        /*0630*/ 	.byte	0x04, 0x2f
        /*0632*/ 	.short	(.L_293 - .L_292)
	.align		4
.L_292:
        /*0634*/ 	.word	index@(_Z23gemm_half_q_half_kernelILi4ELi24ELb1ELb1ELi32EEvPK6__halfPKjS4_S2_PS0_iiiiPKtS7_iiiiiibS2_i)
        /*0638*/ 	.word	0x00000060


	//----- nvinfo : EIATTR_FRAME_SIZE
	.align		4
.L_293:
        /*063c*/ 	.byte	0x04, 0x11
        /*063e*/ 	.short	(.L_295 - .L_294)
	.align		4
.L_294:
        /*0640*/ 	.word	index@(_Z23gemm_half_q_half_kernelILi4ELi24ELb1ELb1ELi32EEvPK6__halfPKjS4_S2_PS0_iiiiPKtS7_iiiiiibS2_i)
        /*0644*/ 	.word	0x00000000


	//----- nvinfo : EIATTR_REGCOUNT
	.align		4
.L_295:
        /*0648*/ 	.byte	0x04, 0x2f
        /*064a*/ 	.short	(.L_297 - .L_296)
	.align		4
.L_296:
        /*064c*/ 	.word	index@(_Z23gemm_half_q_half_kernelILi4ELi16ELb1ELb1ELi32EEvPK6__halfPKjS4_S2_PS0_iiiiPKtS7_iiiiiibS2_i)
        /*0650*/ 	.word	0x00000061


	//----- nvinfo : EIATTR_FRAME_SIZE
	.align		4
.L_297:
        /*0654*/ 	.byte	0x04, 0x11
        /*0656*/ 	.short	(.L_299 - .L_298)
	.align		4
.L_298:
        /*0658*/ 	.word	index@(_Z23gemm_half_q_half_kernelILi4ELi16ELb1ELb1ELi32EEvPK6__halfPKjS4_S2_PS0_iiiiPKtS7_iiiiiibS2_i)
        /*065c*/ 	.word	0x00000000


	//----- nvinfo : EIATTR_REGCOUNT
	.align		4
.L_299:
        /*0660*/ 	.byte	0x04, 0x2f
        /*0662*/ 	.short	(.L_301 - .L_300)
	.align		4
.L_300:
        /*0664*/ 	.word	index@(_Z23gemm_half_q_half_kernelILi4ELi48ELb1ELb1ELi32EEvPK6__halfPKjS4_S2_PS0_iiiiPKtS7_iiiiiibS2_i)
        /*0668*/ 	.word	0x0000006a


	//----- nvinfo : EIATTR_FRAME_SIZE
	.align		4
.L_301:
        /*066c*/ 	.byte	0x04, 0x11
        /*066e*/ 	.short	(.L_303 - .L_302)
	.align		4
.L_302:
        /*0670*/ 	.word	index@(_Z23gemm_half_q_half_kernelILi4ELi48ELb1ELb1ELi32EEvPK6__halfPKjS4_S2_PS0_iiiiPKtS7_iiiiiibS2_i)
        /*0674*/ 	.word	0x00000000


	//----- nvinfo : EIATTR_REGCOUNT
	.align		4
.L_303:
        /*0678*/ 	.byte	0x04, 0x2f
        /*067a*/ 	.short	(.L_305 - .L_304)
	.align		4
.L_304:
        /*067c*/ 	.word	index@(_Z23gemm_half_q_half_kernelILi4ELi32ELb1ELb1ELi32EEvPK6__halfPKjS4_S2_PS0_iiiiPKtS7_iiiiiibS2_i)
        /*0680*/ 	.word	0x00000044


	//----- nvinfo : EIATTR_FRAME_SIZE
	.align		4
.L_305:
        /*0684*/ 	.byte	0x04, 0x11
        /*0686*/ 	.short	(.L_307 - .L_306)
	.align		4
.L_306:
        /*0688*/ 	.word	index@(_Z23gemm_half_q_half_kernelILi4ELi32ELb1ELb1ELi32EEvPK6__halfPKjS4_S2_PS0_iiiiPKtS7_iiiiiibS2_i)
        /*068c*/ 	.word	0x00000000


	//----- nvinfo : EIATTR_REGCOUNT
	.align		4
.L_307:
        /*0690*/ 	.byte	0x04, 0x2f
        /*0692*/ 	.short	(.L_309 - .L_308)
	.align		4
.L_308:
        /*0694*/ 	.word	index@(_Z23gemm_half_q_half_kernelILi4ELi2ELb1ELb1ELi64EEvPK6__halfPKjS4_S2_PS0_iiiiPKtS7_iiiiiibS2_i)
        /*0698*/ 	.word	0x00000045


	//----- nvinfo : EIATTR_FRAME_SIZE
	.align		4
.L_309:
        /*069c*/ 	.byte	0x04, 0x11
        /*069e*/ 	.short	(.L_311 - .L_310)
	.align		4
.L_310:
        /*06a0*/ 	.word	index@(_Z23gemm_half_q_half_kernelILi4ELi2ELb1ELb1ELi64EEvPK6__halfPKjS4_S2_PS0_iiiiPKtS7_iiiiiibS2_i)
        /*06a4*/ 	.word	0x00000010


	//----- nvinfo : EIATTR_REGCOUNT
	.align		4
.L_311:
        /*06a8*/ 	.byte	0x04, 0x2f
        /*06aa*/ 	.short	(.L_313 - .L_312)
	.align		4
.L_312:
        /*06ac*/ 	.word	index@(_Z23gemm_half_q_half_kernelILi4ELi6ELb1ELb1ELi64EEvPK6__halfPKjS4_S2_PS0_iiiiPKtS7_iiiiiibS2_i)
        /*06b0*/ 	.word	0x0000006d


	//----- nvinfo : EIATTR_FRAME_SIZE
	.align		4
.L_313:
        /*06b4*/ 	.byte	0x04, 0x11
        /*06b6*/ 	.short	(.L_315 - .L_314)
	.align		4
.L_314:
        /*06b8*/ 	.word	index@(_Z23gemm_half_q_half_kernelILi4ELi6ELb1ELb1ELi64EEvPK6__halfPKjS4_S2_PS0_iiiiPKtS7_iiiiiibS2_i)
        /*06bc*/ 	.word	0x00000010


	//----- nvinfo : EIATTR_REGCOUNT
	.align		4
.L_315:
        /*06c0*/ 	.byte	0x04, 0x2f
        /*06c2*/ 	.short	(.L_317 - .L_316)
	.align		4
.L_316:
        /*06c4*/ 	.word	index@(_Z23gemm_half_q_half_kernelILi4ELi4ELb1ELb1ELi64EEvPK6__halfPKjS4_S2_PS0_iiiiPKtS7_iiiiiibS2_i)
        /*06c8*/ 	.word	0x0000006a


	//----- nvinfo : EIATTR_FRAME_SIZE
	.align		4
.L_317:
        /*06cc*/ 	.byte	0x04, 0x11
        /*06ce*/ 	.short	(.L_319 - .L_318)
	.align		4
.L_318:
        /*06d0*/ 	.word	index@(_Z23gemm_half_q_half_kernelILi4ELi4ELb1ELb1ELi64EEvPK6__halfPKjS4_S2_PS0_iiiiPKtS7_iiiiiibS2_i)
        /*06d4*/ 	.word	0x00000010


	//----- nvinfo : EIATTR_REGCOUNT
	.align		4
.L_319:
        /*06d8*/ 	.byte	0x04, 0x2f
        /*06da*/ 	.short	(.L_321 - .L_320)
	.align		4
.L_320:
        /*06dc*/ 	.word	index@(_Z23gemm_half_q_half_kernelILi4ELi14ELb1ELb1ELi64EEvPK6__halfPKjS4_S2_PS0_iiiiPKtS7_iiiiiibS2_i)
        /*06e0*/ 	.word	0x0000006d


	//----- nvinfo : EIATTR_FRAME_SIZE
	.align		4
.L_321:
        /*06e4*/ 	.byte	0x04, 0x11
        /*06e6*/ 	.short	(.L_323 - .L_322)
	.align		4
.L_322:
        /*06e8*/ 	.word	index@(_Z23gemm_half_q_half_kernelILi4ELi14ELb1ELb1ELi64EEvPK6__halfPKjS4_S2_PS0_iiiiPKtS7_iiiiiibS2_i)
        /*06ec*/ 	.word	0x00000010


	//----- nvinfo : EIATTR_REGCOUNT
	.align		4
.L_323:
        /*06f0*/ 	.byte	0x04, 0x2f
        /*06f2*/ 	.short	(.L_325 - .L_324)
	.align		4
.L_324:
        /*06f4*/ 	.word	index@(_Z23gemm_half_q_half_kernelILi4ELi12ELb1ELb1ELi64EEvPK6__halfPKjS4_S2_PS0_iiiiPKtS7_iiiiiibS2_i)
        /*06f8*/ 	.word	0x0000006a


	//----- nvinfo : EIATTR_FRAME_SIZE
	.align		4
.L_325:
        /*06fc*/ 	.byte	0x04, 0x11
        /*06fe*/ 	.short	(.L_327 - .L_326)
	.align		4
.L_326:
        /*0700*/ 	.word	index@(_Z23gemm_half_q_half_kernelILi4ELi12ELb1ELb1ELi64EEvPK6__halfPKjS4_S2_PS0_iiiiPKtS7_iiiiiibS2_i)
        /*0704*/ 	.word	0x00000010


	//----- nvinfo : EIATTR_REGCOUNT
	.align		4
.L_327:
        /*0708*/ 	.byte	0x04, 0x2f
        /*070a*/ 	.short	(.L_329 - .L_328)
	.align		4
.L_328:
        /*070c*/ 	.word	index@(_Z23gemm_half_q_half_kernelILi4ELi8ELb1ELb1ELi64EEvPK6__halfPKjS4_S2_PS0_iiiiPKtS7_iiiiiibS2_i)
        /*0710*/ 	.word	0x00000030


	//----- nvinfo : EIATTR_FRAME_SIZE
	.align		4
.L_329:
        /*0714*/ 	.byte	0x04, 0x11
        /*0716*/ 	.short	(.L_331 - .L_330)
	.align		4
.L_330:
        /*0718*/ 	.word	index@(_Z23gemm_half_q_half_kernelILi4ELi8ELb1ELb1ELi64EEvPK6__halfPKjS4_S2_PS0_iiiiPKtS7_iiiiiibS2_i)
        /*071c*/ 	.word	0x00000010


	//----- nvinfo : EIATTR_REGCOUNT
	.align		4
.L_331:
        /*0720*/ 	.byte	0x04, 0x2f
        /*0722*/ 	.short	(.L_333 - .L_332)
	.align		4
.L_332:
        /*0724*/ 	.word	index@(_Z23gemm_half_q_half_kernelILi4ELi24ELb1ELb1ELi64EEvPK6__halfPKjS4_S2_PS0_iiiiPKtS7_iiiiiibS2_i)
        /*0728*/ 	.word	0x0000006d


	//----- nvinfo : EIATTR_FRAME_SIZE
	.align		4
.L_333:
        /*072c*/ 	.byte	0x04, 0x11
        /*072e*/ 	.short	(.L_335 - .L_334)
	.align		4
.L_334:
        /*0730*/ 	.word	index@(_Z23gemm_half_q_half_kernelILi4ELi24ELb1ELb1ELi64EEvPK6__halfPKjS4_S2_PS0_iiiiPKtS7_iiiiiibS2_i)
        /*0734*/ 	.word	0x00000010


	//----- nvinfo : EIATTR_REGCOUNT
	.align		4
.L_335:
        /*0738*/ 	.byte	0x04, 0x2f
        /*073a*/ 	.short	(.L_337 - .L_336)
	.align		4
.L_336:
        /*073c*/ 	.word	index@(_Z23gemm_half_q_half_kernelILi4ELi16ELb1ELb1ELi64EEvPK6__halfPKjS4_S2_PS0_iiiiPKtS7_iiiiiibS2_i)
        /*0740*/ 	.word	0x0000006a


	//----- nvinfo : EIATTR_FRAME_SIZE
	.align		4
.L_337:
        /*0744*/ 	.byte	0x04, 0x11
        /*0746*/ 	.short	(.L_339 - .L_338)
	.align		4
.L_338:
        /*0748*/ 	.word	index@(_Z23gemm_half_q_half_kernelILi4ELi16ELb1ELb1ELi64EEvPK6__halfPKjS4_S2_PS0_iiiiPKtS7_iiiiiibS2_i)
        /*074c*/ 	.word	0x00000010


	//----- nvinfo : EIATTR_REGCOUNT
	.align		4
.L_339:
        /*0750*/ 	.byte	0x04, 0x2f
        /*0752*/ 	.short	(.L_341 - .L_340)
	.align		4
.L_340:
        /*0754*/ 	.word	index@(_Z23gemm_half_q_half_kernelILi4ELi48ELb1ELb1ELi64EEvPK6__halfPKjS4_S2_PS0_iiiiPKtS7_iiiiiibS2_i)
        /*0758*/ 	.word	0x0000006a


	//----- nvinfo : EIATTR_FRAME_SIZE
	.align		4
.L_341:
        /*075c*/ 	.byte	0x04, 0x11
        /*075e*/ 	.short	(.L_343 - .L_342)
	.align		4
.L_342:
        /*0760*/ 	.word	index@(_Z23gemm_half_q_half_kernelILi4ELi48ELb1ELb1ELi64EEvPK6__halfPKjS4_S2_PS0_iiiiPKtS7_iiiiiibS2_i)
        /*0764*/ 	.word	0x00000010


	//----- nvinfo : EIATTR_REGCOUNT
	.align		4
.L_343:
        /*0768*/ 	.byte	0x04, 0x2f
        /*076a*/ 	.short	(.L_345 - .L_344)
	.align		4
.L_344:
        /*076c*/ 	.word	index@(_Z23gemm_half_q_half_kernelILi4ELi32ELb1ELb1ELi64EEvPK6__halfPKjS4_S2_PS0_iiiiPKtS7_iiiiiibS2_i)
        /*0770*/ 	.word	0x00000045


	//----- nvinfo : EIATTR_FRAME_SIZE
	.align		4
.L_345:
        /*0774*/ 	.byte	0x04, 0x11
        /*0776*/ 	.short	(.L_347 - .L_346)
	.align		4
.L_346:
        /*0778*/ 	.word	index@(_Z23gemm_half_q_half_kernelILi4ELi32ELb1ELb1ELi64EEvPK6__halfPKjS4_S2_PS0_iiiiPKtS7_iiiiiibS2_i)
        /*077c*/ 	.word	0x00000010


	//----- nvinfo : EIATTR_MIN_STACK_SIZE
	.align		4
.L_347:
        /*0780*/ 	.byte	0x04, 0x12
        /*0782*/ 	.short	(.L_349 - .L_348)
	.align		4
.L_348:
        /*0784*/ 	.word	index@(_Z23gemm_half_q_half_kernelILi4ELi32ELb1ELb1ELi64EEvPK6__halfPKjS4_S2_PS0_iiiiPKtS7_iiiiiibS2_i)
        /*0788*/ 	.word	0x00000010


	//----- nvinfo : EIATTR_MIN_STACK_SIZE
	.align		4
.L_349:
        /*078c*/ 	.byte	0x04, 0x12
        /*078e*/ 	.short	(.L_351 - .L_350)
	.align		4
.L_350:
        /*0790*/ 	.word	index@(_Z23gemm_half_q_half_kernelILi4ELi48ELb1ELb1ELi64EEvPK6__halfPKjS4_S2_PS0_iiiiPKtS7_iiiiiibS2_i)
        /*0794*/ 	.word	0x00000010


	//----- nvinfo : EIATTR_MIN_STACK_SIZE
	.align		4
.L_351:
        /*0798*/ 	.byte	0x04, 0x12
        /*079a*/ 	.short	(.L_353 - .L_352)
	.align		4
.L_352:
        /*079c*/ 	.word	index@(_Z23gemm_half_q_half_kernelILi4ELi16ELb1ELb1ELi64EEvPK6__halfPKjS4_S2_PS0_iiiiPKtS7_iiiiiibS2_i)
        /*07a0*/ 	.word	0x00000010


	//----- nvinfo : EIATTR_MIN_STACK_SIZE
	.align		4
.L_353:
        /*07a4*/ 	.byte	0x04, 0x12
        /*07a6*/ 	.short	(.L_355 - .L_354)
	.align		4
.L_354:
        /*07a8*/ 	.word	index@(_Z23gemm_half_q_half_kernelILi4ELi24ELb1ELb1ELi64EEvPK6__halfPKjS4_S2_PS0_iiiiPKtS7_iiiiiibS2_i)
        /*07ac*/ 	.word	0x00000010


	//----- nvinfo : EIATTR_MIN_STACK_SIZE
	.align		4
.L_355:
        /*07b0*/ 	.byte	0x04, 0x12
        /*07b2*/ 	.short	(.L_357 - .L_356)
	.align		4
.L_356:
        /*07b4*/ 	.word	index@(_Z23gemm_half_q_half_kernelILi4ELi8ELb1ELb1ELi64EEvPK6__halfPKjS4_S2_PS0_iiiiPKtS7_iiiiiibS2_i)
        /*07b8*/ 	.word	0x00000010


	//----- nvinfo : EIATTR_MIN_STACK_SIZE
	.align		4
.L_357:
        /*07bc*/ 	.byte	0x04, 0x12
        /*07be*/ 	.short	(.L_359 - .L_358)
	.align		4
.L_358:
        /*07c0*/ 	.word	index@(_Z23gemm_half_q_half_kernelILi4ELi12ELb1ELb1ELi64EEvPK6__halfPKjS4_S2_PS0_iiiiPKtS7_iiiiiibS2_i)
        /*07c4*/ 	.word	0x00000010


	//----- nvinfo : EIATTR_MIN_STACK_SIZE
	.align		4
.L_359:
        /*07c8*/ 	.byte	0x04, 0x12
        /*07ca*/ 	.short	(.L_361 - .L_360)
	.align		4
.L_360:
        /*07cc*/ 	.word	index@(_Z23gemm_half_q_half_kernelILi4ELi14ELb1ELb1ELi64EEvPK6__halfPKjS4_S2_PS0_iiiiPKtS7_iiiiiibS2_i)
        /*07d0*/ 	.word	0x00000010


	//----- nvinfo : EIATTR_MIN_STACK_SIZE
	.align		4
.L_361:
        /*07d4*/ 	.byte	0x04, 0x12
        /*07d6*/ 	.short	(.L_363 - .L_362)
	.align		4
.L_362:
        /*07d8*/ 	.word	index@(_Z23gemm_half_q_half_kernelILi4ELi4ELb1ELb1ELi64EEvPK6__halfPKjS4_S2_PS0_iiiiPKtS7_iiiiiibS2_i)
        /*07dc*/ 	.word	0x00000010


	//----- nvinfo : EIATTR_MIN_STACK_SIZE
	.align		4
.L_363:
        /*07e0*/ 	.byte	0x04, 0x12
        /*07e2*/ 	.short	(.L_365 - .L_364)
	.align		4
.L_364:
        /*07e4*/ 	.word	index@(_Z23gemm_half_q_half_kernelILi4ELi6ELb1ELb1ELi64EEvPK6__halfPKjS4_S2_PS0_iiiiPKtS7_iiiiiibS2_i)
        /*07e8*/ 	.word	0x00000010


	//----- nvinfo : EIATTR_MIN_STACK_SIZE
	.align		4
.L_365:
        /*07ec*/ 	.byte	0x04, 0x12
        /*07ee*/ 	.short	(.L_367 - .L_366)
	.align		4
.L_366:
        /*07f0*/ 	.word	index@(_Z23gemm_half_q_half_kernelILi4ELi2ELb1ELb1ELi64EEvPK6__halfPKjS4_S2_PS0_iiiiPKtS7_iiiiiibS2_i)
        /*07f4*/ 	.word	0x00000010


	//----- nvinfo : EIATTR_MIN_STACK_SIZE
	.align		4
.L_367:
        /*07f8*/ 	.byte	0x04, 0x12
        /*07fa*/ 	.short	(.L_369 - .L_368)
	.align		4
.L_368:
        /*07fc*/ 	.word	index@(_Z23gemm_half_q_half_kernelILi4ELi32ELb1ELb1ELi32EEvPK6__halfPKjS4_S2_PS0_iiiiPKtS7_iiiiiibS2_i)
        /*0800*/ 	.word	0x00000000


	//----- nvinfo : EIATTR_MIN_STACK_SIZE
	.align		4
.L_369:
        /*0804*/ 	.byte	0x04, 0x12
        /*0806*/ 	.short	(.L_371 - .L_370)
	.align		4
.L_370:
        /*0808*/ 	.word	index@(_Z23gemm_half_q_half_kernelILi4ELi48ELb1ELb1ELi32EEvPK6__halfPKjS4_S2_PS0_iiiiPKtS7_iiiiiibS2_i)
        /*080c*/ 	.word	0x00000000


	//----- nvinfo : EIATTR_MIN_STACK_SIZE
	.align		4
.L_371:
        /*0810*/ 	.byte	0x04, 0x12
        /*0812*/ 	.short	(.L_373 - .L_372)
	.align		4
.L_372:
        /*0814*/ 	.word	index@(_Z23gemm_half_q_half_kernelILi4ELi16ELb1ELb1ELi32EEvPK6__halfPKjS4_S2_PS0_iiiiPKtS7_iiiiiibS2_i)
        /*0818*/ 	.word	0x00000000


	//----- nvinfo : EIATTR_MIN_STACK_SIZE
	.align		4
.L_373:
        /*081c*/ 	.byte	0x04, 0x12
        /*081e*/ 	.short	(.L_375 - .L_374)
	.align		4
.L_374:
        /*0820*/ 	.word	index@(_Z23gemm_half_q_half_kernelILi4ELi24ELb1ELb1ELi32EEvPK6__halfPKjS4_S2_PS0_iiiiPKtS7_iiiiiibS2_i)
        /*0824*/ 	.word	0x00000000


	//----- nvinfo : EIATTR_MIN_STACK_SIZE
	.align		4
.L_375:
        /*0828*/ 	.byte	0x04, 0x12
        /*082a*/ 	.short	(.L_377 - .L_376)
	.align		4
.L_376:
        /*082c*/ 	.word	index@(_Z23gemm_half_q_half_kernelILi4ELi8ELb1ELb1ELi32EEvPK6__halfPKjS4_S2_PS0_iiiiPKtS7_iiiiiibS2_i)
        /*0830*/ 	.word	0x00000000


	//----- nvinfo : EIATTR_MIN_STACK_SIZE
	.align		4
.L_377:
        /*0834*/ 	.byte	0x04, 0x12
        /*0836*/ 	.short	(.L_379 - .L_378)
	.align		4
.L_378:
        /*0838*/ 	.word	index@(_Z23gemm_half_q_half_kernelILi4ELi12ELb1ELb1ELi32EEvPK6__halfPKjS4_S2_PS0_iiiiPKtS7_iiiiiibS2_i)
        /*083c*/ 	.word	0x00000000


	//----- nvinfo : EIATTR_MIN_STACK_SIZE
	.align		4
.L_379:
        /*0840*/ 	.byte	0x04, 0x12
        /*0842*/ 	.short	(.L_381 - .L_380)
	.align		4
.L_380:
        /*0844*/ 	.word	index@(_Z23gemm_half_q_half_kernelILi4ELi14ELb1ELb1ELi32EEvPK6__halfPKjS4_S2_PS0_iiiiPKtS7_iiiiiibS2_i)
        /*0848*/ 	.word	0x00000000


	//----- nvinfo : EIATTR_MIN_STACK_SIZE
	.align		4
.L_381:
        /*084c*/ 	.byte	0x04, 0x12
        /*084e*/ 	.short	(.L_383 - .L_382)
	.align		4
.L_382:
        /*0850*/ 	.word	index@(_Z23gemm_half_q_half_kernelILi4ELi4ELb1ELb1ELi32EEvPK6__halfPKjS4_S2_PS0_iiiiPKtS7_iiiiiibS2_i)
        /*0854*/ 	.word	0x00000000


	//----- nvinfo : EIATTR_MIN_STACK_SIZE
	.align		4
.L_383:
        /*0858*/ 	.byte	0x04, 0x12
        /*085a*/ 	.short	(.L_385 - .L_384)
	.align		4
.L_384:
        /*085c*/ 	.word	index@(_Z23gemm_half_q_half_kernelILi4ELi6ELb1ELb1ELi32EEvPK6__halfPKjS4_S2_PS0_iiiiPKtS7_iiiiiibS2_i)
        /*0860*/ 	.word	0x00000000


	//----- nvinfo : EIATTR_MIN_STACK_SIZE
	.align		4
.L_385:
        /*0864*/ 	.byte	0x04, 0x12
        /*0866*/ 	.short	(.L_387 - .L_386)
	.align		4
.L_386:
        /*0868*/ 	.word	index@(_Z23gemm_half_q_half_kernelILi4ELi2ELb1ELb1ELi32EEvPK6__halfPKjS4_S2_PS0_iiiiPKtS7_iiiiiibS2_i)
        /*086c*/ 	.word	0x00000000


	//----- nvinfo : EIATTR_MIN_STACK_SIZE
	.align		4
.L_387:
        /*0870*/ 	.byte	0x04, 0x12
        /*0872*/ 	.short	(.L_389 - .L_388)
	.align		4
.L_388:
        /*0874*/ 	.word	index@(_Z23gemm_half_q_half_kernelILi3ELi32ELb1ELb1ELi64EEvPK6__halfPKjS4_S2_PS0_iiiiPKtS7_iiiiiibS2_i)
        /*0878*/ 	.word	0x00000010


	//----- nvinfo : EIATTR_MIN_STACK_SIZE
	.align		4
.L_389:
        /*087c*/ 	.byte	0x04, 0x12
        /*087e*/ 	.short	(.L_391 - .L_390)
	.align		4
.L_390:
        /*0880*/ 	.word	index@(_Z23gemm_half_q_half_kernelILi3ELi48ELb1ELb1ELi64EEvPK6__halfPKjS4_S2_PS0_iiiiPKtS7_iiiiiibS2_i)
        /*0884*/ 	.word	0x00000010


	//----- nvinfo : EIATTR_MIN_STACK_SIZE
	.align		4
.L_391:
        /*0888*/ 	.byte	0x04, 0x12
        /*088a*/ 	.short	(.L_393 - .L_392)
	.align		4
.L_392:
        /*088c*/ 	.word	index@(_Z23gemm_half_q_half_kernelILi3ELi16ELb1ELb1ELi64EEvPK6__halfPKjS4_S2_PS0_iiiiPKtS7_iiiiiibS2_i)
        /*0890*/ 	.word	0x00000010


	//----- nvinfo : EIATTR_MIN_STACK_SIZE
	.align		4
.L_393:
        /*0894*/ 	.byte	0x04, 0x12
        /*0896*/ 	.short	(.L_395 - .L_394)
	.align		4
.L_394:
        /*0898*/ 	.word	index@(_Z23gemm_half_q_half_kernelILi3ELi24ELb1ELb1ELi64EEvPK6__halfPKjS4_S2_PS0_iiiiPKtS7_iiiiiibS2_i)
        /*089c*/ 	.word	0x00000010


	//----- nvinfo : EIATTR_MIN_STACK_SIZE
	.align		4
.L_395:
        /*08a0*/ 	.byte	0x04, 0x12
        /*08a2*/ 	.short	(.L_397 - .L_396)
	.align		4
.L_396:
        /*08a4*/ 	.word	index@(_Z23gemm_half_q_half_kernelILi3ELi8ELb1ELb1ELi64EEvPK6__halfPKjS4_S2_PS0_iiiiPKtS7_iiiiiibS2_i)
        /*08a8*/ 	.word	0x00000010


	//----- nvinfo : EIATTR_MIN_STACK_SIZE
	.align		4
.L_397:
        /*08ac*/ 	.byte	0x04, 0x12
        /*08ae*/ 	.short	(.L_399 - .L_398)
	.align		4
.L_398:
        /*08b0*/ 	.word	index@(_Z23gemm_half_q_half_kernelILi3ELi12ELb1ELb1ELi64EEvPK6__halfPKjS4_S2_PS0_iiiiPKtS7_iiiiiibS2_i)
        /*08b4*/ 	.word	0x00000010


	//----- nvinfo : EIATTR_MIN_STACK_SIZE
	.align		4
.L_399:
        /*08b8*/ 	.byte	0x04, 0x12
        /*08ba*/ 	.short	(.L_401 - .L_400)
	.align		4
.L_400:
        /*08bc*/ 	.word	index@(_Z23gemm_half_q_half_kernelILi3ELi14ELb1ELb1ELi64EEvPK6__halfPKjS4_S2_PS0_iiiiPKtS7_iiiiiibS2_i)
        /*08c0*/ 	.word	0x00000010


	//----- nvinfo : EIATTR_MIN_STACK_SIZE
	.align		4
.L_401:
        /*08c4*/ 	.byte	0x04, 0x12
        /*08c6*/ 	.short	(.L_403 - .L_402)
	.align		4
.L_402:
        /*08c8*/ 	.word	index@(_Z23gemm_half_q_half_kernelILi3ELi4ELb1ELb1ELi64EEvPK6__halfPKjS4_S2_PS0_iiiiPKtS7_iiiiiibS2_i)
        /*08cc*/ 	.word	0x00000010


	//----- nvinfo : EIATTR_MIN_STACK_SIZE
	.align		4
.L_403:
        /*08d0*/ 	.byte	0x04, 0x12
        /*08d2*/ 	.short	(.L_405 - .L_404)
	.align		4
.L_404:
        /*08d4*/ 	.word	index@(_Z23gemm_half_q_half_kernelILi3ELi6ELb1ELb1ELi64EEvPK6__halfPKjS4_S2_PS0_iiiiPKtS7_iiiiiibS2_i)
        /*08d8*/ 	.word	0x00000010


	//----- nvinfo : EIATTR_MIN_STACK_SIZE
	.align		4
.L_405:
        /*08dc*/ 	.byte	0x04, 0x12
        /*08de*/ 	.short	(.L_407 - .L_406)
	.align		4
.L_406:
        /*08e0*/ 	.word	index@(_Z23gemm_half_q_half_kernelILi3ELi2ELb1ELb1ELi64EEvPK6__halfPKjS4_S2_PS0_iiiiPKtS7_iiiiiibS2_i)
        /*08e4*/ 	.word	0x00000010


	//----- nvinfo : EIATTR_MIN_STACK_SIZE
	.align		4
.L_407:
        /*08e8*/ 	.byte	0x04, 0x12
        /*08ea*/ 	.short	(.L_409 - .L_408)
	.align		4
.L_408:
        /*08ec*/ 	.word	index@(_Z23gemm_half_q_half_kernelILi3ELi32ELb1ELb1ELi32EEvPK6__halfPKjS4_S2_PS0_iiiiPKtS7_iiiiiibS2_i)
        /*08f0*/ 	.word	0x00000000


	//----- nvinfo : EIATTR_MIN_STACK_SIZE
	.align		4
.L_409:
        /*08f4*/ 	.byte	0x04, 0x12
        /*08f6*/ 	.short	(.L_411 - .L_410)
	.align		4
.L_410:
        /*08f8*/ 	.word	index@(_Z23gemm_half_q_half_kernelILi3ELi48ELb1ELb1ELi32EEvPK6__halfPKjS4_S2_PS0_iiiiPKtS7_iiiiiibS2_i)
        /*08fc*/ 	.word	0x00000000


	//----- nvinfo : EIATTR_MIN_STACK_SIZE
	.align		4
.L_411:
        /*0900*/ 	.byte	0x04, 0x12
        /*0902*/ 	.short	(.L_413 - .L_412)
	.align		4
.L_412:
        /*0904*/ 	.word	index@(_Z23gemm_half_q_half_kernelILi3ELi16ELb1ELb1ELi32EEvPK6__halfPKjS4_S2_PS0_iiiiPKtS7_iiiiiibS2_i)
        /*0908*/ 	.word	0x00000000


	//----- nvinfo : EIATTR_MIN_STACK_SIZE
	.align		4
.L_413:
        /*090c*/ 	.byte	0x04, 0x12
        /*090e*/ 	.short	(.L_415 - .L_414)
	.align		4
.L_414:
        /*0910*/ 	.word	index@(_Z23gemm_half_q_half_kernelILi3ELi24ELb1ELb1ELi32EEvPK6__halfPKjS4_S2_PS0_iiiiPKtS7_iiiiiibS2_i)
        /*0914*/ 	.word	0x00000000


	//----- nvinfo : EIATTR_MIN_STACK_SIZE
	.align		4
.L_415:
        /*0918*/ 	.byte	0x04, 0x12
        /*091a*/ 	.short	(.L_417 - .L_416)
	.align		4
.L_416:
        /*091c*/ 	.word	index@(_Z23gemm_half_q_half_kernelILi3ELi8ELb1ELb1ELi32EEvPK6__halfPKjS4_S2_PS0_iiiiPKtS7_iiiiiibS2_i)
        /*0920*/ 	.word	0x00000000


	//----- nvinfo : EIATTR_MIN_STACK_SIZE
	.align		4
.L_417:
        /*0924*/ 	.byte	0x04, 0x12
        /*0926*/ 	.short	(.L_419 - .L_418)
	.align		4
.L_418:
        /*0928*/ 	.word	index@(_Z23gemm_half_q_half_kernelILi3ELi12ELb1ELb1ELi32EEvPK6__halfPKjS4_S2_PS0_iiiiPKtS7_iiiiiibS2_i)
        /*092c*/ 	.word	0x00000000


	//----- nvinfo : EIATTR_MIN_STACK_SIZE
	.align		4
.L_419:
        /*0930*/ 	.byte	0x04, 0x12
        /*0932*/ 	.short	(.L_421 - .L_420)
	.align		4
.L_420:
        /*0934*/ 	.word	index@(_Z23gemm_half_q_half_kernelILi3ELi14ELb1ELb1ELi32EEvPK6__halfPKjS4_S2_PS0_iiiiPKtS7_iiiiiibS2_i)
        /*0938*/ 	.word	0x00000000


	//----- nvinfo : EIATTR_MIN_STACK_SIZE
	.align		4
.L_421:
        /*093c*/ 	.byte	0x04, 0x12
        /*093e*/ 	.short	(.L_423 - .L_422)
	.align		4
.L_422:
        /*0940*/ 	.word	index@(_Z23gemm_half_q_half_kernelILi3ELi4ELb1ELb1ELi32EEvPK6__halfPKjS4_S2_PS0_iiiiPKtS7_iiiiiibS2_i)
        /*0944*/ 	.word	0x00000000


	//----- nvinfo : EIATTR_MIN_STACK_SIZE
	.align		4
.L_423:
        /*0948*/ 	.byte	0x04, 0x12
        /*094a*/ 	.short	(.L_425 - .L_424)
	.align		4
.L_424:
        /*094c*/ 	.word	index@(_Z23gemm_half_q_half_kernelILi3ELi6ELb1ELb1ELi32EEvPK6__halfPKjS4_S2_PS0_iiiiPKtS7_iiiiiibS2_i)
        /*0950*/ 	.word	0x00000000


	//----- nvinfo : EIATTR_MIN_STACK_SIZE
	.align		4
.L_425:
        /*0954*/ 	.byte	0x04, 0x12
        /*0956*/ 	.short	(.L_427 - .L_426)
	.align		4
.L_426:
        /*0958*/ 	.word	index@(_Z23gemm_half_q_half_kernelILi3ELi2ELb1ELb1ELi32EEvPK6__halfPKjS4_S2_PS0_iiiiPKtS7_iiiiiibS2_i)
        /*095c*/ 	.word	0x00000000


	//----- nvinfo : EIATTR_MIN_STACK_SIZE
	.align		4
.L_427:
        /*0960*/ 	.byte	0x04, 0x12
        /*0962*/ 	.short	(.L_429 - .L_428)
	.align		4
.L_428:
        /*0964*/ 	.word	index@(_Z23gemm_half_q_half_kernelILi2ELi32ELb1ELb1ELi64EEvPK6__halfPKjS4_S2_PS0_iiiiPKtS7_iiiiiibS2_i)
        /*0968*/ 	.word	0x00000010


	//----- nvinfo : EIATTR_MIN_STACK_SIZE
	.align		4
.L_429:
        /*096c*/ 	.byte	0x04, 0x12
        /*096e*/ 	.short	(.L_431 - .L_430)
	.align		4
.L_430:
        /*0970*/ 	.word	index@(_Z23gemm_half_q_half_kernelILi2ELi48ELb1ELb1ELi64EEvPK6__halfPKjS4_S2_PS0_iiiiPKtS7_iiiiiibS2_i)
        /*0974*/ 	.word	0x00000010


	//----- nvinfo : EIATTR_MIN_STACK_SIZE
	.align		4
.L_431:
        /*0978*/ 	.byte	0x04, 0x12
        /*097a*/ 	.short	(.L_433 - .L_432)
	.align		4
.L_432:
        /*097c*/ 	.word	index@(_Z23gemm_half_q_half_kernelILi2ELi16ELb1ELb1ELi64EEvPK6__halfPKjS4_S2_PS0_iiiiPKtS7_iiiiiibS2_i)
        /*0980*/ 	.word	0x00000010


	//----- nvinfo : EIATTR_MIN_STACK_SIZE
	.align		4
.L_433:
        /*0984*/ 	.byte	0x04, 0x12
        /*0986*/ 	.short	(.L_435 - .L_434)
	.align		4
.L_434:
        /*0988*/ 	.word	index@(_Z23gemm_half_q_half_kernelILi2ELi24ELb1ELb1ELi64EEvPK6__halfPKjS4_S2_PS0_iiiiPKtS7_iiiiiibS2_i)
        /*098c*/ 	.word	0x00000010


	//----- nvinfo : EIATTR_MIN_STACK_SIZE
	.align		4
.L_435:
        /*0990*/ 	.byte	0x04, 0x12
        /*0992*/ 	.short	(.L_437 - .L_436)
	.align		4
.L_436:
        /*0994*/ 	.word	index@(_Z23gemm_half_q_half_kernelILi2ELi8ELb1ELb1ELi64EEvPK6__halfPKjS4_S2_PS0_iiiiPKtS7_iiiiiibS2_i)
        /*0998*/ 	.word	0x00000010


	//----- nvinfo : EIATTR_MIN_STACK_SIZE
	.align		4
.L_437:
        /*099c*/ 	.byte	0x04, 0x12
        /*099e*/ 	.short	(.L_439 - .L_438)
	.align		4
.L_438:
        /*09a0*/ 	.word	index@(_Z23gemm_half_q_half_kernelILi2ELi12ELb1ELb1ELi64EEvPK6__halfPKjS4_S2_PS0_iiiiPKtS7_iiiiiibS2_i)
        /*09a4*/ 	.word	0x00000010


	//----- nvinfo : EIATTR_MIN_STACK_SIZE
	.align		4
.L_439:
        /*09a8*/ 	.byte	0x04, 0x12
        /*09aa*/ 	.short	(.L_441 - .L_440)
	.align		4
.L_440:
        /*09ac*/ 	.word	index@(_Z23gemm_half_q_half_kernelILi2ELi14ELb1ELb1ELi64EEvPK6__halfPKjS4_S2_PS0_iiiiPKtS7_iiiiiibS2_i)
        /*09b0*/ 	.word	0x00000010


	//----- nvinfo : EIATTR_MIN_STACK_SIZE
	.align		4
.L_441:
        /*09b4*/ 	.byte	0x04, 0x12
        /*09b6*/ 	.short	(.L_443 - .L_442)
	.align		4
.L_442:
        /*09b8*/ 	.word	index@(_Z23gemm_half_q_half_kernelILi2ELi4ELb1ELb1ELi64EEvPK6__halfPKjS4_S2_PS0_iiiiPKtS7_iiiiiibS2_i)
        /*09bc*/ 	.word	0x00000010


	//----- nvinfo : EIATTR_MIN_STACK_SIZE
	.align		4
.L_443:
        /*09c0*/ 	.byte	0x04, 0x12
        /*09c2*/ 	.short	(.L_445 - .L_444)
	.align		4
.L_444:
        /*09c4*/ 	.word	index@(_Z23gemm_half_q_half_kernelILi2ELi6ELb1ELb1ELi64EEvPK6__halfPKjS4_S2_PS0_iiiiPKtS7_iiiiiibS2_i)
        /*09c8*/ 	.word	0x00000010


	//----- nvinfo : EIATTR_MIN_STACK_SIZE
	.align		4
.L_445:
        /*09cc*/ 	.byte	0x04, 0x12
        /*09ce*/ 	.short	(.L_447 - .L_446)
	.align		4
.L_446:
        /*09d0*/ 	.word	index@(_Z23gemm_half_q_half_kernelILi2ELi2ELb1ELb1ELi64EEvPK6__halfPKjS4_S2_PS0_iiiiPKtS7_iiiiiibS2_i)
        /*09d4*/ 	.word	0x00000010


	//----- nvinfo : EIATTR_MIN_STACK_SIZE
	.align		4
.L_447:
        /*09d8*/ 	.byte	0x04, 0x12
        /*09da*/ 	.short	(.L_449 - .L_448)
	.align		4
.L_448:
        /*09dc*/ 	.word	index@(_Z23gemm_half_q_half_kernelILi2ELi32ELb1ELb1ELi32EEvPK6__halfPKjS4_S2_PS0_iiiiPKtS7_iiiiiibS2_i)
        /*09e0*/ 	.word	0x00000000


	//----- nvinfo : EIATTR_MIN_STACK_SIZE
	.align		4
.L_449:
        /*09e4*/ 	.byte	0x04, 0x12
        /*09e6*/ 	.short	(.L_451 - .L_450)
	.align		4
.L_450:
        /*09e8*/ 	.word	index@(_Z23gemm_half_q_half_kernelILi2ELi48ELb1ELb1ELi32EEvPK6__halfPKjS4_S2_PS0_iiiiPKtS7_iiiiiibS2_i)
        /*09ec*/ 	.word	0x00000000


	//----- nvinfo : EIATTR_MIN_STACK_SIZE
	.align		4
.L_451:
        /*09f0*/ 	.byte	0x04, 0x12
        /*09f2*/ 	.short	(.L_453 - .L_452)
	.align		4
.L_452:
        /*09f4*/ 	.word	index@(_Z23gemm_half_q_half_kernelILi2ELi16ELb1ELb1ELi32EEvPK6__halfPKjS4_S2_PS0_iiiiPKtS7_iiiiiibS2_i)
        /*09f8*/ 	.word	0x00000000


	//----- nvinfo : EIATTR_MIN_STACK_SIZE
	.align		4
.L_453:
        /*09fc*/ 	.byte	0x04, 0x12
        /*09fe*/ 	.short	(.L_455 - .L_454)
	.align		4
.L_454:
        /*0a00*/ 	.word	index@(_Z23gemm_half_q_half_kernelILi2ELi24ELb1ELb1ELi32EEvPK6__halfPKjS4_S2_PS0_iiiiPKtS7_iiiiiibS2_i)
        /*0a04*/ 	.word	0x00000000


	//----- nvinfo : EIATTR_MIN_STACK_SIZE
	.align		4
.L_455:
        /*0a08*/ 	.byte	0x04, 0x12
        /*0a0a*/ 	.short	(.L_457 - .L_456)
	.align		4
.L_456:
        /*0a0c*/ 	.word	index@(_Z23gemm_half_q_half_kernelILi2ELi8ELb1ELb1ELi32EEvPK6__halfPKjS4_S2_PS0_iiiiPKtS7_iiiiiibS2_i)
        /*0a10*/ 	.word	0x00000000


	//----- nvinfo : EIATTR_MIN_STACK_SIZE
	.align		4
.L_457:
        /*0a14*/ 	.byte	0x04, 0x12
        /*0a16*/ 	.short	(.L_459 - .L_458)
	.align		4
.L_458:
        /*0a18*/ 	.word	index@(_Z23gemm_half_q_half_kernelILi2ELi12ELb1ELb1ELi32EEvPK6__halfPKjS4_S2_PS0_iiiiPKtS7_iiiiiibS2_i)
        /*0a1c*/ 	.word	0x00000000


	//----- nvinfo : EIATTR_MIN_STACK_SIZE
	.align		4
.L_459:
        /*0a20*/ 	.byte	0x04, 0x12
        /*0a22*/ 	.short	(.L_461 - .L_460)
	.align		4
.L_460:
        /*0a24*/ 	.word	index@(_Z23gemm_half_q_half_kernelILi2ELi14ELb1ELb1ELi32EEvPK6__halfPKjS4_S2_PS0_iiiiPKtS7_iiiiiibS2_i)
        /*0a28*/ 	.word	0x00000000


	//----- nvinfo : EIATTR_MIN_STACK_SIZE
	.align		4
.L_461:
        /*0a2c*/ 	.byte	0x04, 0x12
        /*0a2e*/ 	.short	(.L_463 - .L_462)
	.align		4
.L_462:
        /*0a30*/ 	.word	index@(_Z23gemm_half_q_half_kernelILi2ELi4ELb1ELb1ELi32EEvPK6__halfPKjS4_S2_PS0_iiiiPKtS7_iiiiiibS2_i)
        /*0a34*/ 	.word	0x00000000


	//----- nvinfo : EIATTR_MIN_STACK_SIZE
	.align		4
.L_463:
        /*0a38*/ 	.byte	0x04, 0x12
        /*0a3a*/ 	.short	(.L_465 - .L_464)
	.align		4
.L_464:
        /*0a3c*/ 	.word	index@(_Z23gemm_half_q_half_kernelILi2ELi6ELb1ELb1ELi32EEvPK6__halfPKjS4_S2_PS0_iiiiPKtS7_iiiiiibS2_i)
        /*0a40*/ 	.word	0x00000000


	//----- nvinfo : EIATTR_MIN_STACK_SIZE
	.align		4
.L_465:
        /*0a44*/ 	.byte	0x04, 0x12
        /*0a46*/ 	.short	(.L_467 - .L_466)
	.align		4
.L_466:
        /*0a48*/ 	.word	index@(_Z23gemm_half_q_half_kernelILi2ELi2ELb1ELb1ELi32EEvPK6__halfPKjS4_S2_PS0_iiiiPKtS7_iiiiiibS2_i)
        /*0a4c*/ 	.word	0x00000000


	//----- nvinfo : EIATTR_MIN_STACK_SIZE
	.align		4
.L_467:
        /*0a50*/ 	.byte	0x04, 0x12
        /*0a52*/ 	.short	(.L_469 - .L_468)
	.align		4
.L_468:
        /*0a54*/ 	.word	index@(_Z23gemm_half_q_half_kernelILi1ELi32ELb1ELb1ELi64EEvPK6__halfPKjS4_S2_PS0_iiiiPKtS7_iiiiiibS2_i)
        /*0a58*/ 	.word	0x00000010


	//----- nvinfo : EIATTR_MIN_STACK_SIZE
	.align		4
.L_469:
        /*0a5c*/ 	.byte	0x04, 0x12
        /*0a5e*/ 	.short	(.L_471 - .L_470)
	.align		4
.L_470:
        /*0a60*/ 	.word	index@(_Z23gemm_half_q_half_kernelILi1ELi48ELb1ELb1ELi64EEvPK6__halfPKjS4_S2_PS0_iiiiPKtS7_iiiiiibS2_i)
        /*0a64*/ 	.word	0x00000010


	//----- nvinfo : EIATTR_MIN_STACK_SIZE
	.align		4
.L_471:
        /*0a68*/ 	.byte	0x04, 0x12
        /*0a6a*/ 	.short	(.L_473 - .L_472)
	.align		4
.L_472:
        /*0a6c*/ 	.word	index@(_Z23gemm_half_q_half_kernelILi1ELi16ELb1ELb1ELi64EEvPK6__halfPKjS4_S2_PS0_iiiiPKtS7_iiiiiibS2_i)
        /*0a70*/ 	.word	0x00000010


	//----- nvinfo : EIATTR_MIN_STACK_SIZE
	.align		4
.L_473:
        /*0a74*/ 	.byte	0x04, 0x12
        /*0a76*/ 	.short	(.L_475 - .L_474)
	.align		4
.L_474:
        /*0a78*/ 	.word	index@(_Z23gemm_half_q_half_kernelILi1ELi24ELb1ELb1ELi64EEvPK6__halfPKjS4_S2_PS0_iiiiPKtS7_iiiiiibS2_i)
        /*0a7c*/ 	.word	0x00000010


	//----- nvinfo : EIATTR_MIN_STACK_SIZE
	.align		4
.L_475:
        /*0a80*/ 	.byte	0x04, 0x12
        /*0a82*/ 	.short	(.L_477 - .L_476)
	.align		4
.L_476:
        /*0a84*/ 	.word	index@(_Z23gemm_half_q_half_kernelILi1ELi8ELb1ELb1ELi64EEvPK6__halfPKjS4_S2_PS0_iiiiPKtS7_iiiiiibS2_i)
        /*0a88*/ 	.word	0x00000010


	//----- nvinfo : EIATTR_MIN_STACK_SIZE
	.align		4
.L_477:
        /*0a8c*/ 	.byte	0x04, 0x12
        /*0a8e*/ 	.short	(.L_479 - .L_478)
	.align		4
.L_478:
        /*0a90*/ 	.word	index@(_Z23gemm_half_q_half_kernelILi1ELi12ELb1ELb1ELi64EEvPK6__halfPKjS4_S2_PS0_iiiiPKtS7_iiiiiibS2_i)
        /*0a94*/ 	.word	0x00000010


	//----- nvinfo : EIATTR_MIN_STACK_SIZE
	.align		4
.L_479:
        /*0a98*/ 	.byte	0x04, 0x12
        /*0a9a*/ 	.short	(.L_481 - .L_480)
	.align		4
.L_480:
        /*0a9c*/ 	.word	index@(_Z23gemm_half_q_half_kernelILi1ELi14ELb1ELb1ELi64EEvPK6__halfPKjS4_S2_PS0_iiiiPKtS7_iiiiiibS2_i)
        /*0aa0*/ 	.word	0x00000010


	//----- nvinfo : EIATTR_MIN_STACK_SIZE
	.align		4
.L_481:
        /*0aa4*/ 	.byte	0x04, 0x12
        /*0aa6*/ 	.short	(.L_483 - .L_482)
	.align		4
.L_482:
        /*0aa8*/ 	.word	index@(_Z23gemm_half_q_half_kernelILi1ELi4ELb1ELb1ELi64EEvPK6__halfPKjS4_S2_PS0_iiiiPKtS7_iiiiiibS2_i)
        /*0aac*/ 	.word	0x00000010


	//----- nvinfo : EIATTR_MIN_STACK_SIZE
	.align		4
.L_483:
        /*0ab0*/ 	.byte	0x04, 0x12
        /*0ab2*/ 	.short	(.L_485 - .L_484)
	.align		4
.L_484:
        /*0ab4*/ 	.word	index@(_Z23gemm_half_q_half_kernelILi1ELi6ELb1ELb1ELi64EEvPK6__halfPKjS4_S2_PS0_iiiiPKtS7_iiiiiibS2_i)
        /*0ab8*/ 	.word	0x00000010


	//----- nvinfo : EIATTR_MIN_STACK_SIZE
	.align		4
.L_485:
        /*0abc*/ 	.byte	0x04, 0x12
        /*0abe*/ 	.short	(.L_487 - .L_486)
	.align		4
.L_486:
        /*0ac0*/ 	.word	index@(_Z23gemm_half_q_half_kernelILi1ELi2ELb1ELb1ELi64EEvPK6__halfPKjS4_S2_PS0_iiiiPKtS7_iiiiiibS2_i)
        /*0ac4*/ 	.word	0x00000010


	//----- nvinfo : EIATTR_MIN_STACK_SIZE
	.align		4
.L_487:
        /*0ac8*/ 	.byte	0x04, 0x12
        /*0aca*/ 	.short	(.L_489 - .L_488)
	.align		4
.L_488:
        /*0acc*/ 	.word	index@(_Z23gemm_half_q_half_kernelILi1ELi32ELb1ELb1ELi32EEvPK6__halfPKjS4_S2_PS0_iiiiPKtS7_iiiiiibS2_i)
        /*0ad0*/ 	.word	0x00000000


	//----- nvinfo : EIATTR_MIN_STACK_SIZE
	.align		4
.L_489:
        /*0ad4*/ 	.byte	0x04, 0x12
        /*0ad6*/ 	.short	(.L_491 - .L_490)
	.align		4
.L_490:
        /*0ad8*/ 	.word	index@(_Z23gemm_half_q_half_kernelILi1ELi48ELb1ELb1ELi32EEvPK6__halfPKjS4_S2_PS0_iiiiPKtS7_iiiiiibS2_i)
        /*0adc*/ 	.word	0x00000000


	//----- nvinfo : EIATTR_MIN_STACK_SIZE
	.align		4
.L_491:
        /*0ae0*/ 	.byte	0x04, 0x12
        /*0ae2*/ 	.short	(.L_493 - .L_492)
	.align		4
.L_492:
        /*0ae4*/ 	.word	index@(_Z23gemm_half_q_half_kernelILi1ELi16ELb1ELb1ELi32EEvPK6__halfPKjS4_S2_PS0_iiiiPKtS7_iiiiiibS2_i)
        /*0ae8*/ 	.word	0x00000000


	//----- nvinfo : EIATTR_MIN_STACK_SIZE
	.align		4
.L_493:
        /*0aec*/ 	.byte	0x04, 0x12
        /*0aee*/ 	.short	(.L_495 - .L_494)
	.align		4
.L_494:
        /*0af0*/ 	.word	index@(_Z23gemm_half_q_half_kernelILi1ELi24ELb1ELb1ELi32EEvPK6__halfPKjS4_S2_PS0_iiiiPKtS7_iiiiiibS2_i)
        /*0af4*/ 	.word	0x00000000


	//----- nvinfo : EIATTR_MIN_STACK_SIZE
	.align		4
.L_495:
        /*0af8*/ 	.byte	0x04, 0x12
        /*0afa*/ 	.short	(.L_497 - .L_496)
	.align		4
.L_496:
        /*0afc*/ 	.word	index@(_Z23gemm_half_q_half_kernelILi1ELi8ELb1ELb1ELi32EEvPK6__halfPKjS4_S2_PS0_iiiiPKtS7_iiiiiibS2_i)
        /*0b00*/ 	.word	0x00000000


	//----- nvinfo : EIATTR_MIN_STACK_SIZE
	.align		4
.L_497:
        /*0b04*/ 	.byte	0x04, 0x12
        /*0b06*/ 	.short	(.L_499 - .L_498)
	.align		4
.L_498:
        /*0b08*/ 	.word	index@(_Z23gemm_half_q_half_kernelILi1ELi12ELb1ELb1ELi32EEvPK6__halfPKjS4_S2_PS0_iiiiPKtS7_iiiiiibS2_i)
        /*0b0c*/ 	.word	0x00000000


	//----- nvinfo : EIATTR_MIN_STACK_SIZE
	.align		4
.L_499:
        /*0b10*/ 	.byte	0x04, 0x12
        /*0b12*/ 	.short	(.L_501 - .L_500)
	.align		4
.L_500:
        /*0b14*/ 	.word	index@(_Z23gemm_half_q_half_kernelILi1ELi14ELb1ELb1ELi32EEvPK6__halfPKjS4_S2_PS0_iiiiPKtS7_iiiiiibS2_i)
        /*0b18*/ 	.word	0x00000000


	//----- nvinfo : EIATTR_MIN_STACK_SIZE
	.align		4
.L_501:
        /*0b1c*/ 	.byte	0x04, 0x12
        /*0b1e*/ 	.short	(.L_503 - .L_502)
	.align		4
.L_502:
        /*0b20*/ 	.word	index@(_Z23gemm_half_q_half_kernelILi1ELi4ELb1ELb1ELi32EEvPK6__halfPKjS4_S2_PS0_iiiiPKtS7_iiiiiibS2_i)
        /*0b24*/ 	.word	0x00000000


	//----- nvinfo : EIATTR_MIN_STACK_SIZE
	.align		4
.L_503:
        /*0b28*/ 	.byte	0x04, 0x12
        /*0b2a*/ 	.short	(.L_505 - .L_504)
	.align		4
.L_504:
        /*0b2c*/ 	.word	index@(_Z23gemm_half_q_half_kernelILi1ELi6ELb1ELb1ELi32EEvPK6__halfPKjS4_S2_PS0_iiiiPKtS7_iiiiiibS2_i)
        /*0b30*/ 	.word	0x00000000


	//----- nvinfo : EIATTR_MIN_STACK_SIZE
	.align		4
.L_505:
        /*0b34*/ 	.byte	0x04, 0x12
        /*0b36*/ 	.short	(.L_507 - .L_506)
	.align		4
.L_506:
        /*0b38*/ 	.word	index@(_Z23gemm_half_q_half_kernelILi1ELi2ELb1ELb1ELi32EEvPK6__halfPKjS4_S2_PS0_iiiiPKtS7_iiiiiibS2_i)
        /*0b3c*/ 	.word	0x00000000
.L_507:


//--------------------- .nv.compat                --------------------------
	.section	.nv.compat,"",@"SHT_CUDA_COMPAT_INFO"
	.align	4
        /*0000*/ 	.byte	0x02, 0x09, 0x01, 0x00, 0x02, 0x02, 0x01, 0x00, 0x02, 0x05, 0x05, 0x00, 0x03, 0x07, 0x01, 0x01
        /*0010*/ 	.byte	0x02, 0x03, 0x00, 0x00, 0x02, 0x06, 0x01, 0x00, 0x04, 0x0b, 0x08, 0x00, 0x00, 0x00, 0x00, 0x00
        /*0020*/ 	.byte	0x00, 0x00, 0x00, 0x00


//--------------------- .nv.info._Z23gemm_half_q_half_kernelILi4ELi32ELb1ELb1ELi64EEvPK6__halfPKjS4_S2_PS0_iiiiPKtS7_iiiiiibS2_i --------------------------
	.section	.nv.info._Z23gemm_half_q_half_kernelILi4ELi32ELb1ELb1ELi64EEvPK6__halfPKjS4_S2_PS0_iiiiPKtS7_iiiiiibS2_i,"",@"SHT_CUDA_INFO"
	.sectionflags	@""
	.align	4


	//----- nvinfo : EIATTR_CUDA_API_VERSION
	.align		4
        /*0000*/ 	.byte	0x04, 0x37
        /*0002*/ 	.short	(.L_509 - .L_508)
.L_508:
        /*0004*/ 	.word	0x00000082


	//----- nvinfo : EIATTR_KPARAM_INFO
	.align		4
.L_509:
        /*0008*/ 	.byte	0x04, 0x17
        /*000a*/ 	.short	(.L_511 - .L_510)
.L_510:
        /*000c*/ 	.word	0x00000000
        /*0010*/ 	.short	0x0013
        /*0012*/ 	.short	0x0070
        /*0014*/ 	.byte	0x00, 0xf0, 0x11, 0x00


	//----- nvinfo : EIATTR_KPARAM_INFO
	.align		4
.L_511:
        /*0018*/ 	.byte	0x04, 0x17
        /*001a*/ 	.short	(.L_513 - .L_512)
.L_512:
        /*001c*/ 	.word	0x00000000
        /*0020*/ 	.short	0x0012
        /*0022*/ 	.short	0x0068
        /*0024*/ 	.byte	0x00, 0xf5, 0x21, 0x00


	//----- nvinfo : EIATTR_KPARAM_INFO
	.align		4
.L_513:
        /*0028*/ 	.byte	0x04, 0x17
        /*002a*/ 	.short	(.L_515 - .L_514)
.L_514:
        /*002c*/ 	.word	0x00000000
        /*0030*/ 	.short	0x0011
        /*0032*/ 	.short	0x0060
        /*0034*/ 	.byte	0x00, 0xf0, 0x05, 0x00


	//----- nvinfo : EIATTR_KPARAM_INFO
	.align		4
.L_515:
        /*0038*/ 	.byte	0x04, 0x17
        /*003a*/ 	.short	(.L_517 - .L_516)
.L_516:
        /*003c*/ 	.word	0x00000000
        /*0040*/ 	.short	0x0010
        /*0042*/ 	.short	0x005c
        /*0044*/ 	.byte	0x00, 0xf0, 0x11, 0x00


	//----- nvinfo : EIATTR_KPARAM_INFO
	.align		4
.L_517:
        /*0048*/ 	.byte	0x04, 0x17
        /*004a*/ 	.short	(.L_519 - .L_518)
.L_518:
        /*004c*/ 	.word	0x00000000
        /*0050*/ 	.short	0x000f
        /*0052*/ 	.short	0x0058
        /*0054*/ 	.byte	0x00, 0xf0, 0x11, 0x00


	//----- nvinfo : EIATTR_KPARAM_INFO
	.align		4
.L_519:
        /*0058*/ 	.byte	0x04, 0x17
        /*005a*/ 	.short	(.L_521 - .L_520)
.L_520:
        /*005c*/ 	.word	0x00000000
        /*0060*/ 	.short	0x000e
        /*0062*/ 	.short	0x0054
        /*0064*/ 	.byte	0x00, 0xf0, 0x11, 0x00


	//----- nvinfo : EIATTR_KPARAM_INFO
	.align		4
.L_521:
        /*0068*/ 	.byte	0x04, 0x17
        /*006a*/ 	.short	(.L_523 - .L_522)
.L_522:
        /*006c*/ 	.word	0x00000000
        /*0070*/ 	.short	0x000d
        /*0072*/ 	.short	0x0050
        /*0074*/ 	.byte	0x00, 0xf0, 0x11, 0x00


	//----- nvinfo : EIATTR_KPARAM_INFO
	.align		4
.L_523:
        /*0078*/ 	.byte	0x04, 0x17
        /*007a*/ 	.short	(.L_525 - .L_524)
.L_524:
        /*007c*/ 	.word	0x00000000
        /*0080*/ 	.short	0x000c
        /*0082*/ 	.short	0x004c
        /*0084*/ 	.byte	0x00, 0xf0, 0x11, 0x00


	//----- nvinfo : EIATTR_KPARAM_INFO
	.align		4
.L_525:
        /*0088*/ 	.byte	0x04, 0x17
        /*008a*/ 	.short	(.L_527 - .L_526)
.L_526:
        /*008c*/ 	.word	0x00000000
        /*0090*/ 	.short	0x000b
        /*0092*/ 	.short	0x0048
        /*0094*/ 	.byte	0x00, 0xf0, 0x11, 0x00


	//----- nvinfo : EIATTR_KPARAM_INFO
	.align		4
.L_527:
        /*0098*/ 	.byte	0x04, 0x17
        /*009a*/ 	.short	(.L_529 - .L_528)
.L_528:
        /*009c*/ 	.word	0x00000000
        /*00a0*/ 	.short	0x000a
        /*00a2*/ 	.short	0x0040
        /*00a4*/ 	.byte	0x00, 0xf5, 0x21, 0x00


	//----- nvinfo : EIATTR_KPARAM_INFO
	.align		4
.L_529:
        /*00a8*/ 	.byte	0x04, 0x17
        /*00aa*/ 	.short	(.L_531 - .L_530)
.L_530:
        /*00ac*/ 	.word	0x00000000
        /*00b0*/ 	.short	0x0009
        /*00b2*/ 	.short	0x0038
        /*00b4*/ 	.byte	0x00, 0xf5, 0x21, 0x00


	//----- nvinfo : EIATTR_KPARAM_INFO
	.align		4
.L_531:
        /*00b8*/ 	.byte	0x04, 0x17
        /*00ba*/ 	.short	(.L_533 - .L_532)
.L_532:
        /*00bc*/ 	.word	0x00000000
        /*00c0*/ 	.short	0x0008
        /*00c2*/ 	.short	0x0034
        /*00c4*/ 	.byte	0x00, 0xf0, 0x11, 0x00


	//----- nvinfo : EIATTR_KPARAM_INFO
	.align		4
.L_533:
        /*00c8*/ 	.byte	0x04, 0x17
        /*00ca*/ 	.short	(.L_535 - .L_534)
.L_534:
        /*00cc*/ 	.word	0x00000000
        /*00d0*/ 	.short	0x0007
        /*00d2*/ 	.short	0x0030
        /*00d4*/ 	.byte	0x00, 0xf0, 0x11, 0x00


	//----- nvinfo : EIATTR_KPARAM_INFO
	.align		4
.L_535:
        /*00d8*/ 	.byte	0x04, 0x17
        /*00da*/ 	.short	(.L_537 - .L_536)
.L_536:
        /*00dc*/ 	.word	0x00000000
        /*00e0*/ 	.short	0x0006
        /*00e2*/ 	.short	0x002c
        /*00e4*/ 	.byte	0x00, 0xf0, 0x11, 0x00


	//----- nvinfo : EIATTR_KPARAM_INFO
	.align		4
.L_537:
        /*00e8*/ 	.byte	0x04, 0x17
        /*00ea*/ 	.short	(.L_539 - .L_538)
.L_538:
        /*00ec*/ 	.word	0x00000000
        /*00f0*/ 	.short	0x0005
        /*00f2*/ 	.short	0x0028
        /*00f4*/ 	.byte	0x00, 0xf0, 0x11, 0x00


	//----- nvinfo : EIATTR_KPARAM_INFO
	.align		4
.L_539:
        /*00f8*/ 	.byte	0x04, 0x17
        /*00fa*/ 	.short	(.L_541 - .L_540)
.L_540:
        /*00fc*/ 	.word	0x00000000
        /*0100*/ 	.short	0x0004
        /*0102*/ 	.short	0x0020
        /*0104*/ 	.byte	0x00, 0xf5, 0x21, 0x00


	//----- nvinfo : EIATTR_KPARAM_INFO
	.align		4
.L_541:
        /*0108*/ 	.byte	0x04, 0x17
        /*010a*/ 	.short	(.L_543 - .L_542)
.L_542:
        /*010c*/ 	.word	0x00000000
        /*0110*/ 	.short	0x0003
        /*0112*/ 	.short	0x0018
        /*0114*/ 	.byte	0x00, 0xf5, 0x21, 0x00


	//----- nvinfo : EIATTR_KPARAM_INFO
	.align		4
.L_543:
        /*0118*/ 	.byte	0x04, 0x17
        /*011a*/ 	.short	(.L_545 - .L_544)
.L_544:
        /*011c*/ 	.word	0x00000000
        /*0120*/ 	.short	0x0002
        /*0122*/ 	.short	0x0010
        /*0124*/ 	.byte	0x00, 0xf5, 0x21, 0x00


	//----- nvinfo : EIATTR_KPARAM_INFO
	.align		4
.L_545:
        /*0128*/ 	.byte	0x04, 0x17
        /*012a*/ 	.short	(.L_547 - .L_546)
.L_546:
        /*012c*/ 	.word	0x00000000
        /*0130*/ 	.short	0x0001
        /*0132*/ 	.short	0x0008
        /*0134*/ 	.byte	0x00, 0xf5, 0x21, 0x00


	//----- nvinfo : EIATTR_KPARAM_INFO
	.align		4
.L_547:
        /*0138*/ 	.byte	0x04, 0x17
        /*013a*/ 	.short	(.L_549 - .L_548)
.L_548:
        /*013c*/ 	.word	0x00000000
        /*0140*/ 	.short	0x0000
        /*0142*/ 	.short	0x0000
        /*0144*/ 	.byte	0x00, 0xf5, 0x21, 0x00


	//----- nvinfo : EIATTR_SPARSE_MMA_MASK
	.align		4
.L_549:
        /*0148*/ 	.byte	0x03, 0x50
        /*014a*/ 	.short	0x0000


	//----- nvinfo : EIATTR_MAXREG_COUNT
	.align		4
        /*014c*/ 	.byte	0x03, 0x1b
        /*014e*/ 	.short	0x00ff


	//----- nvinfo : EIATTR_NUM_BARRIERS
	.align		4
        /*0150*/ 	.byte	0x02, 0x4c
        /*0152*/ 	.byte	0x01
	.zero		1


	//----- nvinfo : EIATTR_MERCURY_ISA_VERSION
	.align		4
        /*0154*/ 	.byte	0x03, 0x5f
        /*0156*/ 	.short	0x0101


	//----- nvinfo : EIATTR_VRC_CTA_INIT_COUNT
	.align		4
        /*0158*/ 	.byte	0x02, 0x4a
	.zero		1
	.zero		1


	//----- nvinfo : EIATTR_EXIT_INSTR_OFFSETS
	.align		4
        /*015c*/ 	.byte	0x04, 0x1c
        /*015e*/ 	.short	(.L_551 - .L_550)


	//   ....[0]....
.L_550:
        /*0160*/ 	.word	0x00000060


	//   ....[1]....
        /*0164*/ 	.word	0x00000270


	//   ....[2]....
        /*0168*/ 	.word	0x00000e40


	//   ....[3]....
        /*016c*/ 	.word	0x000046e0


	//   ....[4]....
        /*0170*/ 	.word	0x00004930


	//   ....[5]....
        /*0174*/ 	.word	0x00004b80


	//   ....[6]....
        /*0178*/ 	.word	0x00004cd0


	//   ....[7]....
        /*017c*/ 	.word	0x00004d60


	//   ....[8]....
        /*0180*/ 	.word	0x00004da0


	//----- nvinfo : EIATTR_CRS_STACK_SIZE
	.align		4
.L_551:
        /*0184*/ 	.byte	0x04, 0x1e
        /*0186*/ 	.short	(.L_553 - .L_552)
.L_552:
        /*0188*/ 	.word	0x00000000


	//----- nvinfo : EIATTR_CBANK_PARAM_SIZE
	.align		4
.L_553:
        /*018c*/ 	.byte	0x03, 0x19
        /*018e*/ 	.short	0x0074


	//----- nvinfo : EIATTR_PARAM_CBANK
	.align		4
        /*0190*/ 	.byte	0x04, 0x0a
        /*0192*/ 	.short	(.L_555 - .L_554)
	.align		4
.L_554:
        /*0194*/ 	.word	index@(.nv.constant0._Z23gemm_half_q_half_kernelILi4ELi32ELb1ELb1ELi64EEvPK6__halfPKjS4_S2_PS0_iiiiPKtS7_iiiiiibS2_i)
        /*0198*/ 	.short	0x0380
        /*019a*/ 	.short	0x0074


	//----- nvinfo : EIATTR_SW_WAR
	.align		4
.L_555:
        /*019c*/ 	.byte	0x04, 0x36
        /*019e*/ 	.short	(.L_557 - .L_556)
.L_556:
        /*01a0*/ 	.word	0x00000008
.L_557:


//--------------------- .nv.info._Z23gemm_half_q_half_kernelILi4ELi48ELb1ELb1ELi64EEvPK6__halfPKjS4_S2_PS0_iiiiPKtS7_iiiiiibS2_i --------------------------
	.section	.nv.info._Z23gemm_half_q_half_kernelILi4ELi48ELb1ELb1ELi64EEvPK6__halfPKjS4_S2_PS0_iiiiPKtS7_iiiiiibS2_i,"",@"SHT_CUDA_INFO"
	.sectionflags	@""
	.align	4


	//----- nvinfo : EIATTR_CUDA_API_VERSION
	.align		4
        /*0000*/ 	.byte	0x04, 0x37
        /*0002*/ 	.short	(.L_559 - .L_558)
.L_558:
        /*0004*/ 	.word	0x00000082


	//----- nvinfo : EIATTR_KPARAM_INFO
	.align		4
.L_559:
        /*0008*/ 	.byte	0x04, 0x17
        /*000a*/ 	.short	(.L_561 - .L_560)
.L_560:
        /*000c*/ 	.word	0x00000000
        /*0010*/ 	.short	0x0013
        /*0012*/ 	.short	0x0070
        /*0014*/ 	.byte	0x00, 0xf0, 0x11, 0x00


	//----- nvinfo : EIATTR_KPARAM_INFO
	.align		4
.L_561:
        /*0018*/ 	.byte	0x04, 0x17
        /*001a*/ 	.short	(.L_563 - .L_562)
.L_562:
        /*001c*/ 	.word	0x00000000
        /*0020*/ 	.short	0x0012
        /*0022*/ 	.short	0x0068
        /*0024*/ 	.byte	0x00, 0xf5, 0x21, 0x00


	//----- nvinfo : EIATTR_KPARAM_INFO
	.align		4
.L_563:
        /*0028*/ 	.byte	0x04, 0x17
        /*002a*/ 	.short	(.L_565 - .L_564)
.L_564:
        /*002c*/ 	.word	0x00000000
        /*0030*/ 	.short	0x0011
        /*0032*/ 	.short	0x0060
        /*0034*/ 	.byte	0x00, 0xf0, 0x05, 0x00


	//----- nvinfo : EIATTR_KPARAM_INFO
	.align		4
.L_565:
        /*0038*/ 	.byte	0x04, 0x17
        /*003a*/ 	.short	(.L_567 - .L_566)
.L_566:
        /*003c*/ 	.word	0x00000000
        /*0040*/ 	.short	0x0010
        /*0042*/ 	.short	0x005c
        /*0044*/ 	.byte	0x00, 0xf0, 0x11, 0x00


	//----- nvinfo : EIATTR_KPARAM_INFO
	.align		4
.L_567:
        /*0048*/ 	.byte	0x04, 0x17
        /*004a*/ 	.short	(.L_569 - .L_568)
.L_568:
        /*004c*/ 	.word	0x00000000
        /*0050*/ 	.short	0x000f
        /*0052*/ 	.short	0x0058
        /*0054*/ 	.byte	0x00, 0xf0, 0x11, 0x00


	//----- nvinfo : EIATTR_KPARAM_INFO
	.align		4
.L_569:
        /*0058*/ 	.byte	0x04, 0x17
        /*005a*/ 	.short	(.L_571 - .L_570)
.L_570:
        /*005c*/ 	.word	0x00000000
        /*0060*/ 	.short	0x000e
        /*0062*/ 	.short	0x0054
        /*0064*/ 	.byte	0x00, 0xf0, 0x11, 0x00


	//----- nvinfo : EIATTR_KPARAM_INFO
	.align		4
.L_571:
        /*0068*/ 	.byte	0x04, 0x17
        /*006a*/ 	.short	(.L_573 - .L_572)
.L_572:
        /*006c*/ 	.word	0x00000000
        /*0070*/ 	.short	0x000d
        /*0072*/ 	.short	0x0050
        /*0074*/ 	.byte	0x00, 0xf0, 0x11, 0x00


	//----- nvinfo : EIATTR_KPARAM_INFO
	.align		4
.L_573:
        /*0078*/ 	.byte	0x04, 0x17
        /*007a*/ 	.short	(.L_575 - .L_574)
.L_574:
        /*007c*/ 	.word	0x00000000
        /*0080*/ 	.short	0x000c
        /*0082*/ 	.short	0x004c
        /*0084*/ 	.byte	0x00, 0xf0, 0x11, 0x00


	//----- nvinfo : EIATTR_KPARAM_INFO
	.align		4
.L_575:
        /*0088*/ 	.byte	0x04, 0x17
        /*008a*/ 	.short	(.L_577 - .L_576)
.L_576:
        /*008c*/ 	.word	0x00000000
        /*0090*/ 	.short	0x000b
        /*0092*/ 	.short	0x0048
        /*0094*/ 	.byte	0x00, 0xf0, 0x11, 0x00


	//----- nvinfo : EIATTR_KPARAM_INFO
	.align		4
.L_577:
        /*0098*/ 	.byte	0x04, 0x17
        /*009a*/ 	.short	(.L_579 - .L_578)
.L_578:
        /*009c*/ 	.word	0x00000000
        /*00a0*/ 	.short	0x000a
        /*00a2*/ 	.short	0x0040
        /*00a4*/ 	.byte	0x00, 0xf5, 0x21, 0x00


	//----- nvinfo : EIATTR_KPARAM_INFO
	.align		4
.L_579:
        /*00a8*/ 	.byte	0x04, 0x17
        /*00aa*/ 	.short	(.L_581 - .L_580)
.L_580:
        /*00ac*/ 	.word	0x00000000
        /*00b0*/ 	.short	0x0009
        /*00b2*/ 	.short	0x0038
        /*00b4*/ 	.byte	0x00, 0xf5, 0x21, 0x00


	//----- nvinfo : EIATTR_KPARAM_INFO
	.align		4
.L_581:
        /*00b8*/ 	.byte	0x04, 0x17
        /*00ba*/ 	.short	(.L_583 - .L_582)
.L_582:
        /*00bc*/ 	.word	0x00000000
        /*00c0*/ 	.short	0x0008
        /*00c2*/ 	.short	0x0034
        /*00c4*/ 	.byte	0x00, 0xf0, 0x11, 0x00


	//----- nvinfo : EIATTR_KPARAM_INFO
	.align		4
.L_583:
        /*00c8*/ 	.byte	0x04, 0x17
        /*00ca*/ 	.short	(.L_585 - .L_584)
.L_584:
        /*00cc*/ 	.word	0x00000000
        /*00d0*/ 	.short	0x0007
        /*00d2*/ 	.short	0x0030
        /*00d4*/ 	.byte	0x00, 0xf0, 0x11, 0x00


	//----- nvinfo : EIATTR_KPARAM_INFO
	.align		4
.L_585:
        /*00d8*/ 	.byte	0x04, 0x17
        /*00da*/ 	.short	(.L_587 - .L_586)
.L_586:
        /*00dc*/ 	.word	0x00000000
        /*00e0*/ 	.short	0x0006
        /*00e2*/ 	.short	0x002c
        /*00e4*/ 	.byte	0x00, 0xf0, 0x11, 0x00


	//----- nvinfo : EIATTR_KPARAM_INFO
	.align		4
.L_587:
        /*00e8*/ 	.byte	0x04, 0x17
        /*00ea*/ 	.short	(.L_589 - .L_588)
.L_588:
        /*00ec*/ 	.word	0x00000000
        /*00f0*/ 	.short	0x0005
        /*00f2*/ 	.short	0x0028
        /*00f4*/ 	.byte	0x00, 0xf0, 0x11, 0x00


	//----- nvinfo : EIATTR_KPARAM_INFO
	.align		4
.L_589:
        /*00f8*/ 	.byte	0x04, 0x17
        /*00fa*/ 	.short	(.L_591 - .L_590)
.L_590:
        /*00fc*/ 	.word	0x00000000
        /*0100*/ 	.short	0x0004
        /*0102*/ 	.short	0x0020
        /*0104*/ 	.byte	0x00, 0xf5, 0x21, 0x00


	//----- nvinfo : EIATTR_KPARAM_INFO
	.align		4
.L_591:
        /*0108*/ 	.byte	0x04, 0x17
        /*010a*/ 	.short	(.L_593 - .L_592)
.L_592:
        /*010c*/ 	.word	0x00000000
        /*0110*/ 	.short	0x0003
        /*0112*/ 	.short	0x0018
        /*0114*/ 	.byte	0x00, 0xf5, 0x21, 0x00


	//----- nvinfo : EIATTR_KPARAM_INFO
	.align		4
.L_593:
        /*0118*/ 	.byte	0x04, 0x17
        /*011a*/ 	.short	(.L_595 - .L_594)
.L_594:
        /*011c*/ 	.word	0x00000000
        /*0120*/ 	.short	0x0002
        /*0122*/ 	.short	0x0010
        /*0124*/ 	.byte	0x00, 0xf5, 0x21, 0x00


	//----- nvinfo : EIATTR_KPARAM_INFO
	.align		4
.L_595:
        /*0128*/ 	.byte	0x04, 0x17
        /*012a*/ 	.short	(.L_597 - .L_596)
.L_596:
        /*012c*/ 	.word	0x00000000
        /*0130*/ 	.short	0x0001
        /*0132*/ 	.short	0x0008
        /*0134*/ 	.byte	0x00, 0xf5, 0x21, 0x00


	//----- nvinfo : EIATTR_KPARAM_INFO
	.align		4
.L_597:
        /*0138*/ 	.byte	0x04, 0x17
        /*013a*/ 	.short	(.L_599 - .L_598)
.L_598:
        /*013c*/ 	.word	0x00000000
        /*0140*/ 	.short	0x0000
        /*0142*/ 	.short	0x0000
        /*0144*/ 	.byte	0x00, 0xf5, 0x21, 0x00


	//----- nvinfo : EIATTR_SPARSE_MMA_MASK
	.align		4
.L_599:
        /*0148*/ 	.byte	0x03, 0x50
        /*014a*/ 	.short	0x0000


	//----- nvinfo : EIATTR_MAXREG_COUNT
	.align		4
        /*014c*/ 	.byte	0x03, 0x1b
        /*014e*/ 	.short	0x00ff


	//----- nvinfo : EIATTR_NUM_BARRIERS
	.align		4
        /*0150*/ 	.byte	0x02, 0x4c
        /*0152*/ 	.byte	0x01
	.zero		1


	//----- nvinfo : EIATTR_MERCURY_ISA_VERSION
	.align		4
        /*0154*/ 	.byte	0x03, 0x5f
        /*0156*/ 	.short	0x0101


	//----- nvinfo : EIATTR_VRC_CTA_INIT_COUNT
	.align		4
        /*0158*/ 	.byte	0x02, 0x4a
	.zero		1
	.zero		1


	//----- nvinfo : EIATTR_EXIT_INSTR_OFFSETS
	.align		4
        /*015c*/ 	.byte	0x04, 0x1c
        /*015e*/ 	.short	(.L_601 - .L_600)


	//   ....[0]....
.L_600:
        /*0160*/ 	.word	0x00000070


	//   ....[1]....
        /*0164*/ 	.word	0x00000280


	//   ....[2]....
        /*0168*/ 	.word	0x00000e50


	//   ....[3]....
        /*016c*/ 	.word	0x00006df0


	//   ....[4]....
        /*0170*/ 	.word	0x00007040


	//   ....[5]....
        /*0174*/ 	.word	0x00007290


	//   ....[6]....
        /*0178*/ 	.word	0x000073e0


	//   ....[7]....
        /*017c*/ 	.word	0x00007470


	//   ....[8]....
        /*0180*/ 	.word	0x000074b0


	//----- nvinfo : EIATTR_CRS_STACK_SIZE
	.align		4
.L_601:
        /*0184*/ 	.byte	0x04, 0x1e
        /*0186*/ 	.short	(.L_603 - .L_602)
.L_602:
        /*0188*/ 	.word	0x00000000


	//----- nvinfo : EIATTR_CBANK_PARAM_SIZE
	.align		4
.L_603:
        /*018c*/ 	.byte	0x03, 0x19
        /*018e*/ 	.short	0x0074


	//----- nvinfo : EIATTR_PARAM_CBANK
	.align		4
        /*0190*/ 	.byte	0x04, 0x0a
        /*0192*/ 	.short	(.L_605 - .L_604)
	.align		4
.L_604:
        /*0194*/ 	.word	index@(.nv.constant0._Z23gemm_half_q_half_kernelILi4ELi48ELb1ELb1ELi64EEvPK6__halfPKjS4_S2_PS0_iiiiPKtS7_iiiiiibS2_i)
        /*0198*/ 	.short	0x0380
        /*019a*/ 	.short	0x0074


	//----- nvinfo : EIATTR_SW_WAR
	.align		4
.L_605:
        /*019c*/ 	.byte	0x04, 0x36
        /*019e*/ 	.short	(.L_607 - .L_606)
.L_606:
        /*01a0*/ 	.word	0x00000008
.L_607:


//--------------------- .nv.info._Z23gemm_half_q_half_kernelILi4ELi16ELb1ELb1ELi64EEvPK6__halfPKjS4_S2_PS0_iiiiPKtS7_iiiiiibS2_i --------------------------
	.section	.nv.info._Z23gemm_half_q_half_kernelILi4ELi16ELb1ELb1ELi64EEvPK6__halfPKjS4_S2_PS0_iiiiPKtS7_iiiiiibS2_i,"",@"SHT_CUDA_INFO"
	.sectionflags	@""
	.align	4


	//----- nvinfo : EIATTR_CUDA_API_VERSION
	.align		4
        /*0000*/ 	.byte	0x04, 0x37
        /*0002*/ 	.short	(.L_609 - .L_608)
.L_608:
        /*0004*/ 	.word	0x00000082


	//----- nvinfo : EIATTR_KPARAM_INFO
	.align		4
.L_609:
        /*0008*/ 	.byte	0x04, 0x17
        /*000a*/ 	.short	(.L_611 - .L_610)
.L_610:
        /*000c*/ 	.word	0x00000000
        /*0010*/ 	.short	0x0013
        /*0012*/ 	.short	0x0070
        /*0014*/ 	.byte	0x00, 0xf0, 0x11, 0x00


	//----- nvinfo : EIATTR_KPARAM_INFO
	.align		4
.L_611:
        /*0018*/ 	.byte	0x04, 0x17
        /*001a*/ 	.short	(.L_613 - .L_612)
.L_612:
        /*001c*/ 	.word	0x00000000
        /*0020*/ 	.short	0x0012
        /*0022*/ 	.short	0x0068
        /*0024*/ 	.byte	0x00, 0xf5, 0x21, 0x00


	//----- nvinfo : EIATTR_KPARAM_INFO
	.align		4
.L_613:
        /*0028*/ 	.byte	0x04, 0x17
        /*002a*/ 	.short	(.L_615 - .L_614)
.L_614:
        /*002c*/ 	.word	0x00000000
        /*0030*/ 	.short	0x0011
        /*0032*/ 	.short	0x0060
        /*0034*/ 	.byte	0x00, 0xf0, 0x05, 0x00


	//----- nvinfo : EIATTR_KPARAM_INFO
	.align		4
.L_615:
        /*0038*/ 	.byte	0x04, 0x17
        /*003a*/ 	.short	(.L_617 - .L_616)
.L_616:
        /*003c*/ 	.word	0x00000000
        /*0040*/ 	.short	0x0010
        /*0042*/ 	.short	0x005c
        /*0044*/ 	.byte	0x00, 0xf0, 0x11, 0x00


	//----- nvinfo : EIATTR_KPARAM_INFO
	.align		4
.L_617:
        /*0048*/ 	.byte	0x04, 0x17
        /*004a*/ 	.short	(.L_619 - .L_618)
.L_618:
        /*004c*/ 	.word	0x00000000
        /*0050*/ 	.short	0x000f
        /*0052*/ 	.short	0x0058
        /*0054*/ 	.byte	0x00, 0xf0, 0x11, 0x00


	//----- nvinfo : EIATTR_KPARAM_INFO
	.align		4
.L_619:
        /*0058*/ 	.byte	0x04, 0x17
        /*005a*/ 	.short	(.L_621 - .L_620)
.L_620:
        /*005c*/ 	.word	0x00000000
        /*0060*/ 	.short	0x000e
        /*0062*/ 	.short	0x0054
        /*0064*/ 	.byte	0x00, 0xf0, 0x11, 0x00


	//----- nvinfo : EIATTR_KPARAM_INFO
	.align		4
.L_621:
        /*0068*/ 	.byte	0x04, 0x17
        /*006a*/ 	.short	(.L_623 - .L_622)
.L_622:
        /*006c*/ 	.word	0x00000000
        /*0070*/ 	.short	0x000d
        /*0072*/ 	.short	0x0050
        /*0074*/ 	.byte	0x00, 0xf0, 0x11, 0x00


	//----- nvinfo : EIATTR_KPARAM_INFO
	.align		4
.L_623:
        /*0078*/ 	.byte	0x04, 0x17
        /*007a*/ 	.short	(.L_625 - .L_624)
.L_624:
        /*007c*/ 	.word	0x00000000
        /*0080*/ 	.short	0x000c
        /*0082*/ 	.short	0x004c
        /*0084*/ 	.byte	0x00, 0xf0, 0x11, 0x00


	//----- nvinfo : EIATTR_KPARAM_INFO
	.align		4
.L_625:
        /*0088*/ 	.byte	0x04, 0x17
        /*008a*/ 	.short	(.L_627 - .L_626)
.L_626:
        /*008c*/ 	.word	0x00000000
        /*0090*/ 	.short	0x000b
        /*0092*/ 	.short	0x0048
        /*0094*/ 	.byte	0x00, 0xf0, 0x11, 0x00


	//----- nvinfo : EIATTR_KPARAM_INFO
	.align		4
.L_627:
        /*0098*/ 	.byte	0x04, 0x17
        /*009a*/ 	.short	(.L_629 - .L_628)
.L_628:
        /*009c*/ 	.word	0x00000000
        /*00a0*/ 	.short	0x000a
        /*00a2*/ 	.short	0x0040
        /*00a4*/ 	.byte	0x00, 0xf5, 0x21, 0x00


	//----- nvinfo : EIATTR_KPARAM_INFO
	.align		4
.L_629:
        /*00a8*/ 	.byte	0x04, 0x17
        /*00aa*/ 	.short	(.L_631 - .L_630)
.L_630:
        /*00ac*/ 	.word	0x00000000
        /*00b0*/ 	.short	0x0009
        /*00b2*/ 	.short	0x0038
        /*00b4*/ 	.byte	0x00, 0xf5, 0x21, 0x00


	//----- nvinfo : EIATTR_KPARAM_INFO
	.align		4
.L_631:
        /*00b8*/ 	.byte	0x04, 0x17
        /*00ba*/ 	.short	(.L_633 - .L_632)
.L_632:
        /*00bc*/ 	.word	0x00000000
        /*00c0*/ 	.short	0x0008
        /*00c2*/ 	.short	0x0034
        /*00c4*/ 	.byte	0x00, 0xf0, 0x11, 0x00


	//----- nvinfo : EIATTR_KPARAM_INFO
	.align		4
.L_633:
        /*00c8*/ 	.byte	0x04, 0x17
        /*00ca*/ 	.short	(.L_635 - .L_634)
.L_634:
        /*00cc*/ 	.word	0x00000000
        /*00d0*/ 	.short	0x0007
        /*00d2*/ 	.short	0x0030
        /*00d4*/ 	.byte	0x00, 0xf0, 0x11, 0x00


	//----- nvinfo : EIATTR_KPARAM_INFO
	.align		4
.L_635:
        /*00d8*/ 	.byte	0x04, 0x17
        /*00da*/ 	.short	(.L_637 - .L_636)
.L_636:
        /*00dc*/ 	.word	0x00000000
        /*00e0*/ 	.short	0x0006
        /*00e2*/ 	.short	0x002c
        /*00e4*/ 	.byte	0x00, 0xf0, 0x11, 0x00


	//----- nvinfo : EIATTR_KPARAM_INFO
	.align		4
.L_637:
        /*00e8*/ 	.byte	0x04, 0x17
        /*00ea*/ 	.short	(.L_639 - .L_638)
.L_638:
        /*00ec*/ 	.word	0x00000000
        /*00f0*/ 	.short	0x0005
        /*00f2*/ 	.short	0x0028
        /*00f4*/ 	.byte	0x00, 0xf0, 0x11, 0x00


	//----- nvinfo : EIATTR_KPARAM_INFO
	.align		4
.L_639:
        /*00f8*/ 	.byte	0x04, 0x17
        /*00fa*/ 	.short	(.L_641 - .L_640)
.L_640:
        /*00fc*/ 	.word	0x00000000
        /*0100*/ 	.short	0x0004
        /*0102*/ 	.short	0x0020
        /*0104*/ 	.byte	0x00, 0xf5, 0x21, 0x00


	//----- nvinfo : EIATTR_KPARAM_INFO
	.align		4
.L_641:
        /*0108*/ 	.byte	0x04, 0x17
        /*010a*/ 	.short	(.L_643 - .L_642)
.L_642:
        /*010c*/ 	.word	0x00000000
        /*0110*/ 	.short	0x0003
        /*0112*/ 	.short	0x0018
        /*0114*/ 	.byte	0x00, 0xf5, 0x21, 0x00


	//----- nvinfo : EIATTR_KPARAM_INFO
	.align		4
.L_643:
        /*0118*/ 	.byte	0x04, 0x17
        /*011a*/ 	.short	(.L_645 - .L_644)
.L_644:
        /*011c*/ 	.word	0x00000000
        /*0120*/ 	.short	0x0002
        /*0122*/ 	.short	0x0010
        /*0124*/ 	.byte	0x00, 0xf5, 0x21, 0x00


	//----- nvinfo : EIATTR_KPARAM_INFO
	.align		4
.L_645:
        /*0128*/ 	.byte	0x04, 0x17
        /*012a*/ 	.short	(.L_647 - .L_646)
.L_646:
        /*012c*/ 	.word	0x00000000
        /*0130*/ 	.short	0x0001
        /*0132*/ 	.short	0x0008
        /*0134*/ 	.byte	0x00, 0xf5, 0x21, 0x00


	//----- nvinfo : EIATTR_KPARAM_INFO
	.align		4
.L_647:
        /*0138*/ 	.byte	0x04, 0x17
        /*013a*/ 	.short	(.L_649 - .L_648)
.L_648:
        /*013c*/ 	.word	0x00000000
        /*0140*/ 	.short	0x0000
        /*0142*/ 	.short	0x0000
        /*0144*/ 	.byte	0x00, 0xf5, 0x21, 0x00


	//----- nvinfo : EIATTR_SPARSE_MMA_MASK
	.align		4
.L_649:
        /*0148*/ 	.byte	0x03, 0x50
        /*014a*/ 	.short	0x0000


	//----- nvinfo : EIATTR_MAXREG_COUNT
	.align		4
        /*014c*/ 	.byte	0x03, 0x1b
        /*014e*/ 	.short	0x00ff


	//----- nvinfo : EIATTR_NUM_BARRIERS
	.align		4
        /*0150*/ 	.byte	0x02, 0x4c
        /*0152*/ 	.byte	0x01
	.zero		1


	//----- nvinfo : EIATTR_MERCURY_ISA_VERSION
	.align		4
        /*0154*/ 	.byte	0x03, 0x5f
        /*0156*/ 	.short	0x0101


	//----- nvinfo : EIATTR_VRC_CTA_INIT_COUNT
	.align		4
        /*0158*/ 	.byte	0x02, 0x4a
	.zero		1
	.zero		1


	//----- nvinfo : EIATTR_EXIT_INSTR_OFFSETS
	.align		4
        /*015c*/ 	.byte	0x04, 0x1c
        /*015e*/ 	.short	(.L_651 - .L_650)


	//   ....[0]....
.L_650:
        /*0160*/ 	.word	0x00000070


	//   ....[1]....
        /*0164*/ 	.word	0x00000280


	//   ....[2]....
        /*0168*/ 	.word	0x00000e50


	//   ....[3]....
        /*016c*/ 	.word	0x00004380


	//   ....[4]....
        /*0170*/ 	.word	0x000045d0


	//   ....[5]....
        /*0174*/ 	.word	0x00004820


	//   ....[6]....
        /*0178*/ 	.word	0x00004970


	//   ....[7]....
        /*017c*/ 	.word	0x00004a00


	//   ....[8]....
        /*0180*/ 	.word	0x00004a40


	//----- nvinfo : EIATTR_CRS_STACK_SIZE
	.align		4
.L_651:
        /*0184*/ 	.byte	0x04, 0x1e
        /*0186*/ 	.short	(.L_653 - .L_652)
.L_652:
        /*0188*/ 	.word	0x00000000


	//----- nvinfo : EIATTR_CBANK_PARAM_SIZE
	.align		4
.L_653:
        /*018c*/ 	.byte	0x03, 0x19
        /*018e*/ 	.short	0x0074


	//----- nvinfo : EIATTR_PARAM_CBANK
	.align		4
        /*0190*/ 	.byte	0x04, 0x0a
        /*0192*/ 	.short	(.L_655 - .L_654)
	.align		4
.L_654:
        /*0194*/ 	.word	index@(.nv.constant0._Z23gemm_half_q_half_kernelILi4ELi16ELb1ELb1ELi64EEvPK6__halfPKjS4_S2_PS0_iiiiPKtS7_iiiiiibS2_i)
        /*0198*/ 	.short	0x0380
        /*019a*/ 	.short	0x0074


	//----- nvinfo : EIATTR_SW_WAR
	.align		4
.L_655:
        /*019c*/ 	.byte	0x04, 0x36
        /*019e*/ 	.short	(.L_657 - .L_656)
.L_656:
        /*01a0*/ 	.word	0x00000008
.L_657:


//--------------------- .nv.info._Z23gemm_half_q_half_kernelILi4ELi24ELb1ELb1ELi64EEvPK6__halfPKjS4_S2_PS0_iiiiPKtS7_iiiiiibS2_i --------------------------
	.section	.nv.info._Z23gemm_half_q_half_kernelILi4ELi24ELb1ELb1ELi64EEvPK6__halfPKjS4_S2_PS0_iiiiPKtS7_iiiiiibS2_i,"",@"SHT_CUDA_INFO"
	.sectionflags	@""
	.align	4


	//----- nvinfo : EIATTR_CUDA_API_VERSION
	.align		4
        /*0000*/ 	.byte	0x04, 0x37
        /*0002*/ 	.short	(.L_659 - .L_658)
.L_658:
        /*0004*/ 	.word	0x00000082


	//----- nvinfo : EIATTR_KPARAM_INFO
	.align		4
.L_659:
        /*0008*/ 	.byte	0x04, 0x17
        /*000a*/ 	.short	(.L_661 - .L_660)
.L_660:
        /*000c*/ 	.word	0x00000000
        /*0010*/ 	.short	0x0013
        /*0012*/ 	.short	0x0070
        /*0014*/ 	.byte	0x00, 0xf0, 0x11, 0x00


	//----- nvinfo : EIATTR_KPARAM_INFO
	.align		4
.L_661:
        /*0018*/ 	.byte	0x04, 0x17
        /*001a*/ 	.short	(.L_663 - .L_662)
.L_662:
        /*001c*/ 	.word	0x00000000
        /*0020*/ 	.short	0x0012
        /*0022*/ 	.short	0x0068
        /*0024*/ 	.byte	0x00, 0xf5, 0x21, 0x00


	//----- nvinfo : EIATTR_KPARAM_INFO
	.align		4
.L_663:
        /*0028*/ 	.byte	0x04, 0x17
        /*002a*/ 	.short	(.L_665 - .L_664)
.L_664:
        /*002c*/ 	.word	0x00000000
        /*0030*/ 	.short	0x0011
        /*0032*/ 	.short	0x0060
        /*0034*/ 	.byte	0x00, 0xf0, 0x05, 0x00


	//----- nvinfo : EIATTR_KPARAM_INFO
	.align		4
.L_665:
        /*0038*/ 	.byte	0x04, 0x17
        /*003a*/ 	.short	(.L_667 - .L_666)
.L_666:
        /*003c*/ 	.word	0x00000000
        /*0040*/ 	.short	0x0010
        /*0042*/ 	.short	0x005c
        /*0044*/ 	.byte	0x00, 0xf0, 0x11, 0x00


	//----- nvinfo : EIATTR_KPARAM_INFO
	.align		4
.L_667:
        /*0048*/ 	.byte	0x04, 0x17
        /*004a*/ 	.short	(.L_669 - .L_668)
.L_668:
        /*004c*/ 	.word	0x00000000
        /*0050*/ 	.short	0x000f
        /*0052*/ 	.short	0x0058
        /*0054*/ 	.byte	0x00, 0xf0, 0x11, 0x00


	//----- nvinfo : EIATTR_KPARAM_INFO
	.align		4
.L_669:
        /*0058*/ 	.byte	0x04, 0x17
        /*005a*/ 	.short	(.L_671 - .L_670)
.L_670:
        /*005c*/ 	.word	0x00000000
        /*0060*/ 	.short	0x000e
        /*0062*/ 	.short	0x0054
        /*0064*/ 	.byte	0x00, 0xf0, 0x11, 0x00


	//----- nvinfo : EIATTR_KPARAM_INFO
	.align		4
.L_671:
        /*0068*/ 	.byte	0x04, 0x17
        /*006a*/ 	.short	(.L_673 - .L_672)
.L_672:
        /*006c*/ 	.word	0x00000000
        /*0070*/ 	.short	0x000d
        /*0072*/ 	.short	0x0050
        /*0074*/ 	.byte	0x00, 0xf0, 0x11, 0x00


	//----- nvinfo : EIATTR_KPARAM_INFO
	.align		4
.L_673:
        /*0078*/ 	.byte	0x04, 0x17
        /*007a*/ 	.short	(.L_675 - .L_674)
.L_674:
        /*007c*/ 	.word	0x00000000
        /*0080*/ 	.short	0x000c
        /*0082*/ 	.short	0x004c
        /*0084*/ 	.byte	0x00, 0xf0, 0x11, 0x00


	//----- nvinfo : EIATTR_KPARAM_INFO
	.align		4
.L_675:
        /*0088*/ 	.byte	0x04, 0x17
        /*008a*/ 	.short	(.L_677 - .L_676)
.L_676:
        /*008c*/ 	.word	0x00000000
        /*0090*/ 	.short	0x000b
        /*0092*/ 	.short	0x0048
        /*0094*/ 	.byte	0x00, 0xf0, 0x11, 0x00


	//----- nvinfo : EIATTR_KPARAM_INFO
	.align		4
.L_677:
        /*0098*/ 	.byte	0x04, 0x17
        /*009a*/ 	.short	(.L_679 - .L_678)
.L_678:
        /*009c*/ 	.word	0x00000000
        /*00a0*/ 	.short	0x000a
        /*00a2*/ 	.short	0x0040
        /*00a4*/ 	.byte	0x00, 0xf5, 0x21, 0x00


	//----- nvinfo : EIATTR_KPARAM_INFO
	.align		4
.L_679:
        /*00a8*/ 	.byte	0x04, 0x17
        /*00aa*/ 	.short	(.L_681 - .L_680)
.L_680:
        /*00ac*/ 	.word	0x00000000
        /*00b0*/ 	.short	0x0009
        /*00b2*/ 	.short	0x0038
        /*00b4*/ 	.byte	0x00, 0xf5, 0x21, 0x00


	//----- nvinfo : EIATTR_KPARAM_INFO
	.align		4
.L_681:
        /*00b8*/ 	.byte	0x04, 0x17
        /*00ba*/ 	.short	(.L_683 - .L_682)
.L_682:
        /*00bc*/ 	.word	0x00000000
        /*00c0*/ 	.short	0x0008
        /*00c2*/ 	.short	0x0034
        /*00c4*/ 	.byte	0x00, 0xf0, 0x11, 0x00


	//----- nvinfo : EIATTR_KPARAM_INFO
	.align		4
.L_683:
        /*00c8*/ 	.byte	0x04, 0x17
        /*00ca*/ 	.short	(.L_685 - .L_684)
.L_684:
        /*00cc*/ 	.word	0x00000000
        /*00d0*/ 	.short	0x0007
        /*00d2*/ 	.short	0x0030
        /*00d4*/ 	.byte	0x00, 0xf0, 0x11, 0x00


	//----- nvinfo : EIATTR_KPARAM_INFO
	.align		4
.L_685:
        /*00d8*/ 	.byte	0x04, 0x17
        /*00da*/ 	.short	(.L_687 - .L_686)
.L_686:
        /*00dc*/ 	.word	0x00000000
        /*00e0*/ 	.short	0x0006
        /*00e2*/ 	.short	0x002c
        /*00e4*/ 	.byte	0x00, 0xf0, 0x11, 0x00


	//----- nvinfo : EIATTR_KPARAM_INFO
	.align		4
.L_687:
        /*00e8*/ 	.byte	0x04, 0x17
        /*00ea*/ 	.short	(.L_689 - .L_688)
.L_688:
        /*00ec*/ 	.word	0x00000000
        /*00f0*/ 	.short	0x0005
        /*00f2*/ 	.short	0x0028
        /*00f4*/ 	.byte	0x00, 0xf0, 0x11, 0x00


	//----- nvinfo : EIATTR_KPARAM_INFO
	.align		4
.L_689:
        /*00f8*/ 	.byte	0x04, 0x17
        /*00fa*/ 	.short	(.L_691 - .L_690)
.L_690:
        /*00fc*/ 	.word	0x00000000
        /*0100*/ 	.short	0x0004
        /*0102*/ 	.short	0x0020
        /*0104*/ 	.byte	0x00, 0xf5, 0x21, 0x00


	//----- nvinfo : EIATTR_KPARAM_INFO
	.align		4
.L_691:
        /*0108*/ 	.byte	0x04, 0x17
        /*010a*/ 	.short	(.L_693 - .L_692)
.L_692:
        /*010c*/ 	.word	0x00000000
        /*0110*/ 	.short	0x0003
        /*0112*/ 	.short	0x0018
        /*0114*/ 	.byte	0x00, 0xf5, 0x21, 0x00


	//----- nvinfo : EIATTR_KPARAM_INFO
	.align		4
.L_693:
        /*0118*/ 	.byte	0x04, 0x17
        /*011a*/ 	.short	(.L_695 - .L_694)
.L_694:
        /*011c*/ 	.word	0x00000000
        /*0120*/ 	.short	0x0002
        /*0122*/ 	.short	0x0010
        /*0124*/ 	.byte	0x00, 0xf5, 0x21, 0x00


	//----- nvinfo : EIATTR_KPARAM_INFO
	.align		4
.L_695:
        /*0128*/ 	.byte	0x04, 0x17
        /*012a*/ 	.short	(.L_697 - .L_696)
.L_696:
        /*012c*/ 	.word	0x00000000
        /*0130*/ 	.short	0x0001
        /*0132*/ 	.short	0x0008
        /*0134*/ 	.byte	0x00, 0xf5, 0x21, 0x00


	//----- nvinfo : EIATTR_KPARAM_INFO
	.align		4
.L_697:
        /*0138*/ 	.byte	0x04, 0x17
        /*013a*/ 	.short	(.L_699 - .L_698)
.L_698:
        /*013c*/ 	.word	0x00000000
        /*0140*/ 	.short	0x0000
        /*0142*/ 	.short	0x0000
        /*0144*/ 	.byte	0x00, 0xf5, 0x21, 0x00


	//----- nvinfo : EIATTR_SPARSE_MMA_MASK
	.align		4
.L_699:
        /*0148*/ 	.byte	0x03, 0x50
        /*014a*/ 	.short	0x0000


	//----- nvinfo : EIATTR_MAXREG_COUNT
	.align		4
        /*014c*/ 	.byte	0x03, 0x1b
        /*014e*/ 	.short	0x00ff


	//----- nvinfo : EIATTR_NUM_BARRIERS
	.align		4
        /*0150*/ 	.byte	0x02, 0x4c
        /*0152*/ 	.byte	0x01
	.zero		1


	//----- nvinfo : EIATTR_MERCURY_ISA_VERSION
	.align		4
        /*0154*/ 	.byte	0x03, 0x5f
        /*0156*/ 	.short	0x0101


	//----- nvinfo : EIATTR_VRC_CTA_INIT_COUNT
	.align		4
        /*0158*/ 	.byte	0x02, 0x4a
	.zero		1
	.zero		1


	//----- nvinfo : EIATTR_EXIT_INSTR_OFFSETS
	.align		4
        /*015c*/ 	.byte	0x04, 0x1c
        /*015e*/ 	.short	(.L_701 - .L_700)


	//   ....[0]....
.L_700:
        /*0160*/ 	.word	0x00000070


	//   ....[1]....
        /*0164*/ 	.word	0x00000280


	//   ....[2]....
        /*0168*/ 	.word	0x00000e50


	//   ....[3]....
        /*016c*/ 	.word	0x0000af80


	//   ....[4]....
        /*0170*/ 	.word	0x0000b1d0


	//   ....[5]....
        /*0174*/ 	.word	0x0000b420


	//   ....[6]....
        /*0178*/ 	.word	0x0000b570


	//   ....[7]....
        /*017c*/ 	.word	0x0000b600


	//   ....[8]....
        /*0180*/ 	.word	0x0000b640


	//----- nvinfo : EIATTR_CRS_STACK_SIZE
	.align		4
.L_701:
        /*0184*/ 	.byte	0x04, 0x1e
        /*0186*/ 	.short	(.L_703 - .L_702)
.L_702:
        /*0188*/ 	.word	0x00000000


	//----- nvinfo : EIATTR_CBANK_PARAM_SIZE
	.align		4
.L_703:
        /*018c*/ 	.byte	0x03, 0x19
        /*018e*/ 	.short	0x0074


	//----- nvinfo : EIATTR_PARAM_CBANK
	.align		4
        /*0190*/ 	.byte	0x04, 0x0a
        /*0192*/ 	.short	(.L_705 - .L_704)
	.align		4
.L_704:
        /*0194*/ 	.word	index@(.nv.constant0._Z23gemm_half_q_half_kernelILi4ELi24ELb1ELb1ELi64EEvPK6__halfPKjS4_S2_PS0_iiiiPKtS7_iiiiiibS2_i)
        /*0198*/ 	.short	0x0380
        /*019a*/ 	.short	0x0074


	//----- nvinfo : EIATTR_SW_WAR
	.align		4
.L_705:
        /*019c*/ 	.byte	0x04, 0x36
        /*019e*/ 	.short	(.L_707 - .L_706)
.L_706:
        /*01a0*/ 	.word	0x00000008
.L_707:


//--------------------- .nv.info._Z23gemm_half_q_half_kernelILi4ELi8ELb1ELb1ELi64EEvPK6__halfPKjS4_S2_PS0_iiiiPKtS7_iiiiiibS2_i --------------------------
	.section	.nv.info._Z23gemm_half_q_half_kernelILi4ELi8ELb1ELb1ELi64EEvPK6__halfPKjS4_S2_PS0_iiiiPKtS7_iiiiiibS2_i,"",@"SHT_CUDA_INFO"
	.sectionflags	@""
	.align	4


	//----- nvinfo : EIATTR_CUDA_API_VERSION
	.align		4
        /*0000*/ 	.byte	0x04, 0x37
        /*0002*/ 	.short	(.L_709 - .L_708)
.L_708:
        /*0004*/ 	.word	0x00000082


	//----- nvinfo : EIATTR_KPARAM_INFO
	.align		4
.L_709:
        /*0008*/ 	.byte	0x04, 0x17
        /*000a*/ 	.short	(.L_711 - .L_710)
.L_710:
        /*000c*/ 	.word	0x00000000
        /*0010*/ 	.short	0x0013
        /*0012*/ 	.short	0x0070
        /*0014*/ 	.byte	0x00, 0xf0, 0x11, 0x00


	//----- nvinfo : EIATTR_KPARAM_INFO
	.align		4
.L_711:
        /*0018*/ 	.byte	0x04, 0x17
        /*001a*/ 	.short	(.L_713 - .L_712)
.L_712:
        /*001c*/ 	.word	0x00000000
        /*0020*/ 	.short	0x0012
        /*0022*/ 	.short	0x0068
        /*0024*/ 	.byte	0x00, 0xf5, 0x21, 0x00


	//----- nvinfo : EIATTR_KPARAM_INFO
	.align		4
.L_713:
        /*0028*/ 	.byte	0x04, 0x17
        /*002a*/ 	.short	(.L_715 - .L_714)
.L_714:
        /*002c*/ 	.word	0x00000000
        /*0030*/ 	.short	0x0011
        /*0032*/ 	.short	0x0060
        /*0034*/ 	.byte	0x00, 0xf0, 0x05, 0x00


	//----- nvinfo : EIATTR_KPARAM_INFO
	.align		4
.L_715:
        /*0038*/ 	.byte	0x04, 0x17
        /*003a*/ 	.short	(.L_717 - .L_716)
.L_716:
        /*003c*/ 	.word	0x00000000
        /*0040*/ 	.short	0x0010
        /*0042*/ 	.short	0x005c
        /*0044*/ 	.byte	0x00, 0xf0, 0x11, 0x00


	//----- nvinfo : EIATTR_KPARAM_INFO
	.align		4
.L_717:
        /*0048*/ 	.byte	0x04, 0x17
        /*004a*/ 	.short	(.L_719 - .L_718)
.L_718:
        /*004c*/ 	.word	0x00000000
        /*0050*/ 	.short	0x000f
        /*0052*/ 	.short	0x0058
        /*0054*/ 	.byte	0x00, 0xf0, 0x11, 0x00


	//----- nvinfo : EIATTR_KPARAM_INFO
	.align		4
.L_719:
        /*0058*/ 	.byte	0x04, 0x17
        /*005a*/ 	.short	(.L_721 - .L_720)
.L_720:
        /*005c*/ 	.word	0x00000000
        /*0060*/ 	.short	0x000e
        /*0062*/ 	.short	0x0054
        /*0064*/ 	.byte	0x00, 0xf0, 0x11, 0x00


	//----- nvinfo : EIATTR_KPARAM_INFO
	.align		4
.L_721:
        /*0068*/ 	.byte	0x04, 0x17
        /*006a*/ 	.short	(.L_723 - .L_722)
.L_722:
        /*006c*/ 	.word	0x00000000
        /*0070*/ 	.short	0x000d
        /*0072*/ 	.short	0x0050
        /*0074*/ 	.byte	0x00, 0xf0, 0x11, 0x00


	//----- nvinfo : EIATTR_KPARAM_INFO
	.align		4
.L_723:
        /*0078*/ 	.byte	0x04, 0x17
        /*007a*/ 	.short	(.L_725 - .L_724)
.L_724:
        /*007c*/ 	.word	0x00000000
        /*0080*/ 	.short	0x000c
        /*0082*/ 	.short	0x004c
        /*0084*/ 	.byte	0x00, 0xf0, 0x11, 0x00


	//----- nvinfo : EIATTR_KPARAM_INFO
	.align		4
.L_725:
        /*0088*/ 	.byte	0x04, 0x17
        /*008a*/ 	.short	(.L_727 - .L_726)
.L_726:
        /*008c*/ 	.word	0x00000000
        /*0090*/ 	.short	0x000b
        /*0092*/ 	.short	0x0048
        /*0094*/ 	.byte	0x00, 0xf0, 0x11, 0x00


	//----- nvinfo : EIATTR_KPARAM_INFO
	.align		4
.L_727:
        /*0098*/ 	.byte	0x04, 0x17
        /*009a*/ 	.short	(.L_729 - .L_728)
.L_728:
        /*009c*/ 	.word	0x00000000
        /*00a0*/ 	.short	0x000a
        /*00a2*/ 	.short	0x0040
        /*00a4*/ 	.byte	0x00, 0xf5, 0x21, 0x00


	//----- nvinfo : EIATTR_KPARAM_INFO
	.align		4
.L_729:
        /*00a8*/ 	.byte	0x04, 0x17
        /*00aa*/ 	.short	(.L_731 - .L_730)
.L_730:
        /*00ac*/ 	.word	0x00000000
        /*00b0*/ 	.short	0x0009
        /*00b2*/ 	.short	0x0038
        /*00b4*/ 	.byte	0x00, 0xf5, 0x21, 0x00


	//----- nvinfo : EIATTR_KPARAM_INFO
	.align		4
.L_731:
        /*00b8*/ 	.byte	0x04, 0x17
        /*00ba*/ 	.short	(.L_733 - .L_732)
.L_732:
        /*00bc*/ 	.word	0x00000000
        /*00c0*/ 	.short	0x0008
        /*00c2*/ 	.short	0x0034
        /*00c4*/ 	.byte	0x00, 0xf0, 0x11, 0x00


	//----- nvinfo : EIATTR_KPARAM_INFO
	.align		4
.L_733:
        /*00c8*/ 	.byte	0x04, 0x17
        /*00ca*/ 	.short	(.L_735 - .L_734)
.L_734:
        /*00cc*/ 	.word	0x00000000
        /*00d0*/ 	.short	0x0007
        /*00d2*/ 	.short	0x0030
        /*00d4*/ 	.byte	0x00, 0xf0, 0x11, 0x00


	//----- nvinfo : EIATTR_KPARAM_INFO
	.align		4
.L_735:
        /*00d8*/ 	.byte	0x04, 0x17
        /*00da*/ 	.short	(.L_737 - .L_736)
.L_736:
        /*00dc*/ 	.word	0x00000000
        /*00e0*/ 	.short	0x0006
        /*00e2*/ 	.short	0x002c
        /*00e4*/ 	.byte	0x00, 0xf0, 0x11, 0x00


	//----- nvinfo : EIATTR_KPARAM_INFO
	.align		4
.L_737:
        /*00e8*/ 	.byte	0x04, 0x17
        /*00ea*/ 	.short	(.L_739 - .L_738)
.L_738:
        /*00ec*/ 	.word	0x00000000
        /*00f0*/ 	.short	0x0005
        /*00f2*/ 	.short	0x0028
        /*00f4*/ 	.byte	0x00, 0xf0, 0x11, 0x00


	//----- nvinfo : EIATTR_KPARAM_INFO
	.align		4
.L_739:
        /*00f8*/ 	.byte	0x04, 0x17
        /*00fa*/ 	.short	(.L_741 - .L_740)
.L_740:
        /*00fc*/ 	.word	0x00000000
        /*0100*/ 	.short	0x0004
        /*0102*/ 	.short	0x0020
        /*0104*/ 	.byte	0x00, 0xf5, 0x21, 0x00


	//----- nvinfo : EIATTR_KPARAM_INFO
	.align		4
.L_741:
        /*0108*/ 	.byte	0x04, 0x17
        /*010a*/ 	.short	(.L_743 - .L_742)
.L_742:
        /*010c*/ 	.word	0x00000000
        /*0110*/ 	.short	0x0003
        /*0112*/ 	.short	0x0018
        /*0114*/ 	.byte	0x00, 0xf5, 0x21, 0x00


	//----- nvinfo : EIATTR_KPARAM_INFO
	.align		4
.L_743:
        /*0118*/ 	.byte	0x04, 0x17
        /*011a*/ 	.short	(.L_745 - .L_744)
.L_744:
        /*011c*/ 	.word	0x00000000
        /*0120*/ 	.short	0x0002
        /*0122*/ 	.short	0x0010
        /*0124*/ 	.byte	0x00, 0xf5, 0x21, 0x00


	//----- nvinfo : EIATTR_KPARAM_INFO
	.align		4
.L_745:
        /*0128*/ 	.byte	0x04, 0x17
        /*012a*/ 	.short	(.L_747 - .L_746)
.L_746:
        /*012c*/ 	.word	0x00000000
        /*0130*/ 	.short	0x0001
        /*0132*/ 	.short	0x0008
        /*0134*/ 	.byte	0x00, 0xf5, 0x21, 0x00


	//----- nvinfo : EIATTR_KPARAM_INFO
	.align		4
.L_747:
        /*0138*/ 	.byte	0x04, 0x17
        /*013a*/ 	.short	(.L_749 - .L_748)
.L_748:
        /*013c*/ 	.word	0x00000000
        /*0140*/ 	.short	0x0000
        /*0142*/ 	.short	0x0000
        /*0144*/ 	.byte	0x00, 0xf5, 0x21, 0x00


	//----- nvinfo : EIATTR_SPARSE_MMA_MASK
	.align		4
.L_749:
        /*0148*/ 	.byte	0x03, 0x50
        /*014a*/ 	.short	0x0000


	//----- nvinfo : EIATTR_MAXREG_COUNT
	.align		4
        /*014c*/ 	.byte	0x03, 0x1b
        /*014e*/ 	.short	0x00ff


	//----- nvinfo : EIATTR_NUM_BARRIERS
	.align		4
        /*0150*/ 	.byte	0x02, 0x4c
        /*0152*/ 	.byte	0x01
	.zero		1


	//----- nvinfo : EIATTR_MERCURY_ISA_VERSION
	.align		4
        /*0154*/ 	.byte	0x03, 0x5f
        /*0156*/ 	.short	0x0101


	//----- nvinfo : EIATTR_VRC_CTA_INIT_COUNT
	.align		4
        /*0158*/ 	.byte	0x02, 0x4a
	.zero		1
	.zero		1


	//----- nvinfo : EIATTR_EXIT_INSTR_OFFSETS
	.align		4
        /*015c*/ 	.byte	0x04, 0x1c
        /*015e*/ 	.short	(.L_751 - .L_750)


	//   ....[0]....
.L_750:
        /*0160*/ 	.word	0x00000080


	//   ....[1]....
        /*0164*/ 	.word	0x000002e0


	//   ....[2]....
        /*0168*/ 	.word	0x00000e90


	//   ....[3]....
        /*016c*/ 	.word	0x00008c10


	//   ....[4]....
        /*0170*/ 	.word	0x00008e80


	//   ....[5]....
        /*0174*/ 	.word	0x000090f0


	//   ....[6]....
        /*0178*/ 	.word	0x00009250


	//   ....[7]....
        /*017c*/ 	.word	0x000092e0


	//   ....[8]....
        /*0180*/ 	.word	0x00009320


	//----- nvinfo : EIATTR_CRS_STACK_SIZE
	.align		4
.L_751:
        /*0184*/ 	.byte	0x04, 0x1e
        /*0186*/ 	.short	(.L_753 - .L_752)
.L_752:
        /*0188*/ 	.word	0x00000000


	//----- nvinfo : EIATTR_CBANK_PARAM_SIZE
	.align		4
.L_753:
        /*018c*/ 	.byte	0x03, 0x19
        /*018e*/ 	.short	0x0074


	//----- nvinfo : EIATTR_PARAM_CBANK
	.align		4
        /*0190*/ 	.byte	0x04, 0x0a
        /*0192*/ 	.short	(.L_755 - .L_754)
	.align		4
.L_754:
        /*0194*/ 	.word	index@(.nv.constant0._Z23gemm_half_q_half_kernelILi4ELi8ELb1ELb1ELi64EEvPK6__halfPKjS4_S2_PS0_iiiiPKtS7_iiiiiibS2_i)
        /*0198*/ 	.short	0x0380
        /*019a*/ 	.short	0x0074


	//----- nvinfo : EIATTR_SW_WAR
	.align		4
.L_755:
        /*019c*/ 	.byte	0x04, 0x36
        /*019e*/ 	.short	(.L_757 - .L_756)
.L_756:
        /*01a0*/ 	.word	0x00000008
.L_757:


//--------------------- .nv.info._Z23gemm_half_q_half_kernelILi4ELi12ELb1ELb1ELi64EEvPK6__halfPKjS4_S2_PS0_iiiiPKtS7_iiiiiibS2_i --------------------------
	.section	.nv.info._Z23gemm_half_q_half_kernelILi4ELi12ELb1ELb1ELi64EEvPK6__halfPKjS4_S2_PS0_iiiiPKtS7_iiiiiibS2_i,"",@"SHT_CUDA_INFO"
	.sectionflags	@""
	.align	4


	//----- nvinfo : EIATTR_CUDA_API_VERSION
	.align		4
        /*0000*/ 	.byte	0x04, 0x37
        /*0002*/ 	.short	(.L_759 - .L_758)
.L_758:
        /*0004*/ 	.word	0x00000082


	//----- nvinfo : EIATTR_KPARAM_INFO
	.align		4
.L_759:
        /*0008*/ 	.byte	0x04, 0x17
        /*000a*/ 	.short	(.L_761 - .L_760)
.L_760:
        /*000c*/ 	.word	0x00000000
        /*0010*/ 	.short	0x0013
        /*0012*/ 	.short	0x0070
        /*0014*/ 	.byte	0x00, 0xf0, 0x11, 0x00


	//----- nvinfo : EIATTR_KPARAM_INFO
	.align		4
.L_761:
        /*0018*/ 	.byte	0x04, 0x17
        /*001a*/ 	.short	(.L_763 - .L_762)
.L_762:
        /*001c*/ 	.word	0x00000000
        /*0020*/ 	.short	0x0012
        /*0022*/ 	.short	0x0068
        /*0024*/ 	.byte	0x00, 0xf5, 0x21, 0x00


	//----- nvinfo : EIATTR_KPARAM_INFO
	.align		4
.L_763:
        /*0028*/ 	.byte	0x04, 0x17
        /*002a*/ 	.short	(.L_765 - .L_764)
.L_764:
        /*002c*/ 	.word	0x00000000
        /*0030*/ 	.short	0x0011
        /*0032*/ 	.short	0x0060
        /*0034*/ 	.byte	0x00, 0xf0, 0x05, 0x00


	//----- nvinfo : EIATTR_KPARAM_INFO
	.align		4
.L_765:
        /*0038*/ 	.byte	0x04, 0x17
        /*003a*/ 	.short	(.L_767 - .L_766)
.L_766:
        /*003c*/ 	.word	0x00000000
        /*0040*/ 	.short	0x0010
        /*0042*/ 	.short	0x005c
        /*0044*/ 	.byte	0x00, 0xf0, 0x11, 0x00


	//----- nvinfo : EIATTR_KPARAM_INFO
	.align		4
.L_767:
        /*0048*/ 	.byte	0x04, 0x17
        /*004a*/ 	.short	(.L_769 - .L_768)
.L_768:
        /*004c*/ 	.word	0x00000000
        /*0050*/ 	.short	0x000f
        /*0052*/ 	.short	0x0058
        /*0054*/ 	.byte	0x00, 0xf0, 0x11, 0x00


	//----- nvinfo : EIATTR_KPARAM_INFO
	.align		4
.L_769:
        /*0058*/ 	.byte	0x04, 0x17
        /*005a*/ 	.short	(.L_771 - .L_770)
.L_770:
        /*005c*/ 	.word	0x00000000
        /*0060*/ 	.short	0x000e
        /*0062*/ 	.short	0x0054
        /*0064*/ 	.byte	0x00, 0xf0, 0x11, 0x00


	//----- nvinfo : EIATTR_KPARAM_INFO
	.align		4
.L_771:
        /*0068*/ 	.byte	0x04, 0x17
        /*006a*/ 	.short	(.L_773 - .L_772)
.L_772:
        /*006c*/ 	.word	0x00000000
        /*0070*/ 	.short	0x000d
        /*0072*/ 	.short	0x0050
        /*0074*/ 	.byte	0x00, 0xf0, 0x11, 0x00


	//----- nvinfo : EIATTR_KPARAM_INFO
	.align		4
.L_773:
        /*0078*/ 	.byte	0x04, 0x17
        /*007a*/ 	.short	(.L_775 - .L_774)
.L_774:
        /*007c*/ 	.word	0x00000000
        /*0080*/ 	.short	0x000c
        /*0082*/ 	.short	0x004c
        /*0084*/ 	.byte	0x00, 0xf0, 0x11, 0x00


	//----- nvinfo : EIATTR_KPARAM_INFO
	.align		4
.L_775:
        /*0088*/ 	.byte	0x04, 0x17
        /*008a*/ 	.short	(.L_777 - .L_776)
.L_776:
        /*008c*/ 	.word	0x00000000
        /*0090*/ 	.short	0x000b
        /*0092*/ 	.short	0x0048
        /*0094*/ 	.byte	0x00, 0xf0, 0x11, 0x00


	//----- nvinfo : EIATTR_KPARAM_INFO
	.align		4
.L_777:
        /*0098*/ 	.byte	0x04, 0x17
        /*009a*/ 	.short	(.L_779 - .L_778)
.L_778:
        /*009c*/ 	.word	0x00000000
        /*00a0*/ 	.short	0x000a
        /*00a2*/ 	.short	0x0040
        /*00a4*/ 	.byte	0x00, 0xf5, 0x21, 0x00


	//----- nvinfo : EIATTR_KPARAM_INFO
	.align		4
.L_779:
        /*00a8*/ 	.byte	0x04, 0x17
        /*00aa*/ 	.short	(.L_781 - .L_780)
.L_780:
        /*00ac*/ 	.word	0x00000000
        /*00b0*/ 	.short	0x0009
        /*00b2*/ 	.short	0x0038
        /*00b4*/ 	.byte	0x00, 0xf5, 0x21, 0x00


	//----- nvinfo : EIATTR_KPARAM_INFO
	.align		4
.L_781:
        /*00b8*/ 	.byte	0x04, 0x17
        /*00ba*/ 	.short	(.L_783 - .L_782)
.L_782:
        /*00bc*/ 	.word	0x00000000
        /*00c0*/ 	.short	0x0008
        /*00c2*/ 	.short	0x0034
        /*00c4*/ 	.byte	0x00, 0xf0, 0x11, 0x00


	//----- nvinfo : EIATTR_KPARAM_INFO
	.align		4
.L_783:
        /*00c8*/ 	.byte	0x04, 0x17
        /*00ca*/ 	.short	(.L_785 - .L_784)
.L_784:
        /*00cc*/ 	.word	0x00000000
        /*00d0*/ 	.short	0x0007
        /*00d2*/ 	.short	0x0030
        /*00d4*/ 	.byte	0x00, 0xf0, 0x11, 0x00


	//----- nvinfo : EIATTR_KPARAM_INFO
	.align		4
.L_785:
        /*00d8*/ 	.byte	0x04, 0x17
        /*00da*/ 	.short	(.L_787 - .L_786)
.L_786:
        /*00dc*/ 	.word	0x00000000
        /*00e0*/ 	.short	0x0006
        /*00e2*/ 	.short	0x002c
        /*00e4*/ 	.byte	0x00, 0xf0, 0x11, 0x00


	//----- nvinfo : EIATTR_KPARAM_INFO
	.align		4
.L_787:
        /*00e8*/ 	.byte	0x04, 0x17
        /*00ea*/ 	.short	(.L_789 - .L_788)
.L_788:
        /*00ec*/ 	.word	0x00000000
        /*00f0*/ 	.short	0x0005
        /*00f2*/ 	.short	0x0028
        /*00f4*/ 	.byte	0x00, 0xf0, 0x11, 0x00


	//----- nvinfo : EIATTR_KPARAM_INFO
	.align		4
.L_789:
        /*00f8*/ 	.byte	0x04, 0x17
        /*00fa*/ 	.short	(.L_791 - .L_790)
.L_790:
        /*00fc*/ 	.word	0x00000000
        /*0100*/ 	.short	0x0004
        /*0102*/ 	.short	0x0020
        /*0104*/ 	.byte	0x00, 0xf5, 0x21, 0x00


	//----- nvinfo : EIATTR_KPARAM_INFO
	.align		4
.L_791:
        /*0108*/ 	.byte	0x04, 0x17
        /*010a*/ 	.short	(.L_793 - .L_792)
.L_792:
        /*010c*/ 	.word	0x00000000
        /*0110*/ 	.short	0x0003
        /*0112*/ 	.short	0x0018
        /*0114*/ 	.byte	0x00, 0xf5, 0x21, 0x00


	//----- nvinfo : EIATTR_KPARAM_INFO
	.align		4
.L_793:
        /*0118*/ 	.byte	0x04, 0x17
        /*011a*/ 	.short	(.L_795 - .L_794)
.L_794:
        /*011c*/ 	.word	0x00000000
        /*0120*/ 	.short	0x0002
        /*0122*/ 	.short	0x0010
        /*0124*/ 	.byte	0x00, 0xf5, 0x21, 0x00


	//----- nvinfo : EIATTR_KPARAM_INFO
	.align		4
.L_795:
        /*0128*/ 	.byte	0x04, 0x17
        /*012a*/ 	.short	(.L_797 - .L_796)
.L_796:
        /*012c*/ 	.word	0x00000000
        /*0130*/ 	.short	0x0001
        /*0132*/ 	.short	0x0008
        /*0134*/ 	.byte	0x00, 0xf5, 0x21, 0x00


	//----- nvinfo : EIATTR_KPARAM_INFO
	.align		4
.L_797:
        /*0138*/ 	.byte	0x04, 0x17
        /*013a*/ 	.short	(.L_799 - .L_798)
.L_798:
        /*013c*/ 	.word	0x00000000
        /*0140*/ 	.short	0x0000
        /*0142*/ 	.short	0x0000
        /*0144*/ 	.byte	0x00, 0xf5, 0x21, 0x00


	//----- nvinfo : EIATTR_SPARSE_MMA_MASK
	.align		4
.L_799:
        /*0148*/ 	.byte	0x03, 0x50
        /*014a*/ 	.short	0x0000


	//----- nvinfo : EIATTR_MAXREG_COUNT
	.align		4
        /*014c*/ 	.byte	0x03, 0x1b
        /*014e*/ 	.short	0x00ff


	//----- nvinfo : EIATTR_NUM_BARRIERS
	.align		4
        /*0150*/ 	.byte	0x02, 0x4c
        /*0152*/ 	.byte	0x01
	.zero		1


	//----- nvinfo : EIATTR_MERCURY_ISA_VERSION
	.align		4
        /*0154*/ 	.byte	0x03, 0x5f
        /*0156*/ 	.short	0x0101


	//----- nvinfo : EIATTR_VRC_CTA_INIT_COUNT
	.align		4
        /*0158*/ 	.byte	0x02, 0x4a
	.zero		1
	.zero		1


	//----- nvinfo : EIATTR_EXIT_INSTR_OFFSETS
	.align		4
        /*015c*/ 	.byte	0x04, 0x1c
        /*015e*/ 	.short	(.L_801 - .L_800)


	//   ....[0]....
.L_800:
        /*0160*/ 	.word	0x00000070


	//   ....[1]....
        /*0164*/ 	.word	0x00000280


	//   ....[2]....
        /*0168*/ 	.word	0x00000e50


	//   ....[3]....
        /*016c*/ 	.word	0x0000adb0


	//   ....[4]....
        /*0170*/ 	.word	0x0000b000


	//   ....[5]....
        /*0174*/ 	.word	0x0000b250


	//   ....[6]....
        /*0178*/ 	.word	0x0000b3a0


	//   ....[7]....
        /*017c*/ 	.word	0x0000b430


	//   ....[8]....
        /*0180*/ 	.word	0x0000b470


	//----- nvinfo : EIATTR_CRS_STACK_SIZE
	.align		4
.L_801:
        /*0184*/ 	.byte	0x04, 0x1e
        /*0186*/ 	.short	(.L_803 - .L_802)
.L_802:
        /*0188*/ 	.word	0x00000000


	//----- nvinfo : EIATTR_CBANK_PARAM_SIZE
	.align		4
.L_803:
        /*018c*/ 	.byte	0x03, 0x19
        /*018e*/ 	.short	0x0074


	//----- nvinfo : EIATTR_PARAM_CBANK
	.align		4
        /*0190*/ 	.byte	0x04, 0x0a
        /*0192*/ 	.short	(.L_805 - .L_804)
	.align		4
.L_804:
        /*0194*/ 	.word	index@(.nv.constant0._Z23gemm_half_q_half_kernelILi4ELi12ELb1ELb1ELi64EEvPK6__halfPKjS4_S2_PS0_iiiiPKtS7_iiiiiibS2_i)
        /*0198*/ 	.short	0x0380
        /*019a*/ 	.short	0x0074


	//----- nvinfo : EIATTR_SW_WAR
	.align		4
.L_805:
        /*019c*/ 	.byte	0x04, 0x36
        /*019e*/ 	.short	(.L_807 - .L_806)
.L_806:
        /*01a0*/ 	.word	0x00000008
.L_807:


//--------------------- .nv.info._Z23gemm_half_q_half_kernelILi4ELi14ELb1ELb1ELi64EEvPK6__halfPKjS4_S2_PS0_iiiiPKtS7_iiiiiibS2_i --------------------------
	.section	.nv.info._Z23gemm_half_q_half_kernelILi4ELi14ELb1ELb1ELi64EEvPK6__halfPKjS4_S2_PS0_iiiiPKtS7_iiiiiibS2_i,"",@"SHT_CUDA_INFO"
	.sectionflags	@""
	.align	4


	//----- nvinfo : EIATTR_CUDA_API_VERSION
	.align		4
        /*0000*/ 	.byte	0x04, 0x37
        /*0002*/ 	.short	(.L_809 - .L_808)
.L_808:
        /*0004*/ 	.word	0x00000082


	//----- nvinfo : EIATTR_KPARAM_INFO
	.align		4
.L_809:
        /*0008*/ 	.byte	0x04, 0x17
        /*000a*/ 	.short	(.L_811 - .L_810)
.L_810:
        /*000c*/ 	.word	0x00000000
        /*0010*/ 	.short	0x0013
        /*0012*/ 	.short	0x0070
        /*0014*/ 	.byte	0x00, 0xf0, 0x11, 0x00


	//----- nvinfo : EIATTR_KPARAM_INFO
	.align		4
.L_811:
        /*0018*/ 	.byte	0x04, 0x17
        /*001a*/ 	.short	(.L_813 - .L_812)
.L_812:
        /*001c*/ 	.word	0x00000000
        /*0020*/ 	.short	0x0012
        /*0022*/ 	.short	0x0068
        /*0024*/ 	.byte	0x00, 0xf5, 0x21, 0x00


	//----- nvinfo : EIATTR_KPARAM_INFO
	.align		4
.L_813:
        /*0028*/ 	.byte	0x04, 0x17
        /*002a*/ 	.short	(.L_815 - .L_814)
.L_814:
        /*002c*/ 	.word	0x00000000
        /*0030*/ 	.short	0x0011
        /*0032*/ 	.short	0x0060
        /*0034*/ 	.byte	0x00, 0xf0, 0x05, 0x00


	//----- nvinfo : EIATTR_KPARAM_INFO
	.align		4
.L_815:
        /*0038*/ 	.byte	0x04, 0x17
        /*003a*/ 	.short	(.L_817 - .L_816)
.L_816:
        /*003c*/ 	.word	0x00000000
        /*0040*/ 	.short	0x0010
        /*0042*/ 	.short	0x005c
        /*0044*/ 	.byte	0x00, 0xf0, 0x11, 0x00


	//----- nvinfo : EIATTR_KPARAM_INFO
	.align		4
.L_817:
        /*0048*/ 	.byte	0x04, 0x17
        /*004a*/ 	.short	(.L_819 - .L_818)
.L_818:
        /*004c*/ 	.word	0x00000000
        /*0050*/ 	.short	0x000f
        /*0052*/ 	.short	0x0058
        /*0054*/ 	.byte	0x00, 0xf0, 0x11, 0x00


	//----- nvinfo : EIATTR_KPARAM_INFO
	.align		4
.L_819:
        /*0058*/ 	.byte	0x04, 0x17
        /*005a*/ 	.short	(.L_821 - .L_820)
.L_820:
        /*005c*/ 	.word	0x00000000
        /*0060*/ 	.short	0x000e
        /*0062*/ 	.short	0x0054
        /*0064*/ 	.byte	0x00, 0xf0, 0x11, 0x00


	//----- nvinfo : EIATTR_KPARAM_INFO
	.align		4
.L_821:
        /*0068*/ 	.byte	0x04, 0x17
        /*006a*/ 	.short	(.L_823 - .L_822)
.L_822:
        /*006c*/ 	.word	0x00000000
        /*0070*/ 	.short	0x000d
        /*0072*/ 	.short	0x0050
        /*0074*/ 	.byte	0x00, 0xf0, 0x11, 0x00


	//----- nvinfo : EIATTR_KPARAM_INFO
	.align		4
.L_823:
        /*0078*/ 	.byte	0x04, 0x17
        /*007a*/ 	.short	(.L_825 - .L_824)
.L_824:
        /*007c*/ 	.word	0x00000000
        /*0080*/ 	.short	0x000c
        /*0082*/ 	.short	0x004c
        /*0084*/ 	.byte	0x00, 0xf0, 0x11, 0x00


	//----- nvinfo : EIATTR_KPARAM_INFO
	.align		4
.L_825:
        /*0088*/ 	.byte	0x04, 0x17
        /*008a*/ 	.short	(.L_827 - .L_826)
.L_826:
        /*008c*/ 	.word	0x00000000
        /*0090*/ 	.short	0x000b
        /*0092*/ 	.short	0x0048
        /*0094*/ 	.byte	0x00, 0xf0, 0x11, 0x00


	//----- nvinfo : EIATTR_KPARAM_INFO
	.align		4
.L_827:
        /*0098*/ 	.byte	0x04, 0x17
        /*009a*/ 	.short	(.L_829 - .L_828)
.L_828:
        /*009c*/ 	.word	0x00000000
        /*00a0*/ 	.short	0x000a
        /*00a2*/ 	.short	0x0040
        /*00a4*/ 	.byte	0x00, 0xf5, 0x21, 0x00


	//----- nvinfo : EIATTR_KPARAM_INFO
	.align		4
.L_829:
        /*00a8*/ 	.byte	0x04, 0x17
        /*00aa*/ 	.short	(.L_831 - .L_830)
.L_830:
        /*00ac*/ 	.word	0x00000000
        /*00b0*/ 	.short	0x0009
        /*00b2*/ 	.short	0x0038
        /*00b4*/ 	.byte	0x00, 0xf5, 0x21, 0x00


	//----- nvinfo : EIATTR_KPARAM_INFO
	.align		4
.L_831:
        /*00b8*/ 	.byte	0x04, 0x17
        /*00ba*/ 	.short	(.L_833 - .L_832)
.L_832:
        /*00bc*/ 	.word	0x00000000
        /*00c0*/ 	.short	0x0008
        /*00c2*/ 	.short	0x0034
        /*00c4*/ 	.byte	0x00, 0xf0, 0x11, 0x00


	//----- nvinfo : EIATTR_KPARAM_INFO
	.align		4
.L_833:
        /*00c8*/ 	.byte	0x04, 0x17
        /*00ca*/ 	.short	(.L_835 - .L_834)
.L_834:
        /*00cc*/ 	.word	0x00000000
        /*00d0*/ 	.short	0x0007
        /*00d2*/ 	.short	0x0030
        /*00d4*/ 	.byte	0x00, 0xf0, 0x11, 0x00


	//----- nvinfo : EIATTR_KPARAM_INFO
	.align		4
.L_835:
        /*00d8*/ 	.byte	0x04, 0x17
        /*00da*/ 	.short	(.L_837 - .L_836)
.L_836:
        /*00dc*/ 	.word	0x00000000
        /*00e0*/ 	.short	0x0006
        /*00e2*/ 	.short	0x002c
        /*00e4*/ 	.byte	0x00, 0xf0, 0x11, 0x00


	//----- nvinfo : EIATTR_KPARAM_INFO
	.align		4
.L_837:
        /*00e8*/ 	.byte	0x04, 0x17
        /*00ea*/ 	.short	(.L_839 - .L_838)
.L_838:
        /*00ec*/ 	.word	0x00000000
        /*00f0*/ 	.short	0x0005
        /*00f2*/ 	.short	0x0028
        /*00f4*/ 	.byte	0x00, 0xf0, 0x11, 0x00


	//----- nvinfo : EIATTR_KPARAM_INFO
	.align		4
.L_839:
        /*00f8*/ 	.byte	0x04, 0x17
        /*00fa*/ 	.short	(.L_841 - .L_840)
.L_840:
        /*00fc*/ 	.word	0x00000000
        /*0100*/ 	.short	0x0004
        /*0102*/ 	.short	0x0020
        /*0104*/ 	.byte	0x00, 0xf5, 0x21, 0x00


	//----- nvinfo : EIATTR_KPARAM_INFO
	.align		4
.L_841:
        /*0108*/ 	.byte	0x04, 0x17
        /*010a*/ 	.short	(.L_843 - .L_842)
.L_842:
        /*010c*/ 	.word	0x00000000
        /*0110*/ 	.short	0x0003
        /*0112*/ 	.short	0x0018
        /*0114*/ 	.byte	0x00, 0xf5, 0x21, 0x00


	//----- nvinfo : EIATTR_KPARAM_INFO
	.align		4
.L_843:
        /*0118*/ 	.byte	0x04, 0x17
        /*011a*/ 	.short	(.L_845 - .L_844)
.L_844:
        /*011c*/ 	.word	0x00000000
        /*0120*/ 	.short	0x0002
        /*0122*/ 	.short	0x0010
        /*0124*/ 	.byte	0x00, 0xf5, 0x21, 0x00


	//----- nvinfo : EIATTR_KPARAM_INFO
	.align		4
.L_845:
        /*0128*/ 	.byte	0x04, 0x17
        /*012a*/ 	.short	(.L_847 - .L_846)
.L_846:
        /*012c*/ 	.word	0x00000000
        /*0130*/ 	.short	0x0001
        /*0132*/ 	.short	0x0008
        /*0134*/ 	.byte	0x00, 0xf5, 0x21, 0x00


	//----- nvinfo : EIATTR_KPARAM_INFO
	.align		4
.L_847:
        /*0138*/ 	.byte	0x04, 0x17
        /*013a*/ 	.short	(.L_849 - .L_848)
.L_848:
        /*013c*/ 	.word	0x00000000
        /*0140*/ 	.short	0x0000
        /*0142*/ 	.short	0x0000
        /*0144*/ 	.byte	0x00, 0xf5, 0x21, 0x00


	//----- nvinfo : EIATTR_SPARSE_MMA_MASK
	.align		4
.L_849:
        /*0148*/ 	.byte	0x03, 0x50
        /*014a*/ 	.short	0x0000


	//----- nvinfo : EIATTR_MAXREG_COUNT
	.align		4
        /*014c*/ 	.byte	0x03, 0x1b
        /*014e*/ 	.short	0x00ff


	//----- nvinfo : EIATTR_NUM_BARRIERS
	.align		4
        /*0150*/ 	.byte	0x02, 0x4c
        /*0152*/ 	.byte	0x01
	.zero		1


	//----- nvinfo : EIATTR_MERCURY_ISA_VERSION
	.align		4
        /*0154*/ 	.byte	0x03, 0x5f
        /*0156*/ 	.short	0x0101


	//----- nvinfo : EIATTR_VRC_CTA_INIT_COUNT
	.align		4
        /*0158*/ 	.byte	0x02, 0x4a
	.zero		1
	.zero		1


	//----- nvinfo : EIATTR_EXIT_INSTR_OFFSETS
	.align		4
        /*015c*/ 	.byte	0x04, 0x1c
        /*015e*/ 	.short	(.L_851 - .L_850)


	//   ....[0]....
.L_850:
        /*0160*/ 	.word	0x00000070


	//   ....[1]....
        /*0164*/ 	.word	0x00000280


	//   ....[2]....
        /*0168*/ 	.word	0x00000e50


	//   ....[3]....
        /*016c*/ 	.word	0x0000c1e0


	//   ....[4]....
        /*0170*/ 	.word	0x0000c430


	//   ....[5]....
        /*0174*/ 	.word	0x0000c680


	//   ....[6]....
        /*0178*/ 	.word	0x0000c7d0


	//   ....[7]....
        /*017c*/ 	.word	0x0000c860


	//   ....[8]....
        /*0180*/ 	.word	0x0000c8a0


	//----- nvinfo : EIATTR_CRS_STACK_SIZE
	.align		4
.L_851:
        /*0184*/ 	.byte	0x04, 0x1e
        /*0186*/ 	.short	(.L_853 - .L_852)
.L_852:
        /*0188*/ 	.word	0x00000000


	//----- nvinfo : EIATTR_CBANK_PARAM_SIZE
	.align		4
.L_853:
        /*018c*/ 	.byte	0x03, 0x19
        /*018e*/ 	.short	0x0074


	//----- nvinfo : EIATTR_PARAM_CBANK
	.align		4
        /*0190*/ 	.byte	0x04, 0x0a
        /*0192*/ 	.short	(.L_855 - .L_854)
	.align		4
.L_854:
        /*0194*/ 	.word	index@(.nv.constant0._Z23gemm_half_q_half_kernelILi4ELi14ELb1ELb1ELi64EEvPK6__halfPKjS4_S2_PS0_iiiiPKtS7_iiiiiibS2_i)
        /*0198*/ 	.short	0x0380
        /*019a*/ 	.short	0x0074


	//----- nvinfo : EIATTR_SW_WAR
	.align		4
.L_855:
        /*019c*/ 	.byte	0x04, 0x36
        /*019e*/ 	.short	(.L_857 - .L_856)
.L_856:
        /*01a0*/ 	.word	0x00000008
.L_857:


//--------------------- .nv.info._Z23gemm_half_q_half_kernelILi4ELi4ELb1ELb1ELi64EEvPK6__halfPKjS4_S2_PS0_iiiiPKtS7_iiiiiibS2_i --------------------------
	.section	.nv.info._Z23gemm_half_q_half_kernelILi4ELi4ELb1ELb1ELi64EEvPK6__halfPKjS4_S2_PS0_iiiiPKtS7_iiiiiibS2_i,"",@"SHT_CUDA_INFO"
	.sectionflags	@""
	.align	4


	//----- nvinfo : EIATTR_CUDA_API_VERSION
	.align		4
        /*0000*/ 	.byte	0x04, 0x37
        /*0002*/ 	.short	(.L_859 - .L_858)
.L_858:
        /*0004*/ 	.word	0x00000082


	//----- nvinfo : EIATTR_KPARAM_INFO
	.align		4
.L_859:
        /*0008*/ 	.byte	0x04, 0x17
        /*000a*/ 	.short	(.L_861 - .L_860)
.L_860:
        /*000c*/ 	.word	0x00000000
        /*0010*/ 	.short	0x0013
        /*0012*/ 	.short	0x0070
        /*0014*/ 	.byte	0x00, 0xf0, 0x11, 0x00


	//----- nvinfo : EIATTR_KPARAM_INFO
	.align		4
.L_861:
        /*0018*/ 	.byte	0x04, 0x17
        /*001a*/ 	.short	(.L_863 - .L_862)
.L_862:
        /*001c*/ 	.word	0x00000000
        /*0020*/ 	.short	0x0012
        /*0022*/ 	.short	0x0068
        /*0024*/ 	.byte	0x00, 0xf5, 0x21, 0x00


	//----- nvinfo : EIATTR_KPARAM_INFO
	.align		4
.L_863:
        /*0028*/ 	.byte	0x04, 0x17
        /*002a*/ 	.short	(.L_865 - .L_864)
.L_864:
        /*002c*/ 	.word	0x00000000
        /*0030*/ 	.short	0x0011
        /*0032*/ 	.short	0x0060
        /*0034*/ 	.byte	0x00, 0xf0, 0x05, 0x00


	//----- nvinfo : EIATTR_KPARAM_INFO
	.align		4
.L_865:
        /*0038*/ 	.byte	0x04, 0x17
        /*003a*/ 	.short	(.L_867 - .L_866)
.L_866:
        /*003c*/ 	.word	0x00000000
        /*0040*/ 	.short	0x0010
        /*0042*/ 	.short	0x005c
        /*0044*/ 	.byte	0x00, 0xf0, 0x11, 0x00


	//----- nvinfo : EIATTR_KPARAM_INFO
	.align		4
.L_867:
        /*0048*/ 	.byte	0x04, 0x17
        /*004a*/ 	.short	(.L_869 - .L_868)
.L_868:
        /*004c*/ 	.word	0x00000000
        /*0050*/ 	.short	0x000f
        /*0052*/ 	.short	0x0058
        /*0054*/ 	.byte	0x00, 0xf0, 0x11, 0x00


	//----- nvinfo : EIATTR_KPARAM_INFO
	.align		4
.L_869:
        /*0058*/ 	.byte	0x04, 0x17
        /*005a*/ 	.short	(.L_871 - .L_870)
.L_870:
        /*005c*/ 	.word	0x00000000
        /*0060*/ 	.short	0x000e
        /*0062*/ 	.short	0x0054
        /*0064*/ 	.byte	0x00, 0xf0, 0x11, 0x00


	//----- nvinfo : EIATTR_KPARAM_INFO
	.align		4
.L_871:
        /*0068*/ 	.byte	0x04, 0x17
        /*006a*/ 	.short	(.L_873 - .L_872)
.L_872:
        /*006c*/ 	.word	0x00000000
        /*0070*/ 	.short	0x000d
        /*0072*/ 	.short	0x0050
        /*0074*/ 	.byte	0x00, 0xf0, 0x11, 0x00


	//----- nvinfo : EIATTR_KPARAM_INFO
	.align		4
.L_873:
        /*0078*/ 	.byte	0x04, 0x17
        /*007a*/ 	.short	(.L_875 - .L_874)
.L_874:
        /*007c*/ 	.word	0x00000000
        /*0080*/ 	.short	0x000c
        /*0082*/ 	.short	0x004c
        /*0084*/ 	.byte	0x00, 0xf0, 0x11, 0x00


	//----- nvinfo : EIATTR_KPARAM_INFO
	.align		4
.L_875:
        /*0088*/ 	.byte	0x04, 0x17
        /*008a*/ 	.short	(.L_877 - .L_876)
.L_876:
        /*008c*/ 	.word	0x00000000
        /*0090*/ 	.short	0x000b
        /*0092*/ 	.short	0x0048
        /*0094*/ 	.byte	0x00, 0xf0, 0x11, 0x00


	//----- nvinfo : EIATTR_KPARAM_INFO
	.align		4
.L_877:
        /*0098*/ 	.byte	0x04, 0x17
        /*009a*/ 	.short	(.L_879 - .L_878)
.L_878:
        /*009c*/ 	.word	0x00000000
        /*00a0*/ 	.short	0x000a
        /*00a2*/ 	.short	0x0040
        /*00a4*/ 	.byte	0x00, 0xf5, 0x21, 0x00


	//----- nvinfo : EIATTR_KPARAM_INFO
	.align		4
.L_879:
        /*00a8*/ 	.byte	0x04, 0x17
        /*00aa*/ 	.short	(.L_881 - .L_880)
.L_880:
        /*00ac*/ 	.word	0x00000000
        /*00b0*/ 	.short	0x0009
        /*00b2*/ 	.short	0x0038
        /*00b4*/ 	.byte	0x00, 0xf5, 0x21, 0x00


	//----- nvinfo : EIATTR_KPARAM_INFO
	.align		4
.L_881:
        /*00b8*/ 	.byte	0x04, 0x17
        /*00ba*/ 	.short	(.L_883 - .L_882)
.L_882:
        /*00bc*/ 	.word	0x00000000
        /*00c0*/ 	.short	0x0008
        /*00c2*/ 	.short	0x0034
        /*00c4*/ 	.byte	0x00, 0xf0, 0x11, 0x00


	//----- nvinfo : EIATTR_KPARAM_INFO
	.align		4
.L_883:
        /*00c8*/ 	.byte	0x04, 0x17
        /*00ca*/ 	.short	(.L_885 - .L_884)
.L_884:
        /*00cc*/ 	.word	0x00000000
        /*00d0*/ 	.short	0x0007
        /*00d2*/ 	.short	0x0030
        /*00d4*/ 	.byte	0x00, 0xf0, 0x11, 0x00


	//----- nvinfo : EIATTR_KPARAM_INFO
	.align		4
.L_885:
        /*00d8*/ 	.byte	0x04, 0x17
        /*00da*/ 	.short	(.L_887 - .L_886)
.L_886:
        /*00dc*/ 	.word	0x00000000
        /*00e0*/ 	.short	0x0006
        /*00e2*/ 	.short	0x002c
        /*00e4*/ 	.byte	0x00, 0xf0, 0x11, 0x00


	//----- nvinfo : EIATTR_KPARAM_INFO
	.align		4
.L_887:
        /*00e8*/ 	.byte	0x04, 0x17
        /*00ea*/ 	.short	(.L_889 - .L_888)
.L_888:
        /*00ec*/ 	.word	0x00000000
        /*00f0*/ 	.short	0x0005
        /*00f2*/ 	.short	0x0028
        /*00f4*/ 	.byte	0x00, 0xf0, 0x11, 0x00


	//----- nvinfo : EIATTR_KPARAM_INFO
	.align		4
.L_889:
        /*00f8*/ 	.byte	0x04, 0x17
        /*00fa*/ 	.short	(.L_891 - .L_890)
.L_890:
        /*00fc*/ 	.word	0x00000000
        /*0100*/ 	.short	0x0004
        /*0102*/ 	.short	0x0020
        /*0104*/ 	.byte	0x00, 0xf5, 0x21, 0x00


	//----- nvinfo : EIATTR_KPARAM_INFO
	.align		4
.L_891:
        /*0108*/ 	.byte	0x04, 0x17
        /*010a*/ 	.short	(.L_893 - .L_892)
.L_892:
        /*010c*/ 	.word	0x00000000
        /*0110*/ 	.short	0x0003
        /*0112*/ 	.short	0x0018
        /*0114*/ 	.byte	0x00, 0xf5, 0x21, 0x00


	//----- nvinfo : EIATTR_KPARAM_INFO
	.align		4
.L_893:
        /*0118*/ 	.byte	0x04, 0x17
        /*011a*/ 	.short	(.L_895 - .L_894)
.L_894:
        /*011c*/ 	.word	0x00000000
        /*0120*/ 	.short	0x0002
        /*0122*/ 	.short	0x0010
        /*0124*/ 	.byte	0x00, 0xf5, 0x21, 0x00


	//----- nvinfo : EIATTR_KPARAM_INFO
	.align		4
.L_895:
        /*0128*/ 	.byte	0x04, 0x17
        /*012a*/ 	.short	(.L_897 - .L_896)
.L_896:
        /*012c*/ 	.word	0x00000000
        /*0130*/ 	.short	0x0001
        /*0132*/ 	.short	0x0008
        /*0134*/ 	.byte	0x00, 0xf5, 0x21, 0x00


	//----- nvinfo : EIATTR_KPARAM_INFO
	.align		4
.L_897:
        /*0138*/ 	.byte	0x04, 0x17
        /*013a*/ 	.short	(.L_899 - .L_898)
.L_898:
        /*013c*/ 	.word	0x00000000
        /*0140*/ 	.short	0x0000
        /*0142*/ 	.short	0x0000
        /*0144*/ 	.byte	0x00, 0xf5, 0x21, 0x00


	//----- nvinfo : EIATTR_SPARSE_MMA_MASK
	.align		4
.L_899:
        /*0148*/ 	.byte	0x03, 0x50
        /*014a*/ 	.short	0x0000


	//----- nvinfo : EIATTR_MAXREG_COUNT
	.align		4
        /*014c*/ 	.byte	0x03, 0x1b
        /*014e*/ 	.short	0x00ff


	//----- nvinfo : EIATTR_NUM_BARRIERS
	.align		4
        /*0150*/ 	.byte	0x02, 0x4c
        /*0152*/ 	.byte	0x01
	.zero		1


	//----- nvinfo : EIATTR_MERCURY_ISA_VERSION
	.align		4
        /*0154*/ 	.byte	0x03, 0x5f
        /*0156*/ 	.short	0x0101


	//----- nvinfo : EIATTR_VRC_CTA_INIT_COUNT
	.align		4
        /*0158*/ 	.byte	0x02, 0x4a
	.zero		1
	.zero		1


	//----- nvinfo : EIATTR_EXIT_INSTR_OFFSETS
	.align		4
        /*015c*/ 	.byte	0x04, 0x1c
        /*015e*/ 	.short	(.L_901 - .L_900)


	//   ....[0]....
.L_900:
        /*0160*/ 	.word	0x00000070


	//   ....[1]....
        /*0164*/ 	.word	0x00000280


	//   ....[2]....
        /*0168*/ 	.word	0x00000e50


	//   ....[3]....
        /*016c*/ 	.word	0x00004120


	//   ....[4]....
        /*0170*/ 	.word	0x00004370


	//   ....[5]....
        /*0174*/ 	.word	0x000045c0


	//   ....[6]....
        /*0178*/ 	.word	0x00004710


	//   ....[7]....
        /*017c*/ 	.word	0x000047a0


	//   ....[8]....
        /*0180*/ 	.word	0x000047e0


	//----- nvinfo : EIATTR_CRS_STACK_SIZE
	.align		4
.L_901:
        /*0184*/ 	.byte	0x04, 0x1e
        /*0186*/ 	.short	(.L_903 - .L_902)
.L_902:
        /*0188*/ 	.word	0x00000000


	//----- nvinfo : EIATTR_CBANK_PARAM_SIZE
	.align		4
.L_903:
        /*018c*/ 	.byte	0x03, 0x19
        /*018e*/ 	.short	0x0074


	//----- nvinfo : EIATTR_PARAM_CBANK
	.align		4
        /*0190*/ 	.byte	0x04, 0x0a
        /*0192*/ 	.short	(.L_905 - .L_904)
	.align		4
.L_904:
        /*0194*/ 	.word	index@(.nv.constant0._Z23gemm_half_q_half_kernelILi4ELi4ELb1ELb1ELi64EEvPK6__halfPKjS4_S2_PS0_iiiiPKtS7_iiiiiibS2_i)
        /*0198*/ 	.short	0x0380
        /*019a*/ 	.short	0x0074


	//----- nvinfo : EIATTR_SW_WAR
	.align		4
.L_905:
        /*019c*/ 	.byte	0x04, 0x36
        /*019e*/ 	.short	(.L_907 - .L_906)
.L_906:
        /*01a0*/ 	.word	0x00000008
.L_907:


//--------------------- .nv.info._Z23gemm_half_q_half_kernelILi4ELi6ELb1ELb1ELi64EEvPK6__halfPKjS4_S2_PS0_iiiiPKtS7_iiiiiibS2_i --------------------------
	.section	.nv.info._Z23gemm_half_q_half_kernelILi4ELi6ELb1ELb1ELi64EEvPK6__halfPKjS4_S2_PS0_iiiiPKtS7_iiiiiibS2_i,"",@"SHT_CUDA_INFO"
	.sectionflags	@""
	.align	4


	//----- nvinfo : EIATTR_CUDA_API_VERSION
	.align		4
        /*0000*/ 	.byte	0x04, 0x37
        /*0002*/ 	.short	(.L_909 - .L_908)
.L_908:
        /*0004*/ 	.word	0x00000082


	//----- nvinfo : EIATTR_KPARAM_INFO
	.align		4
.L_909:
        /*0008*/ 	.byte	0x04, 0x17
        /*000a*/ 	.short	(.L_911 - .L_910)
.L_910:
        /*000c*/ 	.word	0x00000000
        /*0010*/ 	.short	0x0013
        /*0012*/ 	.short	0x0070
        /*0014*/ 	.byte	0x00, 0xf0, 0x11, 0x00


	//----- nvinfo : EIATTR_KPARAM_INFO
	.align		4
.L_911:
        /*0018*/ 	.byte	0x04, 0x17
        /*001a*/ 	.short	(.L_913 - .L_912)
.L_912:
        /*001c*/ 	.word	0x00000000
        /*0020*/ 	.short	0x0012
        /*0022*/ 	.short	0x0068
        /*0024*/ 	.byte	0x00, 0xf5, 0x21, 0x00


	//----- nvinfo : EIATTR_KPARAM_INFO
	.align		4
.L_913:
        /*0028*/ 	.byte	0x04, 0x17
        /*002a*/ 	.short	(.L_915 - .L_914)
.L_914:
        /*002c*/ 	.word	0x00000000
        /*0030*/ 	.short	0x0011
        /*0032*/ 	.short	0x0060
        /*0034*/ 	.byte	0x00, 0xf0, 0x05, 0x00


	//----- nvinfo : EIATTR_KPARAM_INFO
	.align		4
.L_915:
        /*0038*/ 	.byte	0x04, 0x17
        /*003a*/ 	.short	(.L_917 - .L_916)
.L_916:
        /*003c*/ 	.word	0x00000000
        /*0040*/ 	.short	0x0010
        /*0042*/ 	.short	0x005c
        /*0044*/ 	.byte	0x00, 0xf0, 0x11, 0x00


	//----- nvinfo : EIATTR_KPARAM_INFO
	.align		4
.L_917:
        /*0048*/ 	.byte	0x04, 0x17
        /*004a*/ 	.short	(.L_919 - .L_918)
.L_918:
        /*004c*/ 	.word	0x00000000
        /*0050*/ 	.short	0x000f
        /*0052*/ 	.short	0x0058
        /*0054*/ 	.byte	0x00, 0xf0, 0x11, 0x00


	//----- nvinfo : EIATTR_KPARAM_INFO
	.align		4
.L_919:
        /*0058*/ 	.byte	0x04, 0x17
        /*005a*/ 	.short	(.L_921 - .L_920)
.L_920:
        /*005c*/ 	.word	0x00000000
        /*0060*/ 	.short	0x000e
        /*0062*/ 	.short	0x0054
        /*0064*/ 	.byte	0x00, 0xf0, 0x11, 0x00


	//----- nvinfo : EIATTR_KPARAM_INFO
	.align		4
.L_921:
        /*0068*/ 	.byte	0x04, 0x17
        /*006a*/ 	.short	(.L_923 - .L_922)
.L_922:
        /*006c*/ 	.word	0x00000000
        /*0070*/ 	.short	0x000d
        /*0072*/ 	.short	0x0050
        /*0074*/ 	.byte	0x00, 0xf0, 0x11, 0x00


	//----- nvinfo : EIATTR_KPARAM_INFO
	.align		4
.L_923:
        /*0078*/ 	.byte	0x04, 0x17
        /*007a*/ 	.short	(.L_925 - .L_924)
.L_924:
        /*007c*/ 	.word	0x00000000
        /*0080*/ 	.short	0x000c
        /*0082*/ 	.short	0x004c
        /*0084*/ 	.byte	0x00, 0xf0, 0x11, 0x00


	//----- nvinfo : EIATTR_KPARAM_INFO
	.align		4
.L_925:
        /*0088*/ 	.byte	0x04, 0x17
        /*008a*/ 	.short	(.L_927 - .L_926)
.L_926:
        /*008c*/ 	.word	0x00000000
        /*0090*/ 	.short	0x000b
        /*0092*/ 	.short	0x0048
        /*0094*/ 	.byte	0x00, 0xf0, 0x11, 0x00


	//----- nvinfo : EIATTR_KPARAM_INFO
	.align		4
.L_927:
        /*0098*/ 	.byte	0x04, 0x17
        /*009a*/ 	.short	(.L_929 - .L_928)
.L_928:
        /*009c*/ 	.word	0x00000000
        /*00a0*/ 	.short	0x000a
        /*00a2*/ 	.short	0x0040
        /*00a4*/ 	.byte	0x00, 0xf5, 0x21, 0x00


	//----- nvinfo : EIATTR_KPARAM_INFO
	.align		4
.L_929:
        /*00a8*/ 	.byte	0x04, 0x17
        /*00aa*/ 	.short	(.L_931 - .L_930)
.L_930:
        /*00ac*/ 	.word	0x00000000
        /*00b0*/ 	.short	0x0009
        /*00b2*/ 	.short	0x0038
        /*00b4*/ 	.byte	0x00, 0xf5, 0x21, 0x00


	//----- nvinfo : EIATTR_KPARAM_INFO
	.align		4
.L_931:
        /*00b8*/ 	.byte	0x04, 0x17
        /*00ba*/ 	.short	(.L_933 - .L_932)
.L_932:
        /*00bc*/ 	.word	0x00000000
        /*00c0*/ 	.short	0x0008
        /*00c2*/ 	.short	0x0034
        /*00c4*/ 	.byte	0x00, 0xf0, 0x11, 0x00


	//----- nvinfo : EIATTR_KPARAM_INFO
	.align		4
.L_933:
        /*00c8*/ 	.byte	0x04, 0x17
        /*00ca*/ 	.short	(.L_935 - .L_934)
.L_934:
        /*00cc*/ 	.word	0x00000000
        /*00d0*/ 	.short	0x0007
        /*00d2*/ 	.short	0x0030
        /*00d4*/ 	.byte	0x00, 0xf0, 0x11, 0x00


	//----- nvinfo : EIATTR_KPARAM_INFO
	.align		4
.L_935:
        /*00d8*/ 	.byte	0x04, 0x17
        /*00da*/ 	.short	(.L_937 - .L_936)
.L_936:
        /*00dc*/ 	.word	0x00000000
        /*00e0*/ 	.short	0x0006
        /*00e2*/ 	.short	0x002c
        /*00e4*/ 	.byte	0x00, 0xf0, 0x11, 0x00


	//----- nvinfo : EIATTR_KPARAM_INFO
	.align		4
.L_937:
        /*00e8*/ 	.byte	0x04, 0x17
        /*00ea*/ 	.short	(.L_939 - .L_938)
.L_938:
        /*00ec*/ 	.word	0x00000000
        /*00f0*/ 	.short	0x0005
        /*00f2*/ 	.short	0x0028
        /*00f4*/ 	.byte	0x00, 0xf0, 0x11, 0x00


	//----- nvinfo : EIATTR_KPARAM_INFO
	.align		4
.L_939:
        /*00f8*/ 	.byte	0x04, 0x17
        /*00fa*/ 	.short	(.L_941 - .L_940)
.L_940:
        /*00fc*/ 	.word	0x00000000
        /*0100*/ 	.short	0x0004
        /*0102*/ 	.short	0x0020
        /*0104*/ 	.byte	0x00, 0xf5, 0x21, 0x00


	//----- nvinfo : EIATTR_KPARAM_INFO
	.align		4
.L_941:
        /*0108*/ 	.byte	0x04, 0x17
        /*010a*/ 	.short	(.L_943 - .L_942)
.L_942:
        /*010c*/ 	.word	0x00000000
        /*0110*/ 	.short	0x0003
        /*0112*/ 	.short	0x0018
        /*0114*/ 	.byte	0x00, 0xf5, 0x21, 0x00


	//----- nvinfo : EIATTR_KPARAM_INFO
	.align		4
.L_943:
        /*0118*/ 	.byte	0x04, 0x17
        /*011a*/ 	.short	(.L_945 - .L_944)
.L_944:
        /*011c*/ 	.word	0x00000000
        /*0120*/ 	.short	0x0002
        /*0122*/ 	.short	0x0010
        /*0124*/ 	.byte	0x00, 0xf5, 0x21, 0x00


	//----- nvinfo : EIATTR_KPARAM_INFO
	.align		4
.L_945:
        /*0128*/ 	.byte	0x04, 0x17
        /*012a*/ 	.short	(.L_947 - .L_946)
.L_946:
        /*012c*/ 	.word	0x00000000
        /*0130*/ 	.short	0x0001
        /*0132*/ 	.short	0x0008
        /*0134*/ 	.byte	0x00, 0xf5, 0x21, 0x00


	//----- nvinfo : EIATTR_KPARAM_INFO
	.align		4
.L_947:
        /*0138*/ 	.byte	0x04, 0x17
        /*013a*/ 	.short	(.L_949 - .L_948)
.L_948:
        /*013c*/ 	.word	0x00000000
        /*0140*/ 	.short	0x0000
        /*0142*/ 	.short	0x0000
        /*0144*/ 	.byte	0x00, 0xf5, 0x21, 0x00


	//----- nvinfo : EIATTR_SPARSE_MMA_MASK
	.align		4
.L_949:
        /*0148*/ 	.byte	0x03, 0x50
        /*014a*/ 	.short	0x0000


	//----- nvinfo : EIATTR_MAXREG_COUNT
	.align		4
        /*014c*/ 	.byte	0x03, 0x1b
        /*014e*/ 	.short	0x00ff


	//----- nvinfo : EIATTR_NUM_BARRIERS
	.align		4
        /*0150*/ 	.byte	0x02, 0x4c
        /*0152*/ 	.byte	0x01
	.zero		1


	//----- nvinfo : EIATTR_MERCURY_ISA_VERSION
	.align		4
        /*0154*/ 	.byte	0x03, 0x5f
        /*0156*/ 	.short	0x0101


	//----- nvinfo : EIATTR_VRC_CTA_INIT_COUNT
	.align		4
        /*0158*/ 	.byte	0x02, 0x4a
	.zero		1
	.zero		1


	//----- nvinfo : EIATTR_EXIT_INSTR_OFFSETS
	.align		4
        /*015c*/ 	.byte	0x04, 0x1c
        /*015e*/ 	.short	(.L_951 - .L_950)


	//   ....[0]....
.L_950:
        /*0160*/ 	.word	0x00000070


	//   ....[1]....
        /*0164*/ 	.word	0x00000280


	//   ....[2]....
        /*0168*/ 	.word	0x00000e50


	//   ....[3]....
        /*016c*/ 	.word	0x00005560


	//   ....[4]....
        /*0170*/ 	.word	0x000057b0


	//   ....[5]....
        /*0174*/ 	.word	0x00005a00


	//   ....[6]....
        /*0178*/ 	.word	0x00005b50


	//   ....[7]....
        /*017c*/ 	.word	0x00005be0


	//   ....[8]....
        /*0180*/ 	.word	0x00005c20


	//----- nvinfo : EIATTR_CRS_STACK_SIZE
	.align		4
.L_951:
        /*0184*/ 	.byte	0x04, 0x1e
        /*0186*/ 	.short	(.L_953 - .L_952)
.L_952:
        /*0188*/ 	.word	0x00000000


	//----- nvinfo : EIATTR_CBANK_PARAM_SIZE
	.align		4
.L_953:
        /*018c*/ 	.byte	0x03, 0x19
        /*018e*/ 	.short	0x0074


	//----- nvinfo : EIATTR_PARAM_CBANK
	.align		4
        /*0190*/ 	.byte	0x04, 0x0a
        /*0192*/ 	.short	(.L_955 - .L_954)
	.align		4
.L_954:
        /*0194*/ 	.word	index@(.nv.constant0._Z23gemm_half_q_half_kernelILi4ELi6ELb1ELb1ELi64EEvPK6__halfPKjS4_S2_PS0_iiiiPKtS7_iiiiiibS2_i)
        /*0198*/ 	.short	0x0380
        /*019a*/ 	.short	0x0074


	//----- nvinfo : EIATTR_SW_WAR
	.align		4
.L_955:
        /*019c*/ 	.byte	0x04, 0x36
        /*019e*/ 	.short	(.L_957 - .L_956)
.L_956:
        /*01a0*/ 	.word	0x00000008
.L_957:


//--------------------- .nv.info._Z23gemm_half_q_half_kernelILi4ELi2ELb1ELb1ELi64EEvPK6__halfPKjS4_S2_PS0_iiiiPKtS7_iiiiiibS2_i --------------------------
	.section	.nv.info._Z23gemm_half_q_half_kernelILi4ELi2ELb1ELb1ELi64EEvPK6__halfPKjS4_S2_PS0_iiiiPKtS7_iiiiiibS2_i,"",@"SHT_CUDA_INFO"
	.sectionflags	@""
	.align	4


	//----- nvinfo : EIATTR_CUDA_API_VERSION
	.align		4
        /*0000*/ 	.byte	0x04, 0x37
        /*0002*/ 	.short	(.L_959 - .L_958)
.L_958:
        /*0004*/ 	.word	0x00000082


	//----- nvinfo : EIATTR_KPARAM_INFO
	.align		4
.L_959:
        /*0008*/ 	.byte	0x04, 0x17
        /*000a*/ 	.short	(.L_961 - .L_960)
.L_960:
        /*000c*/ 	.word	0x00000000
        /*0010*/ 	.short	0x0013
        /*0012*/ 	.short	0x0070
        /*0014*/ 	.byte	0x00, 0xf0, 0x11, 0x00


	//----- nvinfo : EIATTR_KPARAM_INFO
	.align		4
.L_961:
        /*0018*/ 	.byte	0x04, 0x17
        /*001a*/ 	.short	(.L_963 - .L_962)
.L_962:
        /*001c*/ 	.word	0x00000000
        /*0020*/ 	.short	0x0012
        /*0022*/ 	.short	0x0068
        /*0024*/ 	.byte	0x00, 0xf5, 0x21, 0x00


	//----- nvinfo : EIATTR_KPARAM_INFO
	.align		4
.L_963:
        /*0028*/ 	.byte	0x04, 0x17
        /*002a*/ 	.short	(.L_965 - .L_964)
.L_964:
        /*002c*/ 	.word	0x00000000
        /*0030*/ 	.short	0x0011
        /*0032*/ 	.short	0x0060
        /*0034*/ 	.byte	0x00, 0xf0, 0x05, 0x00


	//----- nvinfo : EIATTR_KPARAM_INFO
	.align		4
.L_965:
        /*0038*/ 	.byte	0x04, 0x17
        /*003a*/ 	.short	(.L_967 - .L_966)
.L_966:
        /*003c*/ 	.word	0x00000000
        /*0040*/ 	.short	0x0010
        /*0042*/ 	.short	0x005c
        /*0044*/ 	.byte	0x00, 0xf0, 0x11, 0x00


	//----- nvinfo : EIATTR_KPARAM_INFO
	.align		4
.L_967:
        /*0048*/ 	.byte	0x04, 0x17
        /*004a*/ 	.short	(.L_969 - .L_968)
.L_968:
        /*004c*/ 	.word	0x00000000
        /*0050*/ 	.short	0x000f
        /*0052*/ 	.short	0x0058
        /*0054*/ 	.byte	0x00, 0xf0, 0x11, 0x00


	//----- nvinfo : EIATTR_KPARAM_INFO
	.align		4
.L_969:
        /*0058*/ 	.byte	0x04, 0x17
        /*005a*/ 	.short	(.L_971 - .L_970)
.L_970:
        /*005c*/ 	.word	0x00000000
        /*0060*/ 	.short	0x000e
        /*0062*/ 	.short	0x0054
        /*0064*/ 	.byte	0x00, 0xf0, 0x11, 0x00


	//----- nvinfo : EIATTR_KPARAM_INFO
	.align		4
.L_971:
        /*0068*/ 	.byte	0x04, 0x17
        /*006a*/ 	.short	(.L_973 - .L_972)
.L_972:
        /*006c*/ 	.word	0x00000000
        /*0070*/ 	.short	0x000d
        /*0072*/ 	.short	0x0050
        /*0074*/ 	.byte	0x00, 0xf0, 0x11, 0x00


	//----- nvinfo : EIATTR_KPARAM_INFO
	.align		4
.L_973:
        /*0078*/ 	.byte	0x04, 0x17
        /*007a*/ 	.short	(.L_975 - .L_974)
.L_974:
        /*007c*/ 	.word	0x00000000
        /*0080*/ 	.short	0x000c
        /*0082*/ 	.short	0x004c
        /*0084*/ 	.byte	0x00, 0xf0, 0x11, 0x00


	//----- nvinfo : EIATTR_KPARAM_INFO
	.align		4
.L_975:
        /*0088*/ 	.byte	0x04, 0x17
        /*008a*/ 	.short	(.L_977 - .L_976)
.L_976:
        /*008c*/ 	.word	0x00000000
        /*0090*/ 	.short	0x000b
        /*0092*/ 	.short	0x0048
        /*0094*/ 	.byte	0x00, 0xf0, 0x11, 0x00


	//----- nvinfo : EIATTR_KPARAM_INFO
	.align		4
.L_977:
        /*0098*/ 	.byte	0x04, 0x17
        /*009a*/ 	.short	(.L_979 - .L_978)
.L_978:
        /*009c*/ 	.word	0x00000000
        /*00a0*/ 	.short	0x000a
        /*00a2*/ 	.short	0x0040
        /*00a4*/ 	.byte	0x00, 0xf5, 0x21, 0x00


	//----- nvinfo : EIATTR_KPARAM_INFO
	.align		4
.L_979:
        /*00a8*/ 	.byte	0x04, 0x17
        /*00aa*/ 	.short	(.L_981 - .L_980)
.L_980:
        /*00ac*/ 	.word	0x00000000
        /*00b0*/ 	.short	0x0009
        /*00b2*/ 	.short	0x0038
        /*00b4*/ 	.byte	0x00, 0xf5, 0x21, 0x00


	//----- nvinfo : EIATTR_KPARAM_INFO
	.align		4
.L_981:
        /*00b8*/ 	.byte	0x04, 0x17
        /*00ba*/ 	.short	(.L_983 - .L_982)
.L_982:
        /*00bc*/ 	.word	0x00000000
        /*00c0*/ 	.short	0x0008
        /*00c2*/ 	.short	0x0034
        /*00c4*/ 	.byte	0x00, 0xf0, 0x11, 0x00


	//----- nvinfo : EIATTR_KPARAM_INFO
	.align		4
.L_983:
        /*00c8*/ 	.byte	0x04, 0x17
        /*00ca*/ 	.short	(.L_985 - .L_984)
.L_984:
        /*00cc*/ 	.word	0x00000000
        /*00d0*/ 	.short	0x0007
        /*00d2*/ 	.short	0x0030
        /*00d4*/ 	.byte	0x00, 0xf0, 0x11, 0x00


	//----- nvinfo : EIATTR_KPARAM_INFO
	.align		4
.L_985:
        /*00d8*/ 	.byte	0x04, 0x17
        /*00da*/ 	.short	(.L_987 - .L_986)
.L_986:
        /*00dc*/ 	.word	0x00000000
        /*00e0*/ 	.short	0x0006
        /*00e2*/ 	.short	0x002c
        /*00e4*/ 	.byte	0x00, 0xf0, 0x11, 0x00


	//----- nvinfo : EIATTR_KPARAM_INFO
	.align		4
.L_987:
        /*00e8*/ 	.byte	0x04, 0x17
        /*00ea*/ 	.short	(.L_989 - .L_988)
.L_988:
        /*00ec*/ 	.word	0x00000000
        /*00f0*/ 	.short	0x0005
        /*00f2*/ 	.short	0x0028
        /*00f4*/ 	.byte	0x00, 0xf0, 0x11, 0x00


	//----- nvinfo : EIATTR_KPARAM_INFO
	.align		4
.L_989:
        /*00f8*/ 	.byte	0x04, 0x17
        /*00fa*/ 	.short	(.L_991 - .L_990)
.L_990:
        /*00fc*/ 	.word	0x00000000
        /*0100*/ 	.short	0x0004
        /*0102*/ 	.short	0x0020
        /*0104*/ 	.byte	0x00, 0xf5, 0x21, 0x00


	//----- nvinfo : EIATTR_KPARAM_INFO
	.align		4
.L_991:
        /*0108*/ 	.byte	0x04, 0x17
        /*010a*/ 	.short	(.L_993 - .L_992)
.L_992:
        /*010c*/ 	.word	0x00000000
        /*0110*/ 	.short	0x0003
        /*0112*/ 	.short	0x0018
        /*0114*/ 	.byte	0x00, 0xf5, 0x21, 0x00


	//----- nvinfo : EIATTR_KPARAM_INFO
	.align		4
.L_993:
        /*0118*/ 	.byte	0x04, 0x17
        /*011a*/ 	.short	(.L_995 - .L_994)
.L_994:
        /*011c*/ 	.word	0x00000000
        /*0120*/ 	.short	0x0002
        /*0122*/ 	.short	0x0010
        /*0124*/ 	.byte	0x00, 0xf5, 0x21, 0x00


	//----- nvinfo : EIATTR_KPARAM_INFO
	.align		4
.L_995:
        /*0128*/ 	.byte	0x04, 0x17
        /*012a*/ 	.short	(.L_997 - .L_996)
.L_996:
        /*012c*/ 	.word	0x00000000
        /*0130*/ 	.short	0x0001
        /*0132*/ 	.short	0x0008
        /*0134*/ 	.byte	0x00, 0xf5, 0x21, 0x00


	//----- nvinfo : EIATTR_KPARAM_INFO
	.align		4
.L_997:
        /*0138*/ 	.byte	0x04, 0x17
        /*013a*/ 	.short	(.L_999 - .L_998)
.L_998:
        /*013c*/ 	.word	0x00000000
        /*0140*/ 	.short	0x0000
        /*0142*/ 	.short	0x0000
        /*0144*/ 	.byte	0x00, 0xf5, 0x21, 0x00


	//----- nvinfo : EIATTR_SPARSE_MMA_MASK
	.align		4
.L_999:
        /*0148*/ 	.byte	0x03, 0x50
        /*014a*/ 	.short	0x0000


	//----- nvinfo : EIATTR_MAXREG_COUNT
	.align		4
        /*014c*/ 	.byte	0x03, 0x1b
        /*014e*/ 	.short	0x00ff


	//----- nvinfo : EIATTR_NUM_BARRIERS
	.align		4
        /*0150*/ 	.byte	0x02, 0x4c
        /*0152*/ 	.byte	0x01
	.zero		1


	//----- nvinfo : EIATTR_MERCURY_ISA_VERSION
	.align		4
        /*0154*/ 	.byte	0x03, 0x5f
        /*0156*/ 	.short	0x0101


	//----- nvinfo : EIATTR_VRC_CTA_INIT_COUNT
	.align		4
        /*0158*/ 	.byte	0x02, 0x4a
	.zero		1
	.zero		1


	//----- nvinfo : EIATTR_EXIT_INSTR_OFFSETS
	.align		4
        /*015c*/ 	.byte	0x04, 0x1c
        /*015e*/ 	.short	(.L_1001 - .L_1000)


	//   ....[0]....
.L_1000:
        /*0160*/ 	.word	0x00000070


	//   ....[1]....
        /*0164*/ 	.word	0x00000280


	//   ....[2]....
        /*0168*/ 	.word	0x00000e50


	//   ....[3]....
        /*016c*/ 	.word	0x00003180


	//   ....[4]....
        /*0170*/ 	.word	0x000033d0


	//   ....[5]....
        /*0174*/ 	.word	0x00003620


	//   ....[6]....
        /*0178*/ 	.word	0x00003770


	//   ....[7]....
        /*017c*/ 	.word	0x00003800


	//   ....[8]....
        /*0180*/ 	.word	0x00003840


	//----- nvinfo : EIATTR_CRS_STACK_SIZE
	.align		4
.L_1001:
        /*0184*/ 	.byte	0x04, 0x1e
        /*0186*/ 	.short	(.L_1003 - .L_1002)
.L_1002:
        /*0188*/ 	.word	0x00000000


	//----- nvinfo : EIATTR_CBANK_PARAM_SIZE
	.align		4
.L_1003:
        /*018c*/ 	.byte	0x03, 0x19
        /*018e*/ 	.short	0x0074


	//----- nvinfo : EIATTR_PARAM_CBANK
	.align		4
        /*0190*/ 	.byte	0x04, 0x0a
        /*0192*/ 	.short	(.L_1005 - .L_1004)
	.align		4
.L_1004:
        /*0194*/ 	.word	index@(.nv.constant0._Z23gemm_half_q_half_kernelILi4ELi2ELb1ELb1ELi64EEvPK6__halfPKjS4_S2_PS0_iiiiPKtS7_iiiiiibS2_i)
        /*0198*/ 	.short	0x0380
        /*019a*/ 	.short	0x0074


	//----- nvinfo : EIATTR_SW_WAR
	.align		4
.L_1005:
        /*019c*/ 	.byte	0x04, 0x36
        /*019e*/ 	.short	(.L_1007 - .L_1006)
.L_1006:
        /*01a0*/ 	.word	0x00000008
.L_1007:


//--------------------- .nv.info._Z23gemm_half_q_half_kernelILi4ELi32ELb1ELb1ELi32EEvPK6__halfPKjS4_S2_PS0_iiiiPKtS7_iiiiiibS2_i --------------------------
	.section	.nv.info._Z23gemm_half_q_half_kernelILi4ELi32ELb1ELb1ELi32EEvPK6__halfPKjS4_S2_PS0_iiiiPKtS7_iiiiiibS2_i,"",@"SHT_CUDA_INFO"
	.sectionflags	@""
	.align	4


	//----- nvinfo : EIATTR_CUDA_API_VERSION
	.align		4
        /*0000*/ 	.byte	0x04, 0x37
        /*0002*/ 	.short	(.L_1009 - .L_1008)
.L_1008:
        /*0004*/ 	.word	0x00000082


	//----- nvinfo : EIATTR_KPARAM_INFO
	.align		4
.L_1009:
        /*0008*/ 	.byte	0x04, 0x17
        /*000a*/ 	.short	(.L_1011 - .L_1010)
.L_1010:
        /*000c*/ 	.word	0x00000000
        /*0010*/ 	.short	0x0013
        /*0012*/ 	.short	0x0070
        /*0014*/ 	.byte	0x00, 0xf0, 0x11, 0x00


	//----- nvinfo : EIATTR_KPARAM_INFO
	.align		4
.L_1011:
        /*0018*/ 	.byte	0x04, 0x17
        /*001a*/ 	.short	(.L_1013 - .L_1012)
.L_1012:
        /*001c*/ 	.word	0x00000000
        /*0020*/ 	.short	0x0012
        /*0022*/ 	.short	0x0068
        /*0024*/ 	.byte	0x00, 0xf5, 0x21, 0x00


	//----- nvinfo : EIATTR_KPARAM_INFO
	.align		4
.L_1013:
        /*0028*/ 	.byte	0x04, 0x17
        /*002a*/ 	.short	(.L_1015 - .L_1014)
.L_1014:
        /*002c*/ 	.word	0x00000000
        /*0030*/ 	.short	0x0011
        /*0032*/ 	.short	0x0060
        /*0034*/ 	.byte	0x00, 0xf0, 0x05, 0x00


	//----- nvinfo : EIATTR_KPARAM_INFO
	.align		4
.L_1015:
        /*0038*/ 	.byte	0x04, 0x17
        /*003a*/ 	.short	(.L_1017 - .L_1016)
.L_1016:
        /*003c*/ 	.word	0x00000000
        /*0040*/ 	.short	0x0010
        /*0042*/ 	.short	0x005c
        /*0044*/ 	.byte	0x00, 0xf0, 0x11, 0x00


	//----- nvinfo : EIATTR_KPARAM_INFO
	.align		4
.L_1017:
        /*0048*/ 	.byte	0x04, 0x17
        /*004a*/ 	.short	(.L_1019 - .L_1018)
.L_1018:
        /*004c*/ 	.word	0x00000000
        /*0050*/ 	.short	0x000f
        /*0052*/ 	.short	0x0058
        /*0054*/ 	.byte	0x00, 0xf0, 0x11, 0x00


	//----- nvinfo : EIATTR_KPARAM_INFO
	.align		4
.L_1019:
        /*0058*/ 	.byte	0x04, 0x17
        /*005a*/ 	.short	(.L_1021 - .L_1020)
.L_1020:
        /*005c*/ 	.word	0x00000000
        /*0060*/ 	.short	0x000e
        /*0062*/ 	.short	0x0054
        /*0064*/ 	.byte	0x00, 0xf0, 0x11, 0x00


	//----- nvinfo : EIATTR_KPARAM_INFO
	.align		4
.L_1021:
        /*0068*/ 	.byte	0x04, 0x17
        /*006a*/ 	.short	(.L_1023 - .L_1022)
.L_1022:
        /*006c*/ 	.word	0x00000000
        /*0070*/ 	.short	0x000d
        /*0072*/ 	.short	0x0050
        /*0074*/ 	.byte	0x00, 0xf0, 0x11, 0x00


	//----- nvinfo : EIATTR_KPARAM_INFO
	.align		4
.L_1023:
        /*0078*/ 	.byte	0x04, 0x17
        /*007a*/ 	.short	(.L_1025 - .L_1024)
.L_1024:
        /*007c*/ 	.word	0x00000000
        /*0080*/ 	.short	0x000c
        /*0082*/ 	.short	0x004c
        /*0084*/ 	.byte	0x00, 0xf0, 0x11, 0x00


	//----- nvinfo : EIATTR_KPARAM_INFO
	.align		4
.L_1025:
        /*0088*/ 	.byte	0x04, 0x17
        /*008a*/ 	.short	(.L_1027 - .L_1026)
.L_1026:
        /*008c*/ 	.word	0x00000000
        /*0090*/ 	.short	0x000b
        /*0092*/ 	.short	0x0048
        /*0094*/ 	.byte	0x00, 0xf0, 0x11, 0x00


	//----- nvinfo : EIATTR_KPARAM_INFO
	.align		4
.L_1027:
        /*0098*/ 	.byte	0x04, 0x17
        /*009a*/ 	.short	(.L_1029 - .L_1028)
.L_1028:
        /*009c*/ 	.word	0x00000000
        /*00a0*/ 	.short	0x000a
        /*00a2*/ 	.short	0x0040
        /*00a4*/ 	.byte	0x00, 0xf5, 0x21, 0x00


	//----- nvinfo : EIATTR_KPARAM_INFO
	.align		4
.L_1029:
        /*00a8*/ 	.byte	0x04, 0x17
        /*00aa*/ 	.short	(.L_1031 - .L_1030)
.L_1030:
        /*00ac*/ 	.word	0x00000000
        /*00b0*/ 	.short	0x0009
        /*00b2*/ 	.short	0x0038
        /*00b4*/ 	.byte	0x00, 0xf5, 0x21, 0x00


	//----- nvinfo : EIATTR_KPARAM_INFO
	.align		4
.L_1031:
        /*00b8*/ 	.byte	0x04, 0x17
        /*00ba*/ 	.short	(.L_1033 - .L_1032)
.L_1032:
        /*00bc*/ 	.word	0x00000000
        /*00c0*/ 	.short	0x0008
        /*00c2*/ 	.short	0x0034
        /*00c4*/ 	.byte	0x00, 0xf0, 0x11, 0x00


	//----- nvinfo : EIATTR_KPARAM_INFO
	.align		4
.L_1033:
        /*00c8*/ 	.byte	0x04, 0x17
        /*00ca*/ 	.short	(.L_1035 - .L_1034)
.L_1034:
        /*00cc*/ 	.word	0x00000000
        /*00d0*/ 	.short	0x0007
        /*00d2*/ 	.short	0x0030
        /*00d4*/ 	.byte	0x00, 0xf0, 0x11, 0x00


	//----- nvinfo : EIATTR_KPARAM_INFO
	.align		4
.L_1035:
        /*00d8*/ 	.byte	0x04, 0x17
        /*00da*/ 	.short	(.L_1037 - .L_1036)
.L_1036:
        /*00dc*/ 	.word	0x00000000
        /*00e0*/ 	.short	0x0006
        /*00e2*/ 	.short	0x002c
        /*00e4*/ 	.byte	0x00, 0xf0, 0x11, 0x00


	//----- nvinfo : EIATTR_KPARAM_INFO
	.align		4
.L_1037:
        /*00e8*/ 	.byte	0x04, 0x17
        /*00ea*/ 	.short	(.L_1039 - .L_1038)
.L_1038:
        /*00ec*/ 	.word	0x00000000
        /*00f0*/ 	.short	0x0005
        /*00f2*/ 	.short	0x0028
        /*00f4*/ 	.byte	0x00, 0xf0, 0x11, 0x00


	//----- nvinfo : EIATTR_KPARAM_INFO
	.align		4
.L_1039:
        /*00f8*/ 	.byte	0x04, 0x17
        /*00fa*/ 	.short	(.L_1041 - .L_1040)
.L_1040:
        /*00fc*/ 	.word	0x00000000
        /*0100*/ 	.short	0x0004
        /*0102*/ 	.short	0x0020
        /*0104*/ 	.byte	0x00, 0xf5, 0x21, 0x00


	//----- nvinfo : EIATTR_KPARAM_INFO
	.align		4
.L_1041:
        /*0108*/ 	.byte	0x04, 0x17
        /*010a*/ 	.short	(.L_1043 - .L_1042)
.L_1042:
        /*010c*/ 	.word	0x00000000
        /*0110*/ 	.short	0x0003
        /*0112*/ 	.short	0x0018
        /*0114*/ 	.byte	0x00, 0xf5, 0x21, 0x00


	//----- nvinfo : EIATTR_KPARAM_INFO
	.align		4
.L_1043:
        /*0118*/ 	.byte	0x04, 0x17
        /*011a*/ 	.short	(.L_1045 - .L_1044)
.L_1044:
        /*011c*/ 	.word	0x00000000
        /*0120*/ 	.short	0x0002
        /*0122*/ 	.short	0x0010
        /*0124*/ 	.byte	0x00, 0xf5, 0x21, 0x00


	//----- nvinfo : EIATTR_KPARAM_INFO
	.align		4
.L_1045:
        /*0128*/ 	.byte	0x04, 0x17
        /*012a*/ 	.short	(.L_1047 - .L_1046)
.L_1046:
        /*012c*/ 	.word	0x00000000
        /*0130*/ 	.short	0x0001
        /*0132*/ 	.short	0x0008
        /*0134*/ 	.byte	0x00, 0xf5, 0x21, 0x00


	//----- nvinfo : EIATTR_KPARAM_INFO
	.align		4
.L_1047:
        /*0138*/ 	.byte	0x04, 0x17
        /*013a*/ 	.short	(.L_1049 - .L_1048)
.L_1048:
        /*013c*/ 	.word	0x00000000
        /*0140*/ 	.short	0x0000
        /*0142*/ 	.short	0x0000
        /*0144*/ 	.byte	0x00, 0xf5, 0x21, 0x00


	//----- nvinfo : EIATTR_SPARSE_MMA_MASK
	.align		4
.L_1049:
        /*0148*/ 	.byte	0x03, 0x50
        /*014a*/ 	.short	0x0000


	//----- nvinfo : EIATTR_MAXREG_COUNT
	.align		4
        /*014c*/ 	.byte	0x03, 0x1b
        /*014e*/ 	.short	0x00ff


	//----- nvinfo : EIATTR_NUM_BARRIERS
	.align		4
        /*0150*/ 	.byte	0x02, 0x4c
        /*0152*/ 	.byte	0x01
	.zero		1


	//----- nvinfo : EIATTR_MERCURY_ISA_VERSION
	.align		4
        /*0154*/ 	.byte	0x03, 0x5f
        /*0156*/ 	.short	0x0101


	//----- nvinfo : EIATTR_VRC_CTA_INIT_COUNT
	.align		4
        /*0158*/ 	.byte	0x02, 0x4a
	.zero		1
	.zero		1


	//----- nvinfo : EIATTR_EXIT_INSTR_OFFSETS
	.align		4
        /*015c*/ 	.byte	0x04, 0x1c
        /*015e*/ 	.short	(.L_1051 - .L_1050)


	//   ....[0]....
.L_1050:
        /*0160*/ 	.word	0x00000050


	//   ....[1]....
        /*0164*/ 	.word	0x00000260


	//   ....[2]....
        /*0168*/ 	.word	0x00000e20


	//   ....[3]....
        /*016c*/ 	.word	0x00004860


	//   ....[4]....
        /*0170*/ 	.word	0x00004ab0


	//   ....[5]....
        /*0174*/ 	.word	0x00004d00


	//   ....[6]....
        /*0178*/ 	.word	0x00004e50


	//   ....[7]....
        /*017c*/ 	.word	0x00004ed0


	//   ....[8]....
        /*0180*/ 	.word	0x00004f10


	//----- nvinfo : EIATTR_CRS_STACK_SIZE
	.align		4
.L_1051:
        /*0184*/ 	.byte	0x04, 0x1e
        /*0186*/ 	.short	(.L_1053 - .L_1052)
.L_1052:
        /*0188*/ 	.word	0x00000000


	//----- nvinfo : EIATTR_CBANK_PARAM_SIZE
	.align		4
.L_1053:
        /*018c*/ 	.byte	0x03, 0x19
        /*018e*/ 	.short	0x0074


	//----- nvinfo : EIATTR_PARAM_CBANK
	.align		4
        /*0190*/ 	.byte	0x04, 0x0a
        /*0192*/ 	.short	(.L_1055 - .L_1054)
	.align		4
.L_1054:
        /*0194*/ 	.word	index@(.nv.constant0._Z23gemm_half_q_half_kernelILi4ELi32ELb1ELb1ELi32EEvPK6__halfPKjS4_S2_PS0_iiiiPKtS7_iiiiiibS2_i)
        /*0198*/ 	.short	0x0380
        /*019a*/ 	.short	0x0074


	//----- nvinfo : EIATTR_SW_WAR
	.align		4
.L_1055:
        /*019c*/ 	.byte	0x04, 0x36
        /*019e*/ 	.short	(.L_1057 - .L_1056)
.L_1056:
        /*01a0*/ 	.word	0x00000008
.L_1057:


//--------------------- .nv.info._Z23gemm_half_q_half_kernelILi4ELi48ELb1ELb1ELi32EEvPK6__halfPKjS4_S2_PS0_iiiiPKtS7_iiiiiibS2_i --------------------------
	.section	.nv.info._Z23gemm_half_q_half_kernelILi4ELi48ELb1ELb1ELi32EEvPK6__halfPKjS4_S2_PS0_iiiiPKtS7_iiiiiibS2_i,"",@"SHT_CUDA_INFO"
	.sectionflags	@""
	.align	4


	//----- nvinfo : EIATTR_CUDA_API_VERSION
	.align		4
        /*0000*/ 	.byte	0x04, 0x37
        /*0002*/ 	.short	(.L_1059 - .L_1058)
.L_1058:
        /*0004*/ 	.word	0x00000082


	//----- nvinfo : EIATTR_KPARAM_INFO
	.align		4
.L_1059:
        /*0008*/ 	.byte	0x04, 0x17
        /*000a*/ 	.short	(.L_1061 - .L_1060)
.L_1060:
        /*000c*/ 	.word	0x00000000
        /*0010*/ 	.short	0x0013
        /*0012*/ 	.short	0x0070
        /*0014*/ 	.byte	0x00, 0xf0, 0x11, 0x00


	//----- nvinfo : EIATTR_KPARAM_INFO
	.align		4
.L_1061:
        /*0018*/ 	.byte	0x04, 0x17
        /*001a*/ 	.short	(.L_1063 - .L_1062)
.L_1062:
        /*001c*/ 	.word	0x00000000
        /*0020*/ 	.short	0x0012
        /*0022*/ 	.short	0x0068
        /*0024*/ 	.byte	0x00, 0xf5, 0x21, 0x00


	//----- nvinfo : EIATTR_KPARAM_INFO
	.align		4
.L_1063:
        /*0028*/ 	.byte	0x04, 0x17
        /*002a*/ 	.short	(.L_1065 - .L_1064)
.L_1064:
        /*002c*/ 	.word	0x00000000
        /*0030*/ 	.short	0x0011
        /*0032*/ 	.short	0x0060
        /*0034*/ 	.byte	0x00, 0xf0, 0x05, 0x00


	//----- nvinfo : EIATTR_KPARAM_INFO
	.align		4
.L_1065:
        /*0038*/ 	.byte	0x04, 0x17
        /*003a*/ 	.short	(.L_1067 - .L_1066)
.L_1066:
        /*003c*/ 	.word	0x00000000
        /*0040*/ 	.short	0x0010
        /*0042*/ 	.short	0x005c
        /*0044*/ 	.byte	0x00, 0xf0, 0x11, 0x00


	//----- nvinfo : EIATTR_KPARAM_INFO
	.align		4
.L_1067:
        /*0048*/ 	.byte	0x04, 0x17
        /*004a*/ 	.short	(.L_1069 - .L_1068)
.L_1068:
        /*004c*/ 	.word	0x00000000
        /*0050*/ 	.short	0x000f
        /*0052*/ 	.short	0x0058
        /*0054*/ 	.byte	0x00, 0xf0, 0x11, 0x00


	//----- nvinfo : EIATTR_KPARAM_INFO
	.align		4
.L_1069:
        /*0058*/ 	.byte	0x04, 0x17
        /*005a*/ 	.short	(.L_1071 - .L_1070)
.L_1070:
        /*005c*/ 	.word	0x00000000
        /*0060*/ 	.short	0x000e
        /*0062*/ 	.short	0x0054
        /*0064*/ 	.byte	0x00, 0xf0, 0x11, 0x00


	//----- nvinfo : EIATTR_KPARAM_INFO
	.align		4
.L_1071:
        /*0068*/ 	.byte	0x04, 0x17
        /*006a*/ 	.short	(.L_1073 - .L_1072)
.L_1072:
        /*006c*/ 	.word	0x00000000
        /*0070*/ 	.short	0x000d
        /*0072*/ 	.short	0x0050
        /*0074*/ 	.byte	0x00, 0xf0, 0x11, 0x00


	//----- nvinfo : EIATTR_KPARAM_INFO
	.align		4
.L_1073:
        /*0078*/ 	.byte	0x04, 0x17
        /*007a*/ 	.short	(.L_1075 - .L_1074)
.L_1074:
        /*007c*/ 	.word	0x00000000
        /*0080*/ 	.short	0x000c
        /*0082*/ 	.short	0x004c
        /*0084*/ 	.byte	0x00, 0xf0, 0x11, 0x00


	//----- nvinfo : EIATTR_KPARAM_INFO
	.align		4
.L_1075:
        /*0088*/ 	.byte	0x04, 0x17
        /*008a*/ 	.short	(.L_1077 - .L_1076)
.L_1076:
        /*008c*/ 	.word	0x00000000
        /*0090*/ 	.short	0x000b
        /*0092*/ 	.short	0x0048
        /*0094*/ 	.byte	0x00, 0xf0, 0x11, 0x00


	//----- nvinfo : EIATTR_KPARAM_INFO
	.align		4
.L_1077:
        /*0098*/ 	.byte	0x04, 0x17
        /*009a*/ 	.short	(.L_1079 - .L_1078)
.L_1078:
        /*009c*/ 	.word	0x00000000
        /*00a0*/ 	.short	0x000a
        /*00a2*/ 	.short	0x0040
        /*00a4*/ 	.byte	0x00, 0xf5, 0x21, 0x00


	//----- nvinfo : EIATTR_KPARAM_INFO
	.align		4
.L_1079:
        /*00a8*/ 	.byte	0x04, 0x17
        /*00aa*/ 	.short	(.L_1081 - .L_1080)
.L_1080:
        /*00ac*/ 	.word	0x00000000
        /*00b0*/ 	.short	0x0009
        /*00b2*/ 	.short	0x0038
        /*00b4*/ 	.byte	0x00, 0xf5, 0x21, 0x00


	//----- nvinfo : EIATTR_KPARAM_INFO
	.align		4
.L_1081:
        /*00b8*/ 	.byte	0x04, 0x17
        /*00ba*/ 	.short	(.L_1083 - .L_1082)
.L_1082:
        /*00bc*/ 	.word	0x00000000
        /*00c0*/ 	.short	0x0008
        /*00c2*/ 	.short	0x0034
        /*00c4*/ 	.byte	0x00, 0xf0, 0x11, 0x00


	//----- nvinfo : EIATTR_KPARAM_INFO
	.align		4
.L_1083:
        /*00c8*/ 	.byte	0x04, 0x17
        /*00ca*/ 	.short	(.L_1085 - .L_1084)
.L_1084:
        /*00cc*/ 	.word	0x00000000
        /*00d0*/ 	.short	0x0007
        /*00d2*/ 	.short	0x0030
        /*00d4*/ 	.byte	0x00, 0xf0, 0x11, 0x00


	//----- nvinfo : EIATTR_KPARAM_INFO
	.align		4
.L_1085:
        /*00d8*/ 	.byte	0x04, 0x17
        /*00da*/ 	.short	(.L_1087 - .L_1086)
.L_1086:
        /*00dc*/ 	.word	0x00000000
        /*00e0*/ 	.short	0x0006
        /*00e2*/ 	.short	0x002c
        /*00e4*/ 	.byte	0x00, 0xf0, 0x11, 0x00


	//----- nvinfo : EIATTR_KPARAM_INFO
	.align		4
.L_1087:
        /*00e8*/ 	.byte	0x04, 0x17
        /*00ea*/ 	.short	(.L_1089 - .L_1088)
.L_1088:
        /*00ec*/ 	.word	0x00000000
        /*00f0*/ 	.short	0x0005
        /*00f2*/ 	.short	0x0028
        /*00f4*/ 	.byte	0x00, 0xf0, 0x11, 0x00


	//----- nvinfo : EIATTR_KPARAM_INFO
	.align		4
.L_1089:
        /*00f8*/ 	.byte	0x04, 0x17
        /*00fa*/ 	.short	(.L_1091 - .L_1090)
.L_1090:
        /*00fc*/ 	.word	0x00000000
        /*0100*/ 	.short	0x0004
        /*0102*/ 	.short	0x0020
        /*0104*/ 	.byte	0x00, 0xf5, 0x21, 0x00


	//----- nvinfo : EIATTR_KPARAM_INFO
	.align		4
.L_1091:
        /*0108*/ 	.byte	0x04, 0x17
        /*010a*/ 	.short	(.L_1093 - .L_1092)
.L_1092:
        /*010c*/ 	.word	0x00000000
        /*0110*/ 	.short	0x0003
        /*0112*/ 	.short	0x0018
        /*0114*/ 	.byte	0x00, 0xf5, 0x21, 0x00


	//----- nvinfo : EIATTR_KPARAM_INFO
	.align		4
.L_1093:
        /*0118*/ 	.byte	0x04, 0x17
        /*011a*/ 	.short	(.L_1095 - .L_1094)
.L_1094:
        /*011c*/ 	.word	0x00000000
        /*0120*/ 	.short	0x0002
        /*0122*/ 	.short	0x0010
        /*0124*/ 	.byte	0x00, 0xf5, 0x21, 0x00


	//----- nvinfo : EIATTR_KPARAM_INFO
	.align		4
.L_1095:
        /*0128*/ 	.byte	0x04, 0x17
        /*012a*/ 	.short	(.L_1097 - .L_1096)
.L_1096:
        /*012c*/ 	.word	0x00000000
        /*0130*/ 	.short	0x0001
        /*0132*/ 	.short	0x0008
        /*0134*/ 	.byte	0x00, 0xf5, 0x21, 0x00


	//----- nvinfo : EIATTR_KPARAM_INFO
	.align		4
.L_1097:
        /*0138*/ 	.byte	0x04, 0x17
        /*013a*/ 	.short	(.L_1099 - .L_1098)
.L_1098:
        /*013c*/ 	.word	0x00000000
        /*0140*/ 	.short	0x0000
        /*0142*/ 	.short	0x0000
        /*0144*/ 	.byte	0x00, 0xf5, 0x21, 0x00


	//----- nvinfo : EIATTR_SPARSE_MMA_MASK
	.align		4
.L_1099:
        /*0148*/ 	.byte	0x03, 0x50
        /*014a*/ 	.short	0x0000


	//----- nvinfo : EIATTR_MAXREG_COUNT
	.align		4
        /*014c*/ 	.byte	0x03, 0x1b
        /*014e*/ 	.short	0x00ff


	//----- nvinfo : EIATTR_NUM_BARRIERS
	.align		4
        /*0150*/ 	.byte	0x02, 0x4c
        /*0152*/ 	.byte	0x01
	.zero		1


	//----- nvinfo : EIATTR_MERCURY_ISA_VERSION
	.align		4
        /*0154*/ 	.byte	0x03, 0x5f
        /*0156*/ 	.short	0x0101


	//----- nvinfo : EIATTR_VRC_CTA_INIT_COUNT
	.align		4
        /*0158*/ 	.byte	0x02, 0x4a
	.zero		1
	.zero		1


	//----- nvinfo : EIATTR_EXIT_INSTR_OFFSETS
	.align		4
        /*015c*/ 	.byte	0x04, 0x1c
        /*015e*/ 	.short	(.L_1101 - .L_1100)


	//   ....[0]....
.L_1100:
        /*0160*/ 	.word	0x00000060


	//   ....[1]....
        /*0164*/ 	.word	0x00000280


	//   ....[2]....
        /*0168*/ 	.word	0x00000e50


	//   ....[3]....
        /*016c*/ 	.word	0x00006d30


	//   ....[4]....
        /*0170*/ 	.word	0x00006f80


	//   ....[5]....
        /*0174*/ 	.word	0x000071d0


	//   ....[6]....
        /*0178*/ 	.word	0x00007320


	//   ....[7]....
        /*017c*/ 	.word	0x000073b0


	//   ....[8]....
        /*0180*/ 	.word	0x000073f0


	//----- nvinfo : EIATTR_CRS_STACK_SIZE
	.align		4
.L_1101:
        /*0184*/ 	.byte	0x04, 0x1e
        /*0186*/ 	.short	(.L_1103 - .L_1102)
.L_1102:
        /*0188*/ 	.word	0x00000000


	//----- nvinfo : EIATTR_CBANK_PARAM_SIZE
	.align		4
.L_1103:
        /*018c*/ 	.byte	0x03, 0x19
        /*018e*/ 	.short	0x0074


	//----- nvinfo : EIATTR_PARAM_CBANK
	.align		4
        /*0190*/ 	.byte	0x04, 0x0a
        /*0192*/ 	.short	(.L_1105 - .L_1104)
	.align		4
.L_1104:
        /*0194*/ 	.word	index@(.nv.constant0._Z23gemm_half_q_half_kernelILi4ELi48ELb1ELb1ELi32EEvPK6__halfPKjS4_S2_PS0_iiiiPKtS7_iiiiiibS2_i)
        /*0198*/ 	.short	0x0380
        /*019a*/ 	.short	0x0074


	//----- nvinfo : EIATTR_SW_WAR
	.align		4
.L_1105:
        /*019c*/ 	.byte	0x04, 0x36
        /*019e*/ 	.short	(.L_1107 - .L_1106)
.L_1106:
        /*01a0*/ 	.word	0x00000008
.L_1107:


//--------------------- .nv.info._Z23gemm_half_q_half_kernelILi4ELi16ELb1ELb1ELi32EEvPK6__halfPKjS4_S2_PS0_iiiiPKtS7_iiiiiibS2_i --------------------------
	.section	.nv.info._Z23gemm_half_q_half_kernelILi4ELi16ELb1ELb1ELi32EEvPK6__halfPKjS4_S2_PS0_iiiiPKtS7_iiiiiibS2_i,"",@"SHT_CUDA_INFO"
	.sectionflags	@""
	.align	4


	//----- nvinfo : EIATTR_CUDA_API_VERSION
	.align		4
        /*0000*/ 	.byte	0x04, 0x37
        /*0002*/ 	.short	(.L_1109 - .L_1108)
.L_1108:
        /*0004*/ 	.word	0x00000082


	//----- nvinfo : EIATTR_KPARAM_INFO
	.align		4
.L_1109:
        /*0008*/ 	.byte	0x04, 0x17
        /*000a*/ 	.short	(.L_1111 - .L_1110)
.L_1110:
        /*000c*/ 	.word	0x00000000
        /*0010*/ 	.short	0x0013
        /*0012*/ 	.short	0x0070
        /*0014*/ 	.byte	0x00, 0xf0, 0x11, 0x00


	//----- nvinfo : EIATTR_KPARAM_INFO
	.align		4
.L_1111:
        /*0018*/ 	.byte	0x04, 0x17
        /*001a*/ 	.short	(.L_1113 - .L_1112)
.L_1112:
        /*001c*/ 	.word	0x00000000
        /*0020*/ 	.short	0x0012
        /*0022*/ 	.short	0x0068
        /*0024*/ 	.byte	0x00, 0xf5, 0x21, 0x00


	//----- nvinfo : EIATTR_KPARAM_INFO
	.align		4
.L_1113:
        /*0028*/ 	.byte	0x04, 0x17
        /*002a*/ 	.short	(.L_1115 - .L_1114)
.L_1114:
        /*002c*/ 	.word	0x00000000
        /*0030*/ 	.short	0x0011
        /*0032*/ 	.short	0x0060
        /*0034*/ 	.byte	0x00, 0xf0, 0x05, 0x00


	//----- nvinfo : EIATTR_KPARAM_INFO
	.align		4
.L_1115:
        /*0038*/ 	.byte	0x04, 0x17
        /*003a*/ 	.short	(.L_1117 - .L_1116)
.L_1116:
        /*003c*/ 	.word	0x00000000
        /*0040*/ 	.short	0x0010
        /*0042*/ 	.short	0x005c
        /*0044*/ 	.byte	0x00, 0xf0, 0x11, 0x00


	//----- nvinfo : EIATTR_KPARAM_INFO
	.align		4
.L_1117:
        /*0048*/ 	.byte	0x04, 0x17
        /*004a*/ 	.short	(.L_1119 - .L_1118)
.L_1118:
        /*004c*/ 	.word	0x00000000
        /*0050*/ 	.short	0x000f
        /*0052*/ 	.short	0x0058
        /*0054*/ 	.byte	0x00, 0xf0, 0x11, 0x00


	//----- nvinfo : EIATTR_KPARAM_INFO
	.align		4
.L_1119:
        /*0058*/ 	.byte	0x04, 0x17
        /*005a*/ 	.short	(.L_1121 - .L_1120)
.L_1120:
        /*005c*/ 	.word	0x00000000
        /*0060*/ 	.short	0x000e
        /*0062*/ 	.short	0x0054
        /*0064*/ 	.byte	0x00, 0xf0, 0x11, 0x00


	//----- nvinfo : EIATTR_KPARAM_INFO
	.align		4
.L_1121:
        /*0068*/ 	.byte	0x04, 0x17
        /*006a*/ 	.short	(.L_1123 - .L_1122)
.L_1122:
        /*006c*/ 	.word	0x00000000
        /*0070*/ 	.short	0x000d
        /*0072*/ 	.short	0x0050
        /*0074*/ 	.byte	0x00, 0xf0, 0x11, 0x00


	//----- nvinfo : EIATTR_KPARAM_INFO
	.align		4
.L_1123:
        /*0078*/ 	.byte	0x04, 0x17
        /*007a*/ 	.short	(.L_1125 - .L_1124)
.L_1124:
        /*007c*/ 	.word	0x00000000
        /*0080*/ 	.short	0x000c
        /*0082*/ 	.short	0x004c
        /*0084*/ 	.byte	0x00, 0xf0, 0x11, 0x00


	//----- nvinfo : EIATTR_KPARAM_INFO
	.align		4
.L_1125:
        /*0088*/ 	.byte	0x04, 0x17
        /*008a*/ 	.short	(.L_1127 - .L_1126)
.L_1126:
        /*008c*/ 	.word	0x00000000
        /*0090*/ 	.short	0x000b
        /*0092*/ 	.short	0x0048
        /*0094*/ 	.byte	0x00, 0xf0, 0x11, 0x00


	//----- nvinfo : EIATTR_KPARAM_INFO
	.align		4
.L_1127:
        /*0098*/ 	.byte	0x04, 0x17
        /*009a*/ 	.short	(.L_1129 - .L_1128)
.L_1128:
        /*009c*/ 	.word	0x00000000
        /*00a0*/ 	.short	0x000a
        /*00a2*/ 	.short	0x0040
        /*00a4*/ 	.byte	0x00, 0xf5, 0x21, 0x00


	//----- nvinfo : EIATTR_KPARAM_INFO
	.align		4
.L_1129:
        /*00a8*/ 	.byte	0x04, 0x17
        /*00aa*/ 	.short	(.L_1131 - .L_1130)
.L_1130:
        /*00ac*/ 	.word	0x00000000
        /*00b0*/ 	.short	0x0009
        /*00b2*/ 	.short	0x0038
        /*00b4*/ 	.byte	0x00, 0xf5, 0x21, 0x00


	//----- nvinfo : EIATTR_KPARAM_INFO
	.align		4
.L_1131:
        /*00b8*/ 	.byte	0x04, 0x17
        /*00ba*/ 	.short	(.L_1133 - .L_1132)
.L_1132:
        /*00bc*/ 	.word	0x00000000
        /*00c0*/ 	.short	0x0008
        /*00c2*/ 	.short	0x0034
        /*00c4*/ 	.byte	0x00, 0xf0, 0x11, 0x00


	//----- nvinfo : EIATTR_KPARAM_INFO
	.align		4
.L_1133:
        /*00c8*/ 	.byte	0x04, 0x17
        /*00ca*/ 	.short	(.L_1135 - .L_1134)
.L_1134:
        /*00cc*/ 	.word	0x00000000
        /*00d0*/ 	.short	0x0007
        /*00d2*/ 	.short	0x0030
        /*00d4*/ 	.byte	0x00, 0xf0, 0x11, 0x00


	//----- nvinfo : EIATTR_KPARAM_INFO
	.align		4
.L_1135:
        /*00d8*/ 	.byte	0x04, 0x17
        /*00da*/ 	.short	(.L_1137 - .L_1136)
.L_1136:
        /*00dc*/ 	.word	0x00000000
        /*00e0*/ 	.short	0x0006
        /*00e2*/ 	.short	0x002c
        /*00e4*/ 	.byte	0x00, 0xf0, 0x11, 0x00


	//----- nvinfo : EIATTR_KPARAM_INFO
	.align		4
.L_1137:
        /*00e8*/ 	.byte	0x04, 0x17
        /*00ea*/ 	.short	(.L_1139 - .L_1138)
.L_1138:
        /*00ec*/ 	.word	0x00000000
        /*00f0*/ 	.short	0x0005
        /*00f2*/ 	.short	0x0028
        /*00f4*/ 	.byte	0x00, 0xf0, 0x11, 0x00


	//----- nvinfo : EIATTR_KPARAM_INFO
	.align		4
.L_1139:
        /*00f8*/ 	.byte	0x04, 0x17
        /*00fa*/ 	.short	(.L_1141 - .L_1140)
.L_1140:
        /*00fc*/ 	.word	0x00000000
        /*0100*/ 	.short	0x0004
        /*0102*/ 	.short	0x0020
        /*0104*/ 	.byte	0x00, 0xf5, 0x21, 0x00


	//----- nvinfo : EIATTR_KPARAM_INFO
	.align		4
.L_1141:
        /*0108*/ 	.byte	0x04, 0x17
        /*010a*/ 	.short	(.L_1143 - .L_1142)
.L_1142:
        /*010c*/ 	.word	0x00000000
        /*0110*/ 	.short	0x0003
        /*0112*/ 	.short	0x0018
        /*0114*/ 	.byte	0x00, 0xf5, 0x21, 0x00


	//----- nvinfo : EIATTR_KPARAM_INFO
	.align		4
.L_1143:
        /*0118*/ 	.byte	0x04, 0x17
        /*011a*/ 	.short	(.L_1145 - .L_1144)
.L_1144:
        /*011c*/ 	.word	0x00000000
        /*0120*/ 	.short	0x0002
        /*0122*/ 	.short	0x0010
        /*0124*/ 	.byte	0x00, 0xf5, 0x21, 0x00


	//----- nvinfo : EIATTR_KPARAM_INFO
	.align		4
.L_1145:
        /*0128*/ 	.byte	0x04, 0x17
        /*012a*/ 	.short	(.L_1147 - .L_1146)
.L_1146:
        /*012c*/ 	.word	0x00000000
        /*0130*/ 	.short	0x0001
        /*0132*/ 	.short	0x0008
        /*0134*/ 	.byte	0x00, 0xf5, 0x21, 0x00


	//----- nvinfo : EIATTR_KPARAM_INFO
	.align		4
.L_1147:
        /*0138*/ 	.byte	0x04, 0x17
        /*013a*/ 	.short	(.L_1149 - .L_1148)
.L_1148:
        /*013c*/ 	.word	0x00000000
        /*0140*/ 	.short	0x0000
        /*0142*/ 	.short	0x0000
        /*0144*/ 	.byte	0x00, 0xf5, 0x21, 0x00


	//----- nvinfo : EIATTR_SPARSE_MMA_MASK
	.align		4
.L_1149:
        /*0148*/ 	.byte	0x03, 0x50
        /*014a*/ 	.short	0x0000


	//----- nvinfo : EIATTR_MAXREG_COUNT
	.align		4
        /*014c*/ 	.byte	0x03, 0x1b
        /*014e*/ 	.short	0x00ff


	//----- nvinfo : EIATTR_NUM_BARRIERS
	.align		4
        /*0150*/ 	.byte	0x02, 0x4c
        /*0152*/ 	.byte	0x01
	.zero		1


	//----- nvinfo : EIATTR_MERCURY_ISA_VERSION
	.align		4
        /*0154*/ 	.byte	0x03, 0x5f
        /*0156*/ 	.short	0x0101


	//----- nvinfo : EIATTR_VRC_CTA_INIT_COUNT
	.align		4
        /*0158*/ 	.byte	0x02, 0x4a
	.zero		1
	.zero		1


	//----- nvinfo : EIATTR_EXIT_INSTR_OFFSETS
	.align		4
        /*015c*/ 	.byte	0x04, 0x1c
        /*015e*/ 	.short	(.L_1151 - .L_1150)


	//   ....[0]....
.L_1150:
        /*0160*/ 	.word	0x00000060


	//   ....[1]....
        /*0164*/ 	.word	0x000002a0


	//   ....[2]....
        /*0168*/ 	.word	0x00000e50


	//   ....[3]....
        /*016c*/ 	.word	0x000043a0


	//   ....[4]....
        /*0170*/ 	.word	0x00004610


	//   ....[5]....
        /*0174*/ 	.word	0x00004880


	//   ....[6]....
        /*0178*/ 	.word	0x000049e0


	//   ....[7]....
        /*017c*/ 	.word	0x00004a60


	//   ....[8]....
        /*0180*/ 	.word	0x00004aa0


	//----- nvinfo : EIATTR_CRS_STACK_SIZE
	.align		4
.L_1151:
        /*0184*/ 	.byte	0x04, 0x1e
        /*0186*/ 	.short	(.L_1153 - .L_1152)
.L_1152:
        /*0188*/ 	.word	0x00000000


	//----- nvinfo : EIATTR_CBANK_PARAM_SIZE
	.align		4
.L_1153:
        /*018c*/ 	.byte	0x03, 0x19
        /*018e*/ 	.short	0x0074


	//----- nvinfo : EIATTR_PARAM_CBANK
	.align		4
        /*0190*/ 	.byte	0x04, 0x0a
        /*0192*/ 	.short	(.L_1155 - .L_1154)
	.align		4
.L_1154:
        /*0194*/ 	.word	index@(.nv.constant0._Z23gemm_half_q_half_kernelILi4ELi16ELb1ELb1ELi32EEvPK6__halfPKjS4_S2_PS0_iiiiPKtS7_iiiiiibS2_i)
        /*0198*/ 	.short	0x0380
        /*019a*/ 	.short	0x0074


	//----- nvinfo : EIATTR_SW_WAR
	.align		4
.L_1155:
        /*019c*/ 	.byte	0x04, 0x36
        /*019e*/ 	.short	(.L_1157 - .L_1156)
.L_1156:
        /*01a0*/ 	.word	0x00000008
.L_1157:


//--------------------- .nv.info._Z23gemm_half_q_half_kernelILi4ELi24ELb1ELb1ELi32EEvPK6__halfPKjS4_S2_PS0_iiiiPKtS7_iiiiiibS2_i --------------------------
	.section	.nv.info._Z23gemm_half_q_half_kernelILi4ELi24ELb1ELb1ELi32EEvPK6__halfPKjS4_S2_PS0_iiiiPKtS7_iiiiiibS2_i,"",@"SHT_CUDA_INFO"
	.sectionflags	@""
	.align	4


	//----- nvinfo : EIATTR_CUDA_API_VERSION
	.align		4
        /*0000*/ 	.byte	0x04, 0x37
        /*0002*/ 	.short	(.L_1159 - .L_1158)
.L_1158:
        /*0004*/ 	.word	0x00000082


	//----- nvinfo : EIATTR_KPARAM_INFO
	.align		4
.L_1159:
        /*0008*/ 	.byte	0x04, 0x17
        /*000a*/ 	.short	(.L_1161 - .L_1160)
.L_1160:
        /*000c*/ 	.word	0x00000000
        /*0010*/ 	.short	0x0013
        /*0012*/ 	.short	0x0070
        /*0014*/ 	.byte	0x00, 0xf0, 0x11, 0x00


	//----- nvinfo : EIATTR_KPARAM_INFO
	.align		4
.L_1161:
        /*0018*/ 	.byte	0x04, 0x17
        /*001a*/ 	.short	(.L_1163 - .L_1162)
.L_1162:
        /*001c*/ 	.word	0x00000000
        /*0020*/ 	.short	0x0012
        /*0022*/ 	.short	0x0068
        /*0024*/ 	.byte	0x00, 0xf5, 0x21, 0x00


	//----- nvinfo : EIATTR_KPARAM_INFO
	.align		4
.L_1163:
        /*0028*/ 	.byte	0x04, 0x17
        /*002a*/ 	.short	(.L_1165 - .L_1164)
.L_1164:
        /*002c*/ 	.word	0x00000000
        /*0030*/ 	.short	0x0011
        /*0032*/ 	.short	0x0060
        /*0034*/ 	.byte	0x00, 0xf0, 0x05, 0x00


	//----- nvinfo : EIATTR_KPARAM_INFO
	.align		4
.L_1165:
        /*0038*/ 	.byte	0x04, 0x17
        /*003a*/ 	.short	(.L_1167 - .L_1166)
.L_1166:
        /*003c*/ 	.word	0x00000000
        /*0040*/ 	.short	0x0010
        /*0042*/ 	.short	0x005c
        /*0044*/ 	.byte	0x00, 0xf0, 0x11, 0x00


	//----- nvinfo : EIATTR_KPARAM_INFO
	.align		4
.L_1167:
        /*0048*/ 	.byte	0x04, 0x17
        /*004a*/ 	.short	(.L_1169 - .L_1168)
.L_1168:
        /*004c*/ 	.word	0x00000000
        /*0050*/ 	.short	0x000f
        /*0052*/ 	.short	0x0058
        /*0054*/ 	.byte	0x00, 0xf0, 0x11, 0x00


	//----- nvinfo : EIATTR_KPARAM_INFO
	.align		4
.L_1169:
        /*0058*/ 	.byte	0x04, 0x17
        /*005a*/ 	.short	(.L_1171 - .L_1170)
.L_1170:
        /*005c*/ 	.word	0x00000000
        /*0060*/ 	.short	0x000e
        /*0062*/ 	.short	0x0054
        /*0064*/ 	.byte	0x00, 0xf0, 0x11, 0x00


	//----- nvinfo : EIATTR_KPARAM_INFO
	.align		4
.L_1171:
        /*0068*/ 	.byte	0x04, 0x17
        /*006a*/ 	.short	(.L_1173 - .L_1172)
.L_1172:
        /*006c*/ 	.word	0x00000000
        /*0070*/ 	.short	0x000d
        /*0072*/ 	.short	0x0050
        /*0074*/ 	.byte	0x00, 0xf0, 0x11, 0x00


	//----- nvinfo : EIATTR_KPARAM_INFO
	.align		4
.L_1173:
        /*0078*/ 	.byte	0x04, 0x17
        /*007a*/ 	.short	(.L_1175 - .L_1174)
.L_1174:
        /*007c*/ 	.word	0x00000000
        /*0080*/ 	.short	0x000c
        /*0082*/ 	.short	0x004c
        /*0084*/ 	.byte	0x00, 0xf0, 0x11, 0x00


	//----- nvinfo : EIATTR_KPARAM_INFO
	.align		4
.L_1175:
        /*0088*/ 	.byte	0x04, 0x17
        /*008a*/ 	.short	(.L_1177 - .L_1176)
.L_1176:
        /*008c*/ 	.word	0x00000000
        /*0090*/ 	.short	0x000b
        /*0092*/ 	.short	0x0048
        /*0094*/ 	.byte	0x00, 0xf0, 0x11, 0x00


	//----- nvinfo : EIATTR_KPARAM_INFO
	.align		4
.L_1177:
        /*0098*/ 	.byte	0x04, 0x17
        /*009a*/ 	.short	(.L_1179 - .L_1178)
.L_1178:
        /*009c*/ 	.word	0x00000000
        /*00a0*/ 	.short	0x000a
        /*00a2*/ 	.short	0x0040
        /*00a4*/ 	.byte	0x00, 0xf5, 0x21, 0x00


	//----- nvinfo : EIATTR_KPARAM_INFO
	.align		4
.L_1179:
        /*00a8*/ 	.byte	0x04, 0x17
        /*00aa*/ 	.short	(.L_1181 - .L_1180)
.L_1180:
        /*00ac*/ 	.word	0x00000000
        /*00b0*/ 	.short	0x0009
        /*00b2*/ 	.short	0x0038
        /*00b4*/ 	.byte	0x00, 0xf5, 0x21, 0x00


	//----- nvinfo : EIATTR_KPARAM_INFO
	.align		4
.L_1181:
        /*00b8*/ 	.byte	0x04, 0x17
        /*00ba*/ 	.short	(.L_1183 - .L_1182)
.L_1182:
        /*00bc*/ 	.word	0x00000000
        /*00c0*/ 	.short	0x0008
        /*00c2*/ 	.short	0x0034
        /*00c4*/ 	.byte	0x00, 0xf0, 0x11, 0x00


	//----- nvinfo : EIATTR_KPARAM_INFO
	.align		4
.L_1183:
        /*00c8*/ 	.byte	0x04, 0x17
        /*00ca*/ 	.short	(.L_1185 - .L_1184)
.L_1184:
        /*00cc*/ 	.word	0x00000000
        /*00d0*/ 	.short	0x0007
        /*00d2*/ 	.short	0x0030
        /*00d4*/ 	.byte	0x00, 0xf0, 0x11, 0x00


	//----- nvinfo : EIATTR_KPARAM_INFO
	.align		4
.L_1185:
        /*00d8*/ 	.byte	0x04, 0x17
        /*00da*/ 	.short	(.L_1187 - .L_1186)
.L_1186:
        /*00dc*/ 	.word	0x00000000
        /*00e0*/ 	.short	0x0006
        /*00e2*/ 	.short	0x002c
        /*00e4*/ 	.byte	0x00, 0xf0, 0x11, 0x00


	//----- nvinfo : EIATTR_KPARAM_INFO
	.align		4
.L_1187:
        /*00e8*/ 	.byte	0x04, 0x17
        /*00ea*/ 	.short	(.L_1189 - .L_1188)
.L_1188:
        /*00ec*/ 	.word	0x00000000
        /*00f0*/ 	.short	0x0005
        /*00f2*/ 	.short	0x0028
        /*00f4*/ 	.byte	0x00, 0xf0, 0x11, 0x00


	//----- nvinfo : EIATTR_KPARAM_INFO
	.align		4
.L_1189:
        /*00f8*/ 	.byte	0x04, 0x17
        /*00fa*/ 	.short	(.L_1191 - .L_1190)
.L_1190:
        /*00fc*/ 	.word	0x00000000
        /*0100*/ 	.short	0x0004
        /*0102*/ 	.short	0x0020
        /*0104*/ 	.byte	0x00, 0xf5, 0x21, 0x00


	//----- nvinfo : EIATTR_KPARAM_INFO
	.align		4
.L_1191:
        /*0108*/ 	.byte	0x04, 0x17
        /*010a*/ 	.short	(.L_1193 - .L_1192)
.L_1192:
        /*010c*/ 	.word	0x00000000
        /*0110*/ 	.short	0x0003
        /*0112*/ 	.short	0x0018
        /*0114*/ 	.byte	0x00, 0xf5, 0x21, 0x00


	//----- nvinfo : EIATTR_KPARAM_INFO
	.align		4
.L_1193:
        /*0118*/ 	.byte	0x04, 0x17
        /*011a*/ 	.short	(.L_1195 - .L_1194)
.L_1194:
        /*011c*/ 	.word	0x00000000
        /*0120*/ 	.short	0x0002
        /*0122*/ 	.short	0x0010
        /*0124*/ 	.byte	0x00, 0xf5, 0x21, 0x00


	//----- nvinfo : EIATTR_KPARAM_INFO
	.align		4
.L_1195:
        /*0128*/ 	.byte	0x04, 0x17
        /*012a*/ 	.short	(.L_1197 - .L_1196)
.L_1196:
        /*012c*/ 	.word	0x00000000
        /*0130*/ 	.short	0x0001
        /*0132*/ 	.short	0x0008
        /*0134*/ 	.byte	0x00, 0xf5, 0x21, 0x00


	//----- nvinfo : EIATTR_KPARAM_INFO
	.align		4
.L_1197:
        /*0138*/ 	.byte	0x04, 0x17
        /*013a*/ 	.short	(.L_1199 - .L_1198)
.L_1198:
        /*013c*/ 	.word	0x00000000
        /*0140*/ 	.short	0x0000
        /*0142*/ 	.short	0x0000
        /*0144*/ 	.byte	0x00, 0xf5, 0x21, 0x00


	//----- nvinfo : EIATTR_SPARSE_MMA_MASK
	.align		4
.L_1199:
        /*0148*/ 	.byte	0x03, 0x50
        /*014a*/ 	.short	0x0000


	//----- nvinfo : EIATTR_MAXREG_COUNT
	.align		4
        /*014c*/ 	.byte	0x03, 0x1b
        /*014e*/ 	.short	0x00ff


	//----- nvinfo : EIATTR_NUM_BARRIERS
	.align		4
        /*0150*/ 	.byte	0x02, 0x4c
        /*0152*/ 	.byte	0x01
	.zero		1


	//----- nvinfo : EIATTR_MERCURY_ISA_VERSION
	.align		4
        /*0154*/ 	.byte	0x03, 0x5f
        /*0156*/ 	.short	0x0101


	//----- nvinfo : EIATTR_VRC_CTA_INIT_COUNT
	.align		4
        /*0158*/ 	.byte	0x02, 0x4a
	.zero		1
	.zero		1


	//----- nvinfo : EIATTR_EXIT_INSTR_OFFSETS
	.align		4
        /*015c*/ 	.byte	0x04, 0x1c
        /*015e*/ 	.short	(.L_1201 - .L_1200)


	//   ....[0]....
.L_1200:
        /*0160*/ 	.word	0x00000060


	//   ....[1]....
        /*0164*/ 	.word	0x000002d0


	//   ....[2]....
        /*0168*/ 	.word	0x00000e80


	//   ....[3]....
        /*016c*/ 	.word	0x0000af80


	//   ....[4]....
        /*0170*/ 	.word	0x0000b1f0


	//   ....[5]....
        /*0174*/ 	.word	0x0000b460


	//   ....[6]....
        /*0178*/ 	.word	0x0000b5c0


	//   ....[7]....
        /*017c*/ 	.word	0x0000b650


	//   ....[8]....
        /*0180*/ 	.word	0x0000b690


	//----- nvinfo : EIATTR_CRS_STACK_SIZE
	.align		4
.L_1201:
        /*0184*/ 	.byte	0x04, 0x1e
        /*0186*/ 	.short	(.L_1203 - .L_1202)
.L_1202:
        /*0188*/ 	.word	0x00000000


	//----- nvinfo : EIATTR_CBANK_PARAM_SIZE
	.align		4
.L_1203:
        /*018c*/ 	.byte	0x03, 0x19
        /*018e*/ 	.short	0x0074


	//----- nvinfo : EIATTR_PARAM_CBANK
	.align		4
        /*0190*/ 	.byte	0x04, 0x0a
        /*0192*/ 	.short	(.L_1205 - .L_1204)
	.align		4
.L_1204:
        /*0194*/ 	.word	index@(.nv.constant0._Z23gemm_half_q_half_kernelILi4ELi24ELb1ELb1ELi32EEvPK6__halfPKjS4_S2_PS0_iiiiPKtS7_iiiiiibS2_i)
        /*0198*/ 	.short	0x0380
        /*019a*/ 	.short	0x0074


	//----- nvinfo : EIATTR_SW_WAR
	.align		4
.L_1205:
        /*019c*/ 	.byte	0x04, 0x36
        /*019e*/ 	.short	(.L_1207 - .L_1206)
.L_1206:
        /*01a0*/ 	.word	0x00000008
.L_1207:


//--------------------- .nv.info._Z23gemm_half_q_half_kernelILi4ELi8ELb1ELb1ELi32EEvPK6__halfPKjS4_S2_PS0_iiiiPKtS7_iiiiiibS2_i --------------------------
	.section	.nv.info._Z23gemm_half_q_half_kernelILi4ELi8ELb1ELb1ELi32EEvPK6__halfPKjS4_S2_PS0_iiiiPKtS7_iiiiiibS2_i,"",@"SHT_CUDA_INFO"
	.sectionflags	@""
	.align	4


	//----- nvinfo : EIATTR_CUDA_API_VERSION
	.align		4
        /*0000*/ 	.byte	0x04, 0x37
        /*0002*/ 	.short	(.L_1209 - .L_1208)
.L_1208:
        /*0004*/ 	.word	0x00000082


	//----- nvinfo : EIATTR_KPARAM_INFO
	.align		4
.L_1209:
        /*0008*/ 	.byte	0x04, 0x17
        /*000a*/ 	.short	(.L_1211 - .L_1210)
.L_1210:
        /*000c*/ 	.word	0x00000000
        /*0010*/ 	.short	0x0013
        /*0012*/ 	.short	0x0070
        /*0014*/ 	.byte	0x00, 0xf0, 0x11, 0x00


	//----- nvinfo : EIATTR_KPARAM_INFO
	.align		4
.L_1211:
        /*0018*/ 	.byte	0x04, 0x17
        /*001a*/ 	.short	(.L_1213 - .L_1212)
.L_1212:
        /*001c*/ 	.word	0x00000000
        /*0020*/ 	.short	0x0012
        /*0022*/ 	.short	0x0068
        /*0024*/ 	.byte	0x00, 0xf5, 0x21, 0x00


	//----- nvinfo : EIATTR_KPARAM_INFO
	.align		4
.L_1213:
        /*0028*/ 	.byte	0x04, 0x17
        /*002a*/ 	.short	(.L_1215 - .L_1214)
.L_1214:
        /*002c*/ 	.word	0x00000000
        /*0030*/ 	.short	0x0011
        /*0032*/ 	.short	0x0060
        /*0034*/ 	.byte	0x00, 0xf0, 0x05, 0x00


	//----- nvinfo : EIATTR_KPARAM_INFO
	.align		4
.L_1215:
        /*0038*/ 	.byte	0x04, 0x17
        /*003a*/ 	.short	(.L_1217 - .L_1216)
.L_1216:
        /*003c*/ 	.word	0x00000000
        /*0040*/ 	.short	0x0010
        /*0042*/ 	.short	0x005c
        /*0044*/ 	.byte	0x00, 0xf0, 0x11, 0x00


	//----- nvinfo : EIATTR_KPARAM_INFO
	.align		4
.L_1217:
        /*0048*/ 	.byte	0x04, 0x17
        /*004a*/ 	.short	(.L_1219 - .L_1218)
.L_1218:
        /*004c*/ 	.word	0x00000000
        /*0050*/ 	.short	0x000f
        /*0052*/ 	.short	0x0058
        /*0054*/ 	.byte	0x00, 0xf0, 0x11, 0x00


	//----- nvinfo : EIATTR_KPARAM_INFO
	.align		4
.L_1219:
        /*0058*/ 	.byte	0x04, 0x17
        /*005a*/ 	.short	(.L_1221 - .L_1220)
.L_1220:
        /*005c*/ 	.word	0x00000000
        /*0060*/ 	.short	0x000e
        /*0062*/ 	.short	0x0054
        /*0064*/ 	.byte	0x00, 0xf0, 0x11, 0x00


	//----- nvinfo : EIATTR_KPARAM_INFO
	.align		4
.L_1221:
        /*0068*/ 	.byte	0x04, 0x17
        /*006a*/ 	.short	(.L_1223 - .L_1222)
.L_1222:
        /*006c*/ 	.word	0x00000000
        /*0070*/ 	.short	0x000d
        /*0072*/ 	.short	0x0050
        /*0074*/ 	.byte	0x00, 0xf0, 0x11, 0x00


	//----- nvinfo : EIATTR_KPARAM_INFO
	.align		4
.L_1223:
        /*0078*/ 	.byte	0x04, 0x17
        /*007a*/ 	.short	(.L_1225 - .L_1224)
.L_1224:
        /*007c*/ 	.word	0x00000000
        /*0080*/ 	.short	0x000c
        /*0082*/ 	.short	0x004c
        /*0084*/ 	.byte	0x00, 0xf0, 0x11, 0x00


	//----- nvinfo : EIATTR_KPARAM_INFO
	.align		4
.L_1225:
        /*0088*/ 	.byte	0x04, 0x17
        /*008a*/ 	.short	(.L_1227 - .L_1226)
.L_1226:
        /*008c*/ 	.word	0x00000000
        /*0090*/ 	.short	0x000b
        /*0092*/ 	.short	0x0048
        /*0094*/ 	.byte	0x00, 0xf0, 0x11, 0x00


	//----- nvinfo : EIATTR_KPARAM_INFO
	.align		4
.L_1227:
        /*0098*/ 	.byte	0x04, 0x17
        /*009a*/ 	.short	(.L_1229 - .L_1228)
.L_1228:
        /*009c*/ 	.word	0x00000000
        /*00a0*/ 	.short	0x000a
        /*00a2*/ 	.short	0x0040
        /*00a4*/ 	.byte	0x00, 0xf5, 0x21, 0x00


	//----- nvinfo : EIATTR_KPARAM_INFO
	.align		4
.L_1229:
        /*00a8*/ 	.byte	0x04, 0x17
        /*00aa*/ 	.short	(.L_1231 - .L_1230)
.L_1230:
        /*00ac*/ 	.word	0x00000000
        /*00b0*/ 	.short	0x0009
        /*00b2*/ 	.short	0x0038
        /*00b4*/ 	.byte	0x00, 0xf5, 0x21, 0x00


	//----- nvinfo : EIATTR_KPARAM_INFO
	.align		4
.L_1231:
        /*00b8*/ 	.byte	0x04, 0x17
        /*00ba*/ 	.short	(.L_1233 - .L_1232)
.L_1232:
        /*00bc*/ 	.word	0x00000000
        /*00c0*/ 	.short	0x0008
        /*00c2*/ 	.short	0x0034
        /*00c4*/ 	.byte	0x00, 0xf0, 0x11, 0x00


	//----- nvinfo : EIATTR_KPARAM_INFO
	.align		4
.L_1233:
        /*00c8*/ 	.byte	0x04, 0x17
        /*00ca*/ 	.short	(.L_1235 - .L_1234)
.L_1234:
        /*00cc*/ 	.word	0x00000000
        /*00d0*/ 	.short	0x0007
        /*00d2*/ 	.short	0x0030
        /*00d4*/ 	.byte	0x00, 0xf0, 0x11, 0x00


	//----- nvinfo : EIATTR_KPARAM_INFO
	.align		4
.L_1235:
        /*00d8*/ 	.byte	0x04, 0x17
        /*00da*/ 	.short	(.L_1237 - .L_1236)
.L_1236:
        /*00dc*/ 	.word	0x00000000
        /*00e0*/ 	.short	0x0006
        /*00e2*/ 	.short	0x002c
        /*00e4*/ 	.byte	0x00, 0xf0, 0x11, 0x00


	//----- nvinfo : EIATTR_KPARAM_INFO
	.align		4
.L_1237:
        /*00e8*/ 	.byte	0x04, 0x17
        /*00ea*/ 	.short	(.L_1239 - .L_1238)
.L_1238:
        /*00ec*/ 	.word	0x00000000
        /*00f0*/ 	.short	0x0005
        /*00f2*/ 	.short	0x0028
        /*00f4*/ 	.byte	0x00, 0xf0, 0x11, 0x00


	//----- nvinfo : EIATTR_KPARAM_INFO
	.align		4
.L_1239:
        /*00f8*/ 	.byte	0x04, 0x17
        /*00fa*/ 	.short	(.L_1241 - .L_1240)
.L_1240:
        /*00fc*/ 	.word	0x00000000
        /*0100*/ 	.short	0x0004
        /*0102*/ 	.short	0x0020
        /*0104*/ 	.byte	0x00, 0xf5, 0x21, 0x00


	//----- nvinfo : EIATTR_KPARAM_INFO
	.align		4
.L_1241:
        /*0108*/ 	.byte	0x04, 0x17
        /*010a*/ 	.short	(.L_1243 - .L_1242)
.L_1242:
        /*010c*/ 	.word	0x00000000
        /*0110*/ 	.short	0x0003
        /*0112*/ 	.short	0x0018
        /*0114*/ 	.byte	0x00, 0xf5, 0x21, 0x00


	//----- nvinfo : EIATTR_KPARAM_INFO
	.align		4
.L_1243:
        /*0118*/ 	.byte	0x04, 0x17
        /*011a*/ 	.short	(.L_1245 - .L_1244)
.L_1244:
        /*011c*/ 	.word	0x00000000
        /*0120*/ 	.short	0x0002
        /*0122*/ 	.short	0x0010
        /*0124*/ 	.byte	0x00, 0xf5, 0x21, 0x00


	//----- nvinfo : EIATTR_KPARAM_INFO
	.align		4
.L_1245:
        /*0128*/ 	.byte	0x04, 0x17
        /*012a*/ 	.short	(.L_1247 - .L_1246)
.L_1246:
        /*012c*/ 	.word	0x00000000
        /*0130*/ 	.short	0x0001
        /*0132*/ 	.short	0x0008
        /*0134*/ 	.byte	0x00, 0xf5, 0x21, 0x00


	//----- nvinfo : EIATTR_KPARAM_INFO
	.align		4
.L_1247:
        /*0138*/ 	.byte	0x04, 0x17
        /*013a*/ 	.short	(.L_1249 - .L_1248)
.L_1248:
        /*013c*/ 	.word	0x00000000
        /*0140*/ 	.short	0x0000
        /*0142*/ 	.short	0x0000
        /*0144*/ 	.byte	0x00, 0xf5, 0x21, 0x00


	//----- nvinfo : EIATTR_SPARSE_MMA_MASK
	.align		4
.L_1249:
        /*0148*/ 	.byte	0x03, 0x50
        /*014a*/ 	.short	0x0000


	//----- nvinfo : EIATTR_MAXREG_COUNT
	.align		4
        /*014c*/ 	.byte	0x03, 0x1b
        /*014e*/ 	.short	0x00ff


	//----- nvinfo : EIATTR_NUM_BARRIERS
	.align		4
        /*0150*/ 	.byte	0x02, 0x4c
        /*0152*/ 	.byte	0x01
	.zero		1


	//----- nvinfo : EIATTR_MERCURY_ISA_VERSION
	.align		4
        /*0154*/ 	.byte	0x03, 0x5f
        /*0156*/ 	.short	0x0101


	//----- nvinfo : EIATTR_VRC_CTA_INIT_COUNT
	.align		4
        /*0158*/ 	.byte	0x02, 0x4a
	.zero		1
	.zero		1


	//----- nvinfo : EIATTR_EXIT_INSTR_OFFSETS
	.align		4
        /*015c*/ 	.byte	0x04, 0x1c
        /*015e*/ 	.short	(.L_1251 - .L_1250)


	//   ....[0]....
.L_1250:
        /*0160*/ 	.word	0x00000050


	//   ....[1]....
        /*0164*/ 	.word	0x00000270


	//   ....[2]....
        /*0168*/ 	.word	0x00000e30


	//   ....[3]....
        /*016c*/ 	.word	0x00008c60


	//   ....[4]....
        /*0170*/ 	.word	0x00008ec0


	//   ....[5]....
        /*0174*/ 	.word	0x00009120


	//   ....[6]....
        /*0178*/ 	.word	0x00009280


	//   ....[7]....
        /*017c*/ 	.word	0x00009300


	//   ....[8]....
        /*0180*/ 	.word	0x00009340


	//----- nvinfo : EIATTR_CRS_STACK_SIZE
	.align		4
.L_1251:
        /*0184*/ 	.byte	0x04, 0x1e
        /*0186*/ 	.short	(.L_1253 - .L_1252)
.L_1252:
        /*0188*/ 	.word	0x00000000


	//----- nvinfo : EIATTR_CBANK_PARAM_SIZE
	.align		4
.L_1253:
        /*018c*/ 	.byte	0x03, 0x19
        /*018e*/ 	.short	0x0074


	//----- nvinfo : EIATTR_PARAM_CBANK
	.align		4
        /*0190*/ 	.byte	0x04, 0x0a
        /*0192*/ 	.short	(.L_1255 - .L_1254)
	.align		4
.L_1254:
        /*0194*/ 	.word	index@(.nv.constant0._Z23gemm_half_q_half_kernelILi4ELi8ELb1ELb1ELi32EEvPK6__halfPKjS4_S2_PS0_iiiiPKtS7_iiiiiibS2_i)
        /*0198*/ 	.short	0x0380
        /*019a*/ 	.short	0x0074


	//----- nvinfo : EIATTR_SW_WAR
	.align		4
.L_1255:
        /*019c*/ 	.byte	0x04, 0x36
        /*019e*/ 	.short	(.L_1257 - .L_1256)
.L_1256:
        /*01a0*/ 	.word	0x00000008
.L_1257:


//--------------------- .nv.info._Z23gemm_half_q_half_kernelILi4ELi12ELb1ELb1ELi32EEvPK6__halfPKjS4_S2_PS0_iiiiPKtS7_iiiiiibS2_i --------------------------
	.section	.nv.info._Z23gemm_half_q_half_kernelILi4ELi12ELb1ELb1ELi32EEvPK6__halfPKjS4_S2_PS0_iiiiPKtS7_iiiiiibS2_i,"",@"SHT_CUDA_INFO"
	.sectionflags	@""
	.align	4


	//----- nvinfo : EIATTR_CUDA_API_VERSION
	.align		4
        /*0000*/ 	.byte	0x04, 0x37
        /*0002*/ 	.short	(.L_1259 - .L_1258)
.L_1258:
        /*0004*/ 	.word	0x00000082


	//----- nvinfo : EIATTR_KPARAM_INFO
	.align		4
.L_1259:
        /*0008*/ 	.byte	0x04, 0x17
        /*000a*/ 	.short	(.L_1261 - .L_1260)
.L_1260:
        /*000c*/ 	.word	0x00000000
        /*0010*/ 	.short	0x0013
        /*0012*/ 	.short	0x0070
        /*0014*/ 	.byte	0x00, 0xf0, 0x11, 0x00


	//----- nvinfo : EIATTR_KPARAM_INFO
	.align		4
.L_1261:
        /*0018*/ 	.byte	0x04, 0x17
        /*001a*/ 	.short	(.L_1263 - .L_1262)
.L_1262:
        /*001c*/ 	.word	0x00000000
        /*0020*/ 	.short	0x0012
        /*0022*/ 	.short	0x0068
        /*0024*/ 	.byte	0x00, 0xf5, 0x21, 0x00


	//----- nvinfo : EIATTR_KPARAM_INFO
	.align		4
.L_1263:
        /*0028*/ 	.byte	0x04, 0x17
        /*002a*/ 	.short	(.L_1265 - .L_1264)
.L_1264:
        /*002c*/ 	.word	0x00000000
        /*0030*/ 	.short	0x0011
        /*0032*/ 	.short	0x0060
        /*0034*/ 	.byte	0x00, 0xf0, 0x05, 0x00


	//----- nvinfo : EIATTR_KPARAM_INFO
	.align		4
.L_1265:
        /*0038*/ 	.byte	0x04, 0x17
        /*003a*/ 	.short	(.L_1267 - .L_1266)
.L_1266:
        /*003c*/ 	.word	0x00000000
        /*0040*/ 	.short	0x0010
        /*0042*/ 	.short	0x005c
        /*0044*/ 	.byte	0x00, 0xf0, 0x11, 0x00


	//----- nvinfo : EIATTR_KPARAM_INFO
	.align		4
.L_1267:
        /*0048*/ 	.byte	0x04, 0x17
        /*004a*/ 	.short	(.L_1269 - .L_1268)
.L_1268:
        /*004c*/ 	.word	0x00000000
        /*0050*/ 	.short	0x000f
        /*0052*/ 	.short	0x0058
        /*0054*/ 	.byte	0x00, 0xf0, 0x11, 0x00


	//----- nvinfo : EIATTR_KPARAM_INFO
	.align		4
.L_1269:
        /*0058*/ 	.byte	0x04, 0x17
        /*005a*/ 	.short	(.L_1271 - .L_1270)
.L_1270:
        /*005c*/ 	.word	0x00000000
        /*0060*/ 	.short	0x000e
        /*0062*/ 	.short	0x0054
        /*0064*/ 	.byte	0x00, 0xf0, 0x11, 0x00


	//----- nvinfo : EIATTR_KPARAM_INFO
	.align		4
.L_1271:
        /*0068*/ 	.byte	0x04, 0x17
        /*006a*/ 	.short	(.L_1273 - .L_1272)
.L_1272:
        /*006c*/ 	.word	0x00000000
        /*0070*/ 	.short	0x000d
        /*0072*/ 	.short	0x0050
        /*0074*/ 	.byte	0x00, 0xf0, 0x11, 0x00


	//----- nvinfo : EIATTR_KPARAM_INFO
	.align		4
.L_1273:
        /*0078*/ 	.byte	0x04, 0x17
        /*007a*/ 	.short	(.L_1275 - .L_1274)
.L_1274:
        /*007c*/ 	.word	0x00000000
        /*0080*/ 	.short	0x000c
        /*0082*/ 	.short	0x004c
        /*0084*/ 	.byte	0x00, 0xf0, 0x11, 0x00


	//----- nvinfo : EIATTR_KPARAM_INFO
	.align		4
.L_1275:
        /*0088*/ 	.byte	0x04, 0x17
        /*008a*/ 	.short	(.L_1277 - .L_1276)
.L_1276:
        /*008c*/ 	.word	0x00000000
        /*0090*/ 	.short	0x000b
        /*0092*/ 	.short	0x0048
        /*0094*/ 	.byte	0x00, 0xf0, 0x11, 0x00


	//----- nvinfo : EIATTR_KPARAM_INFO
	.align		4
.L_1277:
        /*0098*/ 	.byte	0x04, 0x17
        /*009a*/ 	.short	(.L_1279 - .L_1278)
.L_1278:
        /*009c*/ 	.word	0x00000000
        /*00a0*/ 	.short	0x000a
        /*00a2*/ 	.short	0x0040
        /*00a4*/ 	.byte	0x00, 0xf5, 0x21, 0x00


	//----- nvinfo : EIATTR_KPARAM_INFO
	.align		4
.L_1279:
        /*00a8*/ 	.byte	0x04, 0x17
        /*00aa*/ 	.short	(.L_1281 - .L_1280)
.L_1280:
        /*00ac*/ 	.word	0x00000000
        /*00b0*/ 	.short	0x0009
        /*00b2*/ 	.short	0x0038
        /*00b4*/ 	.byte	0x00, 0xf5, 0x21, 0x00


	//----- nvinfo : EIATTR_KPARAM_INFO
	.align		4
.L_1281:
        /*00b8*/ 	.byte	0x04, 0x17
        /*00ba*/ 	.short	(.L_1283 - .L_1282)
.L_1282:
        /*00bc*/ 	.word	0x00000000
        /*00c0*/ 	.short	0x0008
        /*00c2*/ 	.short	0x0034
        /*00c4*/ 	.byte	0x00, 0xf0, 0x11, 0x00


	//----- nvinfo : EIATTR_KPARAM_INFO
	.align		4
.L_1283:
        /*00c8*/ 	.byte	0x04, 0x17
        /*00ca*/ 	.short	(.L_1285 - .L_1284)
.L_1284:
        /*00cc*/ 	.word	0x00000000
        /*00d0*/ 	.short	0x0007
        /*00d2*/ 	.short	0x0030
        /*00d4*/ 	.byte	0x00, 0xf0, 0x11, 0x00


	//----- nvinfo : EIATTR_KPARAM_INFO
	.align		4
.L_1285:
        /*00d8*/ 	.byte	0x04, 0x17
        /*00da*/ 	.short	(.L_1287 - .L_1286)
.L_1286:
        /*00dc*/ 	.word	0x00000000
        /*00e0*/ 	.short	0x0006
        /*00e2*/ 	.short	0x002c
        /*00e4*/ 	.byte	0x00, 0xf0, 0x11, 0x00


	//----- nvinfo : EIATTR_KPARAM_INFO
	.align		4
.L_1287:
        /*00e8*/ 	.byte	0x04, 0x17
        /*00ea*/ 	.short	(.L_1289 - .L_1288)
.L_1288:
        /*00ec*/ 	.word	0x00000000
        /*00f0*/ 	.short	0x0005
        /*00f2*/ 	.short	0x0028
        /*00f4*/ 	.byte	0x00, 0xf0, 0x11, 0x00


	//----- nvinfo : EIATTR_KPARAM_INFO
	.align		4
.L_1289:
        /*00f8*/ 	.byte	0x04, 0x17
        /*00fa*/ 	.short	(.L_1291 - .L_1290)
.L_1290:
        /*00fc*/ 	.word	0x00000000
        /*0100*/ 	.short	0x0004
        /*0102*/ 	.short	0x0020
        /*0104*/ 	.byte	0x00, 0xf5, 0x21, 0x00


	//----- nvinfo : EIATTR_KPARAM_INFO
	.align		4
.L_1291:
        /*0108*/ 	.byte	0x04, 0x17
        /*010a*/ 	.short	(.L_1293 - .L_1292)
.L_1292:
        /*010c*/ 	.word	0x00000000
        /*0110*/ 	.short	0x0003
        /*0112*/ 	.short	0x0018
        /*0114*/ 	.byte	0x00, 0xf5, 0x21, 0x00


	//----- nvinfo : EIATTR_KPARAM_INFO
	.align		4
.L_1293:
        /*0118*/ 	.byte	0x04, 0x17
        /*011a*/ 	.short	(.L_1295 - .L_1294)
.L_1294:
        /*011c*/ 	.word	0x00000000
        /*0120*/ 	.short	0x0002
        /*0122*/ 	.short	0x0010
        /*0124*/ 	.byte	0x00, 0xf5, 0x21, 0x00


	//----- nvinfo : EIATTR_KPARAM_INFO
	.align		4
.L_1295:
        /*0128*/ 	.byte	0x04, 0x17
        /*012a*/ 	.short	(.L_1297 - .L_1296)
.L_1296:
        /*012c*/ 	.word	0x00000000
        /*0130*/ 	.short	0x0001
        /*0132*/ 	.short	0x0008
        /*0134*/ 	.byte	0x00, 0xf5, 0x21, 0x00


	//----- nvinfo : EIATTR_KPARAM_INFO
	.align		4
.L_1297:
        /*0138*/ 	.byte	0x04, 0x17
        /*013a*/ 	.short	(.L_1299 - .L_1298)
.L_1298:
        /*013c*/ 	.word	0x00000000
        /*0140*/ 	.short	0x0000
        /*0142*/ 	.short	0x0000
        /*0144*/ 	.byte	0x00, 0xf5, 0x21, 0x00


	//----- nvinfo : EIATTR_SPARSE_MMA_MASK
	.align		4
.L_1299:
        /*0148*/ 	.byte	0x03, 0x50
        /*014a*/ 	.short	0x0000


	//----- nvinfo : EIATTR_MAXREG_COUNT
	.align		4
        /*014c*/ 	.byte	0x03, 0x1b
        /*014e*/ 	.short	0x00ff


	//----- nvinfo : EIATTR_NUM_BARRIERS
	.align		4
        /*0150*/ 	.byte	0x02, 0x4c
        /*0152*/ 	.byte	0x01
	.zero		1


	//----- nvinfo : EIATTR_MERCURY_ISA_VERSION
	.align		4
        /*0154*/ 	.byte	0x03, 0x5f
        /*0156*/ 	.short	0x0101


	//----- nvinfo : EIATTR_VRC_CTA_INIT_COUNT
	.align		4
        /*0158*/ 	.byte	0x02, 0x4a
	.zero		1
	.zero		1


	//----- nvinfo : EIATTR_EXIT_INSTR_OFFSETS
	.align		4
        /*015c*/ 	.byte	0x04, 0x1c
        /*015e*/ 	.short	(.L_1301 - .L_1300)


	//   ....[0]....
.L_1300:
        /*0160*/ 	.word	0x00000060


	//   ....[1]....
        /*0164*/ 	.word	0x00000280


	//   ....[2]....
        /*0168*/ 	.word	0x00000e50


	//   ....[3]....
        /*016c*/ 	.word	0x0000ad70


	//   ....[4]....
        /*0170*/ 	.word	0x0000afc0


	//   ....[5]....
        /*0174*/ 	.word	0x0000b210


	//   ....[6]....
        /*0178*/ 	.word	0x0000b360


	//   ....[7]....
        /*017c*/ 	.word	0x0000b3f0


	//   ....[8]....
        /*0180*/ 	.word	0x0000b430


	//----- nvinfo : EIATTR_CRS_STACK_SIZE
	.align		4
.L_1301:
        /*0184*/ 	.byte	0x04, 0x1e
        /*0186*/ 	.short	(.L_1303 - .L_1302)
.L_1302:
        /*0188*/ 	.word	0x00000000


	//----- nvinfo : EIATTR_CBANK_PARAM_SIZE
	.align		4
.L_1303:
        /*018c*/ 	.byte	0x03, 0x19
        /*018e*/ 	.short	0x0074


	//----- nvinfo : EIATTR_PARAM_CBANK
	.align		4
        /*0190*/ 	.byte	0x04, 0x0a
        /*0192*/ 	.short	(.L_1305 - .L_1304)
	.align		4
.L_1304:
        /*0194*/ 	.word	index@(.nv.constant0._Z23gemm_half_q_half_kernelILi4ELi12ELb1ELb1ELi32EEvPK6__halfPKjS4_S2_PS0_iiiiPKtS7_iiiiiibS2_i)
        /*0198*/ 	.short	0x0380
        /*019a*/ 	.short	0x0074


	//----- nvinfo : EIATTR_SW_WAR
	.align		4
.L_1305:
        /*019c*/ 	.byte	0x04, 0x36
        /*019e*/ 	.short	(.L_1307 - .L_1306)
.L_1306:
        /*01a0*/ 	.word	0x00000008
.L_1307:


//--------------------- .nv.info._Z23gemm_half_q_half_kernelILi4ELi14ELb1ELb1ELi32EEvPK6__halfPKjS4_S2_PS0_iiiiPKtS7_iiiiiibS2_i --------------------------
	.section	.nv.info._Z23gemm_half_q_half_kernelILi4ELi14ELb1ELb1ELi32EEvPK6__halfPKjS4_S2_PS0_iiiiPKtS7_iiiiiibS2_i,"",@"SHT_CUDA_INFO"
	.sectionflags	@""
	.align	4


	//----- nvinfo : EIATTR_CUDA_API_VERSION
	.align		4
        /*0000*/ 	.byte	0x04, 0x37
        /*0002*/ 	.short	(.L_1309 - .L_1308)
.L_1308:
        /*0004*/ 	.word	0x00000082


	//----- nvinfo : EIATTR_KPARAM_INFO
	.align		4
.L_1309:
        /*0008*/ 	.byte	0x04, 0x17
        /*000a*/ 	.short	(.L_1311 - .L_1310)
.L_1310:
        /*000c*/ 	.word	0x00000000
        /*0010*/ 	.short	0x0013
        /*0012*/ 	.short	0x0070
        /*0014*/ 	.byte	0x00, 0xf0, 0x11, 0x00


	//----- nvinfo : EIATTR_KPARAM_INFO
	.align		4
.L_1311:
        /*0018*/ 	.byte	0x04, 0x17
        /*001a*/ 	.short	(.L_1313 - .L_1312)
.L_1312:
        /*001c*/ 	.word	0x00000000
        /*0020*/ 	.short	0x0012
        /*0022*/ 	.short	0x0068
        /*0024*/ 	.byte	0x00, 0xf5, 0x21, 0x00


	//----- nvinfo : EIATTR_KPARAM_INFO
	.align		4
.L_1313:
        /*0028*/ 	.byte	0x04, 0x17
        /*002a*/ 	.short	(.L_1315 - .L_1314)
.L_1314:
        /*002c*/ 	.word	0x00000000
        /*0030*/ 	.short	0x0011
        /*0032*/ 	.short	0x0060
        /*0034*/ 	.byte	0x00, 0xf0, 0x05, 0x00


	//----- nvinfo : EIATTR_KPARAM_INFO
	.align		4
.L_1315:
        /*0038*/ 	.byte	0x04, 0x17
        /*003a*/ 	.short	(.L_1317 - .L_1316)
.L_1316:
        /*003c*/ 	.word	0x00000000
        /*0040*/ 	.short	0x0010
        /*0042*/ 	.short	0x005c
        /*0044*/ 	.byte	0x00, 0xf0, 0x11, 0x00


	//----- nvinfo : EIATTR_KPARAM_INFO
	.align		4
.L_1317:
        /*0048*/ 	.byte	0x04, 0x17
        /*004a*/ 	.short	(.L_1319 - .L_1318)
.L_1318:
        /*004c*/ 	.word	0x00000000
        /*0050*/ 	.short	0x000f
        /*0052*/ 	.short	0x0058
        /*0054*/ 	.byte	0x00, 0xf0, 0x11, 0x00


	//----- nvinfo : EIATTR_KPARAM_INFO
	.align		4
.L_1319:
        /*0058*/ 	.byte	0x04, 0x17
        /*005a*/ 	.short	(.L_1321 - .L_1320)
.L_1320:
        /*005c*/ 	.word	0x00000000
        /*0060*/ 	.short	0x000e
        /*0062*/ 	.short	0x0054
        /*0064*/ 	.byte	0x00, 0xf0, 0x11, 0x00


	//----- nvinfo : EIATTR_KPARAM_INFO
	.align		4
.L_1321:
        /*0068*/ 	.byte	0x04, 0x17
        /*006a*/ 	.short	(.L_1323 - .L_1322)
.L_1322:
        /*006c*/ 	.word	0x00000000
        /*0070*/ 	.short	0x000d
        /*0072*/ 	.short	0x0050
        /*0074*/ 	.byte	0x00, 0xf0, 0x11, 0x00


	//----- nvinfo : EIATTR_KPARAM_INFO
	.align		4
.L_1323:
        /*0078*/ 	.byte	0x04, 0x17
        /*007a*/ 	.short	(.L_1325 - .L_1324)
.L_1324:
        /*007c*/ 	.word	0x00000000
        /*0080*/ 	.short	0x000c
        /*0082*/ 	.short	0x004c
        /*0084*/ 	.byte	0x00, 0xf0, 0x11, 0x00


	//----- nvinfo : EIATTR_KPARAM_INFO
	.align		4
.L_1325:
        /*0088*/ 	.byte	0x04, 0x17
        /*008a*/ 	.short	(.L_1327 - .L_1326)
.L_1326:
        /*008c*/ 	.word	0x00000000
        /*0090*/ 	.short	0x000b
        /*0092*/ 	.short	0x0048
        /*0094*/ 	.byte	0x00, 0xf0, 0x11, 0x00


	//----- nvinfo : EIATTR_KPARAM_INFO
	.align		4
.L_1327:
        /*0098*/ 	.byte	0x04, 0x17
        /*009a*/ 	.short	(.L_1329 - .L_1328)
.L_1328:
        /*009c*/ 	.word	0x00000000
        /*00a0*/ 	.short	0x000a
        /*00a2*/ 	.short	0x0040
        /*00a4*/ 	.byte	0x00, 0xf5, 0x21, 0x00


	//----- nvinfo : EIATTR_KPARAM_INFO
	.align		4
.L_1329:
        /*00a8*/ 	.byte	0x04, 0x17
        /*00aa*/ 	.short	(.L_1331 - .L_1330)
.L_1330:
        /*00ac*/ 	.word	0x00000000
        /*00b0*/ 	.short	0x0009
        /*00b2*/ 	.short	0x0038
        /*00b4*/ 	.byte	0x00, 0xf5, 0x21, 0x00


	//----- nvinfo : EIATTR_KPARAM_INFO
	.align		4
.L_1331:
        /*00b8*/ 	.byte	0x04, 0x17
        /*00ba*/ 	.short	(.L_1333 - .L_1332)
.L_1332:
        /*00bc*/ 	.word	0x00000000
        /*00c0*/ 	.short	0x0008
        /*00c2*/ 	.short	0x0034
        /*00c4*/ 	.byte	0x00, 0xf0, 0x11, 0x00


	//----- nvinfo : EIATTR_KPARAM_INFO
	.align		4
.L_1333:
        /*00c8*/ 	.byte	0x04, 0x17
        /*00ca*/ 	.short	(.L_1335 - .L_1334)
.L_1334:
        /*00cc*/ 	.word	0x00000000
        /*00d0*/ 	.short	0x0007
        /*00d2*/ 	.short	0x0030
        /*00d4*/ 	.byte	0x00, 0xf0, 0x11, 0x00


	//----- nvinfo : EIATTR_KPARAM_INFO
	.align		4
.L_1335:
        /*00d8*/ 	.byte	0x04, 0x17
        /*00da*/ 	.short	(.L_1337 - .L_1336)
.L_1336:
        /*00dc*/ 	.word	0x00000000
        /*00e0*/ 	.short	0x0006
        /*00e2*/ 	.short	0x002c
        /*00e4*/ 	.byte	0x00, 0xf0, 0x11, 0x00


	//----- nvinfo : EIATTR_KPARAM_INFO
	.align		4
.L_1337:
        /*00e8*/ 	.byte	0x04, 0x17
        /*00ea*/ 	.short	(.L_1339 - .L_1338)
.L_1338:
        /*00ec*/ 	.word	0x00000000
        /*00f0*/ 	.short	0x0005
        /*00f2*/ 	.short	0x0028
        /*00f4*/ 	.byte	0x00, 0xf0, 0x11, 0x00


	//----- nvinfo : EIATTR_KPARAM_INFO
	.align		4
.L_1339:
        /*00f8*/ 	.byte	0x04, 0x17
        /*00fa*/ 	.short	(.L_1341 - .L_1340)
.L_1340:
        /*00fc*/ 	.word	0x00000000
        /*0100*/ 	.short	0x0004
        /*0102*/ 	.short	0x0020
        /*0104*/ 	.byte	0x00, 0xf5, 0x21, 0x00


	//----- nvinfo : EIATTR_KPARAM_INFO
	.align		4
.L_1341:
        /*0108*/ 	.byte	0x04, 0x17
        /*010a*/ 	.short	(.L_1343 - .L_1342)
.L_1342:
        /*010c*/ 	.word	0x00000000
        /*0110*/ 	.short	0x0003
        /*0112*/ 	.short	0x0018
        /*0114*/ 	.byte	0x00, 0xf5, 0x21, 0x00


	//----- nvinfo : EIATTR_KPARAM_INFO
	.align		4
.L_1343:
        /*0118*/ 	.byte	0x04, 0x17
        /*011a*/ 	.short	(.L_1345 - .L_1344)
.L_1344:
        /*011c*/ 	.word	0x00000000
        /*0120*/ 	.short	0x0002
        /*0122*/ 	.short	0x0010
        /*0124*/ 	.byte	0x00, 0xf5, 0x21, 0x00


	//----- nvinfo : EIATTR_KPARAM_INFO
	.align		4
.L_1345:
        /*0128*/ 	.byte	0x04, 0x17
        /*012a*/ 	.short	(.L_1347 - .L_1346)
.L_1346:
        /*012c*/ 	.word	0x00000000
        /*0130*/ 	.short	0x0001
        /*0132*/ 	.short	0x0008
        /*0134*/ 	.byte	0x00, 0xf5, 0x21, 0x00


	//----- nvinfo : EIATTR_KPARAM_INFO
	.align		4
.L_1347:
        /*0138*/ 	.byte	0x04, 0x17
        /*013a*/ 	.short	(.L_1349 - .L_1348)
.L_1348:
        /*013c*/ 	.word	0x00000000
        /*0140*/ 	.short	0x0000
        /*0142*/ 	.short	0x0000
        /*0144*/ 	.byte	0x00, 0xf5, 0x21, 0x00


	//----- nvinfo : EIATTR_SPARSE_MMA_MASK
	.align		4
.L_1349:
        /*0148*/ 	.byte	0x03, 0x50
        /*014a*/ 	.short	0x0000


	//----- nvinfo : EIATTR_MAXREG_COUNT
	.align		4
        /*014c*/ 	.byte	0x03, 0x1b
        /*014e*/ 	.short	0x00ff


	//----- nvinfo : EIATTR_NUM_BARRIERS
	.align		4
        /*0150*/ 	.byte	0x02, 0x4c
        /*0152*/ 	.byte	0x01
	.zero		1


	//----- nvinfo : EIATTR_MERCURY_ISA_VERSION
	.align		4
        /*0154*/ 	.byte	0x03, 0x5f
        /*0156*/ 	.short	0x0101


	//----- nvinfo : EIATTR_VRC_CTA_INIT_COUNT
	.align		4
        /*0158*/ 	.byte	0x02, 0x4a
	.zero		1
	.zero		1


	//----- nvinfo : EIATTR_EXIT_INSTR_OFFSETS
	.align		4
        /*015c*/ 	.byte	0x04, 0x1c
        /*015e*/ 	.short	(.L_1351 - .L_1350)


	//   ....[0]....
.L_1350:
        /*0160*/ 	.word	0x00000060


	//   ....[1]....
        /*0164*/ 	.word	0x00000280


	//   ....[2]....
        /*0168*/ 	.word	0x00000e50


	//   ....[3]....
        /*016c*/ 	.word	0x0000c030


	//   ....[4]....
        /*0170*/ 	.word	0x0000c280


	//   ....[5]....
        /*0174*/ 	.word	0x0000c4d0


	//   ....[6]....
        /*0178*/ 	.word	0x0000c620


	//   ....[7]....
        /*017c*/ 	.word	0x0000c6b0


	//   ....[8]....
        /*0180*/ 	.word	0x0000c6f0


	//----- nvinfo : EIATTR_CRS_STACK_SIZE
	.align		4
.L_1351:
        /*0184*/ 	.byte	0x04, 0x1e
        /*0186*/ 	.short	(.L_1353 - .L_1352)
.L_1352:
        /*0188*/ 	.word	0x00000000


	//----- nvinfo : EIATTR_CBANK_PARAM_SIZE
	.align		4
.L_1353:
        /*018c*/ 	.byte	0x03, 0x19
        /*018e*/ 	.short	0x0074


	//----- nvinfo : EIATTR_PARAM_CBANK
	.align		4
        /*0190*/ 	.byte	0x04, 0x0a
        /*0192*/ 	.short	(.L_1355 - .L_1354)
	.align		4
.L_1354:
        /*0194*/ 	.word	index@(.nv.constant0._Z23gemm_half_q_half_kernelILi4ELi14ELb1ELb1ELi32EEvPK6__halfPKjS4_S2_PS0_iiiiPKtS7_iiiiiibS2_i)
        /*0198*/ 	.short	0x0380
        /*019a*/ 	.short	0x0074


	//----- nvinfo : EIATTR_SW_WAR
	.align		4
.L_1355:
        /*019c*/ 	.byte	0x04, 0x36
        /*019e*/ 	.short	(.L_1357 - .L_1356)
.L_1356:
        /*01a0*/ 	.word	0x00000008
.L_1357:


//--------------------- .nv.info._Z23gemm_half_q_half_kernelILi4ELi4ELb1ELb1ELi32EEvPK6__halfPKjS4_S2_PS0_iiiiPKtS7_iiiiiibS2_i --------------------------
	.section	.nv.info._Z23gemm_half_q_half_kernelILi4ELi4ELb1ELb1ELi32EEvPK6__halfPKjS4_S2_PS0_iiiiPKtS7_iiiiiibS2_i,"",@"SHT_CUDA_INFO"
	.sectionflags	@""
	.align	4


	//----- nvinfo : EIATTR_CUDA_API_VERSION
	.align		4
        /*0000*/ 	.byte	0x04, 0x37
        /*0002*/ 	.short	(.L_1359 - .L_1358)
.L_1358:
        /*0004*/ 	.word	0x00000082


	//----- nvinfo : EIATTR_KPARAM_INFO
	.align		4
.L_1359:
        /*0008*/ 	.byte	0x04, 0x17
        /*000a*/ 	.short	(.L_1361 - .L_1360)
.L_1360:
        /*000c*/ 	.word	0x00000000
        /*0010*/ 	.short	0x0013
        /*0012*/ 	.short	0x0070
        /*0014*/ 	.byte	0x00, 0xf0, 0x11, 0x00


	//----- nvinfo : EIATTR_KPARAM_INFO
	.align		4
.L_1361:
        /*0018*/ 	.byte	0x04, 0x17
        /*001a*/ 	.short	(.L_1363 - .L_1362)
.L_1362:
        /*001c*/ 	.word	0x00000000
        /*0020*/ 	.short	0x0012
        /*0022*/ 	.short	0x0068
        /*0024*/ 	.byte	0x00, 0xf5, 0x21, 0x00


	//----- nvinfo : EIATTR_KPARAM_INFO
	.align		4
.L_1363:
        /*0028*/ 	.byte	0x04, 0x17
        /*002a*/ 	.short	(.L_1365 - .L_1364)
.L_1364:
        /*002c*/ 	.word	0x00000000
        /*0030*/ 	.short	0x0011
        /*0032*/ 	.short	0x0060
        /*0034*/ 	.byte	0x00, 0xf0, 0x05, 0x00


	//----- nvinfo : EIATTR_KPARAM_INFO
	.align		4
.L_1365:
        /*0038*/ 	.byte	0x04, 0x17
        /*003a*/ 	.short	(.L_1367 - .L_1366)
.L_1366:
        /*003c*/ 	.word	0x00000000
        /*0040*/ 	.short	0x0010
        /*0042*/ 	.short	0x005c
        /*0044*/ 	.byte	0x00, 0xf0, 0x11, 0x00


	//----- nvinfo : EIATTR_KPARAM_INFO
	.align		4
.L_1367:
        /*0048*/ 	.byte	0x04, 0x17
        /*004a*/ 	.short	(.L_1369 - .L_1368)
.L_1368:
        /*004c*/ 	.word	0x00000000
        /*0050*/ 	.short	0x000f
        /*0052*/ 	.short	0x0058
        /*0054*/ 	.byte	0x00, 0xf0, 0x11, 0x00


	//----- nvinfo : EIATTR_KPARAM_INFO
	.align		4
.L_1369:
        /*0058*/ 	.byte	0x04, 0x17
        /*005a*/ 	.short	(.L_1371 - .L_1370)
.L_1370:
        /*005c*/ 	.word	0x00000000
        /*0060*/ 	.short	0x000e
        /*0062*/ 	.short	0x0054
        /*0064*/ 	.byte	0x00, 0xf0, 0x11, 0x00


	//----- nvinfo : EIATTR_KPARAM_INFO
	.align		4
.L_1371:
        /*0068*/ 	.byte	0x04, 0x17
        /*006a*/ 	.short	(.L_1373 - .L_1372)
.L_1372:
        /*006c*/ 	.word	0x00000000
        /*0070*/ 	.short	0x000d
        /*0072*/ 	.short	0x0050
        /*0074*/ 	.byte	0x00, 0xf0, 0x11, 0x00


	//----- nvinfo : EIATTR_KPARAM_INFO
	.align		4
.L_1373:
        /*0078*/ 	.byte	0x04, 0x17
        /*007a*/ 	.short	(.L_1375 - .L_1374)
.L_1374:
        /*007c*/ 	.word	0x00000000
        /*0080*/ 	.short	0x000c
        /*0082*/ 	.short	0x004c
        /*0084*/ 	.byte	0x00, 0xf0, 0x11, 0x00


	//----- nvinfo : EIATTR_KPARAM_INFO
	.align		4
.L_1375:
        /*0088*/ 	.byte	0x04, 0x17
        /*008a*/ 	.short	(.L_1377 - .L_1376)
.L_1376:
        /*008c*/ 	.word	0x00000000
        /*0090*/ 	.short	0x000b
        /*0092*/ 	.short	0x0048
        /*0094*/ 	.byte	0x00, 0xf0, 0x11, 0x00


	//----- nvinfo : EIATTR_KPARAM_INFO
	.align		4
.L_1377:
        /*0098*/ 	.byte	0x04, 0x17
        /*009a*/ 	.short	(.L_1379 - .L_1378)
.L_1378:
        /*009c*/ 	.word	0x00000000
        /*00a0*/ 	.short	0x000a
        /*00a2*/ 	.short	0x0040
        /*00a4*/ 	.byte	0x00, 0xf5, 0x21, 0x00


	//----- nvinfo : EIATTR_KPARAM_INFO
	.align		4
.L_1379:
        /*00a8*/ 	.byte	0x04, 0x17
        /*00aa*/ 	.short	(.L_1381 - .L_1380)
.L_1380:
        /*00ac*/ 	.word	0x00000000
        /*00b0*/ 	.short	0x0009
        /*00b2*/ 	.short	0x0038
        /*00b4*/ 	.byte	0x00, 0xf5, 0x21, 0x00


	//----- nvinfo : EIATTR_KPARAM_INFO
	.align		4
.L_1381:
        /*00b8*/ 	.byte	0x04, 0x17
        /*00ba*/ 	.short	(.L_1383 - .L_1382)
.L_1382:
        /*00bc*/ 	.word	0x00000000
        /*00c0*/ 	.short	0x0008
        /*00c2*/ 	.short	0x0034
        /*00c4*/ 	.byte	0x00, 0xf0, 0x11, 0x00


	//----- nvinfo : EIATTR_KPARAM_INFO
	.align		4
.L_1383:
        /*00c8*/ 	.byte	0x04, 0x17
        /*00ca*/ 	.short	(.L_1385 - .L_1384)
.L_1384:
        /*00cc*/ 	.word	0x00000000
        /*00d0*/ 	.short	0x0007
        /*00d2*/ 	.short	0x0030
        /*00d4*/ 	.byte	0x00, 0xf0, 0x11, 0x00


	//----- nvinfo : EIATTR_KPARAM_INFO
	.align		4
.L_1385:
        /*00d8*/ 	.byte	0x04, 0x17
        /*00da*/ 	.short	(.L_1387 - .L_1386)
.L_1386:
        /*00dc*/ 	.word	0x00000000
        /*00e0*/ 	.short	0x0006
        /*00e2*/ 	.short	0x002c
        /*00e4*/ 	.byte	0x00, 0xf0, 0x11, 0x00


	//----- nvinfo : EIATTR_KPARAM_INFO
	.align		4
.L_1387:
        /*00e8*/ 	.byte	0x04, 0x17
        /*00ea*/ 	.short	(.L_1389 - .L_1388)
.L_1388:
        /*00ec*/ 	.word	0x00000000
        /*00f0*/ 	.short	0x0005
        /*00f2*/ 	.short	0x0028
        /*00f4*/ 	.byte	0x00, 0xf0, 0x11, 0x00


	//----- nvinfo : EIATTR_KPARAM_INFO
	.align		4
.L_1389:
        /*00f8*/ 	.byte	0x04, 0x17
        /*00fa*/ 	.short	(.L_1391 - .L_1390)
.L_1390:
        /*00fc*/ 	.word	0x00000000
        /*0100*/ 	.short	0x0004
        /*0102*/ 	.short	0x0020
        /*0104*/ 	.byte	0x00, 0xf5, 0x21, 0x00


	//----- nvinfo : EIATTR_KPARAM_INFO
	.align		4
.L_1391:
        /*0108*/ 	.byte	0x04, 0x17
        /*010a*/ 	.short	(.L_1393 - .L_1392)
.L_1392:
        /*010c*/ 	.word	0x00000000
        /*0110*/ 	.short	0x0003
        /*0112*/ 	.short	0x0018
        /*0114*/ 	.byte	0x00, 0xf5, 0x21, 0x00


	//----- nvinfo : EIATTR_KPARAM_INFO
	.align		4
.L_1393:
        /*0118*/ 	.byte	0x04, 0x17
        /*011a*/ 	.short	(.L_1395 - .L_1394)
.L_1394:
        /*011c*/ 	.word	0x00000000
        /*0120*/ 	.short	0x0002
        /*0122*/ 	.short	0x0010
        /*0124*/ 	.byte	0x00, 0xf5, 0x21, 0x00


	//----- nvinfo : EIATTR_KPARAM_INFO
	.align		4
.L_1395:
        /*0128*/ 	.byte	0x04, 0x17
        /*012a*/ 	.short	(.L_1397 - .L_1396)
.L_1396:
        /*012c*/ 	.word	0x00000000
        /*0130*/ 	.short	0x0001
        /*0132*/ 	.short	0x0008
        /*0134*/ 	.byte	0x00, 0xf5, 0x21, 0x00


	//----- nvinfo : EIATTR_KPARAM_INFO
	.align		4
.L_1397:
        /*0138*/ 	.byte	0x04, 0x17
        /*013a*/ 	.short	(.L_1399 - .L_1398)
.L_1398:
        /*013c*/ 	.word	0x00000000
        /*0140*/ 	.short	0x0000
        /*0142*/ 	.short	0x0000
        /*0144*/ 	.byte	0x00, 0xf5, 0x21, 0x00


	//----- nvinfo : EIATTR_SPARSE_MMA_MASK
	.align		4
.L_1399:
        /*0148*/ 	.byte	0x03, 0x50
        /*014a*/ 	.short	0x0000


	//----- nvinfo : EIATTR_MAXREG_COUNT
	.align		4
        /*014c*/ 	.byte	0x03, 0x1b
        /*014e*/ 	.short	0x00ff


	//----- nvinfo : EIATTR_NUM_BARRIERS
	.align		4
        /*0150*/ 	.byte	0x02, 0x4c
        /*0152*/ 	.byte	0x01
	.zero		1


	//----- nvinfo : EIATTR_MERCURY_ISA_VERSION
	.align		4
        /*0154*/ 	.byte	0x03, 0x5f
        /*0156*/ 	.short	0x0101


	//----- nvinfo : EIATTR_VRC_CTA_INIT_COUNT
	.align		4
        /*0158*/ 	.byte	0x02, 0x4a
	.zero		1
	.zero		1


	//----- nvinfo : EIATTR_EXIT_INSTR_OFFSETS
	.align		4
        /*015c*/ 	.byte	0x04, 0x1c
        /*015e*/ 	.short	(.L_1401 - .L_1400)


	//   ....[0]....
.L_1400:
        /*0160*/ 	.word	0x00000060


	//   ....[1]....
        /*0164*/ 	.word	0x000002a0


	//   ....[2]....
        /*0168*/ 	.word	0x00000e50


	//   ....[3]....
        /*016c*/ 	.word	0x000041d0


	//   ....[4]....
        /*0170*/ 	.word	0x00004440


	//   ....[5]....
        /*0174*/ 	.word	0x000046b0


	//   ....[6]....
        /*0178*/ 	.word	0x00004810


	//   ....[7]....
        /*017c*/ 	.word	0x00004890


	//   ....[8]....
        /*0180*/ 	.word	0x000048d0


	//----- nvinfo : EIATTR_CRS_STACK_SIZE
	.align		4
.L_1401:
        /*0184*/ 	.byte	0x04, 0x1e
        /*0186*/ 	.short	(.L_1403 - .L_1402)
.L_1402:
        /*0188*/ 	.word	0x00000000


	//----- nvinfo : EIATTR_CBANK_PARAM_SIZE
	.align		4
.L_1403:
        /*018c*/ 	.byte	0x03, 0x19
        /*018e*/ 	.short	0x0074


	//----- nvinfo : EIATTR_PARAM_CBANK
	.align		4
        /*0190*/ 	.byte	0x04, 0x0a
        /*0192*/ 	.short	(.L_1405 - .L_1404)
	.align		4
.L_1404:
        /*0194*/ 	.word	index@(.nv.constant0._Z23gemm_half_q_half_kernelILi4ELi4ELb1ELb1ELi32EEvPK6__halfPKjS4_S2_PS0_iiiiPKtS7_iiiiiibS2_i)
        /*0198*/ 	.short	0x0380
        /*019a*/ 	.short	0x0074


	//----- nvinfo : EIATTR_SW_WAR
	.align		4
.L_1405:
        /*019c*/ 	.byte	0x04, 0x36
        /*019e*/ 	.short	(.L_1407 - .L_1406)
.L_1406:
        /*01a0*/ 	.word	0x00000008
.L_1407:


//--------------------- .nv.info._Z23gemm_half_q_half_kernelILi4ELi6ELb1ELb1ELi32EEvPK6__halfPKjS4_S2_PS0_iiiiPKtS7_iiiiiibS2_i --------------------------
	.section	.nv.info._Z23gemm_half_q_half_kernelILi4ELi6ELb1ELb1ELi32EEvPK6__halfPKjS4_S2_PS0_iiiiPKtS7_iiiiiibS2_i,"",@"SHT_CUDA_INFO"
	.sectionflags	@""
	.align	4


	//----- nvinfo : EIATTR_CUDA_API_VERSION
	.align		4
        /*0000*/ 	.byte	0x04, 0x37
        /*0002*/ 	.short	(.L_1409 - .L_1408)
.L_1408:
        /*0004*/ 	.word	0x00000082


	//----- nvinfo : EIATTR_KPARAM_INFO
	.align		4
.L_1409:
        /*0008*/ 	.byte	0x04, 0x17
        /*000a*/ 	.short	(.L_1411 - .L_1410)
.L_1410:
        /*000c*/ 	.word	0x00000000
        /*0010*/ 	.short	0x0013
        /*0012*/ 	.short	0x0070
        /*0014*/ 	.byte	0x00, 0xf0, 0x11, 0x00


	//----- nvinfo : EIATTR_KPARAM_INFO
	.align		4
.L_1411:
        /*0018*/ 	.byte	0x04, 0x17
        /*001a*/ 	.short	(.L_1413 - .L_1412)
.L_1412:
        /*001c*/ 	.word	0x00000000
        /*0020*/ 	.short	0x0012
        /*0022*/ 	.short	0x0068
        /*0024*/ 	.byte	0x00, 0xf5, 0x21, 0x00


	//----- nvinfo : EIATTR_KPARAM_INFO
	.align		4
.L_1413:
        /*0028*/ 	.byte	0x04, 0x17
        /*002a*/ 	.short	(.L_1415 - .L_1414)
.L_1414:
        /*002c*/ 	.word	0x00000000
        /*0030*/ 	.short	0x0011
        /*0032*/ 	.short	0x0060
        /*0034*/ 	.byte	0x00, 0xf0, 0x05, 0x00


	//----- nvinfo : EIATTR_KPARAM_INFO
	.align		4
.L_1415:
        /*0038*/ 	.byte	0x04, 0x17
        /*003a*/ 	.short	(.L_1417 - .L_1416)
.L_1416:
        /*003c*/ 	.word	0x00000000
        /*0040*/ 	.short	0x0010
        /*0042*/ 	.short	0x005c
        /*0044*/ 	.byte	0x00, 0xf0, 0x11, 0x00


	//----- nvinfo : EIATTR_KPARAM_INFO
	.align		4
.L_1417:
        /*0048*/ 	.byte	0x04, 0x17
        /*004a*/ 	.short	(.L_1419 - .L_1418)
.L_1418:
        /*004c*/ 	.word	0x00000000
        /*0050*/ 	.short	0x000f
        /*0052*/ 	.short	0x0058
        /*0054*/ 	.byte	0x00, 0xf0, 0x11, 0x00


	//----- nvinfo : EIATTR_KPARAM_INFO
	.align		4
.L_1419:
        /*0058*/ 	.byte	0x04, 0x17
        /*005a*/ 	.short	(.L_1421 - .L_1420)
.L_1420:
        /*005c*/ 	.word	0x00000000
        /*0060*/ 	.short	0x000e
        /*0062*/ 	.short	0x0054
        /*0064*/ 	.byte	0x00, 0xf0, 0x11, 0x00


	//----- nvinfo : EIATTR_KPARAM_INFO
	.align		4
.L_1421:
        /*0068*/ 	.byte	0x04, 0x17
        /*006a*/ 	.short	(.L_1423 - .L_1422)
.L_1422:
        /*006c*/ 	.word	0x00000000
        /*0070*/ 	.short	0x000d
        /*0072*/ 	.short	0x0050
        /*0074*/ 	.byte	0x00, 0xf0, 0x11, 0x00


	//----- nvinfo : EIATTR_KPARAM_INFO
	.align		4
.L_1423:
        /*0078*/ 	.byte	0x04, 0x17
        /*007a*/ 	.short	(.L_1425 - .L_1424)
.L_1424:
        /*007c*/ 	.word	0x00000000
        /*0080*/ 	.short	0x000c
        /*0082*/ 	.short	0x004c
        /*0084*/ 	.byte	0x00, 0xf0, 0x11, 0x00


	//----- nvinfo : EIATTR_KPARAM_INFO
	.align		4
.L_1425:
        /*0088*/ 	.byte	0x04, 0x17
        /*008a*/ 	.short	(.L_1427 - .L_1426)
.L_1426:
        /*008c*/ 	.word	0x00000000
        /*0090*/ 	.short	0x000b
        /*0092*/ 	.short	0x0048
        /*0094*/ 	.byte	0x00, 0xf0, 0x11, 0x00


	//----- nvinfo : EIATTR_KPARAM_INFO
	.align		4
.L_1427:
        /*0098*/ 	.byte	0x04, 0x17
        /*009a*/ 	.short	(.L_1429 - .L_1428)
.L_1428:
        /*009c*/ 	.word	0x00000000
        /*00a0*/ 	.short	0x000a
        /*00a2*/ 	.short	0x0040
        /*00a4*/ 	.byte	0x00, 0xf5, 0x21, 0x00


	//----- nvinfo : EIATTR_KPARAM_INFO
	.align		4
.L_1429:
        /*00a8*/ 	.byte	0x04, 0x17
        /*00aa*/ 	.short	(.L_1431 - .L_1430)
.L_1430:
        /*00ac*/ 	.word	0x00000000
        /*00b0*/ 	.short	0x0009
        /*00b2*/ 	.short	0x0038
        /*00b4*/ 	.byte	0x00, 0xf5, 0x21, 0x00


	//----- nvinfo : EIATTR_KPARAM_INFO
	.align		4
.L_1431:
        /*00b8*/ 	.byte	0x04, 0x17
        /*00ba*/ 	.short	(.L_1433 - .L_1432)
.L_1432:
        /*00bc*/ 	.word	0x00000000
        /*00c0*/ 	.short	0x0008
        /*00c2*/ 	.short	0x0034
        /*00c4*/ 	.byte	0x00, 0xf0, 0x11, 0x00


	//----- nvinfo : EIATTR_KPARAM_INFO
	.align		4
.L_1433:
        /*00c8*/ 	.byte	0x04, 0x17
        /*00ca*/ 	.short	(.L_1435 - .L_1434)
.L_1434:
        /*00cc*/ 	.word	0x00000000
        /*00d0*/ 	.short	0x0007
        /*00d2*/ 	.short	0x0030
        /*00d4*/ 	.byte	0x00, 0xf0, 0x11, 0x00


	//----- nvinfo : EIATTR_KPARAM_INFO
	.align		4
.L_1435:
        /*00d8*/ 	.byte	0x04, 0x17
        /*00da*/ 	.short	(.L_1437 - .L_1436)
.L_1436:
        /*00dc*/ 	.word	0x00000000
        /*00e0*/ 	.short	0x0006
        /*00e2*/ 	.short	0x002c
        /*00e4*/ 	.byte	0x00, 0xf0, 0x11, 0x00


	//----- nvinfo : EIATTR_KPARAM_INFO
	.align		4
.L_1437:
        /*00e8*/ 	.byte	0x04, 0x17
        /*00ea*/ 	.short	(.L_1439 - .L_1438)
.L_1438:
        /*00ec*/ 	.word	0x00000000
        /*00f0*/ 	.short	0x0005
        /*00f2*/ 	.short	0x0028
        /*00f4*/ 	.byte	0x00, 0xf0, 0x11, 0x00


	//----- nvinfo : EIATTR_KPARAM_INFO
	.align		4
.L_1439:
        /*00f8*/ 	.byte	0x04, 0x17
        /*00fa*/ 	.short	(.L_1441 - .L_1440)
.L_1440:
        /*00fc*/ 	.word	0x00000000
        /*0100*/ 	.short	0x0004
        /*0102*/ 	.short	0x0020
        /*0104*/ 	.byte	0x00, 0xf5, 0x21, 0x00


	//----- nvinfo : EIATTR_KPARAM_INFO
	.align		4
.L_1441:
        /*0108*/ 	.byte	0x04, 0x17
        /*010a*/ 	.short	(.L_1443 - .L_1442)
.L_1442:
        /*010c*/ 	.word	0x00000000
        /*0110*/ 	.short	0x0003
        /*0112*/ 	.short	0x0018
        /*0114*/ 	.byte	0x00, 0xf5, 0x21, 0x00


	//----- nvinfo : EIATTR_KPARAM_INFO
	.align		4
.L_1443:
        /*0118*/ 	.byte	0x04, 0x17
        /*011a*/ 	.short	(.L_1445 - .L_1444)
.L_1444:
        /*011c*/ 	.word	0x00000000
        /*0120*/ 	.short	0x0002
        /*0122*/ 	.short	0x0010
        /*0124*/ 	.byte	0x00, 0xf5, 0x21, 0x00


	//----- nvinfo : EIATTR_KPARAM_INFO
	.align		4
.L_1445:
        /*0128*/ 	.byte	0x04, 0x17
        /*012a*/ 	.short	(.L_1447 - .L_1446)
.L_1446:
        /*012c*/ 	.word	0x00000000
        /*0130*/ 	.short	0x0001
        /*0132*/ 	.short	0x0008
        /*0134*/ 	.byte	0x00, 0xf5, 0x21, 0x00


	//----- nvinfo : EIATTR_KPARAM_INFO
	.align		4
.L_1447:
        /*0138*/ 	.byte	0x04, 0x17
        /*013a*/ 	.short	(.L_1449 - .L_1448)
.L_1448:
        /*013c*/ 	.word	0x00000000
        /*0140*/ 	.short	0x0000
        /*0142*/ 	.short	0x0000
        /*0144*/ 	.byte	0x00, 0xf5, 0x21, 0x00


	//----- nvinfo : EIATTR_SPARSE_MMA_MASK
	.align		4
.L_1449:
        /*0148*/ 	.byte	0x03, 0x50
        /*014a*/ 	.short	0x0000


	//----- nvinfo : EIATTR_MAXREG_COUNT
	.align		4
        /*014c*/ 	.byte	0x03, 0x1b
        /*014e*/ 	.short	0x00ff


	//----- nvinfo : EIATTR_NUM_BARRIERS
	.align		4
        /*0150*/ 	.byte	0x02, 0x4c
        /*0152*/ 	.byte	0x01
	.zero		1


	//----- nvinfo : EIATTR_MERCURY_ISA_VERSION
	.align		4
        /*0154*/ 	.byte	0x03, 0x5f
        /*0156*/ 	.short	0x0101


	//----- nvinfo : EIATTR_VRC_CTA_INIT_COUNT
	.align		4
        /*0158*/ 	.byte	0x02, 0x4a
	.zero		1
	.zero		1


	//----- nvinfo : EIATTR_EXIT_INSTR_OFFSETS
	.align		4
        /*015c*/ 	.byte	0x04, 0x1c
        /*015e*/ 	.short	(.L_1451 - .L_1450)


	//   ....[0]....
.L_1450:
        /*0160*/ 	.word	0x00000060


	//   ....[1]....
        /*0164*/ 	.word	0x000002d0


	//   ....[2]....
        /*0168*/ 	.word	0x00000e70


	//   ....[3]....
        /*016c*/ 	.word	0x000055e0


	//   ....[4]....
        /*0170*/ 	.word	0x00005850


	//   ....[5]....
        /*0174*/ 	.word	0x00005ac0


	//   ....[6]....
        /*0178*/ 	.word	0x00005c20


	//   ....[7]....
        /*017c*/ 	.word	0x00005cb0


	//   ....[8]....
        /*0180*/ 	.word	0x00005cf0


	//----- nvinfo : EIATTR_CRS_STACK_SIZE
	.align		4
.L_1451:
        /*0184*/ 	.byte	0x04, 0x1e
        /*0186*/ 	.short	(.L_1453 - .L_1452)
.L_1452:
        /*0188*/ 	.word	0x00000000


	//----- nvinfo : EIATTR_CBANK_PARAM_SIZE
	.align		4
.L_1453:
        /*018c*/ 	.byte	0x03, 0x19
        /*018e*/ 	.short	0x0074


	//----- nvinfo : EIATTR_PARAM_CBANK
	.align		4
        /*0190*/ 	.byte	0x04, 0x0a
        /*0192*/ 	.short	(.L_1455 - .L_1454)
	.align		4
.L_1454:
        /*0194*/ 	.word	index@(.nv.constant0._Z23gemm_half_q_half_kernelILi4ELi6ELb1ELb1ELi32EEvPK6__halfPKjS4_S2_PS0_iiiiPKtS7_iiiiiibS2_i)
        /*0198*/ 	.short	0x0380
        /*019a*/ 	.short	0x0074


	//----- nvinfo : EIATTR_SW_WAR
	.align		4
.L_1455:
        /*019c*/ 	.byte	0x04, 0x36
        /*019e*/ 	.short	(.L_1457 - .L_1456)
.L_1456:
        /*01a0*/ 	.word	0x00000008
.L_1457:


//--------------------- .nv.info._Z23gemm_half_q_half_kernelILi4ELi2ELb1ELb1ELi32EEvPK6__halfPKjS4_S2_PS0_iiiiPKtS7_iiiiiibS2_i --------------------------
	.section	.nv.info._Z23gemm_half_q_half_kernelILi4ELi2ELb1ELb1ELi32EEvPK6__halfPKjS4_S2_PS0_iiiiPKtS7_iiiiiibS2_i,"",@"SHT_CUDA_INFO"
	.sectionflags	@""
	.align	4


	//----- nvinfo : EIATTR_CUDA_API_VERSION
	.align		4
        /*0000*/ 	.byte	0x04, 0x37
        /*0002*/ 	.short	(.L_1459 - .L_1458)
.L_1458:
        /*0004*/ 	.word	0x00000082


	//----- nvinfo : EIATTR_KPARAM_INFO
	.align		4
.L_1459:
        /*0008*/ 	.byte	0x04, 0x17
        /*000a*/ 	.short	(.L_1461 - .L_1460)
.L_1460:
        /*000c*/ 	.word	0x00000000
        /*0010*/ 	.short	0x0013
        /*0012*/ 	.short	0x0070
        /*0014*/ 	.byte	0x00, 0xf0, 0x11, 0x00


	//----- nvinfo : EIATTR_KPARAM_INFO
	.align		4
.L_1461:
        /*0018*/ 	.byte	0x04, 0x17
        /*001a*/ 	.short	(.L_1463 - .L_1462)
.L_1462:
        /*001c*/ 	.word	0x00000000
        /*0020*/ 	.short	0x0012
        /*0022*/ 	.short	0x0068
        /*0024*/ 	.byte	0x00, 0xf5, 0x21, 0x00


	//----- nvinfo : EIATTR_KPARAM_INFO
	.align		4
.L_1463:
        /*0028*/ 	.byte	0x04, 0x17
        /*002a*/ 	.short	(.L_1465 - .L_1464)
.L_1464:
        /*002c*/ 	.word	0x00000000
        /*0030*/ 	.short	0x0011
        /*0032*/ 	.short	0x0060
        /*0034*/ 	.byte	0x00, 0xf0, 0x05, 0x00


	//----- nvinfo : EIATTR_KPARAM_INFO
	.align		4
.L_1465:
        /*0038*/ 	.byte	0x04, 0x17
        /*003a*/ 	.short	(.L_1467 - .L_1466)
.L_1466:
        /*003c*/ 	.word	0x00000000
        /*0040*/ 	.short	0x0010
        /*0042*/ 	.short	0x005c
        /*0044*/ 	.byte	0x00, 0xf0, 0x11, 0x00


	//----- nvinfo : EIATTR_KPARAM_INFO
	.align		4
.L_1467:
        /*0048*/ 	.byte	0x04, 0x17
        /*004a*/ 	.short	(.L_1469 - .L_1468)
.L_1468:
        /*004c*/ 	.word	0x00000000
        /*0050*/ 	.short	0x000f
        /*0052*/ 	.short	0x0058
        /*0054*/ 	.byte	0x00, 0xf0, 0x11, 0x00


	//----- nvinfo : EIATTR_KPARAM_INFO
	.align		4
.L_1469:
        /*0058*/ 	.byte	0x04, 0x17
        /*005a*/ 	.short	(.L_1471 - .L_1470)
.L_1470:
        /*005c*/ 	.word	0x00000000
        /*0060*/ 	.short	0x000e
        /*0062*/ 	.short	0x0054
        /*0064*/ 	.byte	0x00, 0xf0, 0x11, 0x00


	//----- nvinfo : EIATTR_KPARAM_INFO
	.align		4
.L_1471:
        /*0068*/ 	.byte	0x04, 0x17
        /*006a*/ 	.short	(.L_1473 - .L_1472)
.L_1472:
        /*006c*/ 	.word	0x00000000
        /*0070*/ 	.short	0x000d
        /*0072*/ 	.short	0x0050
        /*0074*/ 	.byte	0x00, 0xf0, 0x11, 0x00


	//----- nvinfo : EIATTR_KPARAM_INFO
	.align		4
.L_1473:
        /*0078*/ 	.byte	0x04, 0x17
        /*007a*/ 	.short	(.L_1475 - .L_1474)
.L_1474:
        /*007c*/ 	.word	0x00000000
        /*0080*/ 	.short	0x000c
        /*0082*/ 	.short	0x004c
        /*0084*/ 	.byte	0x00, 0xf0, 0x11, 0x00


	//----- nvinfo : EIATTR_KPARAM_INFO
	.align		4
.L_1475:
        /*0088*/ 	.byte	0x04, 0x17
        /*008a*/ 	.short	(.L_1477 - .L_1476)
.L_1476:
        /*008c*/ 	.word	0x00000000
        /*0090*/ 	.short	0x000b
        /*0092*/ 	.short	0x0048
        /*0094*/ 	.byte	0x00, 0xf0, 0x11, 0x00


	//----- nvinfo : EIATTR_KPARAM_INFO
	.align		4
.L_1477:
        /*0098*/ 	.byte	0x04, 0x17
        /*009a*/ 	.short	(.L_1479 - .L_1478)
.L_1478:
        /*009c*/ 	.word	0x00000000
        /*00a0*/ 	.short	0x000a
        /*00a2*/ 	.short	0x0040
        /*00a4*/ 	.byte	0x00, 0xf5, 0x21, 0x00


	//----- nvinfo : EIATTR_KPARAM_INFO
	.align		4
.L_1479:
        /*00a8*/ 	.byte	0x04, 0x17
        /*00aa*/ 	.short	(.L_1481 - .L_1480)
.L_1480:
        /*00ac*/ 	.word	0x00000000
        /*00b0*/ 	.short	0x0009
        /*00b2*/ 	.short	0x0038
        /*00b4*/ 	.byte	0x00, 0xf5, 0x21, 0x00


	//----- nvinfo : EIATTR_KPARAM_INFO
	.align		4
.L_1481:
        /*00b8*/ 	.byte	0x04, 0x17
        /*00ba*/ 	.short	(.L_1483 - .L_1482)
.L_1482:
        /*00bc*/ 	.word	0x00000000
        /*00c0*/ 	.short	0x0008
        /*00c2*/ 	.short	0x0034
        /*00c4*/ 	.byte	0x00, 0xf0, 0x11, 0x00


	//----- nvinfo : EIATTR_KPARAM_INFO
	.align		4
.L_1483:
        /*00c8*/ 	.byte	0x04, 0x17
        /*00ca*/ 	.short	(.L_1485 - .L_1484)
.L_1484:
        /*00cc*/ 	.word	0x00000000
        /*00d0*/ 	.short	0x0007
        /*00d2*/ 	.short	0x0030
        /*00d4*/ 	.byte	0x00, 0xf0, 0x11, 0x00


	//----- nvinfo : EIATTR_KPARAM_INFO
	.align		4
.L_1485:
        /*00d8*/ 	.byte	0x04, 0x17
        /*00da*/ 	.short	(.L_1487 - .L_1486)
.L_1486:
        /*00dc*/ 	.word	0x00000000
        /*00e0*/ 	.short	0x0006
        /*00e2*/ 	.short	0x002c
        /*00e4*/ 	.byte	0x00, 0xf0, 0x11, 0x00


	//----- nvinfo : EIATTR_KPARAM_INFO
	.align		4
.L_1487:
        /*00e8*/ 	.byte	0x04, 0x17
        /*00ea*/ 	.short	(.L_1489 - .L_1488)
.L_1488:
        /*00ec*/ 	.word	0x00000000
        /*00f0*/ 	.short	0x0005
        /*00f2*/ 	.short	0x0028
        /*00f4*/ 	.byte	0x00, 0xf0, 0x11, 0x00


	//----- nvinfo : EIATTR_KPARAM_INFO
	.align		4
.L_1489:
        /*00f8*/ 	.byte	0x04, 0x17
        /*00fa*/ 	.short	(.L_1491 - .L_1490)
.L_1490:
        /*00fc*/ 	.word	0x00000000
        /*0100*/ 	.short	0x0004
        /*0102*/ 	.short	0x0020
        /*0104*/ 	.byte	0x00, 0xf5, 0x21, 0x00


	//----- nvinfo : EIATTR_KPARAM_INFO
	.align		4
.L_1491:
        /*0108*/ 	.byte	0x04, 0x17
        /*010a*/ 	.short	(.L_1493 - .L_1492)
.L_1492:
        /*010c*/ 	.word	0x00000000
        /*0110*/ 	.short	0x0003
        /*0112*/ 	.short	0x0018
        /*0114*/ 	.byte	0x00, 0xf5, 0x21, 0x00


	//----- nvinfo : EIATTR_KPARAM_INFO
	.align		4
.L_1493:
        /*0118*/ 	.byte	0x04, 0x17
        /*011a*/ 	.short	(.L_1495 - .L_1494)
.L_1494:
        /*011c*/ 	.word	0x00000000
        /*0120*/ 	.short	0x0002
        /*0122*/ 	.short	0x0010
        /*0124*/ 	.byte	0x00, 0xf5, 0x21, 0x00


	//----- nvinfo : EIATTR_KPARAM_INFO
	.align		4
.L_1495:
        /*0128*/ 	.byte	0x04, 0x17
        /*012a*/ 	.short	(.L_1497 - .L_1496)
.L_1496:
        /*012c*/ 	.word	0x00000000
        /*0130*/ 	.short	0x0001
        /*0132*/ 	.short	0x0008
        /*0134*/ 	.byte	0x00, 0xf5, 0x21, 0x00


	//----- nvinfo : EIATTR_KPARAM_INFO
	.align		4
.L_1497:
        /*0138*/ 	.byte	0x04, 0x17
        /*013a*/ 	.short	(.L_1499 - .L_1498)
.L_1498:
        /*013c*/ 	.word	0x00000000
        /*0140*/ 	.short	0x0000
        /*0142*/ 	.short	0x0000
        /*0144*/ 	.byte	0x00, 0xf5, 0x21, 0x00


	//----- nvinfo : EIATTR_SPARSE_MMA_MASK
	.align		4
.L_1499:
        /*0148*/ 	.byte	0x03, 0x50
        /*014a*/ 	.short	0x0000


	//----- nvinfo : EIATTR_MAXREG_COUNT
	.align		4
        /*014c*/ 	.byte	0x03, 0x1b
        /*014e*/ 	.short	0x00ff


	//----- nvinfo : EIATTR_NUM_BARRIERS
	.align		4
        /*0150*/ 	.byte	0x02, 0x4c
        /*0152*/ 	.byte	0x01
	.zero		1


	//----- nvinfo : EIATTR_MERCURY_ISA_VERSION
	.align		4
        /*0154*/ 	.byte	0x03, 0x5f
        /*0156*/ 	.short	0x0101


	//----- nvinfo : EIATTR_VRC_CTA_INIT_COUNT
	.align		4
        /*0158*/ 	.byte	0x02, 0x4a
	.zero		1
	.zero		1


	//----- nvinfo : EIATTR_EXIT_INSTR_OFFSETS
	.align		4
        /*015c*/ 	.byte	0x04, 0x1c
        /*015e*/ 	.short	(.L_1501 - .L_1500)


	//   ....[0]....
.L_1500:
        /*0160*/ 	.word	0x00000050


	//   ....[1]....
        /*0164*/ 	.word	0x00000260


	//   ....[2]....
        /*0168*/ 	.word	0x00000e30


	//   ....[3]....
        /*016c*/ 	.word	0x00003000


	//   ....[4]....
        /*0170*/ 	.word	0x00003250


	//   ....[5]....
        /*0174*/ 	.word	0x000034a0


	//   ....[6]....
        /*0178*/ 	.word	0x000035f0


	//   ....[7]....
        /*017c*/ 	.word	0x00003680


	//   ....[8]....
        /*0180*/ 	.word	0x000036c0


	//----- nvinfo : EIATTR_CRS_STACK_SIZE
	.align		4
.L_1501:
        /*0184*/ 	.byte	0x04, 0x1e
        /*0186*/ 	.short	(.L_1503 - .L_1502)
.L_1502:
        /*0188*/ 	.word	0x00000000


	//----- nvinfo : EIATTR_CBANK_PARAM_SIZE
	.align		4
.L_1503:
        /*018c*/ 	.byte	0x03, 0x19
        /*018e*/ 	.short	0x0074


	//----- nvinfo : EIATTR_PARAM_CBANK
	.align		4
        /*0190*/ 	.byte	0x04, 0x0a
        /*0192*/ 	.short	(.L_1505 - .L_1504)
	.align		4
.L_1504:
        /*0194*/ 	.word	index@(.nv.constant0._Z23gemm_half_q_half_kernelILi4ELi2ELb1ELb1ELi32EEvPK6__halfPKjS4_S2_PS0_iiiiPKtS7_iiiiiibS2_i)
        /*0198*/ 	.short	0x0380
        /*019a*/ 	.short	0x0074


	//----- nvinfo : EIATTR_SW_WAR
	.align		4
.L_1505:
        /*019c*/ 	.byte	0x04, 0x36
        /*019e*/ 	.short	(.L_1507 - .L_1506)
.L_1506:
        /*01a0*/ 	.word	0x00000008
.L_1507:


//--------------------- .nv.info._Z23gemm_half_q_half_kernelILi3ELi32ELb1ELb1ELi64EEvPK6__halfPKjS4_S2_PS0_iiiiPKtS7_iiiiiibS2_i --------------------------
	.section	.nv.info._Z23gemm_half_q_half_kernelILi3ELi32ELb1ELb1ELi64EEvPK6__halfPKjS4_S2_PS0_iiiiPKtS7_iiiiiibS2_i,"",@"SHT_CUDA_INFO"
	.sectionflags	@""
	.align	4


	//----- nvinfo : EIATTR_CUDA_API_VERSION
	.align		4
        /*0000*/ 	.byte	0x04, 0x37
        /*0002*/ 	.short	(.L_1509 - .L_1508)
.L_1508:
        /*0004*/ 	.word	0x00000082


	//----- nvinfo : EIATTR_KPARAM_INFO
	.align		4
.L_1509:
        /*0008*/ 	.byte	0x04, 0x17
        /*000a*/ 	.short	(.L_1511 - .L_1510)
.L_1510:
        /*000c*/ 	.word	0x00000000
        /*0010*/ 	.short	0x0013
        /*0012*/ 	.short	0x0070
        /*0014*/ 	.byte	0x00, 0xf0, 0x11, 0x00


	//----- nvinfo : EIATTR_KPARAM_INFO
	.align		4
.L_1511:
        /*0018*/ 	.byte	0x04, 0x17
        /*001a*/ 	.short	(.L_1513 - .L_1512)
.L_1512:
        /*001c*/ 	.word	0x00000000
        /*0020*/ 	.short	0x0012
        /*0022*/ 	.short	0x0068
        /*0024*/ 	.byte	0x00, 0xf5, 0x21, 0x00


	//----- nvinfo : EIATTR_KPARAM_INFO
	.align		4
.L_1513:
        /*0028*/ 	.byte	0x04, 0x17
        /*002a*/ 	.short	(.L_1515 - .L_1514)
.L_1514:
        /*002c*/ 	.word	0x00000000
        /*0030*/ 	.short	0x0011
        /*0032*/ 	.short	0x0060
        /*0034*/ 	.byte	0x00, 0xf0, 0x05, 0x00


	//----- nvinfo : EIATTR_KPARAM_INFO
	.align		4
.L_1515:
        /*0038*/ 	.byte	0x04, 0x17
        /*003a*/ 	.short	(.L_1517 - .L_1516)
.L_1516:
        /*003c*/ 	.word	0x00000000
        /*0040*/ 	.short	0x0010
        /*0042*/ 	.short	0x005c
        /*0044*/ 	.byte	0x00, 0xf0, 0x11, 0x00


	//----- nvinfo : EIATTR_KPARAM_INFO
	.align		4
.L_1517:
        /*0048*/ 	.byte	0x04, 0x17
        /*004a*/ 	.short	(.L_1519 - .L_1518)
.L_1518:
        /*004c*/ 	.word	0x00000000
        /*0050*/ 	.short	0x000f
        /*0052*/ 	.short	0x0058
        /*0054*/ 	.byte	0x00, 0xf0, 0x11, 0x00


	//----- nvinfo : EIATTR_KPARAM_INFO
	.align		4
.L_1519:
        /*0058*/ 	.byte	0x04, 0x17
        /*005a*/ 	.short	(.L_1521 - .L_1520)
.L_1520:
        /*005c*/ 	.word	0x00000000
        /*0060*/ 	.short	0x000e
        /*0062*/ 	.short	0x0054
        /*0064*/ 	.byte	0x00, 0xf0, 0x11, 0x00


	//----- nvinfo : EIATTR_KPARAM_INFO
	.align		4
.L_1521:
        /*0068*/ 	.byte	0x04, 0x17
        /*006a*/ 	.short	(.L_1523 - .L_1522)
.L_1522:
        /*006c*/ 	.word	0x00000000
        /*0070*/ 	.short	0x000d
        /*0072*/ 	.short	0x0050
        /*0074*/ 	.byte	0x00, 0xf0, 0x11, 0x00


	//----- nvinfo : EIATTR_KPARAM_INFO
	.align		4
.L_1523:
        /*0078*/ 	.byte	0x04, 0x17
        /*007a*/ 	.short	(.L_1525 - .L_1524)
.L_1524:
        /*007c*/ 	.word	0x00000000
        /*0080*/ 	.short	0x000c
        /*0082*/ 	.short	0x004c
        /*0084*/ 	.byte	0x00, 0xf0, 0x11, 0x00


	//----- nvinfo : EIATTR_KPARAM_INFO
	.align		4
.L_1525:
        /*0088*/ 	.byte	0x04, 0x17
        /*008a*/ 	.short	(.L_1527 - .L_1526)
.L_1526:
        /*008c*/ 	.word	0x00000000
        /*0090*/ 	.short	0x000b
        /*0092*/ 	.short	0x0048
        /*0094*/ 	.byte	0x00, 0xf0, 0x11, 0x00


	//----- nvinfo : EIATTR_KPARAM_INFO
	.align		4
.L_1527:
        /*0098*/ 	.byte	0x04, 0x17
        /*009a*/ 	.short	(.L_1529 - .L_1528)
.L_1528:
        /*009c*/ 	.word	0x00000000
        /*00a0*/ 	.short	0x000a
        /*00a2*/ 	.short	0x0040
        /*00a4*/ 	.byte	0x00, 0xf5, 0x21, 0x00


	//----- nvinfo : EIATTR_KPARAM_INFO
	.align		4
.L_1529:
        /*00a8*/ 	.byte	0x04, 0x17
        /*00aa*/ 	.short	(.L_1531 - .L_1530)
.L_1530:
        /*00ac*/ 	.word	0x00000000
        /*00b0*/ 	.short	0x0009
        /*00b2*/ 	.short	0x0038
        /*00b4*/ 	.byte	0x00, 0xf5, 0x21, 0x00


	//----- nvinfo : EIATTR_KPARAM_INFO
	.align		4
.L_1531:
        /*00b8*/ 	.byte	0x04, 0x17
        /*00ba*/ 	.short	(.L_1533 - .L_1532)
.L_1532:
        /*00bc*/ 	.word	0x00000000
        /*00c0*/ 	.short	0x0008
        /*00c2*/ 	.short	0x0034
        /*00c4*/ 	.byte	0x00, 0xf0, 0x11, 0x00


	//----- nvinfo : EIATTR_KPARAM_INFO
	.align		4
.L_1533:
        /*00c8*/ 	.byte	0x04, 0x17
        /*00ca*/ 	.short	(.L_1535 - .L_1534)
.L_1534:
        /*00cc*/ 	.word	0x00000000
        /*00d0*/ 	.short	0x0007
        /*00d2*/ 	.short	0x0030
        /*00d4*/ 	.byte	0x00, 0xf0, 0x11, 0x00


	//----- nvinfo : EIATTR_KPARAM_INFO
	.align		4
.L_1535:
        /*00d8*/ 	.byte	0x04, 0x17
        /*00da*/ 	.short	(.L_1537 - .L_1536)
.L_1536:
        /*00dc*/ 	.word	0x00000000
        /*00e0*/ 	.short	0x0006
        /*00e2*/ 	.short	0x002c
        /*00e4*/ 	.byte	0x00, 0xf0, 0x11, 0x00


	//----- nvinfo : EIATTR_KPARAM_INFO
	.align		4
.L_1537:
        /*00e8*/ 	.byte	0x04, 0x17
        /*00ea*/ 	.short	(.L_1539 - .L_1538)
.L_1538:
        /*00ec*/ 	.word	0x00000000
        /*00f0*/ 	.short	0x0005
        /*00f2*/ 	.short	0x0028
        /*00f4*/ 	.byte	0x00, 0xf0, 0x11, 0x00


	//----- nvinfo : EIATTR_KPARAM_INFO
	.align		4
.L_1539:
        /*00f8*/ 	.byte	0x04, 0x17
        /*00fa*/ 	.short	(.L_1541 - .L_1540)
.L_1540:
        /*00fc*/ 	.word	0x00000000
        /*0100*/ 	.short	0x0004
        /*0102*/ 	.short	0x0020
        /*0104*/ 	.byte	0x00, 0xf5, 0x21, 0x00


	//----- nvinfo : EIATTR_KPARAM_INFO
	.align		4
.L_1541:
        /*0108*/ 	.byte	0x04, 0x17
        /*010a*/ 	.short	(.L_1543 - .L_1542)
.L_1542:
        /*010c*/ 	.word	0x00000000
        /*0110*/ 	.short	0x0003
        /*0112*/ 	.short	0x0018
        /*0114*/ 	.byte	0x00, 0xf5, 0x21, 0x00


	//----- nvinfo : EIATTR_KPARAM_INFO
	.align		4
.L_1543:
        /*0118*/ 	.byte	0x04, 0x17
        /*011a*/ 	.short	(.L_1545 - .L_1544)
.L_1544:
        /*011c*/ 	.word	0x00000000
        /*0120*/ 	.short	0x0002
        /*0122*/ 	.short	0x0010
        /*0124*/ 	.byte	0x00, 0xf5, 0x21, 0x00


	//----- nvinfo : EIATTR_KPARAM_INFO
	.align		4
.L_1545:
        /*0128*/ 	.byte	0x04, 0x17
        /*012a*/ 	.short	(.L_1547 - .L_1546)
.L_1546:
        /*012c*/ 	.word	0x00000000
        /*0130*/ 	.short	0x0001
        /*0132*/ 	.short	0x0008
        /*0134*/ 	.byte	0x00, 0xf5, 0x21, 0x00


	//----- nvinfo : EIATTR_KPARAM_INFO
	.align		4
.L_1547:
        /*0138*/ 	.byte	0x04, 0x17
        /*013a*/ 	.short	(.L_1549 - .L_1548)
.L_1548:
        /*013c*/ 	.word	0x00000000
        /*0140*/ 	.short	0x0000
        /*0142*/ 	.short	0x0000
        /*0144*/ 	.byte	0x00, 0xf5, 0x21, 0x00


	//----- nvinfo : EIATTR_SPARSE_MMA_MASK
	.align		4
.L_1549:
        /*0148*/ 	.byte	0x03, 0x50
        /*014a*/ 	.short	0x0000


	//----- nvinfo : EIATTR_MAXREG_COUNT
	.align		4
        /*014c*/ 	.byte	0x03, 0x1b
        /*014e*/ 	.short	0x00ff


	//----- nvinfo : EIATTR_NUM_BARRIERS
	.align		4
        /*0150*/ 	.byte	0x02, 0x4c
        /*0152*/ 	.byte	0x01
	.zero		1


	//----- nvinfo : EIATTR_MERCURY_ISA_VERSION
	.align		4
        /*0154*/ 	.byte	0x03, 0x5f
        /*0156*/ 	.short	0x0101


	//----- nvinfo : EIATTR_VRC_CTA_INIT_COUNT
	.align		4
        /*0158*/ 	.byte	0x02, 0x4a
	.zero		1
	.zero		1


	//----- nvinfo : EIATTR_EXIT_INSTR_OFFSETS
	.align		4
        /*015c*/ 	.byte	0x04, 0x1c
        /*015e*/ 	.short	(.L_1551 - .L_1550)


	//   ....[0]....
.L_1550:
        /*0160*/ 	.word	0x00000090


	//   ....[1]....
        /*0164*/ 	.word	0x000002a0


	//   ....[2]....
        /*0168*/ 	.word	0x00000e50


	//   ....[3]....
        /*016c*/ 	.word	0x000042c0


	//   ....[4]....
        /*0170*/ 	.word	0x00004530


	//   ....[5]....
        /*0174*/ 	.word	0x00004690


	//   ....[6]....
        /*0178*/ 	.word	0x00004720


	//   ....[7]....
        /*017c*/ 	.word	0x00004760


	//----- nvinfo : EIATTR_CRS_STACK_SIZE
	.align		4
.L_1551:
        /*0180*/ 	.byte	0x04, 0x1e
        /*0182*/ 	.short	(.L_1553 - .L_1552)
.L_1552:
        /*0184*/ 	.word	0x00000000


	//----- nvinfo : EIATTR_CBANK_PARAM_SIZE
	.align		4
.L_1553:
        /*0188*/ 	.byte	0x03, 0x19
        /*018a*/ 	.short	0x0074


	//----- nvinfo : EIATTR_PARAM_CBANK
	.align		4
        /*018c*/ 	.byte	0x04, 0x0a
        /*018e*/ 	.short	(.L_1555 - .L_1554)
	.align		4
.L_1554:
        /*0190*/ 	.word	index@(.nv.constant0._Z23gemm_half_q_half_kernelILi3ELi32ELb1ELb1ELi64EEvPK6__halfPKjS4_S2_PS0_iiiiPKtS7_iiiiiibS2_i)
        /*0194*/ 	.short	0x0380
        /*0196*/ 	.short	0x0074


	//----- nvinfo : EIATTR_SW_WAR
	.align		4
.L_1555:
        /*0198*/ 	.byte	0x04, 0x36
        /*019a*/ 	.short	(.L_1557 - .L_1556)
.L_1556:
        /*019c*/ 	.word	0x00000008
.L_1557:


//--------------------- .nv.info._Z23gemm_half_q_half_kernelILi3ELi48ELb1ELb1ELi64EEvPK6__halfPKjS4_S2_PS0_iiiiPKtS7_iiiiiibS2_i --------------------------
	.section	.nv.info._Z23gemm_half_q_half_kernelILi3ELi48ELb1ELb1ELi64EEvPK6__halfPKjS4_S2_PS0_iiiiPKtS7_iiiiiibS2_i,"",@"SHT_CUDA_INFO"
	.sectionflags	@""
	.align	4


	//----- nvinfo : EIATTR_CUDA_API_VERSION
	.align		4
        /*0000*/ 	.byte	0x04, 0x37
        /*0002*/ 	.short	(.L_1559 - .L_1558)
.L_1558:
        /*0004*/ 	.word	0x00000082


	//----- nvinfo : EIATTR_KPARAM_INFO
	.align		4
.L_1559:
        /*0008*/ 	.byte	0x04, 0x17
        /*000a*/ 	.short	(.L_1561 - .L_1560)
.L_1560:
        /*000c*/ 	.word	0x00000000
        /*0010*/ 	.short	0x0013
        /*0012*/ 	.short	0x0070
        /*0014*/ 	.byte	0x00, 0xf0, 0x11, 0x00


	//----- nvinfo : EIATTR_KPARAM_INFO
	.align		4
.L_1561:
        /*0018*/ 	.byte	0x04, 0x17
        /*001a*/ 	.short	(.L_1563 - .L_1562)
.L_1562:
        /*001c*/ 	.word	0x00000000
        /*0020*/ 	.short	0x0012
        /*0022*/ 	.short	0x0068
        /*0024*/ 	.byte	0x00, 0xf5, 0x21, 0x00


	//----- nvinfo : EIATTR_KPARAM_INFO
	.align		4
.L_1563:
        /*0028*/ 	.byte	0x04, 0x17
        /*002a*/ 	.short	(.L_1565 - .L_1564)
.L_1564:
        /*002c*/ 	.word	0x00000000
        /*0030*/ 	.short	0x0011
        /*0032*/ 	.short	0x0060
        /*0034*/ 	.byte	0x00, 0xf0, 0x05, 0x00


	//----- nvinfo : EIATTR_KPARAM_INFO
	.align		4
.L_1565:
        /*0038*/ 	.byte	0x04, 0x17
        /*003a*/ 	.short	(.L_1567 - .L_1566)
.L_1566:
        /*003c*/ 	.word	0x00000000
        /*0040*/ 	.short	0x0010
        /*0042*/ 	.short	0x005c
        /*0044*/ 	.byte	0x00, 0xf0, 0x11, 0x00


	//----- nvinfo : EIATTR_KPARAM_INFO
	.align		4
.L_1567:
        /*0048*/ 	.byte	0x04, 0x17
        /*004a*/ 	.short	(.L_1569 - .L_1568)
.L_1568:
        /*004c*/ 	.word	0x00000000
        /*0050*/ 	.short	0x000f
        /*0052*/ 	.short	0x0058
        /*0054*/ 	.byte	0x00, 0xf0, 0x11, 0x00


	//----- nvinfo : EIATTR_KPARAM_INFO
	.align		4
.L_1569:
        /*0058*/ 	.byte	0x04, 0x17
        /*005a*/ 	.short	(.L_1571 - .L_1570)
.L_1570:
        /*005c*/ 	.word	0x00000000
        /*0060*/ 	.short	0x000e
        /*0062*/ 	.short	0x0054
        /*0064*/ 	.byte	0x00, 0xf0, 0x11, 0x00


	//----- nvinfo : EIATTR_KPARAM_INFO
	.align		4
.L_1571:
        /*0068*/ 	.byte	0x04, 0x17
        /*006a*/ 	.short	(.L_1573 - .L_1572)
.L_1572:
        /*006c*/ 	.word	0x00000000
        /*0070*/ 	.short	0x000d
        /*0072*/ 	.short	0x0050
        /*0074*/ 	.byte	0x00, 0xf0, 0x11, 0x00


	//----- nvinfo : EIATTR_KPARAM_INFO
	.align		4
.L_1573:
        /*0078*/ 	.byte	0x04, 0x17
        /*007a*/ 	.short	(.L_1575 - .L_1574)
.L_1574:
        /*007c*/ 	.word	0x00000000
        /*0080*/ 	.short	0x000c
        /*0082*/ 	.short	0x004c
        /*0084*/ 	.byte	0x00, 0xf0, 0x11, 0x00


	//----- nvinfo : EIATTR_KPARAM_INFO
	.align		4
.L_1575:
        /*0088*/ 	.byte	0x04, 0x17
        /*008a*/ 	.short	(.L_1577 - .L_1576)
.L_1576:
        /*008c*/ 	.word	0x00000000
        /*0090*/ 	.short	0x000b
        /*0092*/ 	.short	0x0048
        /*0094*/ 	.byte	0x00, 0xf0, 0x11, 0x00


	//----- nvinfo : EIATTR_KPARAM_INFO
	.align		4
.L_1577:
        /*0098*/ 	.byte	0x04, 0x17
        /*009a*/ 	.short	(.L_1579 - .L_1578)
.L_1578:
        /*009c*/ 	.word	0x00000000
        /*00a0*/ 	.short	0x000a
        /*00a2*/ 	.short	0x0040
        /*00a4*/ 	.byte	0x00, 0xf5, 0x21, 0x00


	//----- nvinfo : EIATTR_KPARAM_INFO
	.align		4
.L_1579:
        /*00a8*/ 	.byte	0x04, 0x17
        /*00aa*/ 	.short	(.L_1581 - .L_1580)
.L_1580:
        /*00ac*/ 	.word	0x00000000
        /*00b0*/ 	.short	0x0009
        /*00b2*/ 	.short	0x0038
        /*00b4*/ 	.byte	0x00, 0xf5, 0x21, 0x00


	//----- nvinfo : EIATTR_KPARAM_INFO
	.align		4
.L_1581:
        /*00b8*/ 	.byte	0x04, 0x17
        /*00ba*/ 	.short	(.L_1583 - .L_1582)
.L_1582:
        /*00bc*/ 	.word	0x00000000
        /*00c0*/ 	.short	0x0008
        /*00c2*/ 	.short	0x0034
        /*00c4*/ 	.byte	0x00, 0xf0, 0x11, 0x00


	//----- nvinfo : EIATTR_KPARAM_INFO
	.align		4
.L_1583:
        /*00c8*/ 	.byte	0x04, 0x17
        /*00ca*/ 	.short	(.L_1585 - .L_1584)
.L_1584:
        /*00cc*/ 	.word	0x00000000
        /*00d0*/ 	.short	0x0007
        /*00d2*/ 	.short	0x0030
        /*00d4*/ 	.byte	0x00, 0xf0, 0x11, 0x00


	//----- nvinfo : EIATTR_KPARAM_INFO
	.align		4
.L_1585:
        /*00d8*/ 	.byte	0x04, 0x17
        /*00da*/ 	.short	(.L_1587 - .L_1586)
.L_1586:
        /*00dc*/ 	.word	0x00000000
        /*00e0*/ 	.short	0x0006
        /*00e2*/ 	.short	0x002c
        /*00e4*/ 	.byte	0x00, 0xf0, 0x11, 0x00


	//----- nvinfo : EIATTR_KPARAM_INFO
	.align		4
.L_1587:
        /*00e8*/ 	.byte	0x04, 0x17
        /*00ea*/ 	.short	(.L_1589 - .L_1588)
.L_1588:
        /*00ec*/ 	.word	0x00000000
        /*00f0*/ 	.short	0x0005
        /*00f2*/ 	.short	0x0028
        /*00f4*/ 	.byte	0x00, 0xf0, 0x11, 0x00


	//----- nvinfo : EIATTR_KPARAM_INFO
	.align		4
.L_1589:
        /*00f8*/ 	.byte	0x04, 0x17
        /*00fa*/ 	.short	(.L_1591 - .L_1590)
.L_1590:
        /*00fc*/ 	.word	0x00000000
        /*0100*/ 	.short	0x0004
        /*0102*/ 	.short	0x0020
        /*0104*/ 	.byte	0x00, 0xf5, 0x21, 0x00


	//----- nvinfo : EIATTR_KPARAM_INFO
	.align		4
.L_1591:
        /*0108*/ 	.byte	0x04, 0x17
        /*010a*/ 	.short	(.L_1593 - .L_1592)
.L_1592:
        /*010c*/ 	.word	0x00000000
        /*0110*/ 	.short	0x0003
        /*0112*/ 	.short	0x0018
        /*0114*/ 	.byte	0x00, 0xf5, 0x21, 0x00


	//----- nvinfo : EIATTR_KPARAM_INFO
	.align		4
.L_1593:
        /*0118*/ 	.byte	0x04, 0x17
        /*011a*/ 	.short	(.L_1595 - .L_1594)
.L_1594:
        /*011c*/ 	.word	0x00000000
        /*0120*/ 	.short	0x0002
        /*0122*/ 	.short	0x0010
        /*0124*/ 	.byte	0x00, 0xf5, 0x21, 0x00


	//----- nvinfo : EIATTR_KPARAM_INFO
	.align		4
.L_1595:
        /*0128*/ 	.byte	0x04, 0x17
        /*012a*/ 	.short	(.L_1597 - .L_1596)
.L_1596:
        /*012c*/ 	.word	0x00000000
        /*0130*/ 	.short	0x0001
        /*0132*/ 	.short	0x0008
        /*0134*/ 	.byte	0x00, 0xf5, 0x21, 0x00


	//----- nvinfo : EIATTR_KPARAM_INFO
	.align		4
.L_1597:
        /*0138*/ 	.byte	0x04, 0x17
        /*013a*/ 	.short	(.L_1599 - .L_1598)
.L_1598:
        /*013c*/ 	.word	0x00000000
        /*0140*/ 	.short	0x0000
        /*0142*/ 	.short	0x0000
        /*0144*/ 	.byte	0x00, 0xf5, 0x21, 0x00


	//----- nvinfo : EIATTR_SPARSE_MMA_MASK
	.align		4
.L_1599:
        /*0148*/ 	.byte	0x03, 0x50
        /*014a*/ 	.short	0x0000


	//----- nvinfo : EIATTR_MAXREG_COUNT
	.align		4
        /*014c*/ 	.byte	0x03, 0x1b
        /*014e*/ 	.short	0x00ff


	//----- nvinfo : EIATTR_NUM_BARRIERS
	.align		4
        /*0150*/ 	.byte	0x02, 0x4c
        /*0152*/ 	.byte	0x01
	.zero		1


	//----- nvinfo : EIATTR_MERCURY_ISA_VERSION
	.align		4
        /*0154*/ 	.byte	0x03, 0x5f
        /*0156*/ 	.short	0x0101


	//----- nvinfo : EIATTR_VRC_CTA_INIT_COUNT
	.align		4
        /*0158*/ 	.byte	0x02, 0x4a
	.zero		1
	.zero		1


	//----- nvinfo : EIATTR_EXIT_INSTR_OFFSETS
	.align		4
        /*015c*/ 	.byte	0x04, 0x1c
        /*015e*/ 	.short	(.L_1601 - .L_1600)


	//   ....[0]....
.L_1600:
        /*0160*/ 	.word	0x00000070


	//   ....[1]....
        /*0164*/ 	.word	0x00000220


	//   ....[2]....
        /*0168*/ 	.word	0x00000de0


	//   ....[3]....
        /*016c*/ 	.word	0x00006270


	//   ....[4]....
        /*0170*/ 	.word	0x000064c0


	//   ....[5]....
        /*0174*/ 	.word	0x00006610


	//   ....[6]....
        /*0178*/ 	.word	0x000066a0


	//   ....[7]....
        /*017c*/ 	.word	0x000066e0


	//----- nvinfo : EIATTR_CRS_STACK_SIZE
	.align		4
.L_1601:
        /*0180*/ 	.byte	0x04, 0x1e
        /*0182*/ 	.short	(.L_1603 - .L_1602)
.L_1602:
        /*0184*/ 	.word	0x00000000


	//----- nvinfo : EIATTR_CBANK_PARAM_SIZE
	.align		4
.L_1603:
        /*0188*/ 	.byte	0x03, 0x19
        /*018a*/ 	.short	0x0074


	//----- nvinfo : EIATTR_PARAM_CBANK
	.align		4
        /*018c*/ 	.byte	0x04, 0x0a
        /*018e*/ 	.short	(.L_1605 - .L_1604)
	.align		4
.L_1604:
        /*0190*/ 	.word	index@(.nv.constant0._Z23gemm_half_q_half_kernelILi3ELi48ELb1ELb1ELi64EEvPK6__halfPKjS4_S2_PS0_iiiiPKtS7_iiiiiibS2_i)
        /*0194*/ 	.short	0x0380
        /*0196*/ 	.short	0x0074


	//----- nvinfo : EIATTR_SW_WAR
	.align		4
.L_1605:
        /*0198*/ 	.byte	0x04, 0x36
        /*019a*/ 	.short	(.L_1607 - .L_1606)
.L_1606:
        /*019c*/ 	.word	0x00000008
.L_1607:


//--------------------- .nv.info._Z23gemm_half_q_half_kernelILi3ELi16ELb1ELb1ELi64EEvPK6__halfPKjS4_S2_PS0_iiiiPKtS7_iiiiiibS2_i --------------------------
	.section	.nv.info._Z23gemm_half_q_half_kernelILi3ELi16ELb1ELb1ELi64EEvPK6__halfPKjS4_S2_PS0_iiiiPKtS7_iiiiiibS2_i,"",@"SHT_CUDA_INFO"
	.sectionflags	@""
	.align	4


	//----- nvinfo : EIATTR_CUDA_API_VERSION
	.align		4
        /*0000*/ 	.byte	0x04, 0x37
        /*0002*/ 	.short	(.L_1609 - .L_1608)
.L_1608:
        /*0004*/ 	.word	0x00000082


	//----- nvinfo : EIATTR_KPARAM_INFO
	.align		4
.L_1609:
        /*0008*/ 	.byte	0x04, 0x17
        /*000a*/ 	.short	(.L_1611 - .L_1610)
.L_1610:
        /*000c*/ 	.word	0x00000000
        /*0010*/ 	.short	0x0013
        /*0012*/ 	.short	0x0070
        /*0014*/ 	.byte	0x00, 0xf0, 0x11, 0x00


	//----- nvinfo : EIATTR_KPARAM_INFO
	.align		4
.L_1611:
        /*0018*/ 	.byte	0x04, 0x17
        /*001a*/ 	.short	(.L_1613 - .L_1612)
.L_1612:
        /*001c*/ 	.word	0x00000000
        /*0020*/ 	.short	0x0012
        /*0022*/ 	.short	0x0068
        /*0024*/ 	.byte	0x00, 0xf5, 0x21, 0x00


	//----- nvinfo : EIATTR_KPARAM_INFO
	.align		4
.L_1613:
        /*0028*/ 	.byte	0x04, 0x17
        /*002a*/ 	.short	(.L_1615 - .L_1614)
.L_1614:
        /*002c*/ 	.word	0x00000000
        /*0030*/ 	.short	0x0011
        /*0032*/ 	.short	0x0060
        /*0034*/ 	.byte	0x00, 0xf0, 0x05, 0x00


	//----- nvinfo : EIATTR_KPARAM_INFO
	.align		4
.L_1615:
        /*0038*/ 	.byte	0x04, 0x17
        /*003a*/ 	.short	(.L_1617 - .L_1616)
.L_1616:
        /*003c*/ 	.word	0x00000000
        /*0040*/ 	.short	0x0010
        /*0042*/ 	.short	0x005c
        /*0044*/ 	.byte	0x00, 0xf0, 0x11, 0x00


	//----- nvinfo : EIATTR_KPARAM_INFO
	.align		4
.L_1617:
        /*0048*/ 	.byte	0x04, 0x17
        /*004a*/ 	.short	(.L_1619 - .L_1618)
.L_1618:
        /*004c*/ 	.word	0x00000000
        /*0050*/ 	.short	0x000f
        /*0052*/ 	.short	0x0058
        /*0054*/ 	.byte	0x00, 0xf0, 0x11, 0x00


	//----- nvinfo : EIATTR_KPARAM_INFO
	.align		4
.L_1619:
        /*0058*/ 	.byte	0x04, 0x17
        /*005a*/ 	.short	(.L_1621 - .L_1620)
.L_1620:
        /*005c*/ 	.word	0x00000000
        /*0060*/ 	.short	0x000e
        /*0062*/ 	.short	0x0054
        /*0064*/ 	.byte	0x00, 0xf0, 0x11, 0x00


	//----- nvinfo : EIATTR_KPARAM_INFO
	.align		4
.L_1621:
        /*0068*/ 	.byte	0x04, 0x17
        /*006a*/ 	.short	(.L_1623 - .L_1622)
.L_1622:
        /*006c*/ 	.word	0x00000000
        /*0070*/ 	.short	0x000d
        /*0072*/ 	.short	0x0050
        /*0074*/ 	.byte	0x00, 0xf0, 0x11, 0x00


	//----- nvinfo : EIATTR_KPARAM_INFO
	.align		4
.L_1623:
        /*0078*/ 	.byte	0x04, 0x17
        /*007a*/ 	.short	(.L_1625 - .L_1624)
.L_1624:
        /*007c*/ 	.word	0x00000000
        /*0080*/ 	.short	0x000c
        /*0082*/ 	.short	0x004c
        /*0084*/ 	.byte	0x00, 0xf0, 0x11, 0x00


	//----- nvinfo : EIATTR_KPARAM_INFO
	.align		4
.L_1625:
        /*0088*/ 	.byte	0x04, 0x17
        /*008a*/ 	.short	(.L_1627 - .L_1626)
.L_1626:
        /*008c*/ 	.word	0x00000000
        /*0090*/ 	.short	0x000b
        /*0092*/ 	.short	0x0048
        /*0094*/ 	.byte	0x00, 0xf0, 0x11, 0x00


	//----- nvinfo : EIATTR_KPARAM_INFO
	.align		4
.L_1627:
        /*0098*/ 	.byte	0x04, 0x17
        /*009a*/ 	.short	(.L_1629 - .L_1628)
.L_1628:
        /*009c*/ 	.word	0x00000000
        /*00a0*/ 	.short	0x000a
        /*00a2*/ 	.short	0x0040
        /*00a4*/ 	.byte	0x00, 0xf5, 0x21, 0x00


	//----- nvinfo : EIATTR_KPARAM_INFO
	.align		4
.L_1629:
        /*00a8*/ 	.byte	0x04, 0x17
        /*00aa*/ 	.short	(.L_1631 - .L_1630)
.L_1630:
        /*00ac*/ 	.word	0x00000000
        /*00b0*/ 	.short	0x0009
        /*00b2*/ 	.short	0x0038
        /*00b4*/ 	.byte	0x00, 0xf5, 0x21, 0x00


	//----- nvinfo : EIATTR_KPARAM_INFO
	.align		4
.L_1631:
        /*00b8*/ 	.byte	0x04, 0x17
        /*00ba*/ 	.short	(.L_1633 - .L_1632)
.L_1632:
        /*00bc*/ 	.word	0x00000000
        /*00c0*/ 	.short	0x0008
        /*00c2*/ 	.short	0x0034
        /*00c4*/ 	.byte	0x00, 0xf0, 0x11, 0x00


	//----- nvinfo : EIATTR_KPARAM_INFO
	.align		4
.L_1633:
        /*00c8*/ 	.byte	0x04, 0x17
        /*00ca*/ 	.short	(.L_1635 - .L_1634)
.L_1634:
        /*00cc*/ 	.word	0x00000000
        /*00d0*/ 	.short	0x0007
        /*00d2*/ 	.short	0x0030
        /*00d4*/ 	.byte	0x00, 0xf0, 0x11, 0x00


	//----- nvinfo : EIATTR_KPARAM_INFO
	.align		4
.L_1635:
        /*00d8*/ 	.byte	0x04, 0x17
        /*00da*/ 	.short	(.L_1637 - .L_1636)
.L_1636:
        /*00dc*/ 	.word	0x00000000
        /*00e0*/ 	.short	0x0006
        /*00e2*/ 	.short	0x002c
        /*00e4*/ 	.byte	0x00, 0xf0, 0x11, 0x00


	//----- nvinfo : EIATTR_KPARAM_INFO
	.align		4
.L_1637:
        /*00e8*/ 	.byte	0x04, 0x17
        /*00ea*/ 	.short	(.L_1639 - .L_1638)
.L_1638:
        /*00ec*/ 	.word	0x00000000
        /*00f0*/ 	.short	0x0005
        /*00f2*/ 	.short	0x0028
        /*00f4*/ 	.byte	0x00, 0xf0, 0x11, 0x00


	//----- nvinfo : EIATTR_KPARAM_INFO
	.align		4
.L_1639:
        /*00f8*/ 	.byte	0x04, 0x17
        /*00fa*/ 	.short	(.L_1641 - .L_1640)
.L_1640:
        /*00fc*/ 	.word	0x00000000
        /*0100*/ 	.short	0x0004
        /*0102*/ 	.short	0x0020
        /*0104*/ 	.byte	0x00, 0xf5, 0x21, 0x00


	//----- nvinfo : EIATTR_KPARAM_INFO
	.align		4
.L_1641:
        /*0108*/ 	.byte	0x04, 0x17
        /*010a*/ 	.short	(.L_1643 - .L_1642)
.L_1642:
        /*010c*/ 	.word	0x00000000
        /*0110*/ 	.short	0x0003
        /*0112*/ 	.short	0x0018
        /*0114*/ 	.byte	0x00, 0xf5, 0x21, 0x00


	//----- nvinfo : EIATTR_KPARAM_INFO
	.align		4
.L_1643:
        /*0118*/ 	.byte	0x04, 0x17
        /*011a*/ 	.short	(.L_1645 - .L_1644)
.L_1644:
        /*011c*/ 	.word	0x00000000
        /*0120*/ 	.short	0x0002
        /*0122*/ 	.short	0x0010
        /*0124*/ 	.byte	0x00, 0xf5, 0x21, 0x00


	//----- nvinfo : EIATTR_KPARAM_INFO
	.align		4
.L_1645:
        /*0128*/ 	.byte	0x04, 0x17
        /*012a*/ 	.short	(.L_1647 - .L_1646)
.L_1646:
        /*012c*/ 	.word	0x00000000
        /*0130*/ 	.short	0x0001
        /*0132*/ 	.short	0x0008
        /*0134*/ 	.byte	0x00, 0xf5, 0x21, 0x00


	//----- nvinfo : EIATTR_KPARAM_INFO
	.align		4
.L_1647:
        /*0138*/ 	.byte	0x04, 0x17
        /*013a*/ 	.short	(.L_1649 - .L_1648)
.L_1648:
        /*013c*/ 	.word	0x00000000
        /*0140*/ 	.short	0x0000
        /*0142*/ 	.short	0x0000
        /*0144*/ 	.byte	0x00, 0xf5, 0x21, 0x00


	//----- nvinfo : EIATTR_SPARSE_MMA_MASK
	.align		4
.L_1649:
        /*0148*/ 	.byte	0x03, 0x50
        /*014a*/ 	.short	0x0000


	//----- nvinfo : EIATTR_MAXREG_COUNT
	.align		4
        /*014c*/ 	.byte	0x03, 0x1b
        /*014e*/ 	.short	0x00ff


	//----- nvinfo : EIATTR_NUM_BARRIERS
	.align		4
        /*0150*/ 	.byte	0x02, 0x4c
        /*0152*/ 	.byte	0x01
	.zero		1


	//----- nvinfo : EIATTR_MERCURY_ISA_VERSION
	.align		4
        /*0154*/ 	.byte	0x03, 0x5f
        /*0156*/ 	.short	0x0101


	//----- nvinfo : EIATTR_VRC_CTA_INIT_COUNT
	.align		4
        /*0158*/ 	.byte	0x02, 0x4a
	.zero		1
	.zero		1


	//----- nvinfo : EIATTR_EXIT_INSTR_OFFSETS
	.align		4
        /*015c*/ 	.byte	0x04, 0x1c
        /*015e*/ 	.short	(.L_1651 - .L_1650)


	//   ....[0]....
.L_1650:
        /*0160*/ 	.word	0x00000080


	//   ....[1]....
        /*0164*/ 	.word	0x00000280


	//   ....[2]....
        /*0168*/ 	.word	0x00000e30


	//   ....[3]....
        /*016c*/ 	.word	0x00004010


	//   ....[4]....
        /*0170*/ 	.word	0x00004280


	//   ....[5]....
        /*0174*/ 	.word	0x000043e0


	//   ....[6]....
        /*0178*/ 	.word	0x00004470


	//   ....[7]....
        /*017c*/ 	.word	0x000044b0


	//----- nvinfo : EIATTR_CRS_STACK_SIZE
	.align		4
.L_1651:
        /*0180*/ 	.byte	0x04, 0x1e
        /*0182*/ 	.short	(.L_1653 - .L_1652)
.L_1652:
        /*0184*/ 	.word	0x00000000


	//----- nvinfo : EIATTR_CBANK_PARAM_SIZE
	.align		4
.L_1653:
        /*0188*/ 	.byte	0x03, 0x19
        /*018a*/ 	.short	0x0074


	//----- nvinfo : EIATTR_PARAM_CBANK
	.align		4
        /*018c*/ 	.byte	0x04, 0x0a
        /*018e*/ 	.short	(.L_1655 - .L_1654)
	.align		4
.L_1654:
        /*0190*/ 	.word	index@(.nv.constant0._Z23gemm_half_q_half_kernelILi3ELi16ELb1ELb1ELi64EEvPK6__halfPKjS4_S2_PS0_iiiiPKtS7_iiiiiibS2_i)
        /*0194*/ 	.short	0x0380
        /*0196*/ 	.short	0x0074


	//----- nvinfo : EIATTR_SW_WAR
	.align		4
.L_1655:
        /*0198*/ 	.byte	0x04, 0x36
        /*019a*/ 	.short	(.L_1657 - .L_1656)
.L_1656:
        /*019c*/ 	.word	0x00000008
.L_1657:


//--------------------- .nv.info._Z23gemm_half_q_half_kernelILi3ELi24ELb1ELb1ELi64EEvPK6__halfPKjS4_S2_PS0_iiiiPKtS7_iiiiiibS2_i --------------------------
	.section	.nv.info._Z23gemm_half_q_half_kernelILi3ELi24ELb1ELb1ELi64EEvPK6__halfPKjS4_S2_PS0_iiiiPKtS7_iiiiiibS2_i,"",@"SHT_CUDA_INFO"
	.sectionflags	@""
	.align	4


	//----- nvinfo : EIATTR_CUDA_API_VERSION
	.align		4
        /*0000*/ 	.byte	0x04, 0x37
        /*0002*/ 	.short	(.L_1659 - .L_1658)
.L_1658:
        /*0004*/ 	.word	0x00000082


	//----- nvinfo : EIATTR_KPARAM_INFO
	.align		4
.L_1659:
        /*0008*/ 	.byte	0x04, 0x17
        /*000a*/ 	.short	(.L_1661 - .L_1660)
.L_1660:
        /*000c*/ 	.word	0x00000000
        /*0010*/ 	.short	0x0013
        /*0012*/ 	.short	0x0070
        /*0014*/ 	.byte	0x00, 0xf0, 0x11, 0x00


	//----- nvinfo : EIATTR_KPARAM_INFO
	.align		4
.L_1661:
        /*0018*/ 	.byte	0x04, 0x17
        /*001a*/ 	.short	(.L_1663 - .L_1662)
.L_1662:
        /*001c*/ 	.word	0x00000000
        /*0020*/ 	.short	0x0012
        /*0022*/ 	.short	0x0068
        /*0024*/ 	.byte	0x00, 0xf5, 0x21, 0x00


	//----- nvinfo : EIATTR_KPARAM_INFO
	.align		4
.L_1663:
        /*0028*/ 	.byte	0x04, 0x17
        /*002a*/ 	.short	(.L_1665 - .L_1664)
.L_1664:
        /*002c*/ 	.word	0x00000000
        /*0030*/ 	.short	0x0011
        /*0032*/ 	.short	0x0060
        /*0034*/ 	.byte	0x00, 0xf0, 0x05, 0x00


	//----- nvinfo : EIATTR_KPARAM_INFO
	.align		4
.L_1665:
        /*0038*/ 	.byte	0x04, 0x17
        /*003a*/ 	.short	(.L_1667 - .L_1666)
.L_1666:
        /*003c*/ 	.word	0x00000000
        /*0040*/ 	.short	0x0010
        /*0042*/ 	.short	0x005c
        /*0044*/ 	.byte	0x00, 0xf0, 0x11, 0x00


	//----- nvinfo : EIATTR_KPARAM_INFO
	.align		4
.L_1667:
        /*0048*/ 	.byte	0x04, 0x17
        /*004a*/ 	.short	(.L_1669 - .L_1668)
.L_1668:
        /*004c*/ 	.word	0x00000000
        /*0050*/ 	.short	0x000f
        /*0052*/ 	.short	0x0058
        /*0054*/ 	.byte	0x00, 0xf0, 0x11, 0x00


	//----- nvinfo : EIATTR_KPARAM_INFO
	.align		4
.L_1669:
        /*0058*/ 	.byte	0x04, 0x17
        /*005a*/ 	.short	(.L_1671 - .L_1670)
.L_1670:
        /*005c*/ 	.word	0x00000000
        /*0060*/ 	.short	0x000e
        /*0062*/ 	.short	0x0054
        /*0064*/ 	.byte	0x00, 0xf0, 0x11, 0x00


	//----- nvinfo : EIATTR_KPARAM_INFO
	.align		4
.L_1671:
        /*0068*/ 	.byte	0x04, 0x17
        /*006a*/ 	.short	(.L_1673 - .L_1672)
.L_1672:
        /*006c*/ 	.word	0x00000000
        /*0070*/ 	.short	0x000d
        /*0072*/ 	.short	0x0050
        /*0074*/ 	.byte	0x00, 0xf0, 0x11, 0x00


	//----- nvinfo : EIATTR_KPARAM_INFO
	.align		4
.L_1673:
        /*0078*/ 	.byte	0x04, 0x17
        /*007a*/ 	.short	(.L_1675 - .L_1674)
.L_1674:
        /*007c*/ 	.word	0x00000000
        /*0080*/ 	.short	0x000c
        /*0082*/ 	.short	0x004c
        /*0084*/ 	.byte	0x00, 0xf0, 0x11, 0x00


	//----- nvinfo : EIATTR_KPARAM_INFO
	.align		4
.L_1675:
        /*0088*/ 	.byte	0x04, 0x17
        /*008a*/ 	.short	(.L_1677 - .L_1676)
.L_1676:
        /*008c*/ 	.word	0x00000000
        /*0090*/ 	.short	0x000b
        /*0092*/ 	.short	0x0048
        /*0094*/ 	.byte	0x00, 0xf0, 0x11, 0x00


	//----- nvinfo : EIATTR_KPARAM_INFO
	.align		4
.L_1677:
        /*0098*/ 	.byte	0x04, 0x17
        /*009a*/ 	.short	(.L_1679 - .L_1678)
.L_1678:
        /*009c*/ 	.word	0x00000000
        /*00a0*/ 	.short	0x000a
        /*00a2*/ 	.short	0x0040
        /*00a4*/ 	.byte	0x00, 0xf5, 0x21, 0x00


	//----- nvinfo : EIATTR_KPARAM_INFO
	.align		4
.L_1679:
        /*00a8*/ 	.byte	0x04, 0x17
        /*00aa*/ 	.short	(.L_1681 - .L_1680)
.L_1680:
        /*00ac*/ 	.word	0x00000000
        /*00b0*/ 	.short	0x0009
        /*00b2*/ 	.short	0x0038
        /*00b4*/ 	.byte	0x00, 0xf5, 0x21, 0x00


	//----- nvinfo : EIATTR_KPARAM_INFO
	.align		4
.L_1681:
        /*00b8*/ 	.byte	0x04, 0x17
        /*00ba*/ 	.short	(.L_1683 - .L_1682)
.L_1682:
        /*00bc*/ 	.word	0x00000000
        /*00c0*/ 	.short	0x0008
        /*00c2*/ 	.short	0x0034
        /*00c4*/ 	.byte	0x00, 0xf0, 0x11, 0x00


	//----- nvinfo : EIATTR_KPARAM_INFO
	.align		4
.L_1683:
        /*00c8*/ 	.byte	0x04, 0x17
        /*00ca*/ 	.short	(.L_1685 - .L_1684)
.L_1684:
        /*00cc*/ 	.word	0x00000000
        /*00d0*/ 	.short	0x0007
        /*00d2*/ 	.short	0x0030
        /*00d4*/ 	.byte	0x00, 0xf0, 0x11, 0x00


	//----- nvinfo : EIATTR_KPARAM_INFO
	.align		4
.L_1685:
        /*00d8*/ 	.byte	0x04, 0x17
        /*00da*/ 	.short	(.L_1687 - .L_1686)
.L_1686:
        /*00dc*/ 	.word	0x00000000
        /*00e0*/ 	.short	0x0006
        /*00e2*/ 	.short	0x002c
        /*00e4*/ 	.byte	0x00, 0xf0, 0x11, 0x00


	//----- nvinfo : EIATTR_KPARAM_INFO
	.align		4
.L_1687:
        /*00e8*/ 	.byte	0x04, 0x17
        /*00ea*/ 	.short	(.L_1689 - .L_1688)
.L_1688:
        /*00ec*/ 	.word	0x00000000
        /*00f0*/ 	.short	0x0005
        /*00f2*/ 	.short	0x0028
        /*00f4*/ 	.byte	0x00, 0xf0, 0x11, 0x00


	//----- nvinfo : EIATTR_KPARAM_INFO
	.align		4
.L_1689:
        /*00f8*/ 	.byte	0x04, 0x17
        /*00fa*/ 	.short	(.L_1691 - .L_1690)
.L_1690:
        /*00fc*/ 	.word	0x00000000
        /*0100*/ 	.short	0x0004
        /*0102*/ 	.short	0x0020
        /*0104*/ 	.byte	0x00, 0xf5, 0x21, 0x00


	//----- nvinfo : EIATTR_KPARAM_INFO
	.align		4
.L_1691:
        /*0108*/ 	.byte	0x04, 0x17
        /*010a*/ 	.short	(.L_1693 - .L_1692)
.L_1692:
        /*010c*/ 	.word	0x00000000
        /*0110*/ 	.short	0x0003
        /*0112*/ 	.short	0x0018
        /*0114*/ 	.byte	0x00, 0xf5, 0x21, 0x00


	//----- nvinfo : EIATTR_KPARAM_INFO
	.align		4
.L_1693:
        /*0118*/ 	.byte	0x04, 0x17
        /*011a*/ 	.short	(.L_1695 - .L_1694)
.L_1694:
        /*011c*/ 	.word	0x00000000
        /*0120*/ 	.short	0x0002
        /*0122*/ 	.short	0x0010
        /*0124*/ 	.byte	0x00, 0xf5, 0x21, 0x00


	//----- nvinfo : EIATTR_KPARAM_INFO
	.align		4
.L_1695:
        /*0128*/ 	.byte	0x04, 0x17
        /*012a*/ 	.short	(.L_1697 - .L_1696)
.L_1696:
        /*012c*/ 	.word	0x00000000
        /*0130*/ 	.short	0x0001
        /*0132*/ 	.short	0x0008
        /*0134*/ 	.byte	0x00, 0xf5, 0x21, 0x00


	//----- nvinfo : EIATTR_KPARAM_INFO
	.align		4
.L_1697:
        /*0138*/ 	.byte	0x04, 0x17
        /*013a*/ 	.short	(.L_1699 - .L_1698)
.L_1698:
        /*013c*/ 	.word	0x00000000
        /*0140*/ 	.short	0x0000
        /*0142*/ 	.short	0x0000
        /*0144*/ 	.byte	0x00, 0xf5, 0x21, 0x00


	//----- nvinfo : EIATTR_SPARSE_MMA_MASK
	.align		4
.L_1699:
        /*0148*/ 	.byte	0x03, 0x50
        /*014a*/ 	.short	0x0000


	//----- nvinfo : EIATTR_MAXREG_COUNT
	.align		4
        /*014c*/ 	.byte	0x03, 0x1b
        /*014e*/ 	.short	0x00ff


	//----- nvinfo : EIATTR_NUM_BARRIERS
	.align		4
        /*0150*/ 	.byte	0x02, 0x4c
        /*0152*/ 	.byte	0x01
	.zero		1


	//----- nvinfo : EIATTR_MERCURY_ISA_VERSION
	.align		4
        /*0154*/ 	.byte	0x03, 0x5f
        /*0156*/ 	.short	0x0101


	//----- nvinfo : EIATTR_VRC_CTA_INIT_COUNT
	.align		4
        /*0158*/ 	.byte	0x02, 0x4a
	.zero		1
	.zero		1


	//----- nvinfo : EIATTR_EXIT_INSTR_OFFSETS
	.align		4
        /*015c*/ 	.byte	0x04, 0x1c
        /*015e*/ 	.short	(.L_1701 - .L_1700)


	//   ....[0]....
.L_1700:
        /*0160*/ 	.word	0x00000070


	//   ....[1]....
        /*0164*/ 	.word	0x00000220


	//   ....[2]....
        /*0168*/ 	.word	0x00000de0


	//   ....[3]....
        /*016c*/ 	.word	0x00009230


	//   ....[4]....
        /*0170*/ 	.word	0x00009480


	//   ....[5]....
        /*0174*/ 	.word	0x000095d0


	//   ....[6]....
        /*0178*/ 	.word	0x00009660


	//   ....[7]....
        /*017c*/ 	.word	0x000096a0


	//----- nvinfo : EIATTR_CRS_STACK_SIZE
	.align		4
.L_1701:
        /*0180*/ 	.byte	0x04, 0x1e
        /*0182*/ 	.short	(.L_1703 - .L_1702)
.L_1702:
        /*0184*/ 	.word	0x00000000


	//----- nvinfo : EIATTR_CBANK_PARAM_SIZE
	.align		4
.L_1703:
        /*0188*/ 	.byte	0x03, 0x19
        /*018a*/ 	.short	0x0074


	//----- nvinfo : EIATTR_PARAM_CBANK
	.align		4
        /*018c*/ 	.byte	0x04, 0x0a
        /*018e*/ 	.short	(.L_1705 - .L_1704)
	.align		4
.L_1704:
        /*0190*/ 	.word	index@(.nv.constant0._Z23gemm_half_q_half_kernelILi3ELi24ELb1ELb1ELi64EEvPK6__halfPKjS4_S2_PS0_iiiiPKtS7_iiiiiibS2_i)
        /*0194*/ 	.short	0x0380
        /*0196*/ 	.short	0x0074


	//----- nvinfo : EIATTR_SW_WAR
	.align		4
.L_1705:
        /*0198*/ 	.byte	0x04, 0x36
        /*019a*/ 	.short	(.L_1707 - .L_1706)
.L_1706:
        /*019c*/ 	.word	0x00000008
.L_1707:


//--------------------- .nv.info._Z23gemm_half_q_half_kernelILi3ELi8ELb1ELb1ELi64EEvPK6__halfPKjS4_S2_PS0_iiiiPKtS7_iiiiiibS2_i --------------------------
	.section	.nv.info._Z23gemm_half_q_half_kernelILi3ELi8ELb1ELb1ELi64EEvPK6__halfPKjS4_S2_PS0_iiiiPKtS7_iiiiiibS2_i,"",@"SHT_CUDA_INFO"
	.sectionflags	@""
	.align	4


	//----- nvinfo : EIATTR_CUDA_API_VERSION
	.align		4
        /*0000*/ 	.byte	0x04, 0x37
        /*0002*/ 	.short	(.L_1709 - .L_1708)
.L_1708:
        /*0004*/ 	.word	0x00000082


	//----- nvinfo : EIATTR_KPARAM_INFO
	.align		4
.L_1709:
        /*0008*/ 	.byte	0x04, 0x17
        /*000a*/ 	.short	(.L_1711 - .L_1710)
.L_1710:
        /*000c*/ 	.word	0x00000000
        /*0010*/ 	.short	0x0013
        /*0012*/ 	.short	0x0070
        /*0014*/ 	.byte	0x00, 0xf0, 0x11, 0x00


	//----- nvinfo : EIATTR_KPARAM_INFO
	.align		4
.L_1711:
        /*0018*/ 	.byte	0x04, 0x17
        /*001a*/ 	.short	(.L_1713 - .L_1712)
.L_1712:
        /*001c*/ 	.word	0x00000000
        /*0020*/ 	.short	0x0012
        /*0022*/ 	.short	0x0068
        /*0024*/ 	.byte	0x00, 0xf5, 0x21, 0x00


	//----- nvinfo : EIATTR_KPARAM_INFO
	.align		4
.L_1713:
        /*0028*/ 	.byte	0x04, 0x17
        /*002a*/ 	.short	(.L_1715 - .L_1714)
.L_1714:
        /*002c*/ 	.word	0x00000000
        /*0030*/ 	.short	0x0011
        /*0032*/ 	.short	0x0060
        /*0034*/ 	.byte	0x00, 0xf0, 0x05, 0x00


	//----- nvinfo : EIATTR_KPARAM_INFO
	.align		4
.L_1715:
        /*0038*/ 	.byte	0x04, 0x17
        /*003a*/ 	.short	(.L_1717 - .L_1716)
.L_1716:
        /*003c*/ 	.word	0x00000000
        /*0040*/ 	.short	0x0010
        /*0042*/ 	.short	0x005c
        /*0044*/ 	.byte	0x00, 0xf0, 0x11, 0x00


	//----- nvinfo : EIATTR_KPARAM_INFO
	.align		4
.L_1717:
        /*0048*/ 	.byte	0x04, 0x17
        /*004a*/ 	.short	(.L_1719 - .L_1718)
.L_1718:
        /*004c*/ 	.word	0x00000000
        /*0050*/ 	.short	0x000f
        /*0052*/ 	.short	0x0058
        /*0054*/ 	.byte	0x00, 0xf0, 0x11, 0x00


	//----- nvinfo : EIATTR_KPARAM_INFO
	.align		4
.L_1719:
        /*0058*/ 	.byte	0x04, 0x17
        /*005a*/ 	.short	(.L_1721 - .L_1720)
.L_1720:
        /*005c*/ 	.word	0x00000000
        /*0060*/ 	.short	0x000e
        /*0062*/ 	.short	0x0054
        /*0064*/ 	.byte	0x00, 0xf0, 0x11, 0x00


	//----- nvinfo : EIATTR_KPARAM_INFO
	.align		4
.L_1721:
        /*0068*/ 	.byte	0x04, 0x17
        /*006a*/ 	.short	(.L_1723 - .L_1722)
.L_1722:
        /*006c*/ 	.word	0x00000000
        /*0070*/ 	.short	0x000d
        /*0072*/ 	.short	0x0050
        /*0074*/ 	.byte	0x00, 0xf0, 0x11, 0x00


	//----- nvinfo : EIATTR_KPARAM_INFO
	.align		4
.L_1723:
        /*0078*/ 	.byte	0x04, 0x17
        /*007a*/ 	.short	(.L_1725 - .L_1724)
.L_1724:
        /*007c*/ 	.word	0x00000000
        /*0080*/ 	.short	0x000c
        /*0082*/ 	.short	0x004c
        /*0084*/ 	.byte	0x00, 0xf0, 0x11, 0x00


	//----- nvinfo : EIATTR_KPARAM_INFO
	.align		4
.L_1725:
        /*0088*/ 	.byte	0x04, 0x17
        /*008a*/ 	.short	(.L_1727 - .L_1726)
.L_1726:
        /*008c*/ 	.word	0x00000000
        /*0090*/ 	.short	0x000b
        /*0092*/ 	.short	0x0048
        /*0094*/ 	.byte	0x00, 0xf0, 0x11, 0x00


	//----- nvinfo : EIATTR_KPARAM_INFO
	.align		4
.L_1727:
        /*0098*/ 	.byte	0x04, 0x17
        /*009a*/ 	.short	(.L_1729 - .L_1728)
.L_1728:
        /*009c*/ 	.word	0x00000000
        /*00a0*/ 	.short	0x000a
        /*00a2*/ 	.short	0x0040
        /*00a4*/ 	.byte	0x00, 0xf5, 0x21, 0x00


	//----- nvinfo : EIATTR_KPARAM_INFO
	.align		4
.L_1729:
        /*00a8*/ 	.byte	0x04, 0x17
        /*00aa*/ 	.short	(.L_1731 - .L_1730)
.L_1730:
        /*00ac*/ 	.word	0x00000000
        /*00b0*/ 	.short	0x0009
        /*00b2*/ 	.short	0x0038
        /*00b4*/ 	.byte	0x00, 0xf5, 0x21, 0x00


	//----- nvinfo : EIATTR_KPARAM_INFO
	.align		4
.L_1731:
        /*00b8*/ 	.byte	0x04, 0x17
        /*00ba*/ 	.short	(.L_1733 - .L_1732)
.L_1732:
        /*00bc*/ 	.word	0x00000000
        /*00c0*/ 	.short	0x0008
        /*00c2*/ 	.short	0x0034
        /*00c4*/ 	.byte	0x00, 0xf0, 0x11, 0x00


	//----- nvinfo : EIATTR_KPARAM_INFO
	.align		4
.L_1733:
        /*00c8*/ 	.byte	0x04, 0x17
        /*00ca*/ 	.short	(.L_1735 - .L_1734)
.L_1734:
        /*00cc*/ 	.word	0x00000000
        /*00d0*/ 	.short	0x0007
        /*00d2*/ 	.short	0x0030
        /*00d4*/ 	.byte	0x00, 0xf0, 0x11, 0x00


	//----- nvinfo : EIATTR_KPARAM_INFO
	.align		4
.L_1735:
        /*00d8*/ 	.byte	0x04, 0x17
        /*00da*/ 	.short	(.L_1737 - .L_1736)
.L_1736:
        /*00dc*/ 	.word	0x00000000
        /*00e0*/ 	.short	0x0006
        /*00e2*/ 	.short	0x002c
        /*00e4*/ 	.byte	0x00, 0xf0, 0x11, 0x00


	//----- nvinfo : EIATTR_KPARAM_INFO
	.align		4
.L_1737:
        /*00e8*/ 	.byte	0x04, 0x17
        /*00ea*/ 	.short	(.L_1739 - .L_1738)
.L_1738:
        /*00ec*/ 	.word	0x00000000
        /*00f0*/ 	.short	0x0005
        /*00f2*/ 	.short	0x0028
        /*00f4*/ 	.byte	0x00, 0xf0, 0x11, 0x00


	//----- nvinfo : EIATTR_KPARAM_INFO
	.align		4
.L_1739:
        /*00f8*/ 	.byte	0x04, 0x17
        /*00fa*/ 	.short	(.L_1741 - .L_1740)
.L_1740:
        /*00fc*/ 	.word	0x00000000
        /*0100*/ 	.short	0x0004
        /*0102*/ 	.short	0x0020
        /*0104*/ 	.byte	0x00, 0xf5, 0x21, 0x00


	//----- nvinfo : EIATTR_KPARAM_INFO
	.align		4
.L_1741:
        /*0108*/ 	.byte	0x04, 0x17
        /*010a*/ 	.short	(.L_1743 - .L_1742)
.L_1742:
        /*010c*/ 	.word	0x00000000
        /*0110*/ 	.short	0x0003
        /*0112*/ 	.short	0x0018
        /*0114*/ 	.byte	0x00, 0xf5, 0x21, 0x00


	//----- nvinfo : EIATTR_KPARAM_INFO
	.align		4
.L_1743:
        /*0118*/ 	.byte	0x04, 0x17
        /*011a*/ 	.short	(.L_1745 - .L_1744)
.L_1744:
        /*011c*/ 	.word	0x00000000
        /*0120*/ 	.short	0x0002
        /*0122*/ 	.short	0x0010
        /*0124*/ 	.byte	0x00, 0xf5, 0x21, 0x00


	//----- nvinfo : EIATTR_KPARAM_INFO
	.align		4
.L_1745:
        /*0128*/ 	.byte	0x04, 0x17
        /*012a*/ 	.short	(.L_1747 - .L_1746)
.L_1746:
        /*012c*/ 	.word	0x00000000
        /*0130*/ 	.short	0x0001
        /*0132*/ 	.short	0x0008
        /*0134*/ 	.byte	0x00, 0xf5, 0x21, 0x00


	//----- nvinfo : EIATTR_KPARAM_INFO
	.align		4
.L_1747:
        /*0138*/ 	.byte	0x04, 0x17
        /*013a*/ 	.short	(.L_1749 - .L_1748)
.L_1748:
        /*013c*/ 	.word	0x00000000
        /*0140*/ 	.short	0x0000
        /*0142*/ 	.short	0x0000
        /*0144*/ 	.byte	0x00, 0xf5, 0x21, 0x00


	//----- nvinfo : EIATTR_SPARSE_MMA_MASK
	.align		4
.L_1749:
        /*0148*/ 	.byte	0x03, 0x50
        /*014a*/ 	.short	0x0000


	//----- nvinfo : EIATTR_MAXREG_COUNT
	.align		4
        /*014c*/ 	.byte	0x03, 0x1b
        /*014e*/ 	.short	0x00ff


	//----- nvinfo : EIATTR_NUM_BARRIERS
	.align		4
        /*0150*/ 	.byte	0x02, 0x4c
        /*0152*/ 	.byte	0x01
	.zero		1


	//----- nvinfo : EIATTR_MERCURY_ISA_VERSION
	.align		4
        /*0154*/ 	.byte	0x03, 0x5f
        /*0156*/ 	.short	0x0101


	//----- nvinfo : EIATTR_VRC_CTA_INIT_COUNT
	.align		4
        /*0158*/ 	.byte	0x02, 0x4a
	.zero		1
	.zero		1


	//----- nvinfo : EIATTR_EXIT_INSTR_OFFSETS
	.align		4
        /*015c*/ 	.byte	0x04, 0x1c
        /*015e*/ 	.short	(.L_1751 - .L_1750)


	//   ....[0]....
.L_1750:
        /*0160*/ 	.word	0x00000090


	//   ....[1]....
        /*0164*/ 	.word	0x000002a0


	//   ....[2]....
        /*0168*/ 	.word	0x00000e50


	//   ....[3]....
        /*016c*/ 	.word	0x000073b0


	//   ....[4]....
        /*0170*/ 	.word	0x00007620


	//   ....[5]....
        /*0174*/ 	.word	0x00007780


	//   ....[6]....
        /*0178*/ 	.word	0x00007810


	//   ....[7]....
        /*017c*/ 	.word	0x00007850


	//----- nvinfo : EIATTR_CRS_STACK_SIZE
	.align		4
.L_1751:
        /*0180*/ 	.byte	0x04, 0x1e
        /*0182*/ 	.short	(.L_1753 - .L_1752)
.L_1752:
        /*0184*/ 	.word	0x00000000


	//----- nvinfo : EIATTR_CBANK_PARAM_SIZE
	.align		4
.L_1753:
        /*0188*/ 	.byte	0x03, 0x19
        /*018a*/ 	.short	0x0074


	//----- nvinfo : EIATTR_PARAM_CBANK
	.align		4
        /*018c*/ 	.byte	0x04, 0x0a
        /*018e*/ 	.short	(.L_1755 - .L_1754)
	.align		4
.L_1754:
        /*0190*/ 	.word	index@(.nv.constant0._Z23gemm_half_q_half_kernelILi3ELi8ELb1ELb1ELi64EEvPK6__halfPKjS4_S2_PS0_iiiiPKtS7_iiiiiibS2_i)
        /*0194*/ 	.short	0x0380
        /*0196*/ 	.short	0x0074


	//----- nvinfo : EIATTR_SW_WAR
	.align		4
.L_1755:
        /*0198*/ 	.byte	0x04, 0x36
        /*019a*/ 	.short	(.L_1757 - .L_1756)
.L_1756:
        /*019c*/ 	.word	0x00000008
.L_1757:


//--------------------- .nv.info._Z23gemm_half_q_half_kernelILi3ELi12ELb1ELb1ELi64EEvPK6__halfPKjS4_S2_PS0_iiiiPKtS7_iiiiiibS2_i --------------------------
	.section	.nv.info._Z23gemm_half_q_half_kernelILi3ELi12ELb1ELb1ELi64EEvPK6__halfPKjS4_S2_PS0_iiiiPKtS7_iiiiiibS2_i,"",@"SHT_CUDA_INFO"
	.sectionflags	@""
	.align	4


	//----- nvinfo : EIATTR_CUDA_API_VERSION
	.align		4
        /*0000*/ 	.byte	0x04, 0x37
        /*0002*/ 	.short	(.L_1759 - .L_1758)
.L_1758:
        /*0004*/ 	.word	0x00000082


	//----- nvinfo : EIATTR_KPARAM_INFO
	.align		4
.L_1759:
        /*0008*/ 	.byte	0x04, 0x17
        /*000a*/ 	.short	(.L_1761 - .L_1760)
.L_1760:
        /*000c*/ 	.word	0x00000000
        /*0010*/ 	.short	0x0013
        /*0012*/ 	.short	0x0070
        /*0014*/ 	.byte	0x00, 0xf0, 0x11, 0x00


	//----- nvinfo : EIATTR_KPARAM_INFO
	.align		4
.L_1761:
        /*0018*/ 	.byte	0x04, 0x17
        /*001a*/ 	.short	(.L_1763 - .L_1762)
.L_1762:
        /*001c*/ 	.word	0x00000000
        /*0020*/ 	.short	0x0012
        /*0022*/ 	.short	0x0068
        /*0024*/ 	.byte	0x00, 0xf5, 0x21, 0x00


	//----- nvinfo : EIATTR_KPARAM_INFO
	.align		4
.L_1763:
        /*0028*/ 	.byte	0x04, 0x17
        /*002a*/ 	.short	(.L_1765 - .L_1764)
.L_1764:
        /*002c*/ 	.word	0x00000000
        /*0030*/ 	.short	0x0011
        /*0032*/ 	.short	0x0060
        /*0034*/ 	.byte	0x00, 0xf0, 0x05, 0x00


	//----- nvinfo : EIATTR_KPARAM_INFO
	.align		4
.L_1765:
        /*0038*/ 	.byte	0x04, 0x17
        /*003a*/ 	.short	(.L_1767 - .L_1766)
.L_1766:
        /*003c*/ 	.word	0x00000000
        /*0040*/ 	.short	0x0010
        /*0042*/ 	.short	0x005c
        /*0044*/ 	.byte	0x00, 0xf0, 0x11, 0x00


	//----- nvinfo : EIATTR_KPARAM_INFO
	.align		4
.L_1767:
        /*0048*/ 	.byte	0x04, 0x17
        /*004a*/ 	.short	(.L_1769 - .L_1768)
.L_1768:
        /*004c*/ 	.word	0x00000000
        /*0050*/ 	.short	0x000f
        /*0052*/ 	.short	0x0058
        /*0054*/ 	.byte	0x00, 0xf0, 0x11, 0x00


	//----- nvinfo : EIATTR_KPARAM_INFO
	.align		4
.L_1769:
        /*0058*/ 	.byte	0x04, 0x17
        /*005a*/ 	.short	(.L_1771 - .L_1770)
.L_1770:
        /*005c*/ 	.word	0x00000000
        /*0060*/ 	.short	0x000e
        /*0062*/ 	.short	0x0054
        /*0064*/ 	.byte	0x00, 0xf0, 0x11, 0x00


	//----- nvinfo : EIATTR_KPARAM_INFO
	.align		4
.L_1771:
        /*0068*/ 	.byte	0x04, 0x17
        /*006a*/ 	.short	(.L_1773 - .L_1772)
.L_1772:
        /*006c*/ 	.word	0x00000000
        /*0070*/ 	.short	0x000d
        /*0072*/ 	.short	0x0050
        /*0074*/ 	.byte	0x00, 0xf0, 0x11, 0x00


	//----- nvinfo : EIATTR_KPARAM_INFO
	.align		4
.L_1773:
        /*0078*/ 	.byte	0x04, 0x17
        /*007a*/ 	.short	(.L_1775 - .L_1774)
.L_1774:
        /*007c*/ 	.word	0x00000000
        /*0080*/ 	.short	0x000c
        /*0082*/ 	.short	0x004c
        /*0084*/ 	.byte	0x00, 0xf0, 0x11, 0x00


	//----- nvinfo : EIATTR_KPARAM_INFO
	.align		4
.L_1775:
        /*0088*/ 	.byte	0x04, 0x17
        /*008a*/ 	.short	(.L_1777 - .L_1776)
.L_1776:
        /*008c*/ 	.word	0x00000000
        /*0090*/ 	.short	0x000b
        /*0092*/ 	.short	0x0048
        /*0094*/ 	.byte	0x00, 0xf0, 0x11, 0x00


	//----- nvinfo : EIATTR_KPARAM_INFO
	.align		4
.L_1777:
        /*0098*/ 	.byte	0x04, 0x17
        /*009a*/ 	.short	(.L_1779 - .L_1778)
.L_1778:
        /*009c*/ 	.word	0x00000000
        /*00a0*/ 	.short	0x000a
        /*00a2*/ 	.short	0x0040
        /*00a4*/ 	.byte	0x00, 0xf5, 0x21, 0x00


	//----- nvinfo : EIATTR_KPARAM_INFO
	.align		4
.L_1779:
        /*00a8*/ 	.byte	0x04, 0x17
        /*00aa*/ 	.short	(.L_1781 - .L_1780)
.L_1780:
        /*00ac*/ 	.word	0x00000000
        /*00b0*/ 	.short	0x0009
        /*00b2*/ 	.short	0x0038
        /*00b4*/ 	.byte	0x00, 0xf5, 0x21, 0x00


	//----- nvinfo : EIATTR_KPARAM_INFO
	.align		4
.L_1781:
        /*00b8*/ 	.byte	0x04, 0x17
        /*00ba*/ 	.short	(.L_1783 - .L_1782)
.L_1782:
        /*00bc*/ 	.word	0x00000000
        /*00c0*/ 	.short	0x0008
        /*00c2*/ 	.short	0x0034
        /*00c4*/ 	.byte	0x00, 0xf0, 0x11, 0x00


	//----- nvinfo : EIATTR_KPARAM_INFO
	.align		4
.L_1783:
        /*00c8*/ 	.byte	0x04, 0x17
        /*00ca*/ 	.short	(.L_1785 - .L_1784)
.L_1784:
        /*00cc*/ 	.word	0x00000000
        /*00d0*/ 	.short	0x0007
        /*00d2*/ 	.short	0x0030
        /*00d4*/ 	.byte	0x00, 0xf0, 0x11, 0x00


	//----- nvinfo : EIATTR_KPARAM_INFO
	.align		4
.L_1785:
        /*00d8*/ 	.byte	0x04, 0x17
        /*00da*/ 	.short	(.L_1787 - .L_1786)
.L_1786:
        /*00dc*/ 	.word	0x00000000
        /*00e0*/ 	.short	0x0006
        /*00e2*/ 	.short	0x002c
        /*00e4*/ 	.byte	0x00, 0xf0, 0x11, 0x00


	//----- nvinfo : EIATTR_KPARAM_INFO
	.align		4
.L_1787:
        /*00e8*/ 	.byte	0x04, 0x17
        /*00ea*/ 	.short	(.L_1789 - .L_1788)
.L_1788:
        /*00ec*/ 	.word	0x00000000
        /*00f0*/ 	.short	0x0005
        /*00f2*/ 	.short	0x0028
        /*00f4*/ 	.byte	0x00, 0xf0, 0x11, 0x00


	//----- nvinfo : EIATTR_KPARAM_INFO
	.align		4
.L_1789:
        /*00f8*/ 	.byte	0x04, 0x17
        /*00fa*/ 	.short	(.L_1791 - .L_1790)
.L_1790:
        /*00fc*/ 	.word	0x00000000
        /*0100*/ 	.short	0x0004
        /*0102*/ 	.short	0x0020
        /*0104*/ 	.byte	0x00, 0xf5, 0x21, 0x00


	//----- nvinfo : EIATTR_KPARAM_INFO
	.align		4
.L_1791:
        /*0108*/ 	.byte	0x04, 0x17
        /*010a*/ 	.short	(.L_1793 - .L_1792)
.L_1792:
        /*010c*/ 	.word	0x00000000
        /*0110*/ 	.short	0x0003
        /*0112*/ 	.short	0x0018
        /*0114*/ 	.byte	0x00, 0xf5, 0x21, 0x00


	//----- nvinfo : EIATTR_KPARAM_INFO
	.align		4
.L_1793:
        /*0118*/ 	.byte	0x04, 0x17
        /*011a*/ 	.short	(.L_1795 - .L_1794)
.L_1794:
        /*011c*/ 	.word	0x00000000
        /*0120*/ 	.short	0x0002
        /*0122*/ 	.short	0x0010
        /*0124*/ 	.byte	0x00, 0xf5, 0x21, 0x00


	//----- nvinfo : EIATTR_KPARAM_INFO
	.align		4
.L_1795:
        /*0128*/ 	.byte	0x04, 0x17
        /*012a*/ 	.short	(.L_1797 - .L_1796)
.L_1796:
        /*012c*/ 	.word	0x00000000
        /*0130*/ 	.short	0x0001
        /*0132*/ 	.short	0x0008
        /*0134*/ 	.byte	0x00, 0xf5, 0x21, 0x00


	//----- nvinfo : EIATTR_KPARAM_INFO
	.align		4
.L_1797:
        /*0138*/ 	.byte	0x04, 0x17
        /*013a*/ 	.short	(.L_1799 - .L_1798)
.L_1798:
        /*013c*/ 	.word	0x00000000
        /*0140*/ 	.short	0x0000
        /*0142*/ 	.short	0x0000
        /*0144*/ 	.byte	0x00, 0xf5, 0x21, 0x00


	//----- nvinfo : EIATTR_SPARSE_MMA_MASK
	.align		4
.L_1799:
        /*0148*/ 	.byte	0x03, 0x50
        /*014a*/ 	.short	0x0000


	//----- nvinfo : EIATTR_MAXREG_COUNT
	.align		4
        /*014c*/ 	.byte	0x03, 0x1b
        /*014e*/ 	.short	0x00ff


	//----- nvinfo : EIATTR_NUM_BARRIERS
	.align		4
        /*0150*/ 	.byte	0x02, 0x4c
        /*0152*/ 	.byte	0x01
	.zero		1


	//----- nvinfo : EIATTR_MERCURY_ISA_VERSION
	.align		4
        /*0154*/ 	.byte	0x03, 0x5f
        /*0156*/ 	.short	0x0101


	//----- nvinfo : EIATTR_VRC_CTA_INIT_COUNT
	.align		4
        /*0158*/ 	.byte	0x02, 0x4a
	.zero		1
	.zero		1


	//----- nvinfo : EIATTR_EXIT_INSTR_OFFSETS
	.align		4
        /*015c*/ 	.byte	0x04, 0x1c
        /*015e*/ 	.short	(.L_1801 - .L_1800)


	//   ....[0]....
.L_1800:
        /*0160*/ 	.word	0x00000060


	//   ....[1]....
        /*0164*/ 	.word	0x00000210


	//   ....[2]....
        /*0168*/ 	.word	0x00000dd0


	//   ....[3]....
        /*016c*/ 	.word	0x00009140


	//   ....[4]....
        /*0170*/ 	.word	0x00009390


	//   ....[5]....
        /*0174*/ 	.word	0x000094e0


	//   ....[6]....
        /*0178*/ 	.word	0x00009570


	//   ....[7]....
        /*017c*/ 	.word	0x000095b0


	//----- nvinfo : EIATTR_CRS_STACK_SIZE
	.align		4
.L_1801:
        /*0180*/ 	.byte	0x04, 0x1e
        /*0182*/ 	.short	(.L_1803 - .L_1802)
.L_1802:
        /*0184*/ 	.word	0x00000000


	//----- nvinfo : EIATTR_CBANK_PARAM_SIZE
	.align		4
.L_1803:
        /*0188*/ 	.byte	0x03, 0x19
        /*018a*/ 	.short	0x0074


	//----- nvinfo : EIATTR_PARAM_CBANK
	.align		4
        /*018c*/ 	.byte	0x04, 0x0a
        /*018e*/ 	.short	(.L_1805 - .L_1804)
	.align		4
.L_1804:
        /*0190*/ 	.word	index@(.nv.constant0._Z23gemm_half_q_half_kernelILi3ELi12ELb1ELb1ELi64EEvPK6__halfPKjS4_S2_PS0_iiiiPKtS7_iiiiiibS2_i)
        /*0194*/ 	.short	0x0380
        /*0196*/ 	.short	0x0074


	//----- nvinfo : EIATTR_SW_WAR
	.align		4
.L_1805:
        /*0198*/ 	.byte	0x04, 0x36
        /*019a*/ 	.short	(.L_1807 - .L_1806)
.L_1806:
        /*019c*/ 	.word	0x00000008
.L_1807:


//--------------------- .nv.info._Z23gemm_half_q_half_kernelILi3ELi14ELb1ELb1ELi64EEvPK6__halfPKjS4_S2_PS0_iiiiPKtS7_iiiiiibS2_i --------------------------
	.section	.nv.info._Z23gemm_half_q_half_kernelILi3ELi14ELb1ELb1ELi64EEvPK6__halfPKjS4_S2_PS0_iiiiPKtS7_iiiiiibS2_i,"",@"SHT_CUDA_INFO"
	.sectionflags	@""
	.align	4


	//----- nvinfo : EIATTR_CUDA_API_VERSION
	.align		4
        /*0000*/ 	.byte	0x04, 0x37
        /*0002*/ 	.short	(.L_1809 - .L_1808)
.L_1808:
        /*0004*/ 	.word	0x00000082


	//----- nvinfo : EIATTR_KPARAM_INFO
	.align		4
.L_1809:
        /*0008*/ 	.byte	0x04, 0x17
        /*000a*/ 	.short	(.L_1811 - .L_1810)
.L_1810:
        /*000c*/ 	.word	0x00000000
        /*0010*/ 	.short	0x0013
        /*0012*/ 	.short	0x0070
        /*0014*/ 	.byte	0x00, 0xf0, 0x11, 0x00


	//----- nvinfo : EIATTR_KPARAM_INFO
	.align		4
.L_1811:
        /*0018*/ 	.byte	0x04, 0x17
        /*001a*/ 	.short	(.L_1813 - .L_1812)
.L_1812:
        /*001c*/ 	.word	0x00000000
        /*0020*/ 	.short	0x0012
        /*0022*/ 	.short	0x0068
        /*0024*/ 	.byte	0x00, 0xf5, 0x21, 0x00


	//----- nvinfo : EIATTR_KPARAM_INFO
	.align		4
.L_1813:
        /*0028*/ 	.byte	0x04, 0x17
        /*002a*/ 	.short	(.L_1815 - .L_1814)
.L_1814:
        /*002c*/ 	.word	0x00000000
        /*0030*/ 	.short	0x0011
        /*0032*/ 	.short	0x0060
        /*0034*/ 	.byte	0x00, 0xf0, 0x05, 0x00


	//----- nvinfo : EIATTR_KPARAM_INFO
	.align		4
.L_1815:
        /*0038*/ 	.byte	0x04, 0x17
        /*003a*/ 	.short	(.L_1817 - .L_1816)
.L_1816:
        /*003c*/ 	.word	0x00000000
        /*0040*/ 	.short	0x0010
        /*0042*/ 	.short	0x005c
        /*0044*/ 	.byte	0x00, 0xf0, 0x11, 0x00


	//----- nvinfo : EIATTR_KPARAM_INFO
	.align		4
.L_1817:
        /*0048*/ 	.byte	0x04, 0x17
        /*004a*/ 	.short	(.L_1819 - .L_1818)
.L_1818:
        /*004c*/ 	.word	0x00000000
        /*0050*/ 	.short	0x000f
        /*0052*/ 	.short	0x0058
        /*0054*/ 	.byte	0x00, 0xf0, 0x11, 0x00


	//----- nvinfo : EIATTR_KPARAM_INFO
	.align		4
.L_1819:
        /*0058*/ 	.byte	0x04, 0x17
        /*005a*/ 	.short	(.L_1821 - .L_1820)
.L_1820:
        /*005c*/ 	.word	0x00000000
        /*0060*/ 	.short	0x000e
        /*0062*/ 	.short	0x0054
        /*0064*/ 	.byte	0x00, 0xf0, 0x11, 0x00


	//----- nvinfo : EIATTR_KPARAM_INFO
	.align		4
.L_1821:
        /*0068*/ 	.byte	0x04, 0x17
        /*006a*/ 	.short	(.L_1823 - .L_1822)
.L_1822:
        /*006c*/ 	.word	0x00000000
        /*0070*/ 	.short	0x000d
        /*0072*/ 	.short	0x0050
        /*0074*/ 	.byte	0x00, 0xf0, 0x11, 0x00


	//----- nvinfo : EIATTR_KPARAM_INFO
	.align		4
.L_1823:
        /*0078*/ 	.byte	0x04, 0x17
        /*007a*/ 	.short	(.L_1825 - .L_1824)
.L_1824:
        /*007c*/ 	.word	0x00000000
        /*0080*/ 	.short	0x000c
        /*0082*/ 	.short	0x004c
        /*0084*/ 	.byte	0x00, 0xf0, 0x11, 0x00


	//----- nvinfo : EIATTR_KPARAM_INFO
	.align		4
.L_1825:
        /*0088*/ 	.byte	0x04, 0x17
        /*008a*/ 	.short	(.L_1827 - .L_1826)
.L_1826:
        /*008c*/ 	.word	0x00000000
        /*0090*/ 	.short	0x000b
        /*0092*/ 	.short	0x0048
        /*0094*/ 	.byte	0x00, 0xf0, 0x11, 0x00


	//----- nvinfo : EIATTR_KPARAM_INFO
	.align		4
.L_1827:
        /*0098*/ 	.byte	0x04, 0x17
        /*009a*/ 	.short	(.L_1829 - .L_1828)
.L_1828:
        /*009c*/ 	.word	0x00000000
        /*00a0*/ 	.short	0x000a
        /*00a2*/ 	.short	0x0040
        /*00a4*/ 	.byte	0x00, 0xf5, 0x21, 0x00


	//----- nvinfo : EIATTR_KPARAM_INFO
	.align		4
.L_1829:
        /*00a8*/ 	.byte	0x04, 0x17
        /*00aa*/ 	.short	(.L_1831 - .L_1830)
.L_1830:
        /*00ac*/ 	.word	0x00000000
        /*00b0*/ 	.short	0x0009
        /*00b2*/ 	.short	0x0038
        /*00b4*/ 	.byte	0x00, 0xf5, 0x21, 0x00


	//----- nvinfo : EIATTR_KPARAM_INFO
	.align		4
.L_1831:
        /*00b8*/ 	.byte	0x04, 0x17
        /*00ba*/ 	.short	(.L_1833 - .L_1832)
.L_1832:
        /*00bc*/ 	.word	0x00000000
        /*00c0*/ 	.short	0x0008
        /*00c2*/ 	.short	0x0034
        /*00c4*/ 	.byte	0x00, 0xf0, 0x11, 0x00


	//----- nvinfo : EIATTR_KPARAM_INFO
	.align		4
.L_1833:
        /*00c8*/ 	.byte	0x04, 0x17
        /*00ca*/ 	.short	(.L_1835 - .L_1834)
.L_1834:
        /*00cc*/ 	.word	0x00000000
        /*00d0*/ 	.short	0x0007
        /*00d2*/ 	.short	0x0030
        /*00d4*/ 	.byte	0x00, 0xf0, 0x11, 0x00


	//----- nvinfo : EIATTR_KPARAM_INFO
	.align		4
.L_1835:
        /*00d8*/ 	.byte	0x04, 0x17
        /*00da*/ 	.short	(.L_1837 - .L_1836)
.L_1836:
        /*00dc*/ 	.word	0x00000000
        /*00e0*/ 	.short	0x0006
        /*00e2*/ 	.short	0x002c
        /*00e4*/ 	.byte	0x00, 0xf0, 0x11, 0x00


	//----- nvinfo : EIATTR_KPARAM_INFO
	.align		4
.L_1837:
        /*00e8*/ 	.byte	0x04, 0x17
        /*00ea*/ 	.short	(.L_1839 - .L_1838)
.L_1838:
        /*00ec*/ 	.word	0x00000000
        /*00f0*/ 	.short	0x0005
        /*00f2*/ 	.short	0x0028
        /*00f4*/ 	.byte	0x00, 0xf0, 0x11, 0x00


	//----- nvinfo : EIATTR_KPARAM_INFO
	.align		4
.L_1839:
        /*00f8*/ 	.byte	0x04, 0x17
        /*00fa*/ 	.short	(.L_1841 - .L_1840)
.L_1840:
        /*00fc*/ 	.word	0x00000000
        /*0100*/ 	.short	0x0004
        /*0102*/ 	.short	0x0020
        /*0104*/ 	.byte	0x00, 0xf5, 0x21, 0x00


	//----- nvinfo : EIATTR_KPARAM_INFO
	.align		4
.L_1841:
        /*0108*/ 	.byte	0x04, 0x17
        /*010a*/ 	.short	(.L_1843 - .L_1842)
.L_1842:
        /*010c*/ 	.word	0x00000000
        /*0110*/ 	.short	0x0003
        /*0112*/ 	.short	0x0018
        /*0114*/ 	.byte	0x00, 0xf5, 0x21, 0x00


	//----- nvinfo : EIATTR_KPARAM_INFO
	.align		4
.L_1843:
        /*0118*/ 	.byte	0x04, 0x17
        /*011a*/ 	.short	(.L_1845 - .L_1844)
.L_1844:
        /*011c*/ 	.word	0x00000000
        /*0120*/ 	.short	0x0002
        /*0122*/ 	.short	0x0010
        /*0124*/ 	.byte	0x00, 0xf5, 0x21, 0x00


	//----- nvinfo : EIATTR_KPARAM_INFO
	.align		4
.L_1845:
        /*0128*/ 	.byte	0x04, 0x17
        /*012a*/ 	.short	(.L_1847 - .L_1846)
.L_1846:
        /*012c*/ 	.word	0x00000000
        /*0130*/ 	.short	0x0001
        /*0132*/ 	.short	0x0008
        /*0134*/ 	.byte	0x00, 0xf5, 0x21, 0x00


	//----- nvinfo : EIATTR_KPARAM_INFO
	.align		4
.L_1847:
        /*0138*/ 	.byte	0x04, 0x17
        /*013a*/ 	.short	(.L_1849 - .L_1848)
.L_1848:
        /*013c*/ 	.word	0x00000000
        /*0140*/ 	.short	0x0000
        /*0142*/ 	.short	0x0000
        /*0144*/ 	.byte	0x00, 0xf5, 0x21, 0x00


	//----- nvinfo : EIATTR_SPARSE_MMA_MASK
	.align		4
.L_1849:
        /*0148*/ 	.byte	0x03, 0x50
        /*014a*/ 	.short	0x0000


	//----- nvinfo : EIATTR_MAXREG_COUNT
	.align		4
        /*014c*/ 	.byte	0x03, 0x1b
        /*014e*/ 	.short	0x00ff


	//----- nvinfo : EIATTR_NUM_BARRIERS
	.align		4
        /*0150*/ 	.byte	0x02, 0x4c
        /*0152*/ 	.byte	0x01
	.zero		1


	//----- nvinfo : EIATTR_MERCURY_ISA_VERSION
	.align		4
        /*0154*/ 	.byte	0x03, 0x5f
        /*0156*/ 	.short	0x0101


	//----- nvinfo : EIATTR_VRC_CTA_INIT_COUNT
	.align		4
        /*0158*/ 	.byte	0x02, 0x4a
	.zero		1
	.zero		1


	//----- nvinfo : EIATTR_EXIT_INSTR_OFFSETS
	.align		4
        /*015c*/ 	.byte	0x04, 0x1c
        /*015e*/ 	.short	(.L_1851 - .L_1850)


	//   ....[0]....
.L_1850:
        /*0160*/ 	.word	0x00000070


	//   ....[1]....
        /*0164*/ 	.word	0x00000220


	//   ....[2]....
        /*0168*/ 	.word	0x00000de0


	//   ....[3]....
        /*016c*/ 	.word	0x0000a1a0


	//   ....[4]....
        /*0170*/ 	.word	0x0000a3f0


	//   ....[5]....
        /*0174*/ 	.word	0x0000a540


	//   ....[6]....
        /*0178*/ 	.word	0x0000a5d0


	//   ....[7]....
        /*017c*/ 	.word	0x0000a610


	//----- nvinfo : EIATTR_CRS_STACK_SIZE
	.align		4
.L_1851:
        /*0180*/ 	.byte	0x04, 0x1e
        /*0182*/ 	.short	(.L_1853 - .L_1852)
.L_1852:
        /*0184*/ 	.word	0x00000000


	//----- nvinfo : EIATTR_CBANK_PARAM_SIZE
	.align		4
.L_1853:
        /*0188*/ 	.byte	0x03, 0x19
        /*018a*/ 	.short	0x0074


	//----- nvinfo : EIATTR_PARAM_CBANK
	.align		4
        /*018c*/ 	.byte	0x04, 0x0a
        /*018e*/ 	.short	(.L_1855 - .L_1854)
	.align		4
.L_1854:
        /*0190*/ 	.word	index@(.nv.constant0._Z23gemm_half_q_half_kernelILi3ELi14ELb1ELb1ELi64EEvPK6__halfPKjS4_S2_PS0_iiiiPKtS7_iiiiiibS2_i)
        /*0194*/ 	.short	0x0380
        /*0196*/ 	.short	0x0074


	//----- nvinfo : EIATTR_SW_WAR
	.align		4
.L_1855:
        /*0198*/ 	.byte	0x04, 0x36
        /*019a*/ 	.short	(.L_1857 - .L_1856)
.L_1856:
        /*019c*/ 	.word	0x00000008
.L_1857:


//--------------------- .nv.info._Z23gemm_half_q_half_kernelILi3ELi4ELb1ELb1ELi64EEvPK6__halfPKjS4_S2_PS0_iiiiPKtS7_iiiiiibS2_i --------------------------
	.section	.nv.info._Z23gemm_half_q_half_kernelILi3ELi4ELb1ELb1ELi64EEvPK6__halfPKjS4_S2_PS0_iiiiPKtS7_iiiiiibS2_i,"",@"SHT_CUDA_INFO"
	.sectionflags	@""
	.align	4


	//----- nvinfo : EIATTR_CUDA_API_VERSION
	.align		4
        /*0000*/ 	.byte	0x04, 0x37
        /*0002*/ 	.short	(.L_1859 - .L_1858)
.L_1858:
        /*0004*/ 	.word	0x00000082


	//----- nvinfo : EIATTR_KPARAM_INFO
	.align		4
.L_1859:
        /*0008*/ 	.byte	0x04, 0x17
        /*000a*/ 	.short	(.L_1861 - .L_1860)
.L_1860:
        /*000c*/ 	.word	0x00000000
        /*0010*/ 	.short	0x0013
        /*0012*/ 	.short	0x0070
        /*0014*/ 	.byte	0x00, 0xf0, 0x11, 0x00


	//----- nvinfo : EIATTR_KPARAM_INFO
	.align		4
.L_1861:
        /*0018*/ 	.byte	0x04, 0x17
        /*001a*/ 	.short	(.L_1863 - .L_1862)
.L_1862:
        /*001c*/ 	.word	0x00000000
        /*0020*/ 	.short	0x0012
        /*0022*/ 	.short	0x0068
        /*0024*/ 	.byte	0x00, 0xf5, 0x21, 0x00


	//----- nvinfo : EIATTR_KPARAM_INFO
	.align		4
.L_1863:
        /*0028*/ 	.byte	0x04, 0x17
        /*002a*/ 	.short	(.L_1865 - .L_1864)
.L_1864:
        /*002c*/ 	.word	0x00000000
        /*0030*/ 	.short	0x0011
        /*0032*/ 	.short	0x0060
        /*0034*/ 	.byte	0x00, 0xf0, 0x05, 0x00


	//----- nvinfo : EIATTR_KPARAM_INFO
	.align		4
.L_1865:
        /*0038*/ 	.byte	0x04, 0x17
        /*003a*/ 	.short	(.L_1867 - .L_1866)
.L_1866:
        /*003c*/ 	.word	0x00000000
        /*0040*/ 	.short	0x0010
        /*0042*/ 	.short	0x005c
        /*0044*/ 	.byte	0x00, 0xf0, 0x11, 0x00


	//----- nvinfo : EIATTR_KPARAM_INFO
	.align		4
.L_1867:
        /*0048*/ 	.byte	0x04, 0x17
        /*004a*/ 	.short	(.L_1869 - .L_1868)
.L_1868:
        /*004c*/ 	.word	0x00000000
        /*0050*/ 	.short	0x000f
        /*0052*/ 	.short	0x0058
        /*0054*/ 	.byte	0x00, 0xf0, 0x11, 0x00


	//----- nvinfo : EIATTR_KPARAM_INFO
	.align		4
.L_1869:
        /*0058*/ 	.byte	0x04, 0x17
        /*005a*/ 	.short	(.L_1871 - .L_1870)
.L_1870:
        /*005c*/ 	.word	0x00000000
        /*0060*/ 	.short	0x000e
        /*0062*/ 	.short	0x0054
        /*0064*/ 	.byte	0x00, 0xf0, 0x11, 0x00


	//----- nvinfo : EIATTR_KPARAM_INFO
	.align		4
.L_1871:
        /*0068*/ 	.byte	0x04, 0x17
        /*006a*/ 	.short	(.L_1873 - .L_1872)
.L_1872:
        /*006c*/ 	.word	0x00000000
        /*0070*/ 	.short	0x000d
        /*0072*/ 	.short	0x0050
        /*0074*/ 	.byte	0x00, 0xf0, 0x11, 0x00


	//----- nvinfo : EIATTR_KPARAM_INFO
	.align		4
.L_1873:
        /*0078*/ 	.byte	0x04, 0x17
        /*007a*/ 	.short	(.L_1875 - .L_1874)
.L_1874:
        /*007c*/ 	.word	0x00000000
        /*0080*/ 	.short	0x000c
        /*0082*/ 	.short	0x004c
        /*0084*/ 	.byte	0x00, 0xf0, 0x11, 0x00


	//----- nvinfo : EIATTR_KPARAM_INFO
	.align		4
.L_1875:
        /*0088*/ 	.byte	0x04, 0x17
        /*008a*/ 	.short	(.L_1877 - .L_1876)
.L_1876:
        /*008c*/ 	.word	0x00000000
        /*0090*/ 	.short	0x000b
        /*0092*/ 	.short	0x0048
        /*0094*/ 	.byte	0x00, 0xf0, 0x11, 0x00


	//----- nvinfo : EIATTR_KPARAM_INFO
	.align		4
.L_1877:
        /*0098*/ 	.byte	0x04, 0x17
        /*009a*/ 	.short	(.L_1879 - .L_1878)
.L_1878:
        /*009c*/ 	.word	0x00000000
        /*00a0*/ 	.short	0x000a
        /*00a2*/ 	.short	0x0040
        /*00a4*/ 	.byte	0x00, 0xf5, 0x21, 0x00


	//----- nvinfo : EIATTR_KPARAM_INFO
	.align		4
.L_1879:
        /*00a8*/ 	.byte	0x04, 0x17
        /*00aa*/ 	.short	(.L_1881 - .L_1880)
.L_1880:
        /*00ac*/ 	.word	0x00000000
        /*00b0*/ 	.short	0x0009
        /*00b2*/ 	.short	0x0038
        /*00b4*/ 	.byte	0x00, 0xf5, 0x21, 0x00


	//----- nvinfo : EIATTR_KPARAM_INFO
	.align		4
.L_1881:
        /*00b8*/ 	.byte	0x04, 0x17
        /*00ba*/ 	.short	(.L_1883 - .L_1882)
.L_1882:
        /*00bc*/ 	.word	0x00000000
        /*00c0*/ 	.short	0x0008
        /*00c2*/ 	.short	0x0034
        /*00c4*/ 	.byte	0x00, 0xf0, 0x11, 0x00


	//----- nvinfo : EIATTR_KPARAM_INFO
	.align		4
.L_1883:
        /*00c8*/ 	.byte	0x04, 0x17
        /*00ca*/ 	.short	(.L_1885 - .L_1884)
.L_1884:
        /*00cc*/ 	.word	0x00000000
        /*00d0*/ 	.short	0x0007
        /*00d2*/ 	.short	0x0030
        /*00d4*/ 	.byte	0x00, 0xf0, 0x11, 0x00


	//----- nvinfo : EIATTR_KPARAM_INFO
	.align		4
.L_1885:
        /*00d8*/ 	.byte	0x04, 0x17
        /*00da*/ 	.short	(.L_1887 - .L_1886)
.L_1886:
        /*00dc*/ 	.word	0x00000000
        /*00e0*/ 	.short	0x0006
        /*00e2*/ 	.short	0x002c
        /*00e4*/ 	.byte	0x00, 0xf0, 0x11, 0x00


	//----- nvinfo : EIATTR_KPARAM_INFO
	.align		4
.L_1887:
        /*00e8*/ 	.byte	0x04, 0x17
        /*00ea*/ 	.short	(.L_1889 - .L_1888)
.L_1888:
        /*00ec*/ 	.word	0x00000000
        /*00f0*/ 	.short	0x0005
        /*00f2*/ 	.short	0x0028
        /*00f4*/ 	.byte	0x00, 0xf0, 0x11, 0x00


	//----- nvinfo : EIATTR_KPARAM_INFO
	.align		4
.L_1889:
        /*00f8*/ 	.byte	0x04, 0x17
        /*00fa*/ 	.short	(.L_1891 - .L_1890)
.L_1890:
        /*00fc*/ 	.word	0x00000000
        /*0100*/ 	.short	0x0004
        /*0102*/ 	.short	0x0020
        /*0104*/ 	.byte	0x00, 0xf5, 0x21, 0x00


	//----- nvinfo : EIATTR_KPARAM_INFO
	.align		4
.L_1891:
        /*0108*/ 	.byte	0x04, 0x17
        /*010a*/ 	.short	(.L_1893 - .L_1892)
.L_1892:
        /*010c*/ 	.word	0x00000000
        /*0110*/ 	.short	0x0003
        /*0112*/ 	.short	0x0018
        /*0114*/ 	.byte	0x00, 0xf5, 0x21, 0x00


	//----- nvinfo : EIATTR_KPARAM_INFO
	.align		4
.L_1893:
        /*0118*/ 	.byte	0x04, 0x17
        /*011a*/ 	.short	(.L_1895 - .L_1894)
.L_1894:
        /*011c*/ 	.word	0x00000000
        /*0120*/ 	.short	0x0002
        /*0122*/ 	.short	0x0010
        /*0124*/ 	.byte	0x00, 0xf5, 0x21, 0x00


	//----- nvinfo : EIATTR_KPARAM_INFO
	.align		4
.L_1895:
        /*0128*/ 	.byte	0x04, 0x17
        /*012a*/ 	.short	(.L_1897 - .L_1896)
.L_1896:
        /*012c*/ 	.word	0x00000000
        /*0130*/ 	.short	0x0001
        /*0132*/ 	.short	0x0008
        /*0134*/ 	.byte	0x00, 0xf5, 0x21, 0x00


	//----- nvinfo : EIATTR_KPARAM_INFO
	.align		4
.L_1897:
        /*0138*/ 	.byte	0x04, 0x17
        /*013a*/ 	.short	(.L_1899 - .L_1898)
.L_1898:
        /*013c*/ 	.word	0x00000000
        /*0140*/ 	.short	0x0000
        /*0142*/ 	.short	0x0000
        /*0144*/ 	.byte	0x00, 0xf5, 0x21, 0x00


	//----- nvinfo : EIATTR_SPARSE_MMA_MASK
	.align		4
.L_1899:
        /*0148*/ 	.byte	0x03, 0x50
        /*014a*/ 	.short	0x0000


	//----- nvinfo : EIATTR_MAXREG_COUNT
	.align		4
        /*014c*/ 	.byte	0x03, 0x1b
        /*014e*/ 	.short	0x00ff


	//----- nvinfo : EIATTR_NUM_BARRIERS
	.align		4
        /*0150*/ 	.byte	0x02, 0x4c
        /*0152*/ 	.byte	0x01
	.zero		1


	//----- nvinfo : EIATTR_MERCURY_ISA_VERSION
	.align		4
        /*0154*/ 	.byte	0x03, 0x5f
        /*0156*/ 	.short	0x0101


	//----- nvinfo : EIATTR_VRC_CTA_INIT_COUNT
	.align		4
        /*0158*/ 	.byte	0x02, 0x4a
	.zero		1
	.zero		1


	//----- nvinfo : EIATTR_EXIT_INSTR_OFFSETS
	.align		4
        /*015c*/ 	.byte	0x04, 0x1c
        /*015e*/ 	.short	(.L_1901 - .L_1900)


	//   ....[0]....
.L_1900:
        /*0160*/ 	.word	0x00000080


	//   ....[1]....
        /*0164*/ 	.word	0x00000280


	//   ....[2]....
        /*0168*/ 	.word	0x00000e30


	//   ....[3]....
        /*016c*/ 	.word	0x00003e40


	//   ....[4]....
        /*0170*/ 	.word	0x000040b0


	//   ....[5]....
        /*0174*/ 	.word	0x00004210


	//   ....[6]....
        /*0178*/ 	.word	0x000042a0


	//   ....[7]....
        /*017c*/ 	.word	0x000042e0


	//----- nvinfo : EIATTR_CRS_STACK_SIZE
	.align		4
.L_1901:
        /*0180*/ 	.byte	0x04, 0x1e
        /*0182*/ 	.short	(.L_1903 - .L_1902)
.L_1902:
        /*0184*/ 	.word	0x00000000


	//----- nvinfo : EIATTR_CBANK_PARAM_SIZE
	.align		4
.L_1903:
        /*0188*/ 	.byte	0x03, 0x19
        /*018a*/ 	.short	0x0074


	//----- nvinfo : EIATTR_PARAM_CBANK
	.align		4
        /*018c*/ 	.byte	0x04, 0x0a
        /*018e*/ 	.short	(.L_1905 - .L_1904)
	.align		4
.L_1904:
        /*0190*/ 	.word	index@(.nv.constant0._Z23gemm_half_q_half_kernelILi3ELi4ELb1ELb1ELi64EEvPK6__halfPKjS4_S2_PS0_iiiiPKtS7_iiiiiibS2_i)
        /*0194*/ 	.short	0x0380
        /*0196*/ 	.short	0x0074


	//----- nvinfo : EIATTR_SW_WAR
	.align		4
.L_1905:
        /*0198*/ 	.byte	0x04, 0x36
        /*019a*/ 	.short	(.L_1907 - .L_1906)
.L_1906:
        /*019c*/ 	.word	0x00000008
.L_1907:


//--------------------- .nv.info._Z23gemm_half_q_half_kernelILi3ELi6ELb1ELb1ELi64EEvPK6__halfPKjS4_S2_PS0_iiiiPKtS7_iiiiiibS2_i --------------------------
	.section	.nv.info._Z23gemm_half_q_half_kernelILi3ELi6ELb1ELb1ELi64EEvPK6__halfPKjS4_S2_PS0_iiiiPKtS7_iiiiiibS2_i,"",@"SHT_CUDA_INFO"
	.sectionflags	@""
	.align	4


	//----- nvinfo : EIATTR_CUDA_API_VERSION
	.align		4
        /*0000*/ 	.byte	0x04, 0x37
        /*0002*/ 	.short	(.L_1909 - .L_1908)
.L_1908:
        /*0004*/ 	.word	0x00000082


	//----- nvinfo : EIATTR_KPARAM_INFO
	.align		4
.L_1909:
        /*0008*/ 	.byte	0x04, 0x17
        /*000a*/ 	.short	(.L_1911 - .L_1910)
.L_1910:
        /*000c*/ 	.word	0x00000000
        /*0010*/ 	.short	0x0013
        /*0012*/ 	.short	0x0070
        /*0014*/ 	.byte	0x00, 0xf0, 0x11, 0x00


	//----- nvinfo : EIATTR_KPARAM_INFO
	.align		4
.L_1911:
        /*0018*/ 	.byte	0x04, 0x17
        /*001a*/ 	.short	(.L_1913 - .L_1912)
.L_1912:
        /*001c*/ 	.word	0x00000000
        /*0020*/ 	.short	0x0012
        /*0022*/ 	.short	0x0068
        /*0024*/ 	.byte	0x00, 0xf5, 0x21, 0x00


	//----- nvinfo : EIATTR_KPARAM_INFO
	.align		4
.L_1913:
        /*0028*/ 	.byte	0x04, 0x17
        /*002a*/ 	.short	(.L_1915 - .L_1914)
.L_1914:
        /*002c*/ 	.word	0x00000000
        /*0030*/ 	.short	0x0011
        /*0032*/ 	.short	0x0060
        /*0034*/ 	.byte	0x00, 0xf0, 0x05, 0x00


	//----- nvinfo : EIATTR_KPARAM_INFO
	.align		4
.L_1915:
        /*0038*/ 	.byte	0x04, 0x17
        /*003a*/ 	.short	(.L_1917 - .L_1916)
.L_1916:
        /*003c*/ 	.word	0x00000000
        /*0040*/ 	.short	0x0010
        /*0042*/ 	.short	0x005c
        /*0044*/ 	.byte	0x00, 0xf0, 0x11, 0x00


	//----- nvinfo : EIATTR_KPARAM_INFO
	.align		4
.L_1917:
        /*0048*/ 	.byte	0x04, 0x17
        /*004a*/ 	.short	(.L_1919 - .L_1918)
.L_1918:
        /*004c*/ 	.word	0x00000000
        /*0050*/ 	.short	0x000f
        /*0052*/ 	.short	0x0058
        /*0054*/ 	.byte	0x00, 0xf0, 0x11, 0x00


	//----- nvinfo : EIATTR_KPARAM_INFO
	.align		4
.L_1919:
        /*0058*/ 	.byte	0x04, 0x17
        /*005a*/ 	.short	(.L_1921 - .L_1920)
.L_1920:
        /*005c*/ 	.word	0x00000000
        /*0060*/ 	.short	0x000e
        /*0062*/ 	.short	0x0054
        /*0064*/ 	.byte	0x00, 0xf0, 0x11, 0x00


	//----- nvinfo : EIATTR_KPARAM_INFO
	.align		4
.L_1921:
        /*0068*/ 	.byte	0x04, 0x17
        /*006a*/ 	.short	(.L_1923 - .L_1922)
.L_1922:
        /*006c*/ 	.word	0x00000000
        /*0070*/ 	.short	0x000d
        /*0072*/ 	.short	0x0050
        /*0074*/ 	.byte	0x00, 0xf0, 0x11, 0x00


	//----- nvinfo : EIATTR_KPARAM_INFO
	.align		4
.L_1923:
        /*0078*/ 	.byte	0x04, 0x17
        /*007a*/ 	.short	(.L_1925 - .L_1924)
.L_1924:
        /*007c*/ 	.word	0x00000000
        /*0080*/ 	.short	0x000c
        /*0082*/ 	.short	0x004c
        /*0084*/ 	.byte	0x00, 0xf0, 0x11, 0x00


	//----- nvinfo : EIATTR_KPARAM_INFO
	.align		4
.L_1925:
        /*0088*/ 	.byte	0x04, 0x17
        /*008a*/ 	.short	(.L_1927 - .L_1926)
.L_1926:
        /*008c*/ 	.word	0x00000000
        /*0090*/ 	.short	0x000b
        /*0092*/ 	.short	0x0048
        /*0094*/ 	.byte	0x00, 0xf0, 0x11, 0x00


	//----- nvinfo : EIATTR_KPARAM_INFO
	.align		4
.L_1927:
        /*0098*/ 	.byte	0x04, 0x17
        /*009a*/ 	.short	(.L_1929 - .L_1928)
.L_1928:
        /*009c*/ 	.word	0x00000000
        /*00a0*/ 	.short	0x000a
        /*00a2*/ 	.short	0x0040
        /*00a4*/ 	.byte	0x00, 0xf5, 0x21, 0x00


	//----- nvinfo : EIATTR_KPARAM_INFO
	.align		4
.L_1929:
        /*00a8*/ 	.byte	0x04, 0x17
        /*00aa*/ 	.short	(.L_1931 - .L_1930)
.L_1930:
        /*00ac*/ 	.word	0x00000000
        /*00b0*/ 	.short	0x0009
        /*00b2*/ 	.short	0x0038
        /*00b4*/ 	.byte	0x00, 0xf5, 0x21, 0x00


	//----- nvinfo : EIATTR_KPARAM_INFO
	.align		4
.L_1931:
        /*00b8*/ 	.byte	0x04, 0x17
        /*00ba*/ 	.short	(.L_1933 - .L_1932)
.L_1932:
        /*00bc*/ 	.word	0x00000000
        /*00c0*/ 	.short	0x0008
        /*00c2*/ 	.short	0x0034
        /*00c4*/ 	.byte	0x00, 0xf0, 0x11, 0x00


	//----- nvinfo : EIATTR_KPARAM_INFO
	.align		4
.L_1933:
        /*00c8*/ 	.byte	0x04, 0x17
        /*00ca*/ 	.short	(.L_1935 - .L_1934)
.L_1934:
        /*00cc*/ 	.word	0x00000000
        /*00d0*/ 	.short	0x0007
        /*00d2*/ 	.short	0x0030
        /*00d4*/ 	.byte	0x00, 0xf0, 0x11, 0x00


	//----- nvinfo : EIATTR_KPARAM_INFO
	.align		4
.L_1935:
        /*00d8*/ 	.byte	0x04, 0x17
        /*00da*/ 	.short	(.L_1937 - .L_1936)
.L_1936:
        /*00dc*/ 	.word	0x00000000
        /*00e0*/ 	.short	0x0006
        /*00e2*/ 	.short	0x002c
        /*00e4*/ 	.byte	0x00, 0xf0, 0x11, 0x00


	//----- nvinfo : EIATTR_KPARAM_INFO
	.align		4
.L_1937:
        /*00e8*/ 	.byte	0x04, 0x17
        /*00ea*/ 	.short	(.L_1939 - .L_1938)
.L_1938:
        /*00ec*/ 	.word	0x00000000
        /*00f0*/ 	.short	0x0005
        /*00f2*/ 	.short	0x0028
        /*00f4*/ 	.byte	0x00, 0xf0, 0x11, 0x00


	//----- nvinfo : EIATTR_KPARAM_INFO
	.align		4
.L_1939:
        /*00f8*/ 	.byte	0x04, 0x17
        /*00fa*/ 	.short	(.L_1941 - .L_1940)
.L_1940:
        /*00fc*/ 	.word	0x00000000
        /*0100*/ 	.short	0x0004
        /*0102*/ 	.short	0x0020
        /*0104*/ 	.byte	0x00, 0xf5, 0x21, 0x00


	//----- nvinfo : EIATTR_KPARAM_INFO
	.align		4
.L_1941:
        /*0108*/ 	.byte	0x04, 0x17
        /*010a*/ 	.short	(.L_1943 - .L_1942)
.L_1942:
        /*010c*/ 	.word	0x00000000
        /*0110*/ 	.short	0x0003
        /*0112*/ 	.short	0x0018
        /*0114*/ 	.byte	0x00, 0xf5, 0x21, 0x00


	//----- nvinfo : EIATTR_KPARAM_INFO
	.align		4
.L_1943:
        /*0118*/ 	.byte	0x04, 0x17
        /*011a*/ 	.short	(.L_1945 - .L_1944)
.L_1944:
        /*011c*/ 	.word	0x00000000
        /*0120*/ 	.short	0x0002
        /*0122*/ 	.short	0x0010
        /*0124*/ 	.byte	0x00, 0xf5, 0x21, 0x00


	//----- nvinfo : EIATTR_KPARAM_INFO
	.align		4
.L_1945:
        /*0128*/ 	.byte	0x04, 0x17
        /*012a*/ 	.short	(.L_1947 - .L_1946)
.L_1946:
        /*012c*/ 	.word	0x00000000
        /*0130*/ 	.short	0x0001
        /*0132*/ 	.short	0x0008
        /*0134*/ 	.byte	0x00, 0xf5, 0x21, 0x00


	//----- nvinfo : EIATTR_KPARAM_INFO
	.align		4
.L_1947:
        /*0138*/ 	.byte	0x04, 0x17
        /*013a*/ 	.short	(.L_1949 - .L_1948)
.L_1948:
        /*013c*/ 	.word	0x00000000
        /*0140*/ 	.short	0x0000
        /*0142*/ 	.short	0x0000
        /*0144*/ 	.byte	0x00, 0xf5, 0x21, 0x00


	//----- nvinfo : EIATTR_SPARSE_MMA_MASK
	.align		4
.L_1949:
        /*0148*/ 	.byte	0x03, 0x50
        /*014a*/ 	.short	0x0000


	//----- nvinfo : EIATTR_MAXREG_COUNT
	.align		4
        /*014c*/ 	.byte	0x03, 0x1b
        /*014e*/ 	.short	0x00ff


	//----- nvinfo : EIATTR_NUM_BARRIERS
	.align		4
        /*0150*/ 	.byte	0x02, 0x4c
        /*0152*/ 	.byte	0x01
	.zero		1


	//----- nvinfo : EIATTR_MERCURY_ISA_VERSION
	.align		4
        /*0154*/ 	.byte	0x03, 0x5f
        /*0156*/ 	.short	0x0101


	//----- nvinfo : EIATTR_VRC_CTA_INIT_COUNT
	.align		4
        /*0158*/ 	.byte	0x02, 0x4a
	.zero		1
	.zero		1


	//----- nvinfo : EIATTR_EXIT_INSTR_OFFSETS
	.align		4
        /*015c*/ 	.byte	0x04, 0x1c
        /*015e*/ 	.short	(.L_1951 - .L_1950)


	//   ....[0]....
.L_1950:
        /*0160*/ 	.word	0x00000070


	//   ....[1]....
        /*0164*/ 	.word	0x00000220


	//   ....[2]....
        /*0168*/ 	.word	0x00000de0


	//   ....[3]....
        /*016c*/ 	.word	0x00004cd0


	//   ....[4]....
        /*0170*/ 	.word	0x00004f20


	//   ....[5]....
        /*0174*/ 	.word	0x00005070


	//   ....[6]....
        /*0178*/ 	.word	0x00005100


	//   ....[7]....
        /*017c*/ 	.word	0x00005140


	//----- nvinfo : EIATTR_CRS_STACK_SIZE
	.align		4
.L_1951:
        /*0180*/ 	.byte	0x04, 0x1e
        /*0182*/ 	.short	(.L_1953 - .L_1952)
.L_1952:
        /*0184*/ 	.word	0x00000000


	//----- nvinfo : EIATTR_CBANK_PARAM_SIZE
	.align		4
.L_1953:
        /*0188*/ 	.byte	0x03, 0x19
        /*018a*/ 	.short	0x0074


	//----- nvinfo : EIATTR_PARAM_CBANK
	.align		4
        /*018c*/ 	.byte	0x04, 0x0a
        /*018e*/ 	.short	(.L_1955 - .L_1954)
	.align		4
.L_1954:
        /*0190*/ 	.word	index@(.nv.constant0._Z23gemm_half_q_half_kernelILi3ELi6ELb1ELb1ELi64EEvPK6__halfPKjS4_S2_PS0_iiiiPKtS7_iiiiiibS2_i)
        /*0194*/ 	.short	0x0380
        /*0196*/ 	.short	0x0074


	//----- nvinfo : EIATTR_SW_WAR
	.align		4
.L_1955:
        /*0198*/ 	.byte	0x04, 0x36
        /*019a*/ 	.short	(.L_1957 - .L_1956)
.L_1956:
        /*019c*/ 	.word	0x00000008
.L_1957:


//--------------------- .nv.info._Z23gemm_half_q_half_kernelILi3ELi2ELb1ELb1ELi64EEvPK6__halfPKjS4_S2_PS0_iiiiPKtS7_iiiiiibS2_i --------------------------
	.section	.nv.info._Z23gemm_half_q_half_kernelILi3ELi2ELb1ELb1ELi64EEvPK6__halfPKjS4_S2_PS0_iiiiPKtS7_iiiiiibS2_i,"",@"SHT_CUDA_INFO"
	.sectionflags	@""
	.align	4


	//----- nvinfo : EIATTR_CUDA_API_VERSION
	.align		4
        /*0000*/ 	.byte	0x04, 0x37
        /*0002*/ 	.short	(.L_1959 - .L_1958)
.L_1958:
        /*0004*/ 	.word	0x00000082


	//----- nvinfo : EIATTR_KPARAM_INFO
	.align		4
.L_1959:
        /*0008*/ 	.byte	0x04, 0x17
        /*000a*/ 	.short	(.L_1961 - .L_1960)
.L_1960:
        /*000c*/ 	.word	0x00000000
        /*0010*/ 	.short	0x0013
        /*0012*/ 	.short	0x0070
        /*0014*/ 	.byte	0x00, 0xf0, 0x11, 0x00


	//----- nvinfo : EIATTR_KPARAM_INFO
	.align		4
.L_1961:
        /*0018*/ 	.byte	0x04, 0x17
        /*001a*/ 	.short	(.L_1963 - .L_1962)
.L_1962:
        /*001c*/ 	.word	0x00000000
        /*0020*/ 	.short	0x0012
        /*0022*/ 	.short	0x0068
        /*0024*/ 	.byte	0x00, 0xf5, 0x21, 0x00


	//----- nvinfo : EIATTR_KPARAM_INFO
	.align		4
.L_1963:
        /*0028*/ 	.byte	0x04, 0x17
        /*002a*/ 	.short	(.L_1965 - .L_1964)
.L_1964:
        /*002c*/ 	.word	0x00000000
        /*0030*/ 	.short	0x0011
        /*0032*/ 	.short	0x0060
        /*0034*/ 	.byte	0x00, 0xf0, 0x05, 0x00


	//----- nvinfo : EIATTR_KPARAM_INFO
	.align		4
.L_1965:
        /*0038*/ 	.byte	0x04, 0x17
        /*003a*/ 	.short	(.L_1967 - .L_1966)
.L_1966:
        /*003c*/ 	.word	0x00000000
        /*0040*/ 	.short	0x0010
        /*0042*/ 	.short	0x005c
        /*0044*/ 	.byte	0x00, 0xf0, 0x11, 0x00


	//----- nvinfo : EIATTR_KPARAM_INFO
	.align		4
.L_1967:
        /*0048*/ 	.byte	0x04, 0x17
        /*004a*/ 	.short	(.L_1969 - .L_1968)
.L_1968:
        /*004c*/ 	.word	0x00000000
        /*0050*/ 	.short	0x000f
        /*0052*/ 	.short	0x0058
        /*0054*/ 	.byte	0x00, 0xf0, 0x11, 0x00


	//----- nvinfo : EIATTR_KPARAM_INFO
	.align		4
.L_1969:
        /*0058*/ 	.byte	0x04, 0x17
        /*005a*/ 	.short	(.L_1971 - .L_1970)
.L_1970:
        /*005c*/ 	.word	0x00000000
        /*0060*/ 	.short	0x000e
        /*0062*/ 	.short	0x0054
        /*0064*/ 	.byte	0x00, 0xf0, 0x11, 0x00


	//----- nvinfo : EIATTR_KPARAM_INFO
	.align		4
.L_1971:
        /*0068*/ 	.byte	0x04, 0x17
        /*006a*/ 	.short	(.L_1973 - .L_1972)
.L_1972:
        /*006c*/ 	.word	0x00000000
        /*0070*/ 	.short	0x000d
        /*0072*/ 	.short	0x0050
        /*0074*/ 	.byte	0x00, 0xf0, 0x11, 0x00


	//----- nvinfo : EIATTR_KPARAM_INFO
	.align		4
.L_1973:
        /*0078*/ 	.byte	0x04, 0x17
        /*007a*/ 	.short	(.L_1975 - .L_1974)
.L_1974:
        /*007c*/ 	.word	0x00000000
        /*0080*/ 	.short	0x000c
        /*0082*/ 	.short	0x004c
        /*0084*/ 	.byte	0x00, 0xf0, 0x11, 0x00


	//----- nvinfo : EIATTR_KPARAM_INFO
	.align		4
.L_1975:
        /*0088*/ 	.byte	0x04, 0x17
        /*008a*/ 	.short	(.L_1977 - .L_1976)
.L_1976:
        /*008c*/ 	.word	0x00000000
        /*0090*/ 	.short	0x000b
        /*0092*/ 	.short	0x0048
        /*0094*/ 	.byte	0x00, 0xf0, 0x11, 0x00


	//----- nvinfo : EIATTR_KPARAM_INFO
	.align		4
.L_1977:
        /*0098*/ 	.byte	0x04, 0x17
        /*009a*/ 	.short	(.L_1979 - .L_1978)
.L_1978:
        /*009c*/ 	.word	0x00000000
        /*00a0*/ 	.short	0x000a
        /*00a2*/ 	.short	0x0040
        /*00a4*/ 	.byte	0x00, 0xf5, 0x21, 0x00


	//----- nvinfo : EIATTR_KPARAM_INFO
	.align		4
.L_1979:
        /*00a8*/ 	.byte	0x04, 0x17
        /*00aa*/ 	.short	(.L_1981 - .L_1980)
.L_1980:
        /*00ac*/ 	.word	0x00000000
        /*00b0*/ 	.short	0x0009
        /*00b2*/ 	.short	0x0038
        /*00b4*/ 	.byte	0x00, 0xf5, 0x21, 0x00


	//----- nvinfo : EIATTR_KPARAM_INFO
	.align		4
.L_1981:
        /*00b8*/ 	.byte	0x04, 0x17
        /*00ba*/ 	.short	(.L_1983 - .L_1982)
.L_1982:
        /*00bc*/ 	.word	0x00000000
        /*00c0*/ 	.short	0x0008
        /*00c2*/ 	.short	0x0034
        /*00c4*/ 	.byte	0x00, 0xf0, 0x11, 0x00


	//----- nvinfo : EIATTR_KPARAM_INFO
	.align		4
.L_1983:
        /*00c8*/ 	.byte	0x04, 0x17
        /*00ca*/ 	.short	(.L_1985 - .L_1984)
.L_1984:
        /*00cc*/ 	.word	0x00000000
        /*00d0*/ 	.short	0x0007
        /*00d2*/ 	.short	0x0030
        /*00d4*/ 	.byte	0x00, 0xf0, 0x11, 0x00


	//----- nvinfo : EIATTR_KPARAM_INFO
	.align		4
.L_1985:
        /*00d8*/ 	.byte	0x04, 0x17
        /*00da*/ 	.short	(.L_1987 - .L_1986)
.L_1986:
        /*00dc*/ 	.word	0x00000000
        /*00e0*/ 	.short	0x0006
        /*00e2*/ 	.short	0x002c
        /*00e4*/ 	.byte	0x00, 0xf0, 0x11, 0x00


	//----- nvinfo : EIATTR_KPARAM_INFO
	.align		4
.L_1987:
        /*00e8*/ 	.byte	0x04, 0x17
        /*00ea*/ 	.short	(.L_1989 - .L_1988)
.L_1988:
        /*00ec*/ 	.word	0x00000000
        /*00f0*/ 	.short	0x0005
        /*00f2*/ 	.short	0x0028
        /*00f4*/ 	.byte	0x00, 0xf0, 0x11, 0x00


	//----- nvinfo : EIATTR_KPARAM_INFO
	.align		4
.L_1989:
        /*00f8*/ 	.byte	0x04, 0x17
        /*00fa*/ 	.short	(.L_1991 - .L_1990)
.L_1990:
        /*00fc*/ 	.word	0x00000000
        /*0100*/ 	.short	0x0004
        /*0102*/ 	.short	0x0020
        /*0104*/ 	.byte	0x00, 0xf5, 0x21, 0x00


	//----- nvinfo : EIATTR_KPARAM_INFO
	.align		4
.L_1991:
        /*0108*/ 	.byte	0x04, 0x17
        /*010a*/ 	.short	(.L_1993 - .L_1992)
.L_1992:
        /*010c*/ 	.word	0x00000000
        /*0110*/ 	.short	0x0003
        /*0112*/ 	.short	0x0018
        /*0114*/ 	.byte	0x00, 0xf5, 0x21, 0x00


	//----- nvinfo : EIATTR_KPARAM_INFO
	.align		4
.L_1993:
        /*0118*/ 	.byte	0x04, 0x17
        /*011a*/ 	.short	(.L_1995 - .L_1994)
.L_1994:
        /*011c*/ 	.word	0x00000000
        /*0120*/ 	.short	0x0002
        /*0122*/ 	.short	0x0010
        /*0124*/ 	.byte	0x00, 0xf5, 0x21, 0x00


	//----- nvinfo : EIATTR_KPARAM_INFO
	.align		4
.L_1995:
        /*0128*/ 	.byte	0x04, 0x17
        /*012a*/ 	.short	(.L_1997 - .L_1996)
.L_1996:
        /*012c*/ 	.word	0x00000000
        /*0130*/ 	.short	0x0001
        /*0132*/ 	.short	0x0008
        /*0134*/ 	.byte	0x00, 0xf5, 0x21, 0x00


	//----- nvinfo : EIATTR_KPARAM_INFO
	.align		4
.L_1997:
        /*0138*/ 	.byte	0x04, 0x17
        /*013a*/ 	.short	(.L_1999 - .L_1998)
.L_1998:
        /*013c*/ 	.word	0x00000000
        /*0140*/ 	.short	0x0000
        /*0142*/ 	.short	0x0000
        /*0144*/ 	.byte	0x00, 0xf5, 0x21, 0x00


	//----- nvinfo : EIATTR_SPARSE_MMA_MASK
	.align		4
.L_1999:
        /*0148*/ 	.byte	0x03, 0x50
        /*014a*/ 	.short	0x0000


	//----- nvinfo : EIATTR_MAXREG_COUNT
	.align		4
        /*014c*/ 	.byte	0x03, 0x1b
        /*014e*/ 	.short	0x00ff


	//----- nvinfo : EIATTR_NUM_BARRIERS
	.align		4
        /*0150*/ 	.byte	0x02, 0x4c
        /*0152*/ 	.byte	0x01
	.zero		1


	//----- nvinfo : EIATTR_MERCURY_ISA_VERSION
	.align		4
        /*0154*/ 	.byte	0x03, 0x5f
        /*0156*/ 	.short	0x0101


	//----- nvinfo : EIATTR_VRC_CTA_INIT_COUNT
	.align		4
        /*0158*/ 	.byte	0x02, 0x4a
	.zero		1
	.zero		1


	//----- nvinfo : EIATTR_EXIT_INSTR_OFFSETS
	.align		4
        /*015c*/ 	.byte	0x04, 0x1c
        /*015e*/ 	.short	(.L_2001 - .L_2000)


	//   ....[0]....
.L_2000:
        /*0160*/ 	.word	0x00000080


	//   ....[1]....
        /*0164*/ 	.word	0x00000270


	//   ....[2]....
        /*0168*/ 	.word	0x00000e20


	//   ....[3]....
        /*016c*/ 	.word	0x00002f40


	//   ....[4]....
        /*0170*/ 	.word	0x000031a0


	//   ....[5]....
        /*0174*/ 	.word	0x000032f0


	//   ....[6]....
        /*0178*/ 	.word	0x00003380


	//   ....[7]....
        /*017c*/ 	.word	0x000033c0


	//----- nvinfo : EIATTR_CRS_STACK_SIZE
	.align		4
.L_2001:
        /*0180*/ 	.byte	0x04, 0x1e
        /*0182*/ 	.short	(.L_2003 - .L_2002)
.L_2002:
        /*0184*/ 	.word	0x00000000


	//----- nvinfo : EIATTR_CBANK_PARAM_SIZE
	.align		4
.L_2003:
        /*0188*/ 	.byte	0x03, 0x19
        /*018a*/ 	.short	0x0074


	//----- nvinfo : EIATTR_PARAM_CBANK
	.align		4
        /*018c*/ 	.byte	0x04, 0x0a
        /*018e*/ 	.short	(.L_2005 - .L_2004)
	.align		4
.L_2004:
        /*0190*/ 	.word	index@(.nv.constant0._Z23gemm_half_q_half_kernelILi3ELi2ELb1ELb1ELi64EEvPK6__halfPKjS4_S2_PS0_iiiiPKtS7_iiiiiibS2_i)
        /*0194*/ 	.short	0x0380
        /*0196*/ 	.short	0x0074


	//----- nvinfo : EIATTR_SW_WAR
	.align		4
.L_2005:
        /*0198*/ 	.byte	0x04, 0x36
        /*019a*/ 	.short	(.L_2007 - .L_2006)
.L_2006:
        /*019c*/ 	.word	0x00000008
.L_2007:


//--------------------- .nv.info._Z23gemm_half_q_half_kernelILi3ELi32ELb1ELb1ELi32EEvPK6__halfPKjS4_S2_PS0_iiiiPKtS7_iiiiiibS2_i --------------------------
	.section	.nv.info._Z23gemm_half_q_half_kernelILi3ELi32ELb1ELb1ELi32EEvPK6__halfPKjS4_S2_PS0_iiiiPKtS7_iiiiiibS2_i,"",@"SHT_CUDA_INFO"
	.sectionflags	@""
	.align	4


	//----- nvinfo : EIATTR_CUDA_API_VERSION
	.align		4
        /*0000*/ 	.byte	0x04, 0x37
        /*0002*/ 	.short	(.L_2009 - .L_2008)
.L_2008:
        /*0004*/ 	.word	0x00000082


	//----- nvinfo : EIATTR_KPARAM_INFO
	.align		4
.L_2009:
        /*0008*/ 	.byte	0x04, 0x17
        /*000a*/ 	.short	(.L_2011 - .L_2010)
.L_2010:
        /*000c*/ 	.word	0x00000000
        /*0010*/ 	.short	0x0013
        /*0012*/ 	.short	0x0070
        /*0014*/ 	.byte	0x00, 0xf0, 0x11, 0x00


	//----- nvinfo : EIATTR_KPARAM_INFO
	.align		4
.L_2011:
        /*0018*/ 	.byte	0x04, 0x17
        /*001a*/ 	.short	(.L_2013 - .L_2012)
.L_2012:
        /*001c*/ 	.word	0x00000000
        /*0020*/ 	.short	0x0012
        /*0022*/ 	.short	0x0068
        /*0024*/ 	.byte	0x00, 0xf5, 0x21, 0x00


	//----- nvinfo : EIATTR_KPARAM_INFO
	.align		4
.L_2013:
        /*0028*/ 	.byte	0x04, 0x17
        /*002a*/ 	.short	(.L_2015 - .L_2014)
.L_2014:
        /*002c*/ 	.word	0x00000000
        /*0030*/ 	.short	0x0011
        /*0032*/ 	.short	0x0060
        /*0034*/ 	.byte	0x00, 0xf0, 0x05, 0x00


	//----- nvinfo : EIATTR_KPARAM_INFO
	.align		4
.L_2015:
        /*0038*/ 	.byte	0x04, 0x17
        /*003a*/ 	.short	(.L_2017 - .L_2016)
.L_2016:
        /*003c*/ 	.word	0x00000000
        /*0040*/ 	.short	0x0010
        /*0042*/ 	.short	0x005c
        /*0044*/ 	.byte	0x00, 0xf0, 0x11, 0x00


	//----- nvinfo : EIATTR_KPARAM_INFO
	.align		4
.L_2017:
        /*0048*/ 	.byte	0x04, 0x17
        /*004a*/ 	.short	(.L_2019 - .L_2018)
.L_2018:
        /*004c*/ 	.word	0x00000000
        /*0050*/ 	.short	0x000f
        /*0052*/ 	.short	0x0058
        /*0054*/ 	.byte	0x00, 0xf0, 0x11, 0x00


	//----- nvinfo : EIATTR_KPARAM_INFO
	.align		4
.L_2019:
        /*0058*/ 	.byte	0x04, 0x17
        /*005a*/ 	.short	(.L_2021 - .L_2020)
.L_2020:
        /*005c*/ 	.word	0x00000000
        /*0060*/ 	.short	0x000e
        /*0062*/ 	.short	0x0054
        /*0064*/ 	.byte	0x00, 0xf0, 0x11, 0x00


	//----- nvinfo : EIATTR_KPARAM_INFO
	.align		4
.L_2021:
        /*0068*/ 	.byte	0x04, 0x17
        /*006a*/ 	.short	(.L_2023 - .L_2022)
.L_2022:
        /*006c*/ 	.word	0x00000000
        /*0070*/ 	.short	0x000d
        /*0072*/ 	.short	0x0050
        /*0074*/ 	.byte	0x00, 0xf0, 0x11, 0x00


	//----- nvinfo : EIATTR_KPARAM_INFO
	.align		4
.L_2023:
        /*0078*/ 	.byte	0x04, 0x17
        /*007a*/ 	.short	(.L_2025 - .L_2024)
.L_2024:
        /*007c*/ 	.word	0x00000000
        /*0080*/ 	.short	0x000c
        /*0082*/ 	.short	0x004c
        /*0084*/ 	.byte	0x00, 0xf0, 0x11, 0x00


	//----- nvinfo : EIATTR_KPARAM_INFO
	.align		4
.L_2025:
        /*0088*/ 	.byte	0x04, 0x17
        /*008a*/ 	.short	(.L_2027 - .L_2026)
.L_2026:
        /*008c*/ 	.word	0x00000000
        /*0090*/ 	.short	0x000b
        /*0092*/ 	.short	0x0048
        /*0094*/ 	.byte	0x00, 0xf0, 0x11, 0x00


	//----- nvinfo : EIATTR_KPARAM_INFO
	.align		4
.L_2027:
        /*0098*/ 	.byte	0x04, 0x17
        /*009a*/ 	.short	(.L_2029 - .L_2028)
.L_2028:
        /*009c*/ 	.word	0x00000000
        /*00a0*/ 	.short	0x000a
        /*00a2*/ 	.short	0x0040
        /*00a4*/ 	.byte	0x00, 0xf5, 0x21, 0x00


	//----- nvinfo : EIATTR_KPARAM_INFO
	.align		4
.L_2029:
        /*00a8*/ 	.byte	0x04, 0x17
        /*00aa*/ 	.short	(.L_2031 - .L_2030)
.L_2030:
        /*00ac*/ 	.word	0x00000000
        /*00b0*/ 	.short	0x0009
        /*00b2*/ 	.short	0x0038
        /*00b4*/ 	.byte	0x00, 0xf5, 0x21, 0x00


	//----- nvinfo : EIATTR_KPARAM_INFO
	.align		4
.L_2031:
        /*00b8*/ 	.byte	0x04, 0x17
        /*00ba*/ 	.short	(.L_2033 - .L_2032)
.L_2032:
        /*00bc*/ 	.word	0x00000000
        /*00c0*/ 	.short	0x0008
        /*00c2*/ 	.short	0x0034
        /*00c4*/ 	.byte	0x00, 0xf0, 0x11, 0x00


	//----- nvinfo : EIATTR_KPARAM_INFO
	.align		4
.L_2033:
        /*00c8*/ 	.byte	0x04, 0x17
        /*00ca*/ 	.short	(.L_2035 - .L_2034)
.L_2034:
        /*00cc*/ 	.word	0x00000000
        /*00d0*/ 	.short	0x0007
        /*00d2*/ 	.short	0x0030
        /*00d4*/ 	.byte	0x00, 0xf0, 0x11, 0x00


	//----- nvinfo : EIATTR_KPARAM_INFO
	.align		4
.L_2035:
        /*00d8*/ 	.byte	0x04, 0x17
        /*00da*/ 	.short	(.L_2037 - .L_2036)
.L_2036:
        /*00dc*/ 	.word	0x00000000
        /*00e0*/ 	.short	0x0006
        /*00e2*/ 	.short	0x002c
        /*00e4*/ 	.byte	0x00, 0xf0, 0x11, 0x00


	//----- nvinfo : EIATTR_KPARAM_INFO
	.align		4
.L_2037:
        /*00e8*/ 	.byte	0x04, 0x17
        /*00ea*/ 	.short	(.L_2039 - .L_2038)
.L_2038:
        /*00ec*/ 	.word	0x00000000
        /*00f0*/ 	.short	0x0005
        /*00f2*/ 	.short	0x0028
        /*00f4*/ 	.byte	0x00, 0xf0, 0x11, 0x00


	//----- nvinfo : EIATTR_KPARAM_INFO
	.align		4
.L_2039:
        /*00f8*/ 	.byte	0x04, 0x17
        /*00fa*/ 	.short	(.L_2041 - .L_2040)
.L_2040:
        /*00fc*/ 	.word	0x00000000
        /*0100*/ 	.short	0x0004
        /*0102*/ 	.short	0x0020
        /*0104*/ 	.byte	0x00, 0xf5, 0x21, 0x00


	//----- nvinfo : EIATTR_KPARAM_INFO
	.align		4
.L_2041:
        /*0108*/ 	.byte	0x04, 0x17
        /*010a*/ 	.short	(.L_2043 - .L_2042)
.L_2042:
        /*010c*/ 	.word	0x00000000
        /*0110*/ 	.short	0x0003
        /*0112*/ 	.short	0x0018
        /*0114*/ 	.byte	0x00, 0xf5, 0x21, 0x00


	//----- nvinfo : EIATTR_KPARAM_INFO
	.align		4
.L_2043:
        /*0118*/ 	.byte	0x04, 0x17
        /*011a*/ 	.short	(.L_2045 - .L_2044)
.L_2044:
        /*011c*/ 	.word	0x00000000
        /*0120*/ 	.short	0x0002
        /*0122*/ 	.short	0x0010
        /*0124*/ 	.byte	0x00, 0xf5, 0x21, 0x00


	//----- nvinfo : EIATTR_KPARAM_INFO
	.align		4
.L_2045:
        /*0128*/ 	.byte	0x04, 0x17
        /*012a*/ 	.short	(.L_2047 - .L_2046)
.L_2046:
        /*012c*/ 	.word	0x00000000
        /*0130*/ 	.short	0x0001
        /*0132*/ 	.short	0x0008
        /*0134*/ 	.byte	0x00, 0xf5, 0x21, 0x00


	//----- nvinfo : EIATTR_KPARAM_INFO
	.align		4
.L_2047:
        /*0138*/ 	.byte	0x04, 0x17
        /*013a*/ 	.short	(.L_2049 - .L_2048)
.L_2048:
        /*013c*/ 	.word	0x00000000
        /*0140*/ 	.short	0x0000
        /*0142*/ 	.short	0x0000
        /*0144*/ 	.byte	0x00, 0xf5, 0x21, 0x00


	//----- nvinfo : EIATTR_SPARSE_MMA_MASK
	.align		4
.L_2049:
        /*0148*/ 	.byte	0x03, 0x50
        /*014a*/ 	.short	0x0000


	//----- nvinfo : EIATTR_MAXREG_COUNT
	.align		4
        /*014c*/ 	.byte	0x03, 0x1b
        /*014e*/ 	.short	0x00ff


	//----- nvinfo : EIATTR_NUM_BARRIERS
	.align		4
        /*0150*/ 	.byte	0x02, 0x4c
        /*0152*/ 	.byte	0x01
	.zero		1


	//----- nvinfo : EIATTR_MERCURY_ISA_VERSION
	.align		4
        /*0154*/ 	.byte	0x03, 0x5f
        /*0156*/ 	.short	0x0101


	//----- nvinfo : EIATTR_VRC_CTA_INIT_COUNT
	.align		4
        /*0158*/ 	.byte	0x02, 0x4a
	.zero		1
	.zero		1


	//----- nvinfo : EIATTR_EXIT_INSTR_OFFSETS
	.align		4
        /*015c*/ 	.byte	0x04, 0x1c
        /*015e*/ 	.short	(.L_2051 - .L_2050)


	//   ....[0]....
.L_2050:
        /*0160*/ 	.word	0x00000070


	//   ....[1]....
        /*0164*/ 	.word	0x00000250


	//   ....[2]....
        /*0168*/ 	.word	0x00000e00


	//   ....[3]....
        /*016c*/ 	.word	0x00004180


	//   ....[4]....
        /*0170*/ 	.word	0x000043f0


	//   ....[5]....
        /*0174*/ 	.word	0x00004550


	//   ....[6]....
        /*0178*/ 	.word	0x000045d0


	//   ....[7]....
        /*017c*/ 	.word	0x00004610


	//----- nvinfo : EIATTR_CRS_STACK_SIZE
	.align		4
.L_2051:
        /*0180*/ 	.byte	0x04, 0x1e
        /*0182*/ 	.short	(.L_2053 - .L_2052)
.L_2052:
        /*0184*/ 	.word	0x00000000


	//----- nvinfo : EIATTR_CBANK_PARAM_SIZE
	.align		4
.L_2053:
        /*0188*/ 	.byte	0x03, 0x19
        /*018a*/ 	.short	0x0074


	//----- nvinfo : EIATTR_PARAM_CBANK
	.align		4
        /*018c*/ 	.byte	0x04, 0x0a
        /*018e*/ 	.short	(.L_2055 - .L_2054)
	.align		4
.L_2054:
        /*0190*/ 	.word	index@(.nv.constant0._Z23gemm_half_q_half_kernelILi3ELi32ELb1ELb1ELi32EEvPK6__halfPKjS4_S2_PS0_iiiiPKtS7_iiiiiibS2_i)
        /*0194*/ 	.short	0x0380
        /*0196*/ 	.short	0x0074


	//----- nvinfo : EIATTR_SW_WAR
	.align		4
.L_2055:
        /*0198*/ 	.byte	0x04, 0x36
        /*019a*/ 	.short	(.L_2057 - .L_2056)
.L_2056:
        /*019c*/ 	.word	0x00000008
.L_2057:


//--------------------- .nv.info._Z23gemm_half_q_half_kernelILi3ELi48ELb1ELb1ELi32EEvPK6__halfPKjS4_S2_PS0_iiiiPKtS7_iiiiiibS2_i --------------------------
	.section	.nv.info._Z23gemm_half_q_half_kernelILi3ELi48ELb1ELb1ELi32EEvPK6__halfPKjS4_S2_PS0_iiiiPKtS7_iiiiiibS2_i,"",@"SHT_CUDA_INFO"
	.sectionflags	@""
	.align	4


	//----- nvinfo : EIATTR_CUDA_API_VERSION
	.align		4
        /*0000*/ 	.byte	0x04, 0x37
        /*0002*/ 	.short	(.L_2059 - .L_2058)
.L_2058:
        /*0004*/ 	.word	0x00000082


	//----- nvinfo : EIATTR_KPARAM_INFO
	.align		4
.L_2059:
        /*0008*/ 	.byte	0x04, 0x17
        /*000a*/ 	.short	(.L_2061 - .L_2060)
.L_2060:
        /*000c*/ 	.word	0x00000000
        /*0010*/ 	.short	0x0013
        /*0012*/ 	.short	0x0070
        /*0014*/ 	.byte	0x00, 0xf0, 0x11, 0x00


	//----- nvinfo : EIATTR_KPARAM_INFO
	.align		4
.L_2061:
        /*0018*/ 	.byte	0x04, 0x17
        /*001a*/ 	.short	(.L_2063 - .L_2062)
.L_2062:
        /*001c*/ 	.word	0x00000000
        /*0020*/ 	.short	0x0012
        /*0022*/ 	.short	0x0068
        /*0024*/ 	.byte	0x00, 0xf5, 0x21, 0x00


	//----- nvinfo : EIATTR_KPARAM_INFO
	.align		4
.L_2063:
        /*0028*/ 	.byte	0x04, 0x17
        /*002a*/ 	.short	(.L_2065 - .L_2064)
.L_2064:
        /*002c*/ 	.word	0x00000000
        /*0030*/ 	.short	0x0011
        /*0032*/ 	.short	0x0060
        /*0034*/ 	.byte	0x00, 0xf0, 0x05, 0x00


	//----- nvinfo : EIATTR_KPARAM_INFO
	.align		4
.L_2065:
        /*0038*/ 	.byte	0x04, 0x17
        /*003a*/ 	.short	(.L_2067 - .L_2066)
.L_2066:
        /*003c*/ 	.word	0x00000000
        /*0040*/ 	.short	0x0010
        /*0042*/ 	.short	0x005c
        /*0044*/ 	.byte	0x00, 0xf0, 0x11, 0x00


	//----- nvinfo : EIATTR_KPARAM_INFO
	.align		4
.L_2067:
        /*0048*/ 	.byte	0x04, 0x17
        /*004a*/ 	.short	(.L_2069 - .L_2068)
.L_2068:
        /*004c*/ 	.word	0x00000000
        /*0050*/ 	.short	0x000f
        /*0052*/ 	.short	0x0058
        /*0054*/ 	.byte	0x00, 0xf0, 0x11, 0x00


	//----- nvinfo : EIATTR_KPARAM_INFO
	.align		4
.L_2069:
        /*0058*/ 	.byte	0x04, 0x17
        /*005a*/ 	.short	(.L_2071 - .L_2070)
.L_2070:
        /*005c*/ 	.word	0x00000000
        /*0060*/ 	.short	0x000e
        /*0062*/ 	.short	0x0054
        /*0064*/ 	.byte	0x00, 0xf0, 0x11, 0x00


	//----- nvinfo : EIATTR_KPARAM_INFO
	.align		4
.L_2071:
        /*0068*/ 	.byte	0x04, 0x17
        /*006a*/ 	.short	(.L_2073 - .L_2072)
.L_2072:
        /*006c*/ 	.word	0x00000000
        /*0070*/ 	.short	0x000d
        /*0072*/ 	.short	0x0050
        /*0074*/ 	.byte	0x00, 0xf0, 0x11, 0x00


	//----- nvinfo : EIATTR_KPARAM_INFO
	.align		4
.L_2073:
        /*0078*/ 	.byte	0x04, 0x17
        /*007a*/ 	.short	(.L_2075 - .L_2074)
.L_2074:
        /*007c*/ 	.word	0x00000000
        /*0080*/ 	.short	0x000c
        /*0082*/ 	.short	0x004c
        /*0084*/ 	.byte	0x00, 0xf0, 0x11, 0x00


	//----- nvinfo : EIATTR_KPARAM_INFO
	.align		4
.L_2075:
        /*0088*/ 	.byte	0x04, 0x17
        /*008a*/ 	.short	(.L_2077 - .L_2076)
.L_2076:
        /*008c*/ 	.word	0x00000000
        /*0090*/ 	.short	0x000b
        /*0092*/ 	.short	0x0048
        /*0094*/ 	.byte	0x00, 0xf0, 0x11, 0x00


	//----- nvinfo : EIATTR_KPARAM_INFO
	.align		4
.L_2077:
        /*0098*/ 	.byte	0x04, 0x17
        /*009a*/ 	.short	(.L_2079 - .L_2078)
.L_2078:
        /*009c*/ 	.word	0x00000000
        /*00a0*/ 	.short	0x000a
        /*00a2*/ 	.short	0x0040
        /*00a4*/ 	.byte	0x00, 0xf5, 0x21, 0x00


	//----- nvinfo : EIATTR_KPARAM_INFO
	.align		4
.L_2079:
        /*00a8*/ 	.byte	0x04, 0x17
        /*00aa*/ 	.short	(.L_2081 - .L_2080)
.L_2080:
        /*00ac*/ 	.word	0x00000000
        /*00b0*/ 	.short	0x0009
        /*00b2*/ 	.short	0x0038
        /*00b4*/ 	.byte	0x00, 0xf5, 0x21, 0x00


	//----- nvinfo : EIATTR_KPARAM_INFO
	.align		4
.L_2081:
        /*00b8*/ 	.byte	0x04, 0x17
        /*00ba*/ 	.short	(.L_2083 - .L_2082)
.L_2082:
        /*00bc*/ 	.word	0x00000000
        /*00c0*/ 	.short	0x0008
        /*00c2*/ 	.short	0x0034
        /*00c4*/ 	.byte	0x00, 0xf0, 0x11, 0x00


	//----- nvinfo : EIATTR_KPARAM_INFO
	.align		4
.L_2083:
        /*00c8*/ 	.byte	0x04, 0x17
        /*00ca*/ 	.short	(.L_2085 - .L_2084)
.L_2084:
        /*00cc*/ 	.word	0x00000000
        /*00d0*/ 	.short	0x0007
        /*00d2*/ 	.short	0x0030
        /*00d4*/ 	.byte	0x00, 0xf0, 0x11, 0x00


	//----- nvinfo : EIATTR_KPARAM_INFO
	.align		4
.L_2085:
        /*00d8*/ 	.byte	0x04, 0x17
        /*00da*/ 	.short	(.L_2087 - .L_2086)
.L_2086:
        /*00dc*/ 	.word	0x00000000
        /*00e0*/ 	.short	0x0006
        /*00e2*/ 	.short	0x002c
        /*00e4*/ 	.byte	0x00, 0xf0, 0x11, 0x00


	//----- nvinfo : EIATTR_KPARAM_INFO
	.align		4
.L_2087:
        /*00e8*/ 	.byte	0x04, 0x17
        /*00ea*/ 	.short	(.L_2089 - .L_2088)
.L_2088:
        /*00ec*/ 	.word	0x00000000
        /*00f0*/ 	.short	0x0005
        /*00f2*/ 	.short	0x0028
        /*00f4*/ 	.byte	0x00, 0xf0, 0x11, 0x00


	//----- nvinfo : EIATTR_KPARAM_INFO
	.align		4
.L_2089:
        /*00f8*/ 	.byte	0x04, 0x17
        /*00fa*/ 	.short	(.L_2091 - .L_2090)
.L_2090:
        /*00fc*/ 	.word	0x00000000
        /*0100*/ 	.short	0x0004
        /*0102*/ 	.short	0x0020
        /*0104*/ 	.byte	0x00, 0xf5, 0x21, 0x00


	//----- nvinfo : EIATTR_KPARAM_INFO
	.align		4
.L_2091:
        /*0108*/ 	.byte	0x04, 0x17
        /*010a*/ 	.short	(.L_2093 - .L_2092)
.L_2092:
        /*010c*/ 	.word	0x00000000
        /*0110*/ 	.short	0x0003
        /*0112*/ 	.short	0x0018
        /*0114*/ 	.byte	0x00, 0xf5, 0x21, 0x00


	//----- nvinfo : EIATTR_KPARAM_INFO
	.align		4
.L_2093:
        /*0118*/ 	.byte	0x04, 0x17
        /*011a*/ 	.short	(.L_2095 - .L_2094)
.L_2094:
        /*011c*/ 	.word	0x00000000
        /*0120*/ 	.short	0x0002
        /*0122*/ 	.short	0x0010
        /*0124*/ 	.byte	0x00, 0xf5, 0x21, 0x00


	//----- nvinfo : EIATTR_KPARAM_INFO
	.align		4
.L_2095:
        /*0128*/ 	.byte	0x04, 0x17
        /*012a*/ 	.short	(.L_2097 - .L_2096)
.L_2096:
        /*012c*/ 	.word	0x00000000
        /*0130*/ 	.short	0x0001
        /*0132*/ 	.short	0x0008
        /*0134*/ 	.byte	0x00, 0xf5, 0x21, 0x00


	//----- nvinfo : EIATTR_KPARAM_INFO
	.align		4
.L_2097:
        /*0138*/ 	.byte	0x04, 0x17
        /*013a*/ 	.short	(.L_2099 - .L_2098)
.L_2098:
        /*013c*/ 	.word	0x00000000
        /*0140*/ 	.short	0x0000
        /*0142*/ 	.short	0x0000
        /*0144*/ 	.byte	0x00, 0xf5, 0x21, 0x00


	//----- nvinfo : EIATTR_SPARSE_MMA_MASK
	.align		4
.L_2099:
        /*0148*/ 	.byte	0x03, 0x50
        /*014a*/ 	.short	0x0000


	//----- nvinfo : EIATTR_MAXREG_COUNT
	.align		4
        /*014c*/ 	.byte	0x03, 0x1b
        /*014e*/ 	.short	0x00ff


	//----- nvinfo : EIATTR_NUM_BARRIERS
	.align		4
        /*0150*/ 	.byte	0x02, 0x4c
        /*0152*/ 	.byte	0x01
	.zero		1


	//----- nvinfo : EIATTR_MERCURY_ISA_VERSION
	.align		4
        /*0154*/ 	.byte	0x03, 0x5f
        /*0156*/ 	.short	0x0101


	//----- nvinfo : EIATTR_VRC_CTA_INIT_COUNT
	.align		4
        /*0158*/ 	.byte	0x02, 0x4a
	.zero		1
	.zero		1


	//----- nvinfo : EIATTR_EXIT_INSTR_OFFSETS
	.align		4
        /*015c*/ 	.byte	0x04, 0x1c
        /*015e*/ 	.short	(.L_2101 - .L_2100)


	//   ....[0]....
.L_2100:
        /*0160*/ 	.word	0x00000060


	//   ....[1]....
        /*0164*/ 	.word	0x00000220


	//   ....[2]....
        /*0168*/ 	.word	0x00000de0


	//   ....[3]....
        /*016c*/ 	.word	0x000060d0


	//   ....[4]....
        /*0170*/ 	.word	0x00006320


	//   ....[5]....
        /*0174*/ 	.word	0x00006470


	//   ....[6]....
        /*0178*/ 	.word	0x00006500


	//   ....[7]....
        /*017c*/ 	.word	0x00006540


	//----- nvinfo : EIATTR_CRS_STACK_SIZE
	.align		4
.L_2101:
        /*0180*/ 	.byte	0x04, 0x1e
        /*0182*/ 	.short	(.L_2103 - .L_2102)
.L_2102:
        /*0184*/ 	.word	0x00000000


	//----- nvinfo : EIATTR_CBANK_PARAM_SIZE
	.align		4
.L_2103:
        /*0188*/ 	.byte	0x03, 0x19
        /*018a*/ 	.short	0x0074


	//----- nvinfo : EIATTR_PARAM_CBANK
	.align		4
        /*018c*/ 	.byte	0x04, 0x0a
        /*018e*/ 	.short	(.L_2105 - .L_2104)
	.align		4
.L_2104:
        /*0190*/ 	.word	index@(.nv.constant0._Z23gemm_half_q_half_kernelILi3ELi48ELb1ELb1ELi32EEvPK6__halfPKjS4_S2_PS0_iiiiPKtS7_iiiiiibS2_i)
        /*0194*/ 	.short	0x0380
        /*0196*/ 	.short	0x0074


	//----- nvinfo : EIATTR_SW_WAR
	.align		4
.L_2105:
        /*0198*/ 	.byte	0x04, 0x36
        /*019a*/ 	.short	(.L_2107 - .L_2106)
.L_2106:
        /*019c*/ 	.word	0x00000008
.L_2107:


//--------------------- .nv.info._Z23gemm_half_q_half_kernelILi3ELi16ELb1ELb1ELi32EEvPK6__halfPKjS4_S2_PS0_iiiiPKtS7_iiiiiibS2_i --------------------------
	.section	.nv.info._Z23gemm_half_q_half_kernelILi3ELi16ELb1ELb1ELi32EEvPK6__halfPKjS4_S2_PS0_iiiiPKtS7_iiiiiibS2_i,"",@"SHT_CUDA_INFO"
	.sectionflags	@""
	.align	4


	//----- nvinfo : EIATTR_CUDA_API_VERSION
	.align		4
        /*0000*/ 	.byte	0x04, 0x37
        /*0002*/ 	.short	(.L_2109 - .L_2108)
.L_2108:
        /*0004*/ 	.word	0x00000082


	//----- nvinfo : EIATTR_KPARAM_INFO
	.align		4
.L_2109:
        /*0008*/ 	.byte	0x04, 0x17
        /*000a*/ 	.short	(.L_2111 - .L_2110)
.L_2110:
        /*000c*/ 	.word	0x00000000
        /*0010*/ 	.short	0x0013
        /*0012*/ 	.short	0x0070
        /*0014*/ 	.byte	0x00, 0xf0, 0x11, 0x00


	//----- nvinfo : EIATTR_KPARAM_INFO
	.align		4
.L_2111:
        /*0018*/ 	.byte	0x04, 0x17
        /*001a*/ 	.short	(.L_2113 - .L_2112)
.L_2112:
        /*001c*/ 	.word	0x00000000
        /*0020*/ 	.short	0x0012
        /*0022*/ 	.short	0x0068
        /*0024*/ 	.byte	0x00, 0xf5, 0x21, 0x00


	//----- nvinfo : EIATTR_KPARAM_INFO
	.align		4
.L_2113:
        /*0028*/ 	.byte	0x04, 0x17
        /*002a*/ 	.short	(.L_2115 - .L_2114)
.L_2114:
        /*002c*/ 	.word	0x00000000
        /*0030*/ 	.short	0x0011
        /*0032*/ 	.short	0x0060
        /*0034*/ 	.byte	0x00, 0xf0, 0x05, 0x00


	//----- nvinfo : EIATTR_KPARAM_INFO
	.align		4
.L_2115:
        /*0038*/ 	.byte	0x04, 0x17
        /*003a*/ 	.short	(.L_2117 - .L_2116)
.L_2116:
        /*003c*/ 	.word	0x00000000
        /*0040*/ 	.short	0x0010
        /*0042*/ 	.short	0x005c
        /*0044*/ 	.byte	0x00, 0xf0, 0x11, 0x00


	//----- nvinfo : EIATTR_KPARAM_INFO
	.align		4
.L_2117:
        /*0048*/ 	.byte	0x04, 0x17
        /*004a*/ 	.short	(.L_2119 - .L_2118)
.L_2118:
        /*004c*/ 	.word	0x00000000
        /*0050*/ 	.short	0x000f
        /*0052*/ 	.short	0x0058
        /*0054*/ 	.byte	0x00, 0xf0, 0x11, 0x00


	//----- nvinfo : EIATTR_KPARAM_INFO
	.align		4
.L_2119:
        /*0058*/ 	.byte	0x04, 0x17
        /*005a*/ 	.short	(.L_2121 - .L_2120)
.L_2120:
        /*005c*/ 	.word	0x00000000
        /*0060*/ 	.short	0x000e
        /*0062*/ 	.short	0x0054
        /*0064*/ 	.byte	0x00, 0xf0, 0x11, 0x00


	//----- nvinfo : EIATTR_KPARAM_INFO
	.align		4
.L_2121:
        /*0068*/ 	.byte	0x04, 0x17
        /*006a*/ 	.short	(.L_2123 - .L_2122)
.L_2122:
        /*006c*/ 	.word	0x00000000
        /*0070*/ 	.short	0x000d
        /*0072*/ 	.short	0x0050
        /*0074*/ 	.byte	0x00, 0xf0, 0x11, 0x00


	//----- nvinfo : EIATTR_KPARAM_INFO
	.align		4
.L_2123:
        /*0078*/ 	.byte	0x04, 0x17
        /*007a*/ 	.short	(.L_2125 - .L_2124)
.L_2124:
        /*007c*/ 	.word	0x00000000
        /*0080*/ 	.short	0x000c
        /*0082*/ 	.short	0x004c
        /*0084*/ 	.byte	0x00, 0xf0, 0x11, 0x00


	//----- nvinfo : EIATTR_KPARAM_INFO
	.align		4
.L_2125:
        /*0088*/ 	.byte	0x04, 0x17
        /*008a*/ 	.short	(.L_2127 - .L_2126)
.L_2126:
        /*008c*/ 	.word	0x00000000
        /*0090*/ 	.short	0x000b
        /*0092*/ 	.short	0x0048
        /*0094*/ 	.byte	0x00, 0xf0, 0x11, 0x00


	//----- nvinfo : EIATTR_KPARAM_INFO
	.align		4
.L_2127:
        /*0098*/ 	.byte	0x04, 0x17
        /*009a*/ 	.short	(.L_2129 - .L_2128)
.L_2128:
        /*009c*/ 	.word	0x00000000
        /*00a0*/ 	.short	0x000a
        /*00a2*/ 	.short	0x0040
        /*00a4*/ 	.byte	0x00, 0xf5, 0x21, 0x00


	//----- nvinfo : EIATTR_KPARAM_INFO
	.align		4
.L_2129:
        /*00a8*/ 	.byte	0x04, 0x17
        /*00aa*/ 	.short	(.L_2131 - .L_2130)
.L_2130:
        /*00ac*/ 	.word	0x00000000
        /*00b0*/ 	.short	0x0009
        /*00b2*/ 	.short	0x0038
        /*00b4*/ 	.byte	0x00, 0xf5, 0x21, 0x00


	//----- nvinfo : EIATTR_KPARAM_INFO
	.align		4
.L_2131:
        /*00b8*/ 	.byte	0x04, 0x17
        /*00ba*/ 	.short	(.L_2133 - .L_2132)
.L_2132:
        /*00bc*/ 	.word	0x00000000
        /*00c0*/ 	.short	0x0008
        /*00c2*/ 	.short	0x0034
        /*00c4*/ 	.byte	0x00, 0xf0, 0x11, 0x00


	//----- nvinfo : EIATTR_KPARAM_INFO
	.align		4
.L_2133:
        /*00c8*/ 	.byte	0x04, 0x17
        /*00ca*/ 	.short	(.L_2135 - .L_2134)
.L_2134:
        /*00cc*/ 	.word	0x00000000
        /*00d0*/ 	.short	0x0007
        /*00d2*/ 	.short	0x0030
        /*00d4*/ 	.byte	0x00, 0xf0, 0x11, 0x00


	//----- nvinfo : EIATTR_KPARAM_INFO
	.align		4
.L_2135:
        /*00d8*/ 	.byte	0x04, 0x17
        /*00da*/ 	.short	(.L_2137 - .L_2136)
.L_2136:
        /*00dc*/ 	.word	0x00000000
        /*00e0*/ 	.short	0x0006
        /*00e2*/ 	.short	0x002c
        /*00e4*/ 	.byte	0x00, 0xf0, 0x11, 0x00


	//----- nvinfo : EIATTR_KPARAM_INFO
	.align		4
.L_2137:
        /*00e8*/ 	.byte	0x04, 0x17
        /*00ea*/ 	.short	(.L_2139 - .L_2138)
.L_2138:
        /*00ec*/ 	.word	0x00000000
        /*00f0*/ 	.short	0x0005
        /*00f2*/ 	.short	0x0028
        /*00f4*/ 	.byte	0x00, 0xf0, 0x11, 0x00


	//----- nvinfo : EIATTR_KPARAM_INFO
	.align		4
.L_2139:
        /*00f8*/ 	.byte	0x04, 0x17
        /*00fa*/ 	.short	(.L_2141 - .L_2140)
.L_2140:
        /*00fc*/ 	.word	0x00000000
        /*0100*/ 	.short	0x0004
        /*0102*/ 	.short	0x0020
        /*0104*/ 	.byte	0x00, 0xf5, 0x21, 0x00


	//----- nvinfo : EIATTR_KPARAM_INFO
	.align		4
.L_2141:
        /*0108*/ 	.byte	0x04, 0x17
        /*010a*/ 	.short	(.L_2143 - .L_2142)
.L_2142:
        /*010c*/ 	.word	0x00000000
        /*0110*/ 	.short	0x0003
        /*0112*/ 	.short	0x0018
        /*0114*/ 	.byte	0x00, 0xf5, 0x21, 0x00


	//----- nvinfo : EIATTR_KPARAM_INFO
	.align		4
.L_2143:
        /*0118*/ 	.byte	0x04, 0x17
        /*011a*/ 	.short	(.L_2145 - .L_2144)
.L_2144:
        /*011c*/ 	.word	0x00000000
        /*0120*/ 	.short	0x0002
        /*0122*/ 	.short	0x0010
        /*0124*/ 	.byte	0x00, 0xf5, 0x21, 0x00


	//----- nvinfo : EIATTR_KPARAM_INFO
	.align		4
.L_2145:
        /*0128*/ 	.byte	0x04, 0x17
        /*012a*/ 	.short	(.L_2147 - .L_2146)
.L_2146:
        /*012c*/ 	.word	0x00000000
        /*0130*/ 	.short	0x0001
        /*0132*/ 	.short	0x0008
        /*0134*/ 	.byte	0x00, 0xf5, 0x21, 0x00


	//----- nvinfo : EIATTR_KPARAM_INFO
	.align		4
.L_2147:
        /*0138*/ 	.byte	0x04, 0x17
        /*013a*/ 	.short	(.L_2149 - .L_2148)
.L_2148:
        /*013c*/ 	.word	0x00000000
        /*0140*/ 	.short	0x0000
        /*0142*/ 	.short	0x0000
        /*0144*/ 	.byte	0x00, 0xf5, 0x21, 0x00


	//----- nvinfo : EIATTR_SPARSE_MMA_MASK
	.align		4
.L_2149:
        /*0148*/ 	.byte	0x03, 0x50
        /*014a*/ 	.short	0x0000


	//----- nvinfo : EIATTR_MAXREG_COUNT
	.align		4
        /*014c*/ 	.byte	0x03, 0x1b
        /*014e*/ 	.short	0x00ff


	//----- nvinfo : EIATTR_NUM_BARRIERS
	.align		4
        /*0150*/ 	.byte	0x02, 0x4c
        /*0152*/ 	.byte	0x01
	.zero		1


	//----- nvinfo : EIATTR_MERCURY_ISA_VERSION
	.align		4
        /*0154*/ 	.byte	0x03, 0x5f
        /*0156*/ 	.short	0x0101


	//----- nvinfo : EIATTR_VRC_CTA_INIT_COUNT
	.align		4
        /*0158*/ 	.byte	0x02, 0x4a
	.zero		1
	.zero		1


	//----- nvinfo : EIATTR_EXIT_INSTR_OFFSETS
	.align		4
        /*015c*/ 	.byte	0x04, 0x1c
        /*015e*/ 	.short	(.L_2151 - .L_2150)


	//   ....[0]....
.L_2150:
        /*0160*/ 	.word	0x00000050


	//   ....[1]....
        /*0164*/ 	.word	0x00000200


	//   ....[2]....
        /*0168*/ 	.word	0x00000dc0


	//   ....[3]....
        /*016c*/ 	.word	0x00003cb0


	//   ....[4]....
        /*0170*/ 	.word	0x00003f00


	//   ....[5]....
        /*0174*/ 	.word	0x00004050


	//   ....[6]....
        /*0178*/ 	.word	0x000040d0


	//   ....[7]....
        /*017c*/ 	.word	0x00004110


	//----- nvinfo : EIATTR_CRS_STACK_SIZE
	.align		4
.L_2151:
        /*0180*/ 	.byte	0x04, 0x1e
        /*0182*/ 	.short	(.L_2153 - .L_2152)
.L_2152:
        /*0184*/ 	.word	0x00000000


	//----- nvinfo : EIATTR_CBANK_PARAM_SIZE
	.align		4
.L_2153:
        /*0188*/ 	.byte	0x03, 0x19
        /*018a*/ 	.short	0x0074


	//----- nvinfo : EIATTR_PARAM_CBANK
	.align		4
        /*018c*/ 	.byte	0x04, 0x0a
        /*018e*/ 	.short	(.L_2155 - .L_2154)
	.align		4
.L_2154:
        /*0190*/ 	.word	index@(.nv.constant0._Z23gemm_half_q_half_kernelILi3ELi16ELb1ELb1ELi32EEvPK6__halfPKjS4_S2_PS0_iiiiPKtS7_iiiiiibS2_i)
        /*0194*/ 	.short	0x0380
        /*0196*/ 	.short	0x0074


	//----- nvinfo : EIATTR_SW_WAR
	.align		4
.L_2155:
        /*0198*/ 	.byte	0x04, 0x36
        /*019a*/ 	.short	(.L_2157 - .L_2156)
.L_2156:
        /*019c*/ 	.word	0x00000008
.L_2157:


//--------------------- .nv.info._Z23gemm_half_q_half_kernelILi3ELi24ELb1ELb1ELi32EEvPK6__halfPKjS4_S2_PS0_iiiiPKtS7_iiiiiibS2_i --------------------------
	.section	.nv.info._Z23gemm_half_q_half_kernelILi3ELi24ELb1ELb1ELi32EEvPK6__halfPKjS4_S2_PS0_iiiiPKtS7_iiiiiibS2_i,"",@"SHT_CUDA_INFO"
	.sectionflags	@""
	.align	4


	//----- nvinfo : EIATTR_CUDA_API_VERSION
	.align		4
        /*0000*/ 	.byte	0x04, 0x37
        /*0002*/ 	.short	(.L_2159 - .L_2158)
.L_2158:
        /*0004*/ 	.word	0x00000082


	//----- nvinfo : EIATTR_KPARAM_INFO
	.align		4
.L_2159:
        /*0008*/ 	.byte	0x04, 0x17
        /*000a*/ 	.short	(.L_2161 - .L_2160)
.L_2160:
        /*000c*/ 	.word	0x00000000
        /*0010*/ 	.short	0x0013
        /*0012*/ 	.short	0x0070
        /*0014*/ 	.byte	0x00, 0xf0, 0x11, 0x00


	//----- nvinfo : EIATTR_KPARAM_INFO
	.align		4
.L_2161:
        /*0018*/ 	.byte	0x04, 0x17
        /*001a*/ 	.short	(.L_2163 - .L_2162)
.L_2162:
        /*001c*/ 	.word	0x00000000
        /*0020*/ 	.short	0x0012
        /*0022*/ 	.short	0x0068
        /*0024*/ 	.byte	0x00, 0xf5, 0x21, 0x00


	//----- nvinfo : EIATTR_KPARAM_INFO
	.align		4
.L_2163:
        /*0028*/ 	.byte	0x04, 0x17
        /*002a*/ 	.short	(.L_2165 - .L_2164)
.L_2164:
        /*002c*/ 	.word	0x00000000
        /*0030*/ 	.short	0x0011
        /*0032*/ 	.short	0x0060
        /*0034*/ 	.byte	0x00, 0xf0, 0x05, 0x00


	//----- nvinfo : EIATTR_KPARAM_INFO
	.align		4
.L_2165:
        /*0038*/ 	.byte	0x04, 0x17
        /*003a*/ 	.short	(.L_2167 - .L_2166)
.L_2166:
        /*003c*/ 	.word	0x00000000
        /*0040*/ 	.short	0x0010
        /*0042*/ 	.short	0x005c
        /*0044*/ 	.byte	0x00, 0xf0, 0x11, 0x00


	//----- nvinfo : EIATTR_KPARAM_INFO
	.align		4
.L_2167:
        /*0048*/ 	.byte	0x04, 0x17
        /*004a*/ 	.short	(.L_2169 - .L_2168)
.L_2168:
        /*004c*/ 	.word	0x00000000
        /*0050*/ 	.short	0x000f
        /*0052*/ 	.short	0x0058
        /*0054*/ 	.byte	0x00, 0xf0, 0x11, 0x00


	//----- nvinfo : EIATTR_KPARAM_INFO
	.align		4
.L_2169:
        /*0058*/ 	.byte	0x04, 0x17
        /*005a*/ 	.short	(.L_2171 - .L_2170)
.L_2170:
        /*005c*/ 	.word	0x00000000
        /*0060*/ 	.short	0x000e
        /*0062*/ 	.short	0x0054
        /*0064*/ 	.byte	0x00, 0xf0, 0x11, 0x00


	//----- nvinfo : EIATTR_KPARAM_INFO
	.align		4
.L_2171:
        /*0068*/ 	.byte	0x04, 0x17
        /*006a*/ 	.short	(.L_2173 - .L_2172)
.L_2172:
        /*006c*/ 	.word	0x00000000
        /*0070*/ 	.short	0x000d
        /*0072*/ 	.short	0x0050
        /*0074*/ 	.byte	0x00, 0xf0, 0x11, 0x00


	//----- nvinfo : EIATTR_KPARAM_INFO
	.align		4
.L_2173:
        /*0078*/ 	.byte	0x04, 0x17
        /*007a*/ 	.short	(.L_2175 - .L_2174)
.L_2174:
        /*007c*/ 	.word	0x00000000
        /*0080*/ 	.short	0x000c
        /*0082*/ 	.short	0x004c
        /*0084*/ 	.byte	0x00, 0xf0, 0x11, 0x00


	//----- nvinfo : EIATTR_KPARAM_INFO
	.align		4
.L_2175:
        /*0088*/ 	.byte	0x04, 0x17
        /*008a*/ 	.short	(.L_2177 - .L_2176)
.L_2176:
        /*008c*/ 	.word	0x00000000
        /*0090*/ 	.short	0x000b
        /*0092*/ 	.short	0x0048
        /*0094*/ 	.byte	0x00, 0xf0, 0x11, 0x00


	//----- nvinfo : EIATTR_KPARAM_INFO
	.align		4
.L_2177:
        /*0098*/ 	.byte	0x04, 0x17
        /*009a*/ 	.short	(.L_2179 - .L_2178)
.L_2178:
        /*009c*/ 	.word	0x00000000
        /*00a0*/ 	.short	0x000a
        /*00a2*/ 	.short	0x0040
        /*00a4*/ 	.byte	0x00, 0xf5, 0x21, 0x00


	//----- nvinfo : EIATTR_KPARAM_INFO
	.align		4
.L_2179:
        /*00a8*/ 	.byte	0x04, 0x17
        /*00aa*/ 	.short	(.L_2181 - .L_2180)
.L_2180:
        /*00ac*/ 	.word	0x00000000
        /*00b0*/ 	.short	0x0009
        /*00b2*/ 	.short	0x0038
        /*00b4*/ 	.byte	0x00, 0xf5, 0x21, 0x00


	//----- nvinfo : EIATTR_KPARAM_INFO
	.align		4
.L_2181:
        /*00b8*/ 	.byte	0x04, 0x17
        /*00ba*/ 	.short	(.L_2183 - .L_2182)
.L_2182:
        /*00bc*/ 	.word	0x00000000
        /*00c0*/ 	.short	0x0008
        /*00c2*/ 	.short	0x0034
        /*00c4*/ 	.byte	0x00, 0xf0, 0x11, 0x00


	//----- nvinfo : EIATTR_KPARAM_INFO
	.align		4
.L_2183:
        /*00c8*/ 	.byte	0x04, 0x17
        /*00ca*/ 	.short	(.L_2185 - .L_2184)
.L_2184:
        /*00cc*/ 	.word	0x00000000
        /*00d0*/ 	.short	0x0007
        /*00d2*/ 	.short	0x0030
        /*00d4*/ 	.byte	0x00, 0xf0, 0x11, 0x00


	//----- nvinfo : EIATTR_KPARAM_INFO
	.align		4
.L_2185:
        /*00d8*/ 	.byte	0x04, 0x17
        /*00da*/ 	.short	(.L_2187 - .L_2186)
.L_2186:
        /*00dc*/ 	.word	0x00000000
        /*00e0*/ 	.short	0x0006
        /*00e2*/ 	.short	0x002c
        /*00e4*/ 	.byte	0x00, 0xf0, 0x11, 0x00


	//----- nvinfo : EIATTR_KPARAM_INFO
	.align		4
.L_2187:
        /*00e8*/ 	.byte	0x04, 0x17
        /*00ea*/ 	.short	(.L_2189 - .L_2188)
.L_2188:
        /*00ec*/ 	.word	0x00000000
        /*00f0*/ 	.short	0x0005
        /*00f2*/ 	.short	0x0028
        /*00f4*/ 	.byte	0x00, 0xf0, 0x11, 0x00


	//----- nvinfo : EIATTR_KPARAM_INFO
	.align		4
.L_2189:
        /*00f8*/ 	.byte	0x04, 0x17
        /*00fa*/ 	.short	(.L_2191 - .L_2190)
.L_2190:
        /*00fc*/ 	.word	0x00000000
        /*0100*/ 	.short	0x0004
        /*0102*/ 	.short	0x0020
        /*0104*/ 	.byte	0x00, 0xf5, 0x21, 0x00


	//----- nvinfo : EIATTR_KPARAM_INFO
	.align		4
.L_2191:
        /*0108*/ 	.byte	0x04, 0x17
        /*010a*/ 	.short	(.L_2193 - .L_2192)
.L_2192:
        /*010c*/ 	.word	0x00000000
        /*0110*/ 	.short	0x0003
        /*0112*/ 	.short	0x0018
        /*0114*/ 	.byte	0x00, 0xf5, 0x21, 0x00


	//----- nvinfo : EIATTR_KPARAM_INFO
	.align		4
.L_2193:
        /*0118*/ 	.byte	0x04, 0x17
        /*011a*/ 	.short	(.L_2195 - .L_2194)
.L_2194:
        /*011c*/ 	.word	0x00000000
        /*0120*/ 	.short	0x0002
        /*0122*/ 	.short	0x0010
        /*0124*/ 	.byte	0x00, 0xf5, 0x21, 0x00


	//----- nvinfo : EIATTR_KPARAM_INFO
	.align		4
.L_2195:
        /*0128*/ 	.byte	0x04, 0x17
        /*012a*/ 	.short	(.L_2197 - .L_2196)
.L_2196:
        /*012c*/ 	.word	0x00000000
        /*0130*/ 	.short	0x0001
        /*0132*/ 	.short	0x0008
        /*0134*/ 	.byte	0x00, 0xf5, 0x21, 0x00


	//----- nvinfo : EIATTR_KPARAM_INFO
	.align		4
.L_2197:
        /*0138*/ 	.byte	0x04, 0x17
        /*013a*/ 	.short	(.L_2199 - .L_2198)
.L_2198:
        /*013c*/ 	.word	0x00000000
        /*0140*/ 	.short	0x0000
        /*0142*/ 	.short	0x0000
        /*0144*/ 	.byte	0x00, 0xf5, 0x21, 0x00


	//----- nvinfo : EIATTR_SPARSE_MMA_MASK
	.align		4
.L_2199:
        /*0148*/ 	.byte	0x03, 0x50
        /*014a*/ 	.short	0x0000


	//----- nvinfo : EIATTR_MAXREG_COUNT
	.align		4
        /*014c*/ 	.byte	0x03, 0x1b
        /*014e*/ 	.short	0x00ff


	//----- nvinfo : EIATTR_NUM_BARRIERS
	.align		4
        /*0150*/ 	.byte	0x02, 0x4c
        /*0152*/ 	.byte	0x01
	.zero		1


	//----- nvinfo : EIATTR_MERCURY_ISA_VERSION
	.align		4
        /*0154*/ 	.byte	0x03, 0x5f
        /*0156*/ 	.short	0x0101


	//----- nvinfo : EIATTR_VRC_CTA_INIT_COUNT
	.align		4
        /*0158*/ 	.byte	0x02, 0x4a
	.zero		1
	.zero		1


	//----- nvinfo : EIATTR_EXIT_INSTR_OFFSETS
	.align		4
        /*015c*/ 	.byte	0x04, 0x1c
        /*015e*/ 	.short	(.L_2201 - .L_2200)


	//   ....[0]....
.L_2200:
        /*0160*/ 	.word	0x00000060


	//   ....[1]....
        /*0164*/ 	.word	0x00000270


	//   ....[2]....
        /*0168*/ 	.word	0x00000e20


	//   ....[3]....
        /*016c*/ 	.word	0x000091e0


	//   ....[4]....
        /*0170*/ 	.word	0x00009450


	//   ....[5]....
        /*0174*/ 	.word	0x000095b0


	//   ....[6]....
        /*0178*/ 	.word	0x00009640


	//   ....[7]....
        /*017c*/ 	.word	0x00009680


	//----- nvinfo : EIATTR_CRS_STACK_SIZE
	.align		4
.L_2201:
        /*0180*/ 	.byte	0x04, 0x1e
        /*0182*/ 	.short	(.L_2203 - .L_2202)
.L_2202:
        /*0184*/ 	.word	0x00000000


	//----- nvinfo : EIATTR_CBANK_PARAM_SIZE
	.align		4
.L_2203:
        /*0188*/ 	.byte	0x03, 0x19
        /*018a*/ 	.short	0x0074


	//----- nvinfo : EIATTR_PARAM_CBANK
	.align		4
        /*018c*/ 	.byte	0x04, 0x0a
        /*018e*/ 	.short	(.L_2205 - .L_2204)
	.align		4
.L_2204:
        /*0190*/ 	.word	index@(.nv.constant0._Z23gemm_half_q_half_kernelILi3ELi24ELb1ELb1ELi32EEvPK6__halfPKjS4_S2_PS0_iiiiPKtS7_iiiiiibS2_i)
        /*0194*/ 	.short	0x0380
        /*0196*/ 	.short	0x0074


	//----- nvinfo : EIATTR_SW_WAR
	.align		4
.L_2205:
        /*0198*/ 	.byte	0x04, 0x36
        /*019a*/ 	.short	(.L_2207 - .L_2206)
.L_2206:
        /*019c*/ 	.word	0x00000008
.L_2207:


//--------------------- .nv.info._Z23gemm_half_q_half_kernelILi3ELi8ELb1ELb1ELi32EEvPK6__halfPKjS4_S2_PS0_iiiiPKtS7_iiiiiibS2_i --------------------------
	.section	.nv.info._Z23gemm_half_q_half_kernelILi3ELi8ELb1ELb1ELi32EEvPK6__halfPKjS4_S2_PS0_iiiiPKtS7_iiiiiibS2_i,"",@"SHT_CUDA_INFO"
	.sectionflags	@""
	.align	4


	//----- nvinfo : EIATTR_CUDA_API_VERSION
	.align		4
        /*0000*/ 	.byte	0x04, 0x37
        /*0002*/ 	.short	(.L_2209 - .L_2208)
.L_2208:
        /*0004*/ 	.word	0x00000082


	//----- nvinfo : EIATTR_KPARAM_INFO
	.align		4
.L_2209:
        /*0008*/ 	.byte	0x04, 0x17
        /*000a*/ 	.short	(.L_2211 - .L_2210)
.L_2210:
        /*000c*/ 	.word	0x00000000
        /*0010*/ 	.short	0x0013
        /*0012*/ 	.short	0x0070
        /*0014*/ 	.byte	0x00, 0xf0, 0x11, 0x00


	//----- nvinfo : EIATTR_KPARAM_INFO
	.align		4
.L_2211:
        /*0018*/ 	.byte	0x04, 0x17
        /*001a*/ 	.short	(.L_2213 - .L_2212)
.L_2212:
        /*001c*/ 	.word	0x00000000
        /*0020*/ 	.short	0x0012
        /*0022*/ 	.short	0x0068
        /*0024*/ 	.byte	0x00, 0xf5, 0x21, 0x00


	//----- nvinfo : EIATTR_KPARAM_INFO
	.align		4
.L_2213:
        /*0028*/ 	.byte	0x04, 0x17
        /*002a*/ 	.short	(.L_2215 - .L_2214)
.L_2214:
        /*002c*/ 	.word	0x00000000
        /*0030*/ 	.short	0x0011
        /*0032*/ 	.short	0x0060
        /*0034*/ 	.byte	0x00, 0xf0, 0x05, 0x00


	//----- nvinfo : EIATTR_KPARAM_INFO
	.align		4
.L_2215:
        /*0038*/ 	.byte	0x04, 0x17
        /*003a*/ 	.short	(.L_2217 - .L_2216)
.L_2216:
        /*003c*/ 	.word	0x00000000
        /*0040*/ 	.short	0x0010
        /*0042*/ 	.short	0x005c
        /*0044*/ 	.byte	0x00, 0xf0, 0x11, 0x00


	//----- nvinfo : EIATTR_KPARAM_INFO
	.align		4
.L_2217:
        /*0048*/ 	.byte	0x04, 0x17
        /*004a*/ 	.short	(.L_2219 - .L_2218)
.L_2218:
        /*004c*/ 	.word	0x00000000
        /*0050*/ 	.short	0x000f
        /*0052*/ 	.short	0x0058
        /*0054*/ 	.byte	0x00, 0xf0, 0x11, 0x00


	//----- nvinfo : EIATTR_KPARAM_INFO
	.align		4
.L_2219:
        /*0058*/ 	.byte	0x04, 0x17
        /*005a*/ 	.short	(.L_2221 - .L_2220)
.L_2220:
        /*005c*/ 	.word	0x00000000
        /*0060*/ 	.short	0x000e
        /*0062*/ 	.short	0x0054
        /*0064*/ 	.byte	0x00, 0xf0, 0x11, 0x00


	//----- nvinfo : EIATTR_KPARAM_INFO
	.align		4
.L_2221:
        /*0068*/ 	.byte	0x04, 0x17
        /*006a*/ 	.short	(.L_2223 - .L_2222)
.L_2222:
        /*006c*/ 	.word	0x00000000
        /*0070*/ 	.short	0x000d
        /*0072*/ 	.short	0x0050
        /*0074*/ 	.byte	0x00, 0xf0, 0x11, 0x00


	//----- nvinfo : EIATTR_KPARAM_INFO
	.align		4
.L_2223:
        /*0078*/ 	.byte	0x04, 0x17
        /*007a*/ 	.short	(.L_2225 - .L_2224)
.L_2224:
        /*007c*/ 	.word	0x00000000
        /*0080*/ 	.short	0x000c
        /*0082*/ 	.short	0x004c
        /*0084*/ 	.byte	0x00, 0xf0, 0x11, 0x00


	//----- nvinfo : EIATTR_KPARAM_INFO
	.align		4
.L_2225:
        /*0088*/ 	.byte	0x04, 0x17
        /*008a*/ 	.short	(.L_2227 - .L_2226)
.L_2226:
        /*008c*/ 	.word	0x00000000
        /*0090*/ 	.short	0x000b
        /*0092*/ 	.short	0x0048
        /*0094*/ 	.byte	0x00, 0xf0, 0x11, 0x00


	//----- nvinfo : EIATTR_KPARAM_INFO
	.align		4
.L_2227:
        /*0098*/ 	.byte	0x04, 0x17
        /*009a*/ 	.short	(.L_2229 - .L_2228)
.L_2228:
        /*009c*/ 	.word	0x00000000
        /*00a0*/ 	.short	0x000a
        /*00a2*/ 	.short	0x0040
        /*00a4*/ 	.byte	0x00, 0xf5, 0x21, 0x00


	//----- nvinfo : EIATTR_KPARAM_INFO
	.align		4
.L_2229:
        /*00a8*/ 	.byte	0x04, 0x17
        /*00aa*/ 	.short	(.L_2231 - .L_2230)
.L_2230:
        /*00ac*/ 	.word	0x00000000
        /*00b0*/ 	.short	0x0009
        /*00b2*/ 	.short	0x0038
        /*00b4*/ 	.byte	0x00, 0xf5, 0x21, 0x00


	//----- nvinfo : EIATTR_KPARAM_INFO
	.align		4
.L_2231:
        /*00b8*/ 	.byte	0x04, 0x17
        /*00ba*/ 	.short	(.L_2233 - .L_2232)
.L_2232:
        /*00bc*/ 	.word	0x00000000
        /*00c0*/ 	.short	0x0008
        /*00c2*/ 	.short	0x0034
        /*00c4*/ 	.byte	0x00, 0xf0, 0x11, 0x00


	//----- nvinfo : EIATTR_KPARAM_INFO
	.align		4
.L_2233:
        /*00c8*/ 	.byte	0x04, 0x17
        /*00ca*/ 	.short	(.L_2235 - .L_2234)
.L_2234:
        /*00cc*/ 	.word	0x00000000
        /*00d0*/ 	.short	0x0007
        /*00d2*/ 	.short	0x0030
        /*00d4*/ 	.byte	0x00, 0xf0, 0x11, 0x00


	//----- nvinfo : EIATTR_KPARAM_INFO
	.align		4
.L_2235:
        /*00d8*/ 	.byte	0x04, 0x17
        /*00da*/ 	.short	(.L_2237 - .L_2236)
.L_2236:
        /*00dc*/ 	.word	0x00000000
        /*00e0*/ 	.short	0x0006
        /*00e2*/ 	.short	0x002c
        /*00e4*/ 	.byte	0x00, 0xf0, 0x11, 0x00


	//----- nvinfo : EIATTR_KPARAM_INFO
	.align		4
.L_2237:
        /*00e8*/ 	.byte	0x04, 0x17
        /*00ea*/ 	.short	(.L_2239 - .L_2238)
.L_2238:
        /*00ec*/ 	.word	0x00000000
        /*00f0*/ 	.short	0x0005
        /*00f2*/ 	.short	0x0028
        /*00f4*/ 	.byte	0x00, 0xf0, 0x11, 0x00


	//----- nvinfo : EIATTR_KPARAM_INFO
	.align		4
.L_2239:
        /*00f8*/ 	.byte	0x04, 0x17
        /*00fa*/ 	.short	(.L_2241 - .L_2240)
.L_2240:
        /*00fc*/ 	.word	0x00000000
        /*0100*/ 	.short	0x0004
        /*0102*/ 	.short	0x0020
        /*0104*/ 	.byte	0x00, 0xf5, 0x21, 0x00


	//----- nvinfo : EIATTR_KPARAM_INFO
	.align		4
.L_2241:
        /*0108*/ 	.byte	0x04, 0x17
        /*010a*/ 	.short	(.L_2243 - .L_2242)
.L_2242:
        /*010c*/ 	.word	0x00000000
        /*0110*/ 	.short	0x0003
        /*0112*/ 	.short	0x0018
        /*0114*/ 	.byte	0x00, 0xf5, 0x21, 0x00


	//----- nvinfo : EIATTR_KPARAM_INFO
	.align		4
.L_2243:
        /*0118*/ 	.byte	0x04, 0x17
        /*011a*/ 	.short	(.L_2245 - .L_2244)
.L_2244:
        /*011c*/ 	.word	0x00000000
        /*0120*/ 	.short	0x0002
        /*0122*/ 	.short	0x0010
        /*0124*/ 	.byte	0x00, 0xf5, 0x21, 0x00


	//----- nvinfo : EIATTR_KPARAM_INFO
	.align		4
.L_2245:
        /*0128*/ 	.byte	0x04, 0x17
        /*012a*/ 	.short	(.L_2247 - .L_2246)
.L_2246:
        /*012c*/ 	.word	0x00000000
        /*0130*/ 	.short	0x0001
        /*0132*/ 	.short	0x0008
        /*0134*/ 	.byte	0x00, 0xf5, 0x21, 0x00


	//----- nvinfo : EIATTR_KPARAM_INFO
	.align		4
.L_2247:
        /*0138*/ 	.byte	0x04, 0x17
        /*013a*/ 	.short	(.L_2249 - .L_2248)
.L_2248:
        /*013c*/ 	.word	0x00000000
        /*0140*/ 	.short	0x0000
        /*0142*/ 	.short	0x0000
        /*0144*/ 	.byte	0x00, 0xf5, 0x21, 0x00


	//----- nvinfo : EIATTR_SPARSE_MMA_MASK
	.align		4
.L_2249:
        /*0148*/ 	.byte	0x03, 0x50
        /*014a*/ 	.short	0x0000


	//----- nvinfo : EIATTR_MAXREG_COUNT
	.align		4
        /*014c*/ 	.byte	0x03, 0x1b
        /*014e*/ 	.short	0x00ff


	//----- nvinfo : EIATTR_NUM_BARRIERS
	.align		4
        /*0150*/ 	.byte	0x02, 0x4c
        /*0152*/ 	.byte	0x01
	.zero		1


	//----- nvinfo : EIATTR_MERCURY_ISA_VERSION
	.align		4
        /*0154*/ 	.byte	0x03, 0x5f
        /*0156*/ 	.short	0x0101


	//----- nvinfo : EIATTR_VRC_CTA_INIT_COUNT
	.align		4
        /*0158*/ 	.byte	0x02, 0x4a
	.zero		1
	.zero		1


	//----- nvinfo : EIATTR_EXIT_INSTR_OFFSETS
	.align		4
        /*015c*/ 	.byte	0x04, 0x1c
        /*015e*/ 	.short	(.L_2251 - .L_2250)


	//   ....[0]....
.L_2250:
        /*0160*/ 	.word	0x00000060


	//   ....[1]....
        /*0164*/ 	.word	0x00000240


	//   ....[2]....
        /*0168*/ 	.word	0x00000df0


	//   ....[3]....
        /*016c*/ 	.word	0x000073d0


	//   ....[4]....
        /*0170*/ 	.word	0x00007630


	//   ....[5]....
        /*0174*/ 	.word	0x00007790


	//   ....[6]....
        /*0178*/ 	.word	0x00007810


	//   ....[7]....
        /*017c*/ 	.word	0x00007850


	//----- nvinfo : EIATTR_CRS_STACK_SIZE
	.align		4
.L_2251:
        /*0180*/ 	.byte	0x04, 0x1e
        /*0182*/ 	.short	(.L_2253 - .L_2252)
.L_2252:
        /*0184*/ 	.word	0x00000000


	//----- nvinfo : EIATTR_CBANK_PARAM_SIZE
	.align		4
.L_2253:
        /*0188*/ 	.byte	0x03, 0x19
        /*018a*/ 	.short	0x0074


	//----- nvinfo : EIATTR_PARAM_CBANK
	.align		4
        /*018c*/ 	.byte	0x04, 0x0a
        /*018e*/ 	.short	(.L_2255 - .L_2254)
	.align		4
.L_2254:
        /*0190*/ 	.word	index@(.nv.constant0._Z23gemm_half_q_half_kernelILi3ELi8ELb1ELb1ELi32EEvPK6__halfPKjS4_S2_PS0_iiiiPKtS7_iiiiiibS2_i)
        /*0194*/ 	.short	0x0380
        /*0196*/ 	.short	0x0074


	//----- nvinfo : EIATTR_SW_WAR
	.align		4
.L_2255:
        /*0198*/ 	.byte	0x04, 0x36
        /*019a*/ 	.short	(.L_2257 - .L_2256)
.L_2256:
        /*019c*/ 	.word	0x00000008
.L_2257:


//--------------------- .nv.info._Z23gemm_half_q_half_kernelILi3ELi12ELb1ELb1ELi32EEvPK6__halfPKjS4_S2_PS0_iiiiPKtS7_iiiiiibS2_i --------------------------
	.section	.nv.info._Z23gemm_half_q_half_kernelILi3ELi12ELb1ELb1ELi32EEvPK6__halfPKjS4_S2_PS0_iiiiPKtS7_iiiiiibS2_i,"",@"SHT_CUDA_INFO"
	.sectionflags	@""
	.align	4


	//----- nvinfo : EIATTR_CUDA_API_VERSION
	.align		4
        /*0000*/ 	.byte	0x04, 0x37
        /*0002*/ 	.short	(.L_2259 - .L_2258)
.L_2258:
        /*0004*/ 	.word	0x00000082


	//----- nvinfo : EIATTR_KPARAM_INFO
	.align		4
.L_2259:
        /*0008*/ 	.byte	0x04, 0x17
        /*000a*/ 	.short	(.L_2261 - .L_2260)
.L_2260:
        /*000c*/ 	.word	0x00000000
        /*0010*/ 	.short	0x0013
        /*0012*/ 	.short	0x0070
        /*0014*/ 	.byte	0x00, 0xf0, 0x11, 0x00


	//----- nvinfo : EIATTR_KPARAM_INFO
	.align		4
.L_2261:
        /*0018*/ 	.byte	0x04, 0x17
        /*001a*/ 	.short	(.L_2263 - .L_2262)
.L_2262:
        /*001c*/ 	.word	0x00000000
        /*0020*/ 	.short	0x0012
        /*0022*/ 	.short	0x0068
        /*0024*/ 	.byte	0x00, 0xf5, 0x21, 0x00


	//----- nvinfo : EIATTR_KPARAM_INFO
	.align		4
.L_2263:
        /*0028*/ 	.byte	0x04, 0x17
        /*002a*/ 	.short	(.L_2265 - .L_2264)
.L_2264:
        /*002c*/ 	.word	0x00000000
        /*0030*/ 	.short	0x0011
        /*0032*/ 	.short	0x0060
        /*0034*/ 	.byte	0x00, 0xf0, 0x05, 0x00


	//----- nvinfo : EIATTR_KPARAM_INFO
	.align		4
.L_2265:
        /*0038*/ 	.byte	0x04, 0x17
        /*003a*/ 	.short	(.L_2267 - .L_2266)
.L_2266:
        /*003c*/ 	.word	0x00000000
        /*0040*/ 	.short	0x0010
        /*0042*/ 	.short	0x005c
        /*0044*/ 	.byte	0x00, 0xf0, 0x11, 0x00


	//----- nvinfo : EIATTR_KPARAM_INFO
	.align		4
.L_2267:
        /*0048*/ 	.byte	0x04, 0x17
        /*004a*/ 	.short	(.L_2269 - .L_2268)
.L_2268:
        /*004c*/ 	.word	0x00000000
        /*0050*/ 	.short	0x000f
        /*0052*/ 	.short	0x0058
        /*0054*/ 	.byte	0x00, 0xf0, 0x11, 0x00


	//----- nvinfo : EIATTR_KPARAM_INFO
	.align		4
.L_2269:
        /*0058*/ 	.byte	0x04, 0x17
        /*005a*/ 	.short	(.L_2271 - .L_2270)
.L_2270:
        /*005c*/ 	.word	0x00000000
        /*0060*/ 	.short	0x000e
        /*0062*/ 	.short	0x0054
        /*0064*/ 	.byte	0x00, 0xf0, 0x11, 0x00


	//----- nvinfo : EIATTR_KPARAM_INFO
	.align		4
.L_2271:
        /*0068*/ 	.byte	0x04, 0x17
        /*006a*/ 	.short	(.L_2273 - .L_2272)
.L_2272:
        /*006c*/ 	.word	0x00000000
        /*0070*/ 	.short	0x000d
        /*0072*/ 	.short	0x0050
        /*0074*/ 	.byte	0x00, 0xf0, 0x11, 0x00


	//----- nvinfo : EIATTR_KPARAM_INFO
	.align		4
.L_2273:
        /*0078*/ 	.byte	0x04, 0x17
        /*007a*/ 	.short	(.L_2275 - .L_2274)
.L_2274:
        /*007c*/ 	.word	0x00000000
        /*0080*/ 	.short	0x000c
        /*0082*/ 	.short	0x004c
        /*0084*/ 	.byte	0x00, 0xf0, 0x11, 0x00


	//----- nvinfo : EIATTR_KPARAM_INFO
	.align		4
.L_2275:
        /*0088*/ 	.byte	0x04, 0x17
        /*008a*/ 	.short	(.L_2277 - .L_2276)
.L_2276:
        /*008c*/ 	.word	0x00000000
        /*0090*/ 	.short	0x000b
        /*0092*/ 	.short	0x0048
        /*0094*/ 	.byte	0x00, 0xf0, 0x11, 0x00


	//----- nvinfo : EIATTR_KPARAM_INFO
	.align		4
.L_2277:
        /*0098*/ 	.byte	0x04, 0x17
        /*009a*/ 	.short	(.L_2279 - .L_2278)
.L_2278:
        /*009c*/ 	.word	0x00000000
        /*00a0*/ 	.short	0x000a
        /*00a2*/ 	.short	0x0040
        /*00a4*/ 	.byte	0x00, 0xf5, 0x21, 0x00


	//----- nvinfo : EIATTR_KPARAM_INFO
	.align		4
.L_2279:
        /*00a8*/ 	.byte	0x04, 0x17
        /*00aa*/ 	.short	(.L_2281 - .L_2280)
.L_2280:
        /*00ac*/ 	.word	0x00000000
        /*00b0*/ 	.short	0x0009
        /*00b2*/ 	.short	0x0038
        /*00b4*/ 	.byte	0x00, 0xf5, 0x21, 0x00


	//----- nvinfo : EIATTR_KPARAM_INFO
	.align		4
.L_2281:
        /*00b8*/ 	.byte	0x04, 0x17
        /*00ba*/ 	.short	(.L_2283 - .L_2282)
.L_2282:
        /*00bc*/ 	.word	0x00000000
        /*00c0*/ 	.short	0x0008
        /*00c2*/ 	.short	0x0034
        /*00c4*/ 	.byte	0x00, 0xf0, 0x11, 0x00


	//----- nvinfo : EIATTR_KPARAM_INFO
	.align		4
.L_2283:
        /*00c8*/ 	.byte	0x04, 0x17
        /*00ca*/ 	.short	(.L_2285 - .L_2284)
.L_2284:
        /*00cc*/ 	.word	0x00000000
        /*00d0*/ 	.short	0x0007
        /*00d2*/ 	.short	0x0030
        /*00d4*/ 	.byte	0x00, 0xf0, 0x11, 0x00


	//----- nvinfo : EIATTR_KPARAM_INFO
	.align		4
.L_2285:
        /*00d8*/ 	.byte	0x04, 0x17
        /*00da*/ 	.short	(.L_2287 - .L_2286)
.L_2286:
        /*00dc*/ 	.word	0x00000000
        /*00e0*/ 	.short	0x0006
        /*00e2*/ 	.short	0x002c
        /*00e4*/ 	.byte	0x00, 0xf0, 0x11, 0x00


	//----- nvinfo : EIATTR_KPARAM_INFO
	.align		4
.L_2287:
        /*00e8*/ 	.byte	0x04, 0x17
        /*00ea*/ 	.short	(.L_2289 - .L_2288)
.L_2288:
        /*00ec*/ 	.word	0x00000000
        /*00f0*/ 	.short	0x0005
        /*00f2*/ 	.short	0x0028
        /*00f4*/ 	.byte	0x00, 0xf0, 0x11, 0x00


	//----- nvinfo : EIATTR_KPARAM_INFO
	.align		4
.L_2289:
        /*00f8*/ 	.byte	0x04, 0x17
        /*00fa*/ 	.short	(.L_2291 - .L_2290)
.L_2290:
        /*00fc*/ 	.word	0x00000000
        /*0100*/ 	.short	0x0004
        /*0102*/ 	.short	0x0020
        /*0104*/ 	.byte	0x00, 0xf5, 0x21, 0x00


	//----- nvinfo : EIATTR_KPARAM_INFO
	.align		4
.L_2291:
        /*0108*/ 	.byte	0x04, 0x17
        /*010a*/ 	.short	(.L_2293 - .L_2292)
.L_2292:
        /*010c*/ 	.word	0x00000000
        /*0110*/ 	.short	0x0003
        /*0112*/ 	.short	0x0018
        /*0114*/ 	.byte	0x00, 0xf5, 0x21, 0x00


	//----- nvinfo : EIATTR_KPARAM_INFO
	.align		4
.L_2293:
        /*0118*/ 	.byte	0x04, 0x17
        /*011a*/ 	.short	(.L_2295 - .L_2294)
.L_2294:
        /*011c*/ 	.word	0x00000000
        /*0120*/ 	.short	0x0002
        /*0122*/ 	.short	0x0010
        /*0124*/ 	.byte	0x00, 0xf5, 0x21, 0x00


	//----- nvinfo : EIATTR_KPARAM_INFO
	.align		4
.L_2295:
        /*0128*/ 	.byte	0x04, 0x17
        /*012a*/ 	.short	(.L_2297 - .L_2296)
.L_2296:
        /*012c*/ 	.word	0x00000000
        /*0130*/ 	.short	0x0001
        /*0132*/ 	.short	0x0008
        /*0134*/ 	.byte	0x00, 0xf5, 0x21, 0x00


	//----- nvinfo : EIATTR_KPARAM_INFO
	.align		4
.L_2297:
        /*0138*/ 	.byte	0x04, 0x17
        /*013a*/ 	.short	(.L_2299 - .L_2298)
.L_2298:
        /*013c*/ 	.word	0x00000000
        /*0140*/ 	.short	0x0000
        /*0142*/ 	.short	0x0000
        /*0144*/ 	.byte	0x00, 0xf5, 0x21, 0x00


	//----- nvinfo : EIATTR_SPARSE_MMA_MASK
	.align		4
.L_2299:
        /*0148*/ 	.byte	0x03, 0x50
        /*014a*/ 	.short	0x0000


	//----- nvinfo : EIATTR_MAXREG_COUNT
	.align		4
        /*014c*/ 	.byte	0x03, 0x1b
        /*014e*/ 	.short	0x00ff


	//----- nvinfo : EIATTR_NUM_BARRIERS
	.align		4
        /*0150*/ 	.byte	0x02, 0x4c
        /*0152*/ 	.byte	0x01
	.zero		1


	//----- nvinfo : EIATTR_MERCURY_ISA_VERSION
	.align		4
        /*0154*/ 	.byte	0x03, 0x5f
        /*0156*/ 	.short	0x0101


	//----- nvinfo : EIATTR_VRC_CTA_INIT_COUNT
	.align		4
        /*0158*/ 	.byte	0x02, 0x4a
	.zero		1
	.zero		1


	//----- nvinfo : EIATTR_EXIT_INSTR_OFFSETS
	.align		4
        /*015c*/ 	.byte	0x04, 0x1c
        /*015e*/ 	.short	(.L_2301 - .L_2300)


	//   ....[0]....
.L_2300:
        /*0160*/ 	.word	0x00000060


	//   ....[1]....
        /*0164*/ 	.word	0x00000220


	//   ....[2]....
        /*0168*/ 	.word	0x00000de0


	//   ....[3]....
        /*016c*/ 	.word	0x00008f70


	//   ....[4]....
        /*0170*/ 	.word	0x000091c0


	//   ....[5]....
        /*0174*/ 	.word	0x00009310


	//   ....[6]....
        /*0178*/ 	.word	0x000093a0


	//   ....[7]....
        /*017c*/ 	.word	0x000093e0


	//----- nvinfo : EIATTR_CRS_STACK_SIZE
	.align		4
.L_2301:
        /*0180*/ 	.byte	0x04, 0x1e
        /*0182*/ 	.short	(.L_2303 - .L_2302)
.L_2302:
        /*0184*/ 	.word	0x00000000


	//----- nvinfo : EIATTR_CBANK_PARAM_SIZE
	.align		4
.L_2303:
        /*0188*/ 	.byte	0x03, 0x19
        /*018a*/ 	.short	0x0074


	//----- nvinfo : EIATTR_PARAM_CBANK
	.align		4
        /*018c*/ 	.byte	0x04, 0x0a
        /*018e*/ 	.short	(.L_2305 - .L_2304)
	.align		4
.L_2304:
        /*0190*/ 	.word	index@(.nv.constant0._Z23gemm_half_q_half_kernelILi3ELi12ELb1ELb1ELi32EEvPK6__halfPKjS4_S2_PS0_iiiiPKtS7_iiiiiibS2_i)
        /*0194*/ 	.short	0x0380
        /*0196*/ 	.short	0x0074


	//----- nvinfo : EIATTR_SW_WAR
	.align		4
.L_2305:
        /*0198*/ 	.byte	0x04, 0x36
        /*019a*/ 	.short	(.L_2307 - .L_2306)
.L_2306:
        /*019c*/ 	.word	0x00000008
.L_2307:


//--------------------- .nv.info._Z23gemm_half_q_half_kernelILi3ELi14ELb1ELb1ELi32EEvPK6__halfPKjS4_S2_PS0_iiiiPKtS7_iiiiiibS2_i --------------------------
	.section	.nv.info._Z23gemm_half_q_half_kernelILi3ELi14ELb1ELb1ELi32EEvPK6__halfPKjS4_S2_PS0_iiiiPKtS7_iiiiiibS2_i,"",@"SHT_CUDA_INFO"
	.sectionflags	@""
	.align	4


	//----- nvinfo : EIATTR_CUDA_API_VERSION
	.align		4
        /*0000*/ 	.byte	0x04, 0x37
        /*0002*/ 	.short	(.L_2309 - .L_2308)
.L_2308:
        /*0004*/ 	.word	0x00000082


	//----- nvinfo : EIATTR_KPARAM_INFO
	.align		4
.L_2309:
        /*0008*/ 	.byte	0x04, 0x17
        /*000a*/ 	.short	(.L_2311 - .L_2310)
.L_2310:
        /*000c*/ 	.word	0x00000000
        /*0010*/ 	.short	0x0013
        /*0012*/ 	.short	0x0070
        /*0014*/ 	.byte	0x00, 0xf0, 0x11, 0x00


	//----- nvinfo : EIATTR_KPARAM_INFO
	.align		4
.L_2311:
        /*0018*/ 	.byte	0x04, 0x17
        /*001a*/ 	.short	(.L_2313 - .L_2312)
.L_2312:
        /*001c*/ 	.word	0x00000000
        /*0020*/ 	.short	0x0012
        /*0022*/ 	.short	0x0068
        /*0024*/ 	.byte	0x00, 0xf5, 0x21, 0x00


	//----- nvinfo : EIATTR_KPARAM_INFO
	.align		4
.L_2313:
        /*0028*/ 	.byte	0x04, 0x17
        /*002a*/ 	.short	(.L_2315 - .L_2314)
.L_2314:
        /*002c*/ 	.word	0x00000000
        /*0030*/ 	.short	0x0011
        /*0032*/ 	.short	0x0060
        /*0034*/ 	.byte	0x00, 0xf0, 0x05, 0x00


	//----- nvinfo : EIATTR_KPARAM_INFO
	.align		4
.L_2315:
        /*0038*/ 	.byte	0x04, 0x17
        /*003a*/ 	.short	(.L_2317 - .L_2316)
.L_2316:
        /*003c*/ 	.word	0x00000000
        /*0040*/ 	.short	0x0010
        /*0042*/ 	.short	0x005c
        /*0044*/ 	.byte	0x00, 0xf0, 0x11, 0x00


	//----- nvinfo : EIATTR_KPARAM_INFO
	.align		4
.L_2317:
        /*0048*/ 	.byte	0x04, 0x17
        /*004a*/ 	.short	(.L_2319 - .L_2318)
.L_2318:
        /*004c*/ 	.word	0x00000000
        /*0050*/ 	.short	0x000f
        /*0052*/ 	.short	0x0058
        /*0054*/ 	.byte	0x00, 0xf0, 0x11, 0x00


	//----- nvinfo : EIATTR_KPARAM_INFO
	.align		4
.L_2319:
        /*0058*/ 	.byte	0x04, 0x17
        /*005a*/ 	.short	(.L_2321 - .L_2320)
.L_2320:
        /*005c*/ 	.word	0x00000000
        /*0060*/ 	.short	0x000e
        /*0062*/ 	.short	0x0054
        /*0064*/ 	.byte	0x00, 0xf0, 0x11, 0x00


	//----- nvinfo : EIATTR_KPARAM_INFO
	.align		4
.L_2321:
        /*0068*/ 	.byte	0x04, 0x17
        /*006a*/ 	.short	(.L_2323 - .L_2322)
.L_2322:
        /*006c*/ 	.word	0x00000000
        /*0070*/ 	.short	0x000d
        /*0072*/ 	.short	0x0050
        /*0074*/ 	.byte	0x00, 0xf0, 0x11, 0x00


	//----- nvinfo : EIATTR_KPARAM_INFO
	.align		4
.L_2323:
        /*0078*/ 	.byte	0x04, 0x17
        /*007a*/ 	.short	(.L_2325 - .L_2324)
.L_2324:
        /*007c*/ 	.word	0x00000000
        /*0080*/ 	.short	0x000c
        /*0082*/ 	.short	0x004c
        /*0084*/ 	.byte	0x00, 0xf0, 0x11, 0x00


	//----- nvinfo : EIATTR_KPARAM_INFO
	.align		4
.L_2325:
        /*0088*/ 	.byte	0x04, 0x17
        /*008a*/ 	.short	(.L_2327 - .L_2326)
.L_2326:
        /*008c*/ 	.word	0x00000000
        /*0090*/ 	.short	0x000b
        /*0092*/ 	.short	0x0048
        /*0094*/ 	.byte	0x00, 0xf0, 0x11, 0x00


	//----- nvinfo : EIATTR_KPARAM_INFO
	.align		4
.L_2327:
        /*0098*/ 	.byte	0x04, 0x17
        /*009a*/ 	.short	(.L_2329 - .L_2328)
.L_2328:
        /*009c*/ 	.word	0x00000000
        /*00a0*/ 	.short	0x000a
        /*00a2*/ 	.short	0x0040
        /*00a4*/ 	.byte	0x00, 0xf5, 0x21, 0x00


	//----- nvinfo : EIATTR_KPARAM_INFO
	.align		4
.L_2329:
        /*00a8*/ 	.byte	0x04, 0x17
        /*00aa*/ 	.short	(.L_2331 - .L_2330)
.L_2330:
        /*00ac*/ 	.word	0x00000000
        /*00b0*/ 	.short	0x0009
        /*00b2*/ 	.short	0x0038
        /*00b4*/ 	.byte	0x00, 0xf5, 0x21, 0x00


	//----- nvinfo : EIATTR_KPARAM_INFO
	.align		4
.L_2331:
        /*00b8*/ 	.byte	0x04, 0x17
        /*00ba*/ 	.short	(.L_2333 - .L_2332)
.L_2332:
        /*00bc*/ 	.word	0x00000000
        /*00c0*/ 	.short	0x0008
        /*00c2*/ 	.short	0x0034
        /*00c4*/ 	.byte	0x00, 0xf0, 0x11, 0x00


	//----- nvinfo : EIATTR_KPARAM_INFO
	.align		4
.L_2333:
        /*00c8*/ 	.byte	0x04, 0x17
        /*00ca*/ 	.short	(.L_2335 - .L_2334)
.L_2334:
        /*00cc*/ 	.word	0x00000000
        /*00d0*/ 	.short	0x0007
        /*00d2*/ 	.short	0x0030
        /*00d4*/ 	.byte	0x00, 0xf0, 0x11, 0x00


	//----- nvinfo : EIATTR_KPARAM_INFO
	.align		4
.L_2335:
        /*00d8*/ 	.byte	0x04, 0x17
        /*00da*/ 	.short	(.L_2337 - .L_2336)
.L_2336:
        /*00dc*/ 	.word	0x00000000
        /*00e0*/ 	.short	0x0006
        /*00e2*/ 	.short	0x002c
        /*00e4*/ 	.byte	0x00, 0xf0, 0x11, 0x00


	//----- nvinfo : EIATTR_KPARAM_INFO
	.align		4
.L_2337:
        /*00e8*/ 	.byte	0x04, 0x17
        /*00ea*/ 	.short	(.L_2339 - .L_2338)
.L_2338:
        /*00ec*/ 	.word	0x00000000
        /*00f0*/ 	.short	0x0005
        /*00f2*/ 	.short	0x0028
        /*00f4*/ 	.byte	0x00, 0xf0, 0x11, 0x00


	//----- nvinfo : EIATTR_KPARAM_INFO
	.align		4
.L_2339:
        /*00f8*/ 	.byte	0x04, 0x17
        /*00fa*/ 	.short	(.L_2341 - .L_2340)
.L_2340:
        /*00fc*/ 	.word	0x00000000
        /*0100*/ 	.short	0x0004
        /*0102*/ 	.short	0x0020
        /*0104*/ 	.byte	0x00, 0xf5, 0x21, 0x00


	//----- nvinfo : EIATTR_KPARAM_INFO
	.align		4
.L_2341:
        /*0108*/ 	.byte	0x04, 0x17
        /*010a*/ 	.short	(.L_2343 - .L_2342)
.L_2342:
        /*010c*/ 	.word	0x00000000
        /*0110*/ 	.short	0x0003
        /*0112*/ 	.short	0x0018
        /*0114*/ 	.byte	0x00, 0xf5, 0x21, 0x00


	//----- nvinfo : EIATTR_KPARAM_INFO
	.align		4
.L_2343:
        /*0118*/ 	.byte	0x04, 0x17
        /*011a*/ 	.short	(.L_2345 - .L_2344)
.L_2344:
        /*011c*/ 	.word	0x00000000
        /*0120*/ 	.short	0x0002
        /*0122*/ 	.short	0x0010
        /*0124*/ 	.byte	0x00, 0xf5, 0x21, 0x00


	//----- nvinfo : EIATTR_KPARAM_INFO
	.align		4
.L_2345:
        /*0128*/ 	.byte	0x04, 0x17
        /*012a*/ 	.short	(.L_2347 - .L_2346)
.L_2346:
        /*012c*/ 	.word	0x00000000
        /*0130*/ 	.short	0x0001
        /*0132*/ 	.short	0x0008
        /*0134*/ 	.byte	0x00, 0xf5, 0x21, 0x00


	//----- nvinfo : EIATTR_KPARAM_INFO
	.align		4
.L_2347:
        /*0138*/ 	.byte	0x04, 0x17
        /*013a*/ 	.short	(.L_2349 - .L_2348)
.L_2348:
        /*013c*/ 	.word	0x00000000
        /*0140*/ 	.short	0x0000
        /*0142*/ 	.short	0x0000
        /*0144*/ 	.byte	0x00, 0xf5, 0x21, 0x00


	//----- nvinfo : EIATTR_SPARSE_MMA_MASK
	.align		4
.L_2349:
        /*0148*/ 	.byte	0x03, 0x50
        /*014a*/ 	.short	0x0000


	//----- nvinfo : EIATTR_MAXREG_COUNT
	.align		4
        /*014c*/ 	.byte	0x03, 0x1b
        /*014e*/ 	.short	0x00ff


	//----- nvinfo : EIATTR_NUM_BARRIERS
	.align		4
        /*0150*/ 	.byte	0x02, 0x4c
        /*0152*/ 	.byte	0x01
	.zero		1


	//----- nvinfo : EIATTR_MERCURY_ISA_VERSION
	.align		4
        /*0154*/ 	.byte	0x03, 0x5f
        /*0156*/ 	.short	0x0101


	//----- nvinfo : EIATTR_VRC_CTA_INIT_COUNT
	.align		4
        /*0158*/ 	.byte	0x02, 0x4a
	.zero		1
	.zero		1


	//----- nvinfo : EIATTR_EXIT_INSTR_OFFSETS
	.align		4
        /*015c*/ 	.byte	0x04, 0x1c
        /*015e*/ 	.short	(.L_2351 - .L_2350)


	//   ....[0]....
.L_2350:
        /*0160*/ 	.word	0x00000060


	//   ....[1]....
        /*0164*/ 	.word	0x00000280


	//   ....[2]....
        /*0168*/ 	.word	0x00000e50


	//   ....[3]....
        /*016c*/ 	.word	0x0000a220


	//   ....[4]....
        /*0170*/ 	.word	0x0000a480


	//   ....[5]....
        /*0174*/ 	.word	0x0000a5e0


	//   ....[6]....
        /*0178*/ 	.word	0x0000a670


	//   ....[7]....
        /*017c*/ 	.word	0x0000a6b0


	//----- nvinfo : EIATTR_CRS_STACK_SIZE
	.align		4
.L_2351:
        /*0180*/ 	.byte	0x04, 0x1e
        /*0182*/ 	.short	(.L_2353 - .L_2352)
.L_2352:
        /*0184*/ 	.word	0x00000000


	//----- nvinfo : EIATTR_CBANK_PARAM_SIZE
	.align		4
.L_2353:
        /*0188*/ 	.byte	0x03, 0x19
        /*018a*/ 	.short	0x0074


	//----- nvinfo : EIATTR_PARAM_CBANK
	.align		4
        /*018c*/ 	.byte	0x04, 0x0a
        /*018e*/ 	.short	(.L_2355 - .L_2354)
	.align		4
.L_2354:
        /*0190*/ 	.word	index@(.nv.constant0._Z23gemm_half_q_half_kernelILi3ELi14ELb1ELb1ELi32EEvPK6__halfPKjS4_S2_PS0_iiiiPKtS7_iiiiiibS2_i)
        /*0194*/ 	.short	0x0380
        /*0196*/ 	.short	0x0074


	//----- nvinfo : EIATTR_SW_WAR
	.align		4
.L_2355:
        /*0198*/ 	.byte	0x04, 0x36
        /*019a*/ 	.short	(.L_2357 - .L_2356)
.L_2356:
        /*019c*/ 	.word	0x00000008
.L_2357:


//--------------------- .nv.info._Z23gemm_half_q_half_kernelILi3ELi4ELb1ELb1ELi32EEvPK6__halfPKjS4_S2_PS0_iiiiPKtS7_iiiiiibS2_i --------------------------
	.section	.nv.info._Z23gemm_half_q_half_kernelILi3ELi4ELb1ELb1ELi32EEvPK6__halfPKjS4_S2_PS0_iiiiPKtS7_iiiiiibS2_i,"",@"SHT_CUDA_INFO"
	.sectionflags	@""
	.align	4


	//----- nvinfo : EIATTR_CUDA_API_VERSION
	.align		4
        /*0000*/ 	.byte	0x04, 0x37
        /*0002*/ 	.short	(.L_2359 - .L_2358)
.L_2358:
        /*0004*/ 	.word	0x00000082


	//----- nvinfo : EIATTR_KPARAM_INFO
	.align		4
.L_2359:
        /*0008*/ 	.byte	0x04, 0x17
        /*000a*/ 	.short	(.L_2361 - .L_2360)
.L_2360:
        /*000c*/ 	.word	0x00000000
        /*0010*/ 	.short	0x0013
        /*0012*/ 	.short	0x0070
        /*0014*/ 	.byte	0x00, 0xf0, 0x11, 0x00


	//----- nvinfo : EIATTR_KPARAM_INFO
	.align		4
.L_2361:
        /*0018*/ 	.byte	0x04, 0x17
        /*001a*/ 	.short	(.L_2363 - .L_2362)
.L_2362:
        /*001c*/ 	.word	0x00000000
        /*0020*/ 	.short	0x0012
        /*0022*/ 	.short	0x0068
        /*0024*/ 	.byte	0x00, 0xf5, 0x21, 0x00


	//----- nvinfo : EIATTR_KPARAM_INFO
	.align		4
.L_2363:
        /*0028*/ 	.byte	0x04, 0x17
        /*002a*/ 	.short	(.L_2365 - .L_2364)
.L_2364:
        /*002c*/ 	.word	0x00000000
        /*0030*/ 	.short	0x0011
        /*0032*/ 	.short	0x0060
        /*0034*/ 	.byte	0x00, 0xf0, 0x05, 0x00


	//----- nvinfo : EIATTR_KPARAM_INFO
	.align		4
.L_2365:
        /*0038*/ 	.byte	0x04, 0x17
        /*003a*/ 	.short	(.L_2367 - .L_2366)
.L_2366:
        /*003c*/ 	.word	0x00000000
        /*0040*/ 	.short	0x0010
        /*0042*/ 	.short	0x005c
        /*0044*/ 	.byte	0x00, 0xf0, 0x11, 0x00


	//----- nvinfo : EIATTR_KPARAM_INFO
	.align		4
.L_2367:
        /*0048*/ 	.byte	0x04, 0x17
        /*004a*/ 	.short	(.L_2369 - .L_2368)
.L_2368:
        /*004c*/ 	.word	0x00000000
        /*0050*/ 	.short	0x000f
        /*0052*/ 	.short	0x0058
        /*0054*/ 	.byte	0x00, 0xf0, 0x11, 0x00


	//----- nvinfo : EIATTR_KPARAM_INFO
	.align		4
.L_2369:
        /*0058*/ 	.byte	0x04, 0x17
        /*005a*/ 	.short	(.L_2371 - .L_2370)
.L_2370:
        /*005c*/ 	.word	0x00000000
        /*0060*/ 	.short	0x000e
        /*0062*/ 	.short	0x0054
        /*0064*/ 	.byte	0x00, 0xf0, 0x11, 0x00


	//----- nvinfo : EIATTR_KPARAM_INFO
	.align		4
.L_2371:
        /*0068*/ 	.byte	0x04, 0x17
        /*006a*/ 	.short	(.L_2373 - .L_2372)
.L_2372:
        /*006c*/ 	.word	0x00000000
        /*0070*/ 	.short	0x000d
        /*0072*/ 	.short	0x0050
        /*0074*/ 	.byte	0x00, 0xf0, 0x11, 0x00


	//----- nvinfo : EIATTR_KPARAM_INFO
	.align		4
.L_2373:
        /*0078*/ 	.byte	0x04, 0x17
        /*007a*/ 	.short	(.L_2375 - .L_2374)
.L_2374:
        /*007c*/ 	.word	0x00000000
        /*0080*/ 	.short	0x000c
        /*0082*/ 	.short	0x004c
        /*0084*/ 	.byte	0x00, 0xf0, 0x11, 0x00


	//----- nvinfo : EIATTR_KPARAM_INFO
	.align		4
.L_2375:
        /*0088*/ 	.byte	0x04, 0x17
        /*008a*/ 	.short	(.L_2377 - .L_2376)
.L_2376:
        /*008c*/ 	.word	0x00000000
        /*0090*/ 	.short	0x000b
        /*0092*/ 	.short	0x0048
        /*0094*/ 	.byte	0x00, 0xf0, 0x11, 0x00


	//----- nvinfo : EIATTR_KPARAM_INFO
	.align		4
.L_2377:
        /*0098*/ 	.byte	0x04, 0x17
        /*009a*/ 	.short	(.L_2379 - .L_2378)
.L_2378:
        /*009c*/ 	.word	0x00000000
        /*00a0*/ 	.short	0x000a
        /*00a2*/ 	.short	0x0040
        /*00a4*/ 	.byte	0x00, 0xf5, 0x21, 0x00


	//----- nvinfo : EIATTR_KPARAM_INFO
	.align		4
.L_2379:
        /*00a8*/ 	.byte	0x04, 0x17
        /*00aa*/ 	.short	(.L_2381 - .L_2380)
.L_2380:
        /*00ac*/ 	.word	0x00000000
        /*00b0*/ 	.short	0x0009
        /*00b2*/ 	.short	0x0038
        /*00b4*/ 	.byte	0x00, 0xf5, 0x21, 0x00


	//----- nvinfo : EIATTR_KPARAM_INFO
	.align		4
.L_2381:
        /*00b8*/ 	.byte	0x04, 0x17
        /*00ba*/ 	.short	(.L_2383 - .L_2382)
.L_2382:
        /*00bc*/ 	.word	0x00000000
        /*00c0*/ 	.short	0x0008
        /*00c2*/ 	.short	0x0034
        /*00c4*/ 	.byte	0x00, 0xf0, 0x11, 0x00


	//----- nvinfo : EIATTR_KPARAM_INFO
	.align		4
.L_2383:
        /*00c8*/ 	.byte	0x04, 0x17
        /*00ca*/ 	.short	(.L_2385 - .L_2384)
.L_2384:
        /*00cc*/ 	.word	0x00000000
        /*00d0*/ 	.short	0x0007
        /*00d2*/ 	.short	0x0030
        /*00d4*/ 	.byte	0x00, 0xf0, 0x11, 0x00


	//----- nvinfo : EIATTR_KPARAM_INFO
	.align		4
.L_2385:
        /*00d8*/ 	.byte	0x04, 0x17
        /*00da*/ 	.short	(.L_2387 - .L_2386)
.L_2386:
        /*00dc*/ 	.word	0x00000000
        /*00e0*/ 	.short	0x0006
        /*00e2*/ 	.short	0x002c
        /*00e4*/ 	.byte	0x00, 0xf0, 0x11, 0x00


	//----- nvinfo : EIATTR_KPARAM_INFO
	.align		4
.L_2387:
        /*00e8*/ 	.byte	0x04, 0x17
        /*00ea*/ 	.short	(.L_2389 - .L_2388)
.L_2388:
        /*00ec*/ 	.word	0x00000000
        /*00f0*/ 	.short	0x0005
        /*00f2*/ 	.short	0x0028
        /*00f4*/ 	.byte	0x00, 0xf0, 0x11, 0x00


	//----- nvinfo : EIATTR_KPARAM_INFO
	.align		4
.L_2389:
        /*00f8*/ 	.byte	0x04, 0x17
        /*00fa*/ 	.short	(.L_2391 - .L_2390)
.L_2390:
        /*00fc*/ 	.word	0x00000000
        /*0100*/ 	.short	0x0004
        /*0102*/ 	.short	0x0020
        /*0104*/ 	.byte	0x00, 0xf5, 0x21, 0x00


	//----- nvinfo : EIATTR_KPARAM_INFO
	.align		4
.L_2391:
        /*0108*/ 	.byte	0x04, 0x17
        /*010a*/ 	.short	(.L_2393 - .L_2392)
.L_2392:
        /*010c*/ 	.word	0x00000000
        /*0110*/ 	.short	0x0003
        /*0112*/ 	.short	0x0018
        /*0114*/ 	.byte	0x00, 0xf5, 0x21, 0x00


	//----- nvinfo : EIATTR_KPARAM_INFO
	.align		4
.L_2393:
        /*0118*/ 	.byte	0x04, 0x17
        /*011a*/ 	.short	(.L_2395 - .L_2394)
.L_2394:
        /*011c*/ 	.word	0x00000000
        /*0120*/ 	.short	0x0002
        /*0122*/ 	.short	0x0010
        /*0124*/ 	.byte	0x00, 0xf5, 0x21, 0x00


	//----- nvinfo : EIATTR_KPARAM_INFO
	.align		4
.L_2395:
        /*0128*/ 	.byte	0x04, 0x17
        /*012a*/ 	.short	(.L_2397 - .L_2396)
.L_2396:
        /*012c*/ 	.word	0x00000000
        /*0130*/ 	.short	0x0001
        /*0132*/ 	.short	0x0008
        /*0134*/ 	.byte	0x00, 0xf5, 0x21, 0x00


	//----- nvinfo : EIATTR_KPARAM_INFO
	.align		4
.L_2397:
        /*0138*/ 	.byte	0x04, 0x17
        /*013a*/ 	.short	(.L_2399 - .L_2398)
.L_2398:
        /*013c*/ 	.word	0x00000000
        /*0140*/ 	.short	0x0000
        /*0142*/ 	.short	0x0000
        /*0144*/ 	.byte	0x00, 0xf5, 0x21, 0x00


	//----- nvinfo : EIATTR_SPARSE_MMA_MASK
	.align		4
.L_2399:
        /*0148*/ 	.byte	0x03, 0x50
        /*014a*/ 	.short	0x0000


	//----- nvinfo : EIATTR_MAXREG_COUNT
	.align		4
        /*014c*/ 	.byte	0x03, 0x1b
        /*014e*/ 	.short	0x00ff


	//----- nvinfo : EIATTR_NUM_BARRIERS
	.align		4
        /*0150*/ 	.byte	0x02, 0x4c
        /*0152*/ 	.byte	0x01
	.zero		1


	//----- nvinfo : EIATTR_MERCURY_ISA_VERSION
	.align		4
        /*0154*/ 	.byte	0x03, 0x5f
        /*0156*/ 	.short	0x0101


	//----- nvinfo : EIATTR_VRC_CTA_INIT_COUNT
	.align		4
        /*0158*/ 	.byte	0x02, 0x4a
	.zero		1
	.zero		1


	//----- nvinfo : EIATTR_EXIT_INSTR_OFFSETS
	.align		4
        /*015c*/ 	.byte	0x04, 0x1c
        /*015e*/ 	.short	(.L_2401 - .L_2400)


	//   ....[0]....
.L_2400:
        /*0160*/ 	.word	0x00000050


	//   ....[1]....
        /*0164*/ 	.word	0x00000200


	//   ....[2]....
        /*0168*/ 	.word	0x00000dc0


	//   ....[3]....
        /*016c*/ 	.word	0x00003b00


	//   ....[4]....
        /*0170*/ 	.word	0x00003d50


	//   ....[5]....
        /*0174*/ 	.word	0x00003ea0


	//   ....[6]....
        /*0178*/ 	.word	0x00003f20


	//   ....[7]....
        /*017c*/ 	.word	0x00003f60


	//----- nvinfo : EIATTR_CRS_STACK_SIZE
	.align		4
.L_2401:
        /*0180*/ 	.byte	0x04, 0x1e
        /*0182*/ 	.short	(.L_2403 - .L_2402)
.L_2402:
        /*0184*/ 	.word	0x00000000


	//----- nvinfo : EIATTR_CBANK_PARAM_SIZE
	.align		4
.L_2403:
        /*0188*/ 	.byte	0x03, 0x19
        /*018a*/ 	.short	0x0074


	//----- nvinfo : EIATTR_PARAM_CBANK
	.align		4
        /*018c*/ 	.byte	0x04, 0x0a
        /*018e*/ 	.short	(.L_2405 - .L_2404)
	.align		4
.L_2404:
        /*0190*/ 	.word	index@(.nv.constant0._Z23gemm_half_q_half_kernelILi3ELi4ELb1ELb1ELi32EEvPK6__halfPKjS4_S2_PS0_iiiiPKtS7_iiiiiibS2_i)
        /*0194*/ 	.short	0x0380
        /*0196*/ 	.short	0x0074


	//----- nvinfo : EIATTR_SW_WAR
	.align		4
.L_2405:
        /*0198*/ 	.byte	0x04, 0x36
        /*019a*/ 	.short	(.L_2407 - .L_2406)
.L_2406:
        /*019c*/ 	.word	0x00000008
.L_2407:


//--------------------- .nv.info._Z23gemm_half_q_half_kernelILi3ELi6ELb1ELb1ELi32EEvPK6__halfPKjS4_S2_PS0_iiiiPKtS7_iiiiiibS2_i --------------------------
	.section	.nv.info._Z23gemm_half_q_half_kernelILi3ELi6ELb1ELb1ELi32EEvPK6__halfPKjS4_S2_PS0_iiiiPKtS7_iiiiiibS2_i,"",@"SHT_CUDA_INFO"
	.sectionflags	@""
	.align	4


	//----- nvinfo : EIATTR_CUDA_API_VERSION
	.align		4
        /*0000*/ 	.byte	0x04, 0x37
        /*0002*/ 	.short	(.L_2409 - .L_2408)
.L_2408:
        /*0004*/ 	.word	0x00000082


	//----- nvinfo : EIATTR_KPARAM_INFO
	.align		4
.L_2409:
        /*0008*/ 	.byte	0x04, 0x17
        /*000a*/ 	.short	(.L_2411 - .L_2410)
.L_2410:
        /*000c*/ 	.word	0x00000000
        /*0010*/ 	.short	0x0013
        /*0012*/ 	.short	0x0070
        /*0014*/ 	.byte	0x00, 0xf0, 0x11, 0x00


	//----- nvinfo : EIATTR_KPARAM_INFO
	.align		4
.L_2411:
        /*0018*/ 	.byte	0x04, 0x17
        /*001a*/ 	.short	(.L_2413 - .L_2412)
.L_2412:
        /*001c*/ 	.word	0x00000000
        /*0020*/ 	.short	0x0012
        /*0022*/ 	.short	0x0068
        /*0024*/ 	.byte	0x00, 0xf5, 0x21, 0x00


	//----- nvinfo : EIATTR_KPARAM_INFO
	.align		4
.L_2413:
        /*0028*/ 	.byte	0x04, 0x17
        /*002a*/ 	.short	(.L_2415 - .L_2414)
.L_2414:
        /*002c*/ 	.word	0x00000000
        /*0030*/ 	.short	0x0011
        /*0032*/ 	.short	0x0060
        /*0034*/ 	.byte	0x00, 0xf0, 0x05, 0x00


	//----- nvinfo : EIATTR_KPARAM_INFO
	.align		4
.L_2415:
        /*0038*/ 	.byte	0x04, 0x17
        /*003a*/ 	.short	(.L_2417 - .L_2416)
.L_2416:
        /*003c*/ 	.word	0x00000000
        /*0040*/ 	.short	0x0010
        /*0042*/ 	.short	0x005c
        /*0044*/ 	.byte	0x00, 0xf0, 0x11, 0x00


	//----- nvinfo : EIATTR_KPARAM_INFO
	.align		4
.L_2417:
        /*0048*/ 	.byte	0x04, 0x17
        /*004a*/ 	.short	(.L_2419 - .L_2418)
.L_2418:
        /*004c*/ 	.word	0x00000000
        /*0050*/ 	.short	0x000f
        /*0052*/ 	.short	0x0058
        /*0054*/ 	.byte	0x00, 0xf0, 0x11, 0x00


	//----- nvinfo : EIATTR_KPARAM_INFO
	.align		4
.L_2419:
        /*0058*/ 	.byte	0x04, 0x17
        /*005a*/ 	.short	(.L_2421 - .L_2420)
.L_2420:
        /*005c*/ 	.word	0x00000000
        /*0060*/ 	.short	0x000e
        /*0062*/ 	.short	0x0054
        /*0064*/ 	.byte	0x00, 0xf0, 0x11, 0x00


	//----- nvinfo : EIATTR_KPARAM_INFO
	.align		4
.L_2421:
        /*0068*/ 	.byte	0x04, 0x17
        /*006a*/ 	.short	(.L_2423 - .L_2422)
.L_2422:
        /*006c*/ 	.word	0x00000000
        /*0070*/ 	.short	0x000d
        /*0072*/ 	.short	0x0050
        /*0074*/ 	.byte	0x00, 0xf0, 0x11, 0x00


	//----- nvinfo : EIATTR_KPARAM_INFO
	.align		4
.L_2423:
        /*0078*/ 	.byte	0x04, 0x17
        /*007a*/ 	.short	(.L_2425 - .L_2424)
.L_2424:
        /*007c*/ 	.word	0x00000000
        /*0080*/ 	.short	0x000c
        /*0082*/ 	.short	0x004c
        /*0084*/ 	.byte	0x00, 0xf0, 0x11, 0x00


	//----- nvinfo : EIATTR_KPARAM_INFO
	.align		4
.L_2425:
        /*0088*/ 	.byte	0x04, 0x17
        /*008a*/ 	.short	(.L_2427 - .L_2426)
.L_2426:
        /*008c*/ 	.word	0x00000000
        /*0090*/ 	.short	0x000b
        /*0092*/ 	.short	0x0048
        /*0094*/ 	.byte	0x00, 0xf0, 0x11, 0x00


	//----- nvinfo : EIATTR_KPARAM_INFO
	.align		4
.L_2427:
        /*0098*/ 	.byte	0x04, 0x17
        /*009a*/ 	.short	(.L_2429 - .L_2428)
.L_2428:
        /*009c*/ 	.word	0x00000000
        /*00a0*/ 	.short	0x000a
        /*00a2*/ 	.short	0x0040
        /*00a4*/ 	.byte	0x00, 0xf5, 0x21, 0x00


	//----- nvinfo : EIATTR_KPARAM_INFO
	.align		4
.L_2429:
        /*00a8*/ 	.byte	0x04, 0x17
        /*00aa*/ 	.short	(.L_2431 - .L_2430)
.L_2430:
        /*00ac*/ 	.word	0x00000000
        /*00b0*/ 	.short	0x0009
        /*00b2*/ 	.short	0x0038
        /*00b4*/ 	.byte	0x00, 0xf5, 0x21, 0x00


	//----- nvinfo : EIATTR_KPARAM_INFO
	.align		4
.L_2431:
        /*00b8*/ 	.byte	0x04, 0x17
        /*00ba*/ 	.short	(.L_2433 - .L_2432)
.L_2432:
        /*00bc*/ 	.word	0x00000000
        /*00c0*/ 	.short	0x0008
        /*00c2*/ 	.short	0x0034
        /*00c4*/ 	.byte	0x00, 0xf0, 0x11, 0x00


	//----- nvinfo : EIATTR_KPARAM_INFO
	.align		4
.L_2433:
        /*00c8*/ 	.byte	0x04, 0x17
        /*00ca*/ 	.short	(.L_2435 - .L_2434)
.L_2434:
        /*00cc*/ 	.word	0x00000000
        /*00d0*/ 	.short	0x0007
        /*00d2*/ 	.short	0x0030
        /*00d4*/ 	.byte	0x00, 0xf0, 0x11, 0x00


	//----- nvinfo : EIATTR_KPARAM_INFO
	.align		4
.L_2435:
        /*00d8*/ 	.byte	0x04, 0x17
        /*00da*/ 	.short	(.L_2437 - .L_2436)
.L_2436:
        /*00dc*/ 	.word	0x00000000
        /*00e0*/ 	.short	0x0006
        /*00e2*/ 	.short	0x002c
        /*00e4*/ 	.byte	0x00, 0xf0, 0x11, 0x00


	//----- nvinfo : EIATTR_KPARAM_INFO
	.align		4
.L_2437:
        /*00e8*/ 	.byte	0x04, 0x17
        /*00ea*/ 	.short	(.L_2439 - .L_2438)
.L_2438:
        /*00ec*/ 	.word	0x00000000
        /*00f0*/ 	.short	0x0005
        /*00f2*/ 	.short	0x0028
        /*00f4*/ 	.byte	0x00, 0xf0, 0x11, 0x00


	//----- nvinfo : EIATTR_KPARAM_INFO
	.align		4
.L_2439:
        /*00f8*/ 	.byte	0x04, 0x17
        /*00fa*/ 	.short	(.L_2441 - .L_2440)
.L_2440:
        /*00fc*/ 	.word	0x00000000
        /*0100*/ 	.short	0x0004
        /*0102*/ 	.short	0x0020
        /*0104*/ 	.byte	0x00, 0xf5, 0x21, 0x00


	//----- nvinfo : EIATTR_KPARAM_INFO
	.align		4
.L_2441:
        /*0108*/ 	.byte	0x04, 0x17
        /*010a*/ 	.short	(.L_2443 - .L_2442)
.L_2442:
        /*010c*/ 	.word	0x00000000
        /*0110*/ 	.short	0x0003
        /*0112*/ 	.short	0x0018
        /*0114*/ 	.byte	0x00, 0xf5, 0x21, 0x00


	//----- nvinfo : EIATTR_KPARAM_INFO
	.align		4
.L_2443:
        /*0118*/ 	.byte	0x04, 0x17
        /*011a*/ 	.short	(.L_2445 - .L_2444)
.L_2444:
        /*011c*/ 	.word	0x00000000
        /*0120*/ 	.short	0x0002
        /*0122*/ 	.short	0x0010
        /*0124*/ 	.byte	0x00, 0xf5, 0x21, 0x00


	//----- nvinfo : EIATTR_KPARAM_INFO
	.align		4
.L_2445:
        /*0128*/ 	.byte	0x04, 0x17
        /*012a*/ 	.short	(.L_2447 - .L_2446)
.L_2446:
        /*012c*/ 	.word	0x00000000
        /*0130*/ 	.short	0x0001
        /*0132*/ 	.short	0x0008
        /*0134*/ 	.byte	0x00, 0xf5, 0x21, 0x00


	//----- nvinfo : EIATTR_KPARAM_INFO
	.align		4
.L_2447:
        /*0138*/ 	.byte	0x04, 0x17
        /*013a*/ 	.short	(.L_2449 - .L_2448)
.L_2448:
        /*013c*/ 	.word	0x00000000
        /*0140*/ 	.short	0x0000
        /*0142*/ 	.short	0x0000
        /*0144*/ 	.byte	0x00, 0xf5, 0x21, 0x00


	//----- nvinfo : EIATTR_SPARSE_MMA_MASK
	.align		4
.L_2449:
        /*0148*/ 	.byte	0x03, 0x50
        /*014a*/ 	.short	0x0000


	//----- nvinfo : EIATTR_MAXREG_COUNT
	.align		4
        /*014c*/ 	.byte	0x03, 0x1b
        /*014e*/ 	.short	0x00ff


	//----- nvinfo : EIATTR_NUM_BARRIERS
	.align		4
        /*0150*/ 	.byte	0x02, 0x4c
        /*0152*/ 	.byte	0x01
	.zero		1


	//----- nvinfo : EIATTR_MERCURY_ISA_VERSION
	.align		4
        /*0154*/ 	.byte	0x03, 0x5f
        /*0156*/ 	.short	0x0101


	//----- nvinfo : EIATTR_VRC_CTA_INIT_COUNT
	.align		4
        /*0158*/ 	.byte	0x02, 0x4a
	.zero		1
	.zero		1


	//----- nvinfo : EIATTR_EXIT_INSTR_OFFSETS
	.align		4
        /*015c*/ 	.byte	0x04, 0x1c
        /*015e*/ 	.short	(.L_2451 - .L_2450)


	//   ....[0]....
.L_2450:
        /*0160*/ 	.word	0x00000060


	//   ....[1]....
        /*0164*/ 	.word	0x00000270


	//   ....[2]....
        /*0168*/ 	.word	0x00000e10


	//   ....[3]....
        /*016c*/ 	.word	0x00004cf0


	//   ....[4]....
        /*0170*/ 	.word	0x00004f60


	//   ....[5]....
        /*0174*/ 	.word	0x000050c0


	//   ....[6]....
        /*0178*/ 	.word	0x00005150


	//   ....[7]....
        /*017c*/ 	.word	0x00005190


	//----- nvinfo : EIATTR_CRS_STACK_SIZE
	.align		4
.L_2451:
        /*0180*/ 	.byte	0x04, 0x1e
        /*0182*/ 	.short	(.L_2453 - .L_2452)
.L_2452:
        /*0184*/ 	.word	0x00000000


	//----- nvinfo : EIATTR_CBANK_PARAM_SIZE
	.align		4
.L_2453:
        /*0188*/ 	.byte	0x03, 0x19
        /*018a*/ 	.short	0x0074


	//----- nvinfo : EIATTR_PARAM_CBANK
	.align		4
        /*018c*/ 	.byte	0x04, 0x0a
        /*018e*/ 	.short	(.L_2455 - .L_2454)
	.align		4
.L_2454:
        /*0190*/ 	.word	index@(.nv.constant0._Z23gemm_half_q_half_kernelILi3ELi6ELb1ELb1ELi32EEvPK6__halfPKjS4_S2_PS0_iiiiPKtS7_iiiiiibS2_i)
        /*0194*/ 	.short	0x0380
        /*0196*/ 	.short	0x0074


	//----- nvinfo : EIATTR_SW_WAR
	.align		4
.L_2455:
        /*0198*/ 	.byte	0x04, 0x36
        /*019a*/ 	.short	(.L_2457 - .L_2456)
.L_2456:
        /*019c*/ 	.word	0x00000008
.L_2457:


//--------------------- .nv.info._Z23gemm_half_q_half_kernelILi3ELi2ELb1ELb1ELi32EEvPK6__halfPKjS4_S2_PS0_iiiiPKtS7_iiiiiibS2_i --------------------------
	.section	.nv.info._Z23gemm_half_q_half_kernelILi3ELi2ELb1ELb1ELi32EEvPK6__halfPKjS4_S2_PS0_iiiiPKtS7_iiiiiibS2_i,"",@"SHT_CUDA_INFO"
	.sectionflags	@""
	.align	4


	//----- nvinfo : EIATTR_CUDA_API_VERSION
	.align		4
        /*0000*/ 	.byte	0x04, 0x37
        /*0002*/ 	.short	(.L_2459 - .L_2458)
.L_2458:
        /*0004*/ 	.word	0x00000082


	//----- nvinfo : EIATTR_KPARAM_INFO
	.align		4
.L_2459:
        /*0008*/ 	.byte	0x04, 0x17
        /*000a*/ 	.short	(.L_2461 - .L_2460)
.L_2460:
        /*000c*/ 	.word	0x00000000
        /*0010*/ 	.short	0x0013
        /*0012*/ 	.short	0x0070
        /*0014*/ 	.byte	0x00, 0xf0, 0x11, 0x00


	//----- nvinfo : EIATTR_KPARAM_INFO
	.align		4
.L_2461:
        /*0018*/ 	.byte	0x04, 0x17
        /*001a*/ 	.short	(.L_2463 - .L_2462)
.L_2462:
        /*001c*/ 	.word	0x00000000
        /*0020*/ 	.short	0x0012
        /*0022*/ 	.short	0x0068
        /*0024*/ 	.byte	0x00, 0xf5, 0x21, 0x00


	//----- nvinfo : EIATTR_KPARAM_INFO
	.align		4
.L_2463:
        /*0028*/ 	.byte	0x04, 0x17
        /*002a*/ 	.short	(.L_2465 - .L_2464)
.L_2464:
        /*002c*/ 	.word	0x00000000
        /*0030*/ 	.short	0x0011
        /*0032*/ 	.short	0x0060
        /*0034*/ 	.byte	0x00, 0xf0, 0x05, 0x00


	//----- nvinfo : EIATTR_KPARAM_INFO
	.align		4
.L_2465:
        /*0038*/ 	.byte	0x04, 0x17
        /*003a*/ 	.short	(.L_2467 - .L_2466)
.L_2466:
        /*003c*/ 	.word	0x00000000
        /*0040*/ 	.short	0x0010
        /*0042*/ 	.short	0x005c
        /*0044*/ 	.byte	0x00, 0xf0, 0x11, 0x00


	//----- nvinfo : EIATTR_KPARAM_INFO
	.align		4
.L_2467:
        /*0048*/ 	.byte	0x04, 0x17
        /*004a*/ 	.short	(.L_2469 - .L_2468)
.L_2468:
        /*004c*/ 	.word	0x00000000
        /*0050*/ 	.short	0x000f
        /*0052*/ 	.short	0x0058
        /*0054*/ 	.byte	0x00, 0xf0, 0x11, 0x00


	//----- nvinfo : EIATTR_KPARAM_INFO
	.align		4
.L_2469:
        /*0058*/ 	.byte	0x04, 0x17
        /*005a*/ 	.short	(.L_2471 - .L_2470)
.L_2470:
        /*005c*/ 	.word	0x00000000
        /*0060*/ 	.short	0x000e
        /*0062*/ 	.short	0x0054
        /*0064*/ 	.byte	0x00, 0xf0, 0x11, 0x00


	//----- nvinfo : EIATTR_KPARAM_INFO
	.align		4
.L_2471:
        /*0068*/ 	.byte	0x04, 0x17
        /*006a*/ 	.short	(.L_2473 - .L_2472)
.L_2472:
        /*006c*/ 	.word	0x00000000
        /*0070*/ 	.short	0x000d
        /*0072*/ 	.short	0x0050
        /*0074*/ 	.byte	0x00, 0xf0, 0x11, 0x00


	//----- nvinfo : EIATTR_KPARAM_INFO
	.align		4
.L_2473:
        /*0078*/ 	.byte	0x04, 0x17
        /*007a*/ 	.short	(.L_2475 - .L_2474)
.L_2474:
        /*007c*/ 	.word	0x00000000
        /*0080*/ 	.short	0x000c
        /*0082*/ 	.short	0x004c
        /*0084*/ 	.byte	0x00, 0xf0, 0x11, 0x00


	//----- nvinfo : EIATTR_KPARAM_INFO
	.align		4
.L_2475:
        /*0088*/ 	.byte	0x04, 0x17
        /*008a*/ 	.short	(.L_2477 - .L_2476)
.L_2476:
        /*008c*/ 	.word	0x00000000
        /*0090*/ 	.short	0x000b
        /*0092*/ 	.short	0x0048
        /*0094*/ 	.byte	0x00, 0xf0, 0x11, 0x00


	//----- nvinfo : EIATTR_KPARAM_INFO
	.align		4
.L_2477:
        /*0098*/ 	.byte	0x04, 0x17
        /*009a*/ 	.short	(.L_2479 - .L_2478)
.L_2478:
        /*009c*/ 	.word	0x00000000
        /*00a0*/ 	.short	0x000a
        /*00a2*/ 	.short	0x0040
        /*00a4*/ 	.byte	0x00, 0xf5, 0x21, 0x00


	//----- nvinfo : EIATTR_KPARAM_INFO
	.align		4
.L_2479:
        /*00a8*/ 	.byte	0x04, 0x17
        /*00aa*/ 	.short	(.L_2481 - .L_2480)
.L_2480:
        /*00ac*/ 	.word	0x00000000
        /*00b0*/ 	.short	0x0009
        /*00b2*/ 	.short	0x0038
        /*00b4*/ 	.byte	0x00, 0xf5, 0x21, 0x00


	//----- nvinfo : EIATTR_KPARAM_INFO
	.align		4
.L_2481:
        /*00b8*/ 	.byte	0x04, 0x17
        /*00ba*/ 	.short	(.L_2483 - .L_2482)
.L_2482:
        /*00bc*/ 	.word	0x00000000
        /*00c0*/ 	.short	0x0008
        /*00c2*/ 	.short	0x0034
        /*00c4*/ 	.byte	0x00, 0xf0, 0x11, 0x00


	//----- nvinfo : EIATTR_KPARAM_INFO
	.align		4
.L_2483:
        /*00c8*/ 	.byte	0x04, 0x17
        /*00ca*/ 	.short	(.L_2485 - .L_2484)
.L_2484:
        /*00cc*/ 	.word	0x00000000
        /*00d0*/ 	.short	0x0007
        /*00d2*/ 	.short	0x0030
        /*00d4*/ 	.byte	0x00, 0xf0, 0x11, 0x00


	//----- nvinfo : EIATTR_KPARAM_INFO
	.align		4
.L_2485:
        /*00d8*/ 	.byte	0x04, 0x17
        /*00da*/ 	.short	(.L_2487 - .L_2486)
.L_2486:
        /*00dc*/ 	.word	0x00000000
        /*00e0*/ 	.short	0x0006
        /*00e2*/ 	.short	0x002c
        /*00e4*/ 	.byte	0x00, 0xf0, 0x11, 0x00


	//----- nvinfo : EIATTR_KPARAM_INFO
	.align		4
.L_2487:
        /*00e8*/ 	.byte	0x04, 0x17
        /*00ea*/ 	.short	(.L_2489 - .L_2488)
.L_2488:
        /*00ec*/ 	.word	0x00000000
        /*00f0*/ 	.short	0x0005
        /*00f2*/ 	.short	0x0028
        /*00f4*/ 	.byte	0x00, 0xf0, 0x11, 0x00


	//----- nvinfo : EIATTR_KPARAM_INFO
	.align		4
.L_2489:
        /*00f8*/ 	.byte	0x04, 0x17
        /*00fa*/ 	.short	(.L_2491 - .L_2490)
.L_2490:
        /*00fc*/ 	.word	0x00000000
        /*0100*/ 	.short	0x0004
        /*0102*/ 	.short	0x0020
        /*0104*/ 	.byte	0x00, 0xf5, 0x21, 0x00


	//----- nvinfo : EIATTR_KPARAM_INFO
	.align		4
.L_2491:
        /*0108*/ 	.byte	0x04, 0x17
        /*010a*/ 	.short	(.L_2493 - .L_2492)
.L_2492:
        /*010c*/ 	.word	0x00000000
        /*0110*/ 	.short	0x0003
        /*0112*/ 	.short	0x0018
        /*0114*/ 	.byte	0x00, 0xf5, 0x21, 0x00


	//----- nvinfo : EIATTR_KPARAM_INFO
	.align		4
.L_2493:
        /*0118*/ 	.byte	0x04, 0x17
        /*011a*/ 	.short	(.L_2495 - .L_2494)
.L_2494:
        /*011c*/ 	.word	0x00000000
        /*0120*/ 	.short	0x0002
        /*0122*/ 	.short	0x0010
        /*0124*/ 	.byte	0x00, 0xf5, 0x21, 0x00


	//----- nvinfo : EIATTR_KPARAM_INFO
	.align		4
.L_2495:
        /*0128*/ 	.byte	0x04, 0x17
        /*012a*/ 	.short	(.L_2497 - .L_2496)
.L_2496:
        /*012c*/ 	.word	0x00000000
        /*0130*/ 	.short	0x0001
        /*0132*/ 	.short	0x0008
        /*0134*/ 	.byte	0x00, 0xf5, 0x21, 0x00


	//----- nvinfo : EIATTR_KPARAM_INFO
	.align		4
.L_2497:
        /*0138*/ 	.byte	0x04, 0x17
        /*013a*/ 	.short	(.L_2499 - .L_2498)
.L_2498:
        /*013c*/ 	.word	0x00000000
        /*0140*/ 	.short	0x0000
        /*0142*/ 	.short	0x0000
        /*0144*/ 	.byte	0x00, 0xf5, 0x21, 0x00


	//----- nvinfo : EIATTR_SPARSE_MMA_MASK
	.align		4
.L_2499:
        /*0148*/ 	.byte	0x03, 0x50
        /*014a*/ 	.short	0x0000


	//----- nvinfo : EIATTR_MAXREG_COUNT
	.align		4
        /*014c*/ 	.byte	0x03, 0x1b
        /*014e*/ 	.short	0x00ff


	//----- nvinfo : EIATTR_NUM_BARRIERS
	.align		4
        /*0150*/ 	.byte	0x02, 0x4c
        /*0152*/ 	.byte	0x01
	.zero		1


	//----- nvinfo : EIATTR_MERCURY_ISA_VERSION
	.align		4
        /*0154*/ 	.byte	0x03, 0x5f
        /*0156*/ 	.short	0x0101


	//----- nvinfo : EIATTR_VRC_CTA_INIT_COUNT
	.align		4
        /*0158*/ 	.byte	0x02, 0x4a
	.zero		1
	.zero		1


	//----- nvinfo : EIATTR_EXIT_INSTR_OFFSETS
	.align		4
        /*015c*/ 	.byte	0x04, 0x1c
        /*015e*/ 	.short	(.L_2501 - .L_2500)


	//   ....[0]....
.L_2500:
        /*0160*/ 	.word	0x00000060


	//   ....[1]....
        /*0164*/ 	.word	0x00000210


	//   ....[2]....
        /*0168*/ 	.word	0x00000dd0


	//   ....[3]....
        /*016c*/ 	.word	0x00002c10


	//   ....[4]....
        /*0170*/ 	.word	0x00002e60


	//   ....[5]....
        /*0174*/ 	.word	0x00002fb0


	//   ....[6]....
        /*0178*/ 	.word	0x00003040


	//   ....[7]....
        /*017c*/ 	.word	0x00003080


	//----- nvinfo : EIATTR_CRS_STACK_SIZE
	.align		4
.L_2501:
        /*0180*/ 	.byte	0x04, 0x1e
        /*0182*/ 	.short	(.L_2503 - .L_2502)
.L_2502:
        /*0184*/ 	.word	0x00000000


	//----- nvinfo : EIATTR_CBANK_PARAM_SIZE
	.align		4
.L_2503:
        /*0188*/ 	.byte	0x03, 0x19
        /*018a*/ 	.short	0x0074


	//----- nvinfo : EIATTR_PARAM_CBANK
	.align		4
        /*018c*/ 	.byte	0x04, 0x0a
        /*018e*/ 	.short	(.L_2505 - .L_2504)
	.align		4
.L_2504:
        /*0190*/ 	.word	index@(.nv.constant0._Z23gemm_half_q_half_kernelILi3ELi2ELb1ELb1ELi32EEvPK6__halfPKjS4_S2_PS0_iiiiPKtS7_iiiiiibS2_i)
        /*0194*/ 	.short	0x0380
        /*0196*/ 	.short	0x0074


	//----- nvinfo : EIATTR_SW_WAR
	.align		4
.L_2505:
        /*0198*/ 	.byte	0x04, 0x36
        /*019a*/ 	.short	(.L_2507 - .L_2506)
.L_2506:
        /*019c*/ 	.word	0x00000008
.L_2507:


//--------------------- .nv.info._Z23gemm_half_q_half_kernelILi2ELi32ELb1ELb1ELi64EEvPK6__halfPKjS4_S2_PS0_iiiiPKtS7_iiiiiibS2_i --------------------------
	.section	.nv.info._Z23gemm_half_q_half_kernelILi2ELi32ELb1ELb1ELi64EEvPK6__halfPKjS4_S2_PS0_iiiiPKtS7_iiiiiibS2_i,"",@"SHT_CUDA_INFO"
	.sectionflags	@""
	.align	4


	//----- nvinfo : EIATTR_CUDA_API_VERSION
	.align		4
        /*0000*/ 	.byte	0x04, 0x37
        /*0002*/ 	.short	(.L_2509 - .L_2508)
.L_2508:
        /*0004*/ 	.word	0x00000082


	//----- nvinfo : EIATTR_KPARAM_INFO
	.align		4
.L_2509:
        /*0008*/ 	.byte	0x04, 0x17
        /*000a*/ 	.short	(.L_2511 - .L_2510)
.L_2510:
        /*000c*/ 	.word	0x00000000
        /*0010*/ 	.short	0x0013
        /*0012*/ 	.short	0x0070
        /*0014*/ 	.byte	0x00, 0xf0, 0x11, 0x00


	//----- nvinfo : EIATTR_KPARAM_INFO
	.align		4
.L_2511:
        /*0018*/ 	.byte	0x04, 0x17
        /*001a*/ 	.short	(.L_2513 - .L_2512)
.L_2512:
        /*001c*/ 	.word	0x00000000
        /*0020*/ 	.short	0x0012
        /*0022*/ 	.short	0x0068
        /*0024*/ 	.byte	0x00, 0xf5, 0x21, 0x00


	//----- nvinfo : EIATTR_KPARAM_INFO
	.align		4
.L_2513:
        /*0028*/ 	.byte	0x04, 0x17
        /*002a*/ 	.short	(.L_2515 - .L_2514)
.L_2514:
        /*002c*/ 	.word	0x00000000
        /*0030*/ 	.short	0x0011
        /*0032*/ 	.short	0x0060
        /*0034*/ 	.byte	0x00, 0xf0, 0x05, 0x00


	//----- nvinfo : EIATTR_KPARAM_INFO
	.align		4
.L_2515:
        /*0038*/ 	.byte	0x04, 0x17
        /*003a*/ 	.short	(.L_2517 - .L_2516)
.L_2516:
        /*003c*/ 	.word	0x00000000
        /*0040*/ 	.short	0x0010
        /*0042*/ 	.short	0x005c
        /*0044*/ 	.byte	0x00, 0xf0, 0x11, 0x00


	//----- nvinfo : EIATTR_KPARAM_INFO
	.align		4
.L_2517:
        /*0048*/ 	.byte	0x04, 0x17
        /*004a*/ 	.short	(.L_2519 - .L_2518)
.L_2518:
        /*004c*/ 	.word	0x00000000
        /*0050*/ 	.short	0x000f
        /*0052*/ 	.short	0x0058
        /*0054*/ 	.byte	0x00, 0xf0, 0x11, 0x00


	//----- nvinfo : EIATTR_KPARAM_INFO
	.align		4
.L_2519:
        /*0058*/ 	.byte	0x04, 0x17
        /*005a*/ 	.short	(.L_2521 - .L_2520)
.L_2520:
        /*005c*/ 	.word	0x00000000
        /*0060*/ 	.short	0x000e
        /*0062*/ 	.short	0x0054
        /*0064*/ 	.byte	0x00, 0xf0, 0x11, 0x00


	//----- nvinfo : EIATTR_KPARAM_INFO
	.align		4
.L_2521:
        /*0068*/ 	.byte	0x04, 0x17
        /*006a*/ 	.short	(.L_2523 - .L_2522)
.L_2522:
        /*006c*/ 	.word	0x00000000
        /*0070*/ 	.short	0x000d
        /*0072*/ 	.short	0x0050
        /*0074*/ 	.byte	0x00, 0xf0, 0x11, 0x00


	//----- nvinfo : EIATTR_KPARAM_INFO
	.align		4
.L_2523:
        /*0078*/ 	.byte	0x04, 0x17
        /*007a*/ 	.short	(.L_2525 - .L_2524)
.L_2524:
        /*007c*/ 	.word	0x00000000
        /*0080*/ 	.short	0x000c
        /*0082*/ 	.short	0x004c
        /*0084*/ 	.byte	0x00, 0xf0, 0x11, 0x00


	//----- nvinfo : EIATTR_KPARAM_INFO
	.align		4
.L_2525:
        /*0088*/ 	.byte	0x04, 0x17
        /*008a*/ 	.short	(.L_2527 - .L_2526)
.L_2526:
        /*008c*/ 	.word	0x00000000
        /*0090*/ 	.short	0x000b
        /*0092*/ 	.short	0x0048
        /*0094*/ 	.byte	0x00, 0xf0, 0x11, 0x00


	//----- nvinfo : EIATTR_KPARAM_INFO
	.align		4
.L_2527:
        /*0098*/ 	.byte	0x04, 0x17
        /*009a*/ 	.short	(.L_2529 - .L_2528)
.L_2528:
        /*009c*/ 	.word	0x00000000
        /*00a0*/ 	.short	0x000a
        /*00a2*/ 	.short	0x0040
        /*00a4*/ 	.byte	0x00, 0xf5, 0x21, 0x00


	//----- nvinfo : EIATTR_KPARAM_INFO
	.align		4
.L_2529:
        /*00a8*/ 	.byte	0x04, 0x17
        /*00aa*/ 	.short	(.L_2531 - .L_2530)
.L_2530:
        /*00ac*/ 	.word	0x00000000
        /*00b0*/ 	.short	0x0009
        /*00b2*/ 	.short	0x0038
        /*00b4*/ 	.byte	0x00, 0xf5, 0x21, 0x00


	//----- nvinfo : EIATTR_KPARAM_INFO
	.align		4
.L_2531:
        /*00b8*/ 	.byte	0x04, 0x17
        /*00ba*/ 	.short	(.L_2533 - .L_2532)
.L_2532:
        /*00bc*/ 	.word	0x00000000
        /*00c0*/ 	.short	0x0008
        /*00c2*/ 	.short	0x0034
        /*00c4*/ 	.byte	0x00, 0xf0, 0x11, 0x00


	//----- nvinfo : EIATTR_KPARAM_INFO
	.align		4
.L_2533:
        /*00c8*/ 	.byte	0x04, 0x17
        /*00ca*/ 	.short	(.L_2535 - .L_2534)
.L_2534:
        /*00cc*/ 	.word	0x00000000
        /*00d0*/ 	.short	0x0007
        /*00d2*/ 	.short	0x0030
        /*00d4*/ 	.byte	0x00, 0xf0, 0x11, 0x00


	//----- nvinfo : EIATTR_KPARAM_INFO
	.align		4
.L_2535:
        /*00d8*/ 	.byte	0x04, 0x17
        /*00da*/ 	.short	(.L_2537 - .L_2536)
.L_2536:
        /*00dc*/ 	.word	0x00000000
        /*00e0*/ 	.short	0x0006
        /*00e2*/ 	.short	0x002c
        /*00e4*/ 	.byte	0x00, 0xf0, 0x11, 0x00


	//----- nvinfo : EIATTR_KPARAM_INFO
	.align		4
.L_2537:
        /*00e8*/ 	.byte	0x04, 0x17
        /*00ea*/ 	.short	(.L_2539 - .L_2538)
.L_2538:
        /*00ec*/ 	.word	0x00000000
        /*00f0*/ 	.short	0x0005
        /*00f2*/ 	.short	0x0028
        /*00f4*/ 	.byte	0x00, 0xf0, 0x11, 0x00


	//----- nvinfo : EIATTR_KPARAM_INFO
	.align		4
.L_2539:
        /*00f8*/ 	.byte	0x04, 0x17
        /*00fa*/ 	.short	(.L_2541 - .L_2540)
.L_2540:
        /*00fc*/ 	.word	0x00000000
        /*0100*/ 	.short	0x0004
        /*0102*/ 	.short	0x0020
        /*0104*/ 	.byte	0x00, 0xf5, 0x21, 0x00


	//----- nvinfo : EIATTR_KPARAM_INFO
	.align		4
.L_2541:
        /*0108*/ 	.byte	0x04, 0x17
        /*010a*/ 	.short	(.L_2543 - .L_2542)
.L_2542:
        /*010c*/ 	.word	0x00000000
        /*0110*/ 	.short	0x0003
        /*0112*/ 	.short	0x0018
        /*0114*/ 	.byte	0x00, 0xf5, 0x21, 0x00


	//----- nvinfo : EIATTR_KPARAM_INFO
	.align		4
.L_2543:
        /*0118*/ 	.byte	0x04, 0x17
        /*011a*/ 	.short	(.L_2545 - .L_2544)
.L_2544:
        /*011c*/ 	.word	0x00000000
        /*0120*/ 	.short	0x0002
        /*0122*/ 	.short	0x0010
        /*0124*/ 	.byte	0x00, 0xf5, 0x21, 0x00


	//----- nvinfo : EIATTR_KPARAM_INFO
	.align		4
.L_2545:
        /*0128*/ 	.byte	0x04, 0x17
        /*012a*/ 	.short	(.L_2547 - .L_2546)
.L_2546:
        /*012c*/ 	.word	0x00000000
        /*0130*/ 	.short	0x0001
        /*0132*/ 	.short	0x0008
        /*0134*/ 	.byte	0x00, 0xf5, 0x21, 0x00


	//----- nvinfo : EIATTR_KPARAM_INFO
	.align		4
.L_2547:
        /*0138*/ 	.byte	0x04, 0x17
        /*013a*/ 	.short	(.L_2549 - .L_2548)
.L_2548:
        /*013c*/ 	.word	0x00000000
        /*0140*/ 	.short	0x0000
        /*0142*/ 	.short	0x0000
        /*0144*/ 	.byte	0x00, 0xf5, 0x21, 0x00


	//----- nvinfo : EIATTR_SPARSE_MMA_MASK
	.align		4
.L_2549:
        /*0148*/ 	.byte	0x03, 0x50
        /*014a*/ 	.short	0x0000


	//----- nvinfo : EIATTR_MAXREG_COUNT
	.align		4
        /*014c*/ 	.byte	0x03, 0x1b
        /*014e*/ 	.short	0x00ff


	//----- nvinfo : EIATTR_NUM_BARRIERS
	.align		4
        /*0150*/ 	.byte	0x02, 0x4c
        /*0152*/ 	.byte	0x01
	.zero		1


	//----- nvinfo : EIATTR_MERCURY_ISA_VERSION
	.align		4
        /*0154*/ 	.byte	0x03, 0x5f
        /*0156*/ 	.short	0x0101


	//----- nvinfo : EIATTR_VRC_CTA_INIT_COUNT
	.align		4
        /*0158*/ 	.byte	0x02, 0x4a
	.zero		1
	.zero		1


	//----- nvinfo : EIATTR_EXIT_INSTR_OFFSETS
	.align		4
        /*015c*/ 	.byte	0x04, 0x1c
        /*015e*/ 	.short	(.L_2551 - .L_2550)


	//   ....[0]....
.L_2550:
        /*0160*/ 	.word	0x00000070


	//   ....[1]....
        /*0164*/ 	.word	0x00000160


	//   ....[2]....
        /*0168*/ 	.word	0x00000db0


	//   ....[3]....
        /*016c*/ 	.word	0x00003c80


	//   ....[4]....
        /*0170*/ 	.word	0x00003de0


	//   ....[5]....
        /*0174*/ 	.word	0x00003e70


	//   ....[6]....
        /*0178*/ 	.word	0x00003eb0


	//----- nvinfo : EIATTR_CRS_STACK_SIZE
	.align		4
.L_2551:
        /*017c*/ 	.byte	0x04, 0x1e
        /*017e*/ 	.short	(.L_2553 - .L_2552)
.L_2552:
        /*0180*/ 	.word	0x00000000


	//----- nvinfo : EIATTR_CBANK_PARAM_SIZE
	.align		4
.L_2553:
        /*0184*/ 	.byte	0x03, 0x19
        /*0186*/ 	.short	0x0074


	//----- nvinfo : EIATTR_PARAM_CBANK
	.align		4
        /*0188*/ 	.byte	0x04, 0x0a
        /*018a*/ 	.short	(.L_2555 - .L_2554)
	.align		4
.L_2554:
        /*018c*/ 	.word	index@(.nv.constant0._Z23gemm_half_q_half_kernelILi2ELi32ELb1ELb1ELi64EEvPK6__halfPKjS4_S2_PS0_iiiiPKtS7_iiiiiibS2_i)
        /*0190*/ 	.short	0x0380
        /*0192*/ 	.short	0x0074


	//----- nvinfo : EIATTR_SW_WAR
	.align		4
.L_2555:
        /*0194*/ 	.byte	0x04, 0x36
        /*0196*/ 	.short	(.L_2557 - .L_2556)
.L_2556:
        /*0198*/ 	.word	0x00000008
.L_2557:


//--------------------- .nv.info._Z23gemm_half_q_half_kernelILi2ELi48ELb1ELb1ELi64EEvPK6__halfPKjS4_S2_PS0_iiiiPKtS7_iiiiiibS2_i --------------------------
	.section	.nv.info._Z23gemm_half_q_half_kernelILi2ELi48ELb1ELb1ELi64EEvPK6__halfPKjS4_S2_PS0_iiiiPKtS7_iiiiiibS2_i,"",@"SHT_CUDA_INFO"
	.sectionflags	@""
	.align	4


	//----- nvinfo : EIATTR_CUDA_API_VERSION
	.align		4
        /*0000*/ 	.byte	0x04, 0x37
        /*0002*/ 	.short	(.L_2559 - .L_2558)
.L_2558:
        /*0004*/ 	.word	0x00000082


	//----- nvinfo : EIATTR_KPARAM_INFO
	.align		4
.L_2559:
        /*0008*/ 	.byte	0x04, 0x17
        /*000a*/ 	.short	(.L_2561 - .L_2560)
.L_2560:
        /*000c*/ 	.word	0x00000000
        /*0010*/ 	.short	0x0013
        /*0012*/ 	.short	0x0070
        /*0014*/ 	.byte	0x00, 0xf0, 0x11, 0x00


	//----- nvinfo : EIATTR_KPARAM_INFO
	.align		4
.L_2561:
        /*0018*/ 	.byte	0x04, 0x17
        /*001a*/ 	.short	(.L_2563 - .L_2562)
.L_2562:
        /*001c*/ 	.word	0x00000000
        /*0020*/ 	.short	0x0012
        /*0022*/ 	.short	0x0068
        /*0024*/ 	.byte	0x00, 0xf5, 0x21, 0x00


	//----- nvinfo : EIATTR_KPARAM_INFO
	.align		4
.L_2563:
        /*0028*/ 	.byte	0x04, 0x17
        /*002a*/ 	.short	(.L_2565 - .L_2564)
.L_2564:
        /*002c*/ 	.word	0x00000000
        /*0030*/ 	.short	0x0011
        /*0032*/ 	.short	0x0060
        /*0034*/ 	.byte	0x00, 0xf0, 0x05, 0x00


	//----- nvinfo : EIATTR_KPARAM_INFO
	.align		4
.L_2565:
        /*0038*/ 	.byte	0x04, 0x17
        /*003a*/ 	.short	(.L_2567 - .L_2566)
.L_2566:
        /*003c*/ 	.word	0x00000000
        /*0040*/ 	.short	0x0010
        /*0042*/ 	.short	0x005c
        /*0044*/ 	.byte	0x00, 0xf0, 0x11, 0x00


	//----- nvinfo : EIATTR_KPARAM_INFO
	.align		4
.L_2567:
        /*0048*/ 	.byte	0x04, 0x17
        /*004a*/ 	.short	(.L_2569 - .L_2568)
.L_2568:
        /*004c*/ 	.word	0x00000000
        /*0050*/ 	.short	0x000f
        /*0052*/ 	.short	0x0058
        /*0054*/ 	.byte	0x00, 0xf0, 0x11, 0x00


	//----- nvinfo : EIATTR_KPARAM_INFO
	.align		4
.L_2569:
        /*0058*/ 	.byte	0x04, 0x17
        /*005a*/ 	.short	(.L_2571 - .L_2570)
.L_2570:
        /*005c*/ 	.word	0x00000000
        /*0060*/ 	.short	0x000e
        /*0062*/ 	.short	0x0054
        /*0064*/ 	.byte	0x00, 0xf0, 0x11, 0x00


	//----- nvinfo : EIATTR_KPARAM_INFO
	.align		4
.L_2571:
        /*0068*/ 	.byte	0x04, 0x17
        /*006a*/ 	.short	(.L_2573 - .L_2572)
.L_2572:
        /*006c*/ 	.word	0x00000000
        /*0070*/ 	.short	0x000d
        /*0072*/ 	.short	0x0050
        /*0074*/ 	.byte	0x00, 0xf0, 0x11, 0x00


	//----- nvinfo : EIATTR_KPARAM_INFO
	.align		4
.L_2573:
        /*0078*/ 	.byte	0x04, 0x17
        /*007a*/ 	.short	(.L_2575 - .L_2574)
.L_2574:
        /*007c*/ 	.word	0x00000000
        /*0080*/ 	.short	0x000c
        /*0082*/ 	.short	0x004c
        /*0084*/ 	.byte	0x00, 0xf0, 0x11, 0x00


	//----- nvinfo : EIATTR_KPARAM_INFO
	.align		4
.L_2575:
        /*0088*/ 	.byte	0x04, 0x17
        /*008a*/ 	.short	(.L_2577 - .L_2576)
.L_2576:
        /*008c*/ 	.word	0x00000000
        /*0090*/ 	.short	0x000b
        /*0092*/ 	.short	0x0048
        /*0094*/ 	.byte	0x00, 0xf0, 0x11, 0x00


	//----- nvinfo : EIATTR_KPARAM_INFO
	.align		4
.L_2577:
        /*0098*/ 	.byte	0x04, 0x17
        /*009a*/ 	.short	(.L_2579 - .L_2578)
.L_2578:
        /*009c*/ 	.word	0x00000000
        /*00a0*/ 	.short	0x000a
        /*00a2*/ 	.short	0x0040
        /*00a4*/ 	.byte	0x00, 0xf5, 0x21, 0x00


	//----- nvinfo : EIATTR_KPARAM_INFO
	.align		4
.L_2579:
        /*00a8*/ 	.byte	0x04, 0x17
        /*00aa*/ 	.short	(.L_2581 - .L_2580)
.L_2580:
        /*00ac*/ 	.word	0x00000000
        /*00b0*/ 	.short	0x0009
        /*00b2*/ 	.short	0x0038
        /*00b4*/ 	.byte	0x00, 0xf5, 0x21, 0x00


	//----- nvinfo : EIATTR_KPARAM_INFO
	.align		4
.L_2581:
        /*00b8*/ 	.byte	0x04, 0x17
        /*00ba*/ 	.short	(.L_2583 - .L_2582)
.L_2582:
        /*00bc*/ 	.word	0x00000000
        /*00c0*/ 	.short	0x0008
        /*00c2*/ 	.short	0x0034
        /*00c4*/ 	.byte	0x00, 0xf0, 0x11, 0x00


	//----- nvinfo : EIATTR_KPARAM_INFO
	.align		4
.L_2583:
        /*00c8*/ 	.byte	0x04, 0x17
        /*00ca*/ 	.short	(.L_2585 - .L_2584)
.L_2584:
        /*00cc*/ 	.word	0x00000000
        /*00d0*/ 	.short	0x0007
        /*00d2*/ 	.short	0x0030
        /*00d4*/ 	.byte	0x00, 0xf0, 0x11, 0x00


	//----- nvinfo : EIATTR_KPARAM_INFO
	.align		4
.L_2585:
        /*00d8*/ 	.byte	0x04, 0x17
        /*00da*/ 	.short	(.L_2587 - .L_2586)
.L_2586:
        /*00dc*/ 	.word	0x00000000
        /*00e0*/ 	.short	0x0006
        /*00e2*/ 	.short	0x002c
        /*00e4*/ 	.byte	0x00, 0xf0, 0x11, 0x00


	//----- nvinfo : EIATTR_KPARAM_INFO
	.align		4
.L_2587:
        /*00e8*/ 	.byte	0x04, 0x17
        /*00ea*/ 	.short	(.L_2589 - .L_2588)
.L_2588:
        /*00ec*/ 	.word	0x00000000
        /*00f0*/ 	.short	0x0005
        /*00f2*/ 	.short	0x0028
        /*00f4*/ 	.byte	0x00, 0xf0, 0x11, 0x00


	//----- nvinfo : EIATTR_KPARAM_INFO
	.align		4
.L_2589:
        /*00f8*/ 	.byte	0x04, 0x17
        /*00fa*/ 	.short	(.L_2591 - .L_2590)
.L_2590:
        /*00fc*/ 	.word	0x00000000
        /*0100*/ 	.short	0x0004
        /*0102*/ 	.short	0x0020
        /*0104*/ 	.byte	0x00, 0xf5, 0x21, 0x00


	//----- nvinfo : EIATTR_KPARAM_INFO
	.align		4
.L_2591:
        /*0108*/ 	.byte	0x04, 0x17
        /*010a*/ 	.short	(.L_2593 - .L_2592)
.L_2592:
        /*010c*/ 	.word	0x00000000
        /*0110*/ 	.short	0x0003
        /*0112*/ 	.short	0x0018
        /*0114*/ 	.byte	0x00, 0xf5, 0x21, 0x00


	//----- nvinfo : EIATTR_KPARAM_INFO
	.align		4
.L_2593:
        /*0118*/ 	.byte	0x04, 0x17
        /*011a*/ 	.short	(.L_2595 - .L_2594)
.L_2594:
        /*011c*/ 	.word	0x00000000
        /*0120*/ 	.short	0x0002
        /*0122*/ 	.short	0x0010
        /*0124*/ 	.byte	0x00, 0xf5, 0x21, 0x00


	//----- nvinfo : EIATTR_KPARAM_INFO
	.align		4
.L_2595:
        /*0128*/ 	.byte	0x04, 0x17
        /*012a*/ 	.short	(.L_2597 - .L_2596)
.L_2596:
        /*012c*/ 	.word	0x00000000
        /*0130*/ 	.short	0x0001
        /*0132*/ 	.short	0x0008
        /*0134*/ 	.byte	0x00, 0xf5, 0x21, 0x00


	//----- nvinfo : EIATTR_KPARAM_INFO
	.align		4
.L_2597:
        /*0138*/ 	.byte	0x04, 0x17
        /*013a*/ 	.short	(.L_2599 - .L_2598)
.L_2598:
        /*013c*/ 	.word	0x00000000
        /*0140*/ 	.short	0x0000
        /*0142*/ 	.short	0x0000
        /*0144*/ 	.byte	0x00, 0xf5, 0x21, 0x00


	//----- nvinfo : EIATTR_SPARSE_MMA_MASK
	.align		4
.L_2599:
        /*0148*/ 	.byte	0x03, 0x50
        /*014a*/ 	.short	0x0000


	//----- nvinfo : EIATTR_MAXREG_COUNT
	.align		4
        /*014c*/ 	.byte	0x03, 0x1b
        /*014e*/ 	.short	0x00ff


	//----- nvinfo : EIATTR_NUM_BARRIERS
	.align		4
        /*0150*/ 	.byte	0x02, 0x4c
        /*0152*/ 	.byte	0x01
	.zero		1


	//----- nvinfo : EIATTR_MERCURY_ISA_VERSION
	.align		4
        /*0154*/ 	.byte	0x03, 0x5f
        /*0156*/ 	.short	0x0101


	//----- nvinfo : EIATTR_VRC_CTA_INIT_COUNT
	.align		4
        /*0158*/ 	.byte	0x02, 0x4a
	.zero		1
	.zero		1


	//----- nvinfo : EIATTR_EXIT_INSTR_OFFSETS
	.align		4
        /*015c*/ 	.byte	0x04, 0x1c
        /*015e*/ 	.short	(.L_2601 - .L_2600)


	//   ....[0]....
.L_2600:
        /*0160*/ 	.word	0x00000060


	//   ....[1]....
        /*0164*/ 	.word	0x00000150


	//   ....[2]....
        /*0168*/ 	.word	0x00000da0


	//   ....[3]....
        /*016c*/ 	.word	0x00005880


	//   ....[4]....
        /*0170*/ 	.word	0x000059e0


	//   ....[5]....
        /*0174*/ 	.word	0x00005a70


	//   ....[6]....
        /*0178*/ 	.word	0x00005ab0


	//----- nvinfo : EIATTR_CRS_STACK_SIZE
	.align		4
.L_2601:
        /*017c*/ 	.byte	0x04, 0x1e
        /*017e*/ 	.short	(.L_2603 - .L_2602)
.L_2602:
        /*0180*/ 	.word	0x00000000


	//----- nvinfo : EIATTR_CBANK_PARAM_SIZE
	.align		4
.L_2603:
        /*0184*/ 	.byte	0x03, 0x19
        /*0186*/ 	.short	0x0074


	//----- nvinfo : EIATTR_PARAM_CBANK
	.align		4
        /*0188*/ 	.byte	0x04, 0x0a
        /*018a*/ 	.short	(.L_2605 - .L_2604)
	.align		4
.L_2604:
        /*018c*/ 	.word	index@(.nv.constant0._Z23gemm_half_q_half_kernelILi2ELi48ELb1ELb1ELi64EEvPK6__halfPKjS4_S2_PS0_iiiiPKtS7_iiiiiibS2_i)
        /*0190*/ 	.short	0x0380
        /*0192*/ 	.short	0x0074


	//----- nvinfo : EIATTR_SW_WAR
	.align		4
.L_2605:
        /*0194*/ 	.byte	0x04, 0x36
        /*0196*/ 	.short	(.L_2607 - .L_2606)
.L_2606:
        /*0198*/ 	.word	0x00000008
.L_2607:


//--------------------- .nv.info._Z23gemm_half_q_half_kernelILi2ELi16ELb1ELb1ELi64EEvPK6__halfPKjS4_S2_PS0_iiiiPKtS7_iiiiiibS2_i --------------------------
	.section	.nv.info._Z23gemm_half_q_half_kernelILi2ELi16ELb1ELb1ELi64EEvPK6__halfPKjS4_S2_PS0_iiiiPKtS7_iiiiiibS2_i,"",@"SHT_CUDA_INFO"
	.sectionflags	@""
	.align	4


	//----- nvinfo : EIATTR_CUDA_API_VERSION
	.align		4
        /*0000*/ 	.byte	0x04, 0x37
        /*0002*/ 	.short	(.L_2609 - .L_2608)
.L_2608:
        /*0004*/ 	.word	0x00000082


	//----- nvinfo : EIATTR_KPARAM_INFO
	.align		4
.L_2609:
        /*0008*/ 	.byte	0x04, 0x17
        /*000a*/ 	.short	(.L_2611 - .L_2610)
.L_2610:
        /*000c*/ 	.word	0x00000000
        /*0010*/ 	.short	0x0013
        /*0012*/ 	.short	0x0070
        /*0014*/ 	.byte	0x00, 0xf0, 0x11, 0x00


	//----- nvinfo : EIATTR_KPARAM_INFO
	.align		4
.L_2611:
        /*0018*/ 	.byte	0x04, 0x17
        /*001a*/ 	.short	(.L_2613 - .L_2612)
.L_2612:
        /*001c*/ 	.word	0x00000000
        /*0020*/ 	.short	0x0012
        /*0022*/ 	.short	0x0068
        /*0024*/ 	.byte	0x00, 0xf5, 0x21, 0x00


	//----- nvinfo : EIATTR_KPARAM_INFO
	.align		4
.L_2613:
        /*0028*/ 	.byte	0x04, 0x17
        /*002a*/ 	.short	(.L_2615 - .L_2614)
.L_2614:
        /*002c*/ 	.word	0x00000000
        /*0030*/ 	.short	0x0011
        /*0032*/ 	.short	0x0060
        /*0034*/ 	.byte	0x00, 0xf0, 0x05, 0x00


	//----- nvinfo : EIATTR_KPARAM_INFO
	.align		4
.L_2615:
        /*0038*/ 	.byte	0x04, 0x17
        /*003a*/ 	.short	(.L_2617 - .L_2616)
.L_2616:
        /*003c*/ 	.word	0x00000000
        /*0040*/ 	.short	0x0010
        /*0042*/ 	.short	0x005c
        /*0044*/ 	.byte	0x00, 0xf0, 0x11, 0x00


	//----- nvinfo : EIATTR_KPARAM_INFO
	.align		4
.L_2617:
        /*0048*/ 	.byte	0x04, 0x17
        /*004a*/ 	.short	(.L_2619 - .L_2618)
.L_2618:
        /*004c*/ 	.word	0x00000000
        /*0050*/ 	.short	0x000f
        /*0052*/ 	.short	0x0058
        /*0054*/ 	.byte	0x00, 0xf0, 0x11, 0x00


	//----- nvinfo : EIATTR_KPARAM_INFO
	.align		4
.L_2619:
        /*0058*/ 	.byte	0x04, 0x17
        /*005a*/ 	.short	(.L_2621 - .L_2620)
.L_2620:
        /*005c*/ 	.word	0x00000000
        /*0060*/ 	.short	0x000e
        /*0062*/ 	.short	0x0054
        /*0064*/ 	.byte	0x00, 0xf0, 0x11, 0x00


	//----- nvinfo : EIATTR_KPARAM_INFO
	.align		4
.L_2621:
        /*0068*/ 	.byte	0x04, 0x17
        /*006a*/ 	.short	(.L_2623 - .L_2622)
.L_2622:
        /*006c*/ 	.word	0x00000000
        /*0070*/ 	.short	0x000d
        /*0072*/ 	.short	0x0050
        /*0074*/ 	.byte	0x00, 0xf0, 0x11, 0x00


	//----- nvinfo : EIATTR_KPARAM_INFO
	.align		4
.L_2623:
        /*0078*/ 	.byte	0x04, 0x17
        /*007a*/ 	.short	(.L_2625 - .L_2624)
.L_2624:
        /*007c*/ 	.word	0x00000000
        /*0080*/ 	.short	0x000c
        /*0082*/ 	.short	0x004c
        /*0084*/ 	.byte	0x00, 0xf0, 0x11, 0x00


	//----- nvinfo : EIATTR_KPARAM_INFO
	.align		4
.L_2625:
        /*0088*/ 	.byte	0x04, 0x17
        /*008a*/ 	.short	(.L_2627 - .L_2626)
.L_2626:
        /*008c*/ 	.word	0x00000000
        /*0090*/ 	.short	0x000b
        /*0092*/ 	.short	0x0048
        /*0094*/ 	.byte	0x00, 0xf0, 0x11, 0x00


	//----- nvinfo : EIATTR_KPARAM_INFO
	.align		4
.L_2627:
        /*0098*/ 	.byte	0x04, 0x17
        /*009a*/ 	.short	(.L_2629 - .L_2628)
.L_2628:
        /*009c*/ 	.word	0x00000000
        /*00a0*/ 	.short	0x000a
        /*00a2*/ 	.short	0x0040
        /*00a4*/ 	.byte	0x00, 0xf5, 0x21, 0x00


	//----- nvinfo : EIATTR_KPARAM_INFO
	.align		4
.L_2629:
        /*00a8*/ 	.byte	0x04, 0x17
        /*00aa*/ 	.short	(.L_2631 - .L_2630)
.L_2630:
        /*00ac*/ 	.word	0x00000000
        /*00b0*/ 	.short	0x0009
        /*00b2*/ 	.short	0x0038
        /*00b4*/ 	.byte	0x00, 0xf5, 0x21, 0x00


	//----- nvinfo : EIATTR_KPARAM_INFO
	.align		4
.L_2631:
        /*00b8*/ 	.byte	0x04, 0x17
        /*00ba*/ 	.short	(.L_2633 - .L_2632)
.L_2632:
        /*00bc*/ 	.word	0x00000000
        /*00c0*/ 	.short	0x0008
        /*00c2*/ 	.short	0x0034
        /*00c4*/ 	.byte	0x00, 0xf0, 0x11, 0x00


	//----- nvinfo : EIATTR_KPARAM_INFO
	.align		4
.L_2633:
        /*00c8*/ 	.byte	0x04, 0x17
        /*00ca*/ 	.short	(.L_2635 - .L_2634)
.L_2634:
        /*00cc*/ 	.word	0x00000000
        /*00d0*/ 	.short	0x0007
        /*00d2*/ 	.short	0x0030
        /*00d4*/ 	.byte	0x00, 0xf0, 0x11, 0x00


	//----- nvinfo : EIATTR_KPARAM_INFO
	.align		4
.L_2635:
        /*00d8*/ 	.byte	0x04, 0x17
        /*00da*/ 	.short	(.L_2637 - .L_2636)
.L_2636:
        /*00dc*/ 	.word	0x00000000
        /*00e0*/ 	.short	0x0006
        /*00e2*/ 	.short	0x002c
        /*00e4*/ 	.byte	0x00, 0xf0, 0x11, 0x00


	//----- nvinfo : EIATTR_KPARAM_INFO
	.align		4
.L_2637:
        /*00e8*/ 	.byte	0x04, 0x17
        /*00ea*/ 	.short	(.L_2639 - .L_2638)
.L_2638:
        /*00ec*/ 	.word	0x00000000
        /*00f0*/ 	.short	0x0005
        /*00f2*/ 	.short	0x0028
        /*00f4*/ 	.byte	0x00, 0xf0, 0x11, 0x00


	//----- nvinfo : EIATTR_KPARAM_INFO
	.align		4
.L_2639:
        /*00f8*/ 	.byte	0x04, 0x17
        /*00fa*/ 	.short	(.L_2641 - .L_2640)
.L_2640:
        /*00fc*/ 	.word	0x00000000
        /*0100*/ 	.short	0x0004
        /*0102*/ 	.short	0x0020
        /*0104*/ 	.byte	0x00, 0xf5, 0x21, 0x00


	//----- nvinfo : EIATTR_KPARAM_INFO
	.align		4
.L_2641:
        /*0108*/ 	.byte	0x04, 0x17
        /*010a*/ 	.short	(.L_2643 - .L_2642)
.L_2642:
        /*010c*/ 	.word	0x00000000
        /*0110*/ 	.short	0x0003
        /*0112*/ 	.short	0x0018
        /*0114*/ 	.byte	0x00, 0xf5, 0x21, 0x00


	//----- nvinfo : EIATTR_KPARAM_INFO
	.align		4
.L_2643:
        /*0118*/ 	.byte	0x04, 0x17
        /*011a*/ 	.short	(.L_2645 - .L_2644)
.L_2644:
        /*011c*/ 	.word	0x00000000
        /*0120*/ 	.short	0x0002
        /*0122*/ 	.short	0x0010
        /*0124*/ 	.byte	0x00, 0xf5, 0x21, 0x00


	//----- nvinfo : EIATTR_KPARAM_INFO
	.align		4
.L_2645:
        /*0128*/ 	.byte	0x04, 0x17
        /*012a*/ 	.short	(.L_2647 - .L_2646)
.L_2646:
        /*012c*/ 	.word	0x00000000
        /*0130*/ 	.short	0x0001
        /*0132*/ 	.short	0x0008
        /*0134*/ 	.byte	0x00, 0xf5, 0x21, 0x00


	//----- nvinfo : EIATTR_KPARAM_INFO
	.align		4
.L_2647:
        /*0138*/ 	.byte	0x04, 0x17
        /*013a*/ 	.short	(.L_2649 - .L_2648)
.L_2648:
        /*013c*/ 	.word	0x00000000
        /*0140*/ 	.short	0x0000
        /*0142*/ 	.short	0x0000
        /*0144*/ 	.byte	0x00, 0xf5, 0x21, 0x00


	//----- nvinfo : EIATTR_SPARSE_MMA_MASK
	.align		4
.L_2649:
        /*0148*/ 	.byte	0x03, 0x50
        /*014a*/ 	.short	0x0000


	//----- nvinfo : EIATTR_MAXREG_COUNT
	.align		4
        /*014c*/ 	.byte	0x03, 0x1b
        /*014e*/ 	.short	0x00ff


	//----- nvinfo : EIATTR_NUM_BARRIERS
	.align		4
        /*0150*/ 	.byte	0x02, 0x4c
        /*0152*/ 	.byte	0x01
	.zero		1


	//----- nvinfo : EIATTR_MERCURY_ISA_VERSION
	.align		4
        /*0154*/ 	.byte	0x03, 0x5f
        /*0156*/ 	.short	0x0101


	//----- nvinfo : EIATTR_VRC_CTA_INIT_COUNT
	.align		4
        /*0158*/ 	.byte	0x02, 0x4a
	.zero		1
	.zero		1


	//----- nvinfo : EIATTR_EXIT_INSTR_OFFSETS
	.align		4
        /*015c*/ 	.byte	0x04, 0x1c
        /*015e*/ 	.short	(.L_2651 - .L_2650)


	//   ....[0]....
.L_2650:
        /*0160*/ 	.word	0x00000070


	//   ....[1]....
        /*0164*/ 	.word	0x00000160


	//   ....[2]....
        /*0168*/ 	.word	0x00000db0


	//   ....[3]....
        /*016c*/ 	.word	0x00003a20


	//   ....[4]....
        /*0170*/ 	.word	0x00003b80


	//   ....[5]....
        /*0174*/ 	.word	0x00003c10


	//   ....[6]....
        /*0178*/ 	.word	0x00003c50


	//----- nvinfo : EIATTR_CRS_STACK_SIZE
	.align		4
.L_2651:
        /*017c*/ 	.byte	0x04, 0x1e
        /*017e*/ 	.short	(.L_2653 - .L_2652)
.L_2652:
        /*0180*/ 	.word	0x00000000


	//----- nvinfo : EIATTR_CBANK_PARAM_SIZE
	.align		4
.L_2653:
        /*0184*/ 	.byte	0x03, 0x19
        /*0186*/ 	.short	0x0074


	//----- nvinfo : EIATTR_PARAM_CBANK
	.align		4
        /*0188*/ 	.byte	0x04, 0x0a
        /*018a*/ 	.short	(.L_2655 - .L_2654)
	.align		4
.L_2654:
        /*018c*/ 	.word	index@(.nv.constant0._Z23gemm_half_q_half_kernelILi2ELi16ELb1ELb1ELi64EEvPK6__halfPKjS4_S2_PS0_iiiiPKtS7_iiiiiibS2_i)
        /*0190*/ 	.short	0x0380
        /*0192*/ 	.short	0x0074


	//----- nvinfo : EIATTR_SW_WAR
	.align		4
.L_2655:
        /*0194*/ 	.byte	0x04, 0x36
        /*0196*/ 	.short	(.L_2657 - .L_2656)
.L_2656:
        /*0198*/ 	.word	0x00000008
.L_2657:


//--------------------- .nv.info._Z23gemm_half_q_half_kernelILi2ELi24ELb1ELb1ELi64EEvPK6__halfPKjS4_S2_PS0_iiiiPKtS7_iiiiiibS2_i --------------------------
	.section	.nv.info._Z23gemm_half_q_half_kernelILi2ELi24ELb1ELb1ELi64EEvPK6__halfPKjS4_S2_PS0_iiiiPKtS7_iiiiiibS2_i,"",@"SHT_CUDA_INFO"
	.sectionflags	@""
	.align	4


	//----- nvinfo : EIATTR_CUDA_API_VERSION
	.align		4
        /*0000*/ 	.byte	0x04, 0x37
        /*0002*/ 	.short	(.L_2659 - .L_2658)
.L_2658:
        /*0004*/ 	.word	0x00000082


	//----- nvinfo : EIATTR_KPARAM_INFO
	.align		4
.L_2659:
        /*0008*/ 	.byte	0x04, 0x17
        /*000a*/ 	.short	(.L_2661 - .L_2660)
.L_2660:
        /*000c*/ 	.word	0x00000000
        /*0010*/ 	.short	0x0013
        /*0012*/ 	.short	0x0070
        /*0014*/ 	.byte	0x00, 0xf0, 0x11, 0x00


	//----- nvinfo : EIATTR_KPARAM_INFO
	.align		4
.L_2661:
        /*0018*/ 	.byte	0x04, 0x17
        /*001a*/ 	.short	(.L_2663 - .L_2662)
.L_2662:
        /*001c*/ 	.word	0x00000000
        /*0020*/ 	.short	0x0012
        /*0022*/ 	.short	0x0068
        /*0024*/ 	.byte	0x00, 0xf5, 0x21, 0x00


	//----- nvinfo : EIATTR_KPARAM_INFO
	.align		4
.L_2663:
        /*0028*/ 	.byte	0x04, 0x17
        /*002a*/ 	.short	(.L_2665 - .L_2664)
.L_2664:
        /*002c*/ 	.word	0x00000000
        /*0030*/ 	.short	0x0011
        /*0032*/ 	.short	0x0060
        /*0034*/ 	.byte	0x00, 0xf0, 0x05, 0x00


	//----- nvinfo : EIATTR_KPARAM_INFO
	.align		4
.L_2665:
        /*0038*/ 	.byte	0x04, 0x17
        /*003a*/ 	.short	(.L_2667 - .L_2666)
.L_2666:
        /*003c*/ 	.word	0x00000000
        /*0040*/ 	.short	0x0010
        /*0042*/ 	.short	0x005c
        /*0044*/ 	.byte	0x00, 0xf0, 0x11, 0x00


	//----- nvinfo : EIATTR_KPARAM_INFO
	.align		4
.L_2667:
        /*0048*/ 	.byte	0x04, 0x17
        /*004a*/ 	.short	(.L_2669 - .L_2668)
.L_2668:
        /*004c*/ 	.word	0x00000000
        /*0050*/ 	.short	0x000f
        /*0052*/ 	.short	0x0058
        /*0054*/ 	.byte	0x00, 0xf0, 0x11, 0x00


	//----- nvinfo : EIATTR_KPARAM_INFO
	.align		4
.L_2669:
        /*0058*/ 	.byte	0x04, 0x17
        /*005a*/ 	.short	(.L_2671 - .L_2670)
.L_2670:
        /*005c*/ 	.word	0x00000000
        /*0060*/ 	.short	0x000e
        /*0062*/ 	.short	0x0054
        /*0064*/ 	.byte	0x00, 0xf0, 0x11, 0x00


	//----- nvinfo : EIATTR_KPARAM_INFO
	.align		4
.L_2671:
        /*0068*/ 	.byte	0x04, 0x17
        /*006a*/ 	.short	(.L_2673 - .L_2672)
.L_2672:
        /*006c*/ 	.word	0x00000000
        /*0070*/ 	.short	0x000d
        /*0072*/ 	.short	0x0050
        /*0074*/ 	.byte	0x00, 0xf0, 0x11, 0x00


	//----- nvinfo : EIATTR_KPARAM_INFO
	.align		4
.L_2673:
        /*0078*/ 	.byte	0x04, 0x17
        /*007a*/ 	.short	(.L_2675 - .L_2674)
.L_2674:
        /*007c*/ 	.word	0x00000000
        /*0080*/ 	.short	0x000c
        /*0082*/ 	.short	0x004c
        /*0084*/ 	.byte	0x00, 0xf0, 0x11, 0x00


	//----- nvinfo : EIATTR_KPARAM_INFO
	.align		4
.L_2675:
        /*0088*/ 	.byte	0x04, 0x17
        /*008a*/ 	.short	(.L_2677 - .L_2676)
.L_2676:
        /*008c*/ 	.word	0x00000000
        /*0090*/ 	.short	0x000b
        /*0092*/ 	.short	0x0048
        /*0094*/ 	.byte	0x00, 0xf0, 0x11, 0x00


	//----- nvinfo : EIATTR_KPARAM_INFO
	.align		4
.L_2677:
        /*0098*/ 	.byte	0x04, 0x17
        /*009a*/ 	.short	(.L_2679 - .L_2678)
.L_2678:
        /*009c*/ 	.word	0x00000000
        /*00a0*/ 	.short	0x000a
        /*00a2*/ 	.short	0x0040
        /*00a4*/ 	.byte	0x00, 0xf5, 0x21, 0x00


	//----- nvinfo : EIATTR_KPARAM_INFO
	.align		4
.L_2679:
        /*00a8*/ 	.byte	0x04, 0x17
        /*00aa*/ 	.short	(.L_2681 - .L_2680)
.L_2680:
        /*00ac*/ 	.word	0x00000000
        /*00b0*/ 	.short	0x0009
        /*00b2*/ 	.short	0x0038
        /*00b4*/ 	.byte	0x00, 0xf5, 0x21, 0x00


	//----- nvinfo : EIATTR_KPARAM_INFO
	.align		4
.L_2681:
        /*00b8*/ 	.byte	0x04, 0x17
        /*00ba*/ 	.short	(.L_2683 - .L_2682)
.L_2682:
        /*00bc*/ 	.word	0x00000000
        /*00c0*/ 	.short	0x0008
        /*00c2*/ 	.short	0x0034
        /*00c4*/ 	.byte	0x00, 0xf0, 0x11, 0x00


	//----- nvinfo : EIATTR_KPARAM_INFO
	.align		4
.L_2683:
        /*00c8*/ 	.byte	0x04, 0x17
        /*00ca*/ 	.short	(.L_2685 - .L_2684)
.L_2684:
        /*00cc*/ 	.word	0x00000000
        /*00d0*/ 	.short	0x0007
        /*00d2*/ 	.short	0x0030
        /*00d4*/ 	.byte	0x00, 0xf0, 0x11, 0x00


	//----- nvinfo : EIATTR_KPARAM_INFO
	.align		4
.L_2685:
        /*00d8*/ 	.byte	0x04, 0x17
        /*00da*/ 	.short	(.L_2687 - .L_2686)
.L_2686:
        /*00dc*/ 	.word	0x00000000
        /*00e0*/ 	.short	0x0006
        /*00e2*/ 	.short	0x002c
        /*00e4*/ 	.byte	0x00, 0xf0, 0x11, 0x00


	//----- nvinfo : EIATTR_KPARAM_INFO
	.align		4
.L_2687:
        /*00e8*/ 	.byte	0x04, 0x17
        /*00ea*/ 	.short	(.L_2689 - .L_2688)
.L_2688:
        /*00ec*/ 	.word	0x00000000
        /*00f0*/ 	.short	0x0005
        /*00f2*/ 	.short	0x0028
        /*00f4*/ 	.byte	0x00, 0xf0, 0x11, 0x00


	//----- nvinfo : EIATTR_KPARAM_INFO
	.align		4
.L_2689:
        /*00f8*/ 	.byte	0x04, 0x17
        /*00fa*/ 	.short	(.L_2691 - .L_2690)
.L_2690:
        /*00fc*/ 	.word	0x00000000
        /*0100*/ 	.short	0x0004
        /*0102*/ 	.short	0x0020
        /*0104*/ 	.byte	0x00, 0xf5, 0x21, 0x00


	//----- nvinfo : EIATTR_KPARAM_INFO
	.align		4
.L_2691:
        /*0108*/ 	.byte	0x04, 0x17
        /*010a*/ 	.short	(.L_2693 - .L_2692)
.L_2692:
        /*010c*/ 	.word	0x00000000
        /*0110*/ 	.short	0x0003
        /*0112*/ 	.short	0x0018
        /*0114*/ 	.byte	0x00, 0xf5, 0x21, 0x00


	//----- nvinfo : EIATTR_KPARAM_INFO
	.align		4
.L_2693:
        /*0118*/ 	.byte	0x04, 0x17
        /*011a*/ 	.short	(.L_2695 - .L_2694)
.L_2694:
        /*011c*/ 	.word	0x00000000
        /*0120*/ 	.short	0x0002
        /*0122*/ 	.short	0x0010
        /*0124*/ 	.byte	0x00, 0xf5, 0x21, 0x00


	//----- nvinfo : EIATTR_KPARAM_INFO
	.align		4
.L_2695:
        /*0128*/ 	.byte	0x04, 0x17
        /*012a*/ 	.short	(.L_2697 - .L_2696)
.L_2696:
        /*012c*/ 	.word	0x00000000
        /*0130*/ 	.short	0x0001
        /*0132*/ 	.short	0x0008
        /*0134*/ 	.byte	0x00, 0xf5, 0x21, 0x00


	//----- nvinfo : EIATTR_KPARAM_INFO
	.align		4
.L_2697:
        /*0138*/ 	.byte	0x04, 0x17
        /*013a*/ 	.short	(.L_2699 - .L_2698)
.L_2698:
        /*013c*/ 	.word	0x00000000
        /*0140*/ 	.short	0x0000
        /*0142*/ 	.short	0x0000
        /*0144*/ 	.byte	0x00, 0xf5, 0x21, 0x00


	//----- nvinfo : EIATTR_SPARSE_MMA_MASK
	.align		4
.L_2699:
        /*0148*/ 	.byte	0x03, 0x50
        /*014a*/ 	.short	0x0000


	//----- nvinfo : EIATTR_MAXREG_COUNT
	.align		4
        /*014c*/ 	.byte	0x03, 0x1b
        /*014e*/ 	.short	0x00ff


	//----- nvinfo : EIATTR_NUM_BARRIERS
	.align		4
        /*0150*/ 	.byte	0x02, 0x4c
        /*0152*/ 	.byte	0x01
	.zero		1


	//----- nvinfo : EIATTR_MERCURY_ISA_VERSION
	.align		4
        /*0154*/ 	.byte	0x03, 0x5f
        /*0156*/ 	.short	0x0101


	//----- nvinfo : EIATTR_VRC_CTA_INIT_COUNT
	.align		4
        /*0158*/ 	.byte	0x02, 0x4a
	.zero		1
	.zero		1


	//----- nvinfo : EIATTR_EXIT_INSTR_OFFSETS
	.align		4
        /*015c*/ 	.byte	0x04, 0x1c
        /*015e*/ 	.short	(.L_2701 - .L_2700)


	//   ....[0]....
.L_2700:
        /*0160*/ 	.word	0x00000060


	//   ....[1]....
        /*0164*/ 	.word	0x00000150


	//   ....[2]....
        /*0168*/ 	.word	0x00000da0


	//   ....[3]....
        /*016c*/ 	.word	0x00007790


	//   ....[4]....
        /*0170*/ 	.word	0x000078f0


	//   ....[5]....
        /*0174*/ 	.word	0x00007980


	//   ....[6]....
        /*0178*/ 	.word	0x000079c0


	//----- nvinfo : EIATTR_CRS_STACK_SIZE
	.align		4
.L_2701:
        /*017c*/ 	.byte	0x04, 0x1e
        /*017e*/ 	.short	(.L_2703 - .L_2702)
.L_2702:
        /*0180*/ 	.word	0x00000000


	//----- nvinfo : EIATTR_CBANK_PARAM_SIZE
	.align		4
.L_2703:
        /*0184*/ 	.byte	0x03, 0x19
        /*0186*/ 	.short	0x0074


	//----- nvinfo : EIATTR_PARAM_CBANK
	.align		4
        /*0188*/ 	.byte	0x04, 0x0a
        /*018a*/ 	.short	(.L_2705 - .L_2704)
	.align		4
.L_2704:
        /*018c*/ 	.word	index@(.nv.constant0._Z23gemm_half_q_half_kernelILi2ELi24ELb1ELb1ELi64EEvPK6__halfPKjS4_S2_PS0_iiiiPKtS7_iiiiiibS2_i)
        /*0190*/ 	.short	0x0380
        /*0192*/ 	.short	0x0074


	//----- nvinfo : EIATTR_SW_WAR
	.align		4
.L_2705:
        /*0194*/ 	.byte	0x04, 0x36
        /*0196*/ 	.short	(.L_2707 - .L_2706)
.L_2706:
        /*0198*/ 	.word	0x00000008
.L_2707:


//--------------------- .nv.info._Z23gemm_half_q_half_kernelILi2ELi8ELb1ELb1ELi64EEvPK6__halfPKjS4_S2_PS0_iiiiPKtS7_iiiiiibS2_i --------------------------
	.section	.nv.info._Z23gemm_half_q_half_kernelILi2ELi8ELb1ELb1ELi64EEvPK6__halfPKjS4_S2_PS0_iiiiPKtS7_iiiiiibS2_i,"",@"SHT_CUDA_INFO"
	.sectionflags	@""
	.align	4


	//----- nvinfo : EIATTR_CUDA_API_VERSION
	.align		4
        /*0000*/ 	.byte	0x04, 0x37
        /*0002*/ 	.short	(.L_2709 - .L_2708)
.L_2708:
        /*0004*/ 	.word	0x00000082


	//----- nvinfo : EIATTR_KPARAM_INFO
	.align		4
.L_2709:
        /*0008*/ 	.byte	0x04, 0x17
        /*000a*/ 	.short	(.L_2711 - .L_2710)
.L_2710:
        /*000c*/ 	.word	0x00000000
        /*0010*/ 	.short	0x0013
        /*0012*/ 	.short	0x0070
        /*0014*/ 	.byte	0x00, 0xf0, 0x11, 0x00


	//----- nvinfo : EIATTR_KPARAM_INFO
	.align		4
.L_2711:
        /*0018*/ 	.byte	0x04, 0x17
        /*001a*/ 	.short	(.L_2713 - .L_2712)
.L_2712:
        /*001c*/ 	.word	0x00000000
        /*0020*/ 	.short	0x0012
        /*0022*/ 	.short	0x0068
        /*0024*/ 	.byte	0x00, 0xf5, 0x21, 0x00


	//----- nvinfo : EIATTR_KPARAM_INFO
	.align		4
.L_2713:
        /*0028*/ 	.byte	0x04, 0x17
        /*002a*/ 	.short	(.L_2715 - .L_2714)
.L_2714:
        /*002c*/ 	.word	0x00000000
        /*0030*/ 	.short	0x0011
        /*0032*/ 	.short	0x0060
        /*0034*/ 	.byte	0x00, 0xf0, 0x05, 0x00


	//----- nvinfo : EIATTR_KPARAM_INFO
	.align		4
.L_2715:
        /*0038*/ 	.byte	0x04, 0x17
        /*003a*/ 	.short	(.L_2717 - .L_2716)
.L_2716:
        /*003c*/ 	.word	0x00000000
        /*0040*/ 	.short	0x0010
        /*0042*/ 	.short	0x005c
        /*0044*/ 	.byte	0x00, 0xf0, 0x11, 0x00


	//----- nvinfo : EIATTR_KPARAM_INFO
	.align		4
.L_2717:
        /*0048*/ 	.byte	0x04, 0x17
        /*004a*/ 	.short	(.L_2719 - .L_2718)
.L_2718:
        /*004c*/ 	.word	0x00000000
        /*0050*/ 	.short	0x000f
        /*0052*/ 	.short	0x0058
        /*0054*/ 	.byte	0x00, 0xf0, 0x11, 0x00


	//----- nvinfo : EIATTR_KPARAM_INFO
	.align		4
.L_2719:
        /*0058*/ 	.byte	0x04, 0x17
        /*005a*/ 	.short	(.L_2721 - .L_2720)
.L_2720:
        /*005c*/ 	.word	0x00000000
        /*0060*/ 	.short	0x000e
        /*0062*/ 	.short	0x0054
        /*0064*/ 	.byte	0x00, 0xf0, 0x11, 0x00


	//----- nvinfo : EIATTR_KPARAM_INFO
	.align		4
.L_2721:
        /*0068*/ 	.byte	0x04, 0x17
        /*006a*/ 	.short	(.L_2723 - .L_2722)
.L_2722:
        /*006c*/ 	.word	0x00000000
        /*0070*/ 	.short	0x000d
        /*0072*/ 	.short	0x0050
        /*0074*/ 	.byte	0x00, 0xf0, 0x11, 0x00


	//----- nvinfo : EIATTR_KPARAM_INFO
	.align		4
.L_2723:
        /*0078*/ 	.byte	0x04, 0x17
        /*007a*/ 	.short	(.L_2725 - .L_2724)
.L_2724:
        /*007c*/ 	.word	0x00000000
        /*0080*/ 	.short	0x000c
        /*0082*/ 	.short	0x004c
        /*0084*/ 	.byte	0x00, 0xf0, 0x11, 0x00


	//----- nvinfo : EIATTR_KPARAM_INFO
	.align		4
.L_2725:
        /*0088*/ 	.byte	0x04, 0x17
        /*008a*/ 	.short	(.L_2727 - .L_2726)
.L_2726:
        /*008c*/ 	.word	0x00000000
        /*0090*/ 	.short	0x000b
        /*0092*/ 	.short	0x0048
        /*0094*/ 	.byte	0x00, 0xf0, 0x11, 0x00


	//----- nvinfo : EIATTR_KPARAM_INFO
	.align		4
.L_2727:
        /*0098*/ 	.byte	0x04, 0x17
        /*009a*/ 	.short	(.L_2729 - .L_2728)
.L_2728:
        /*009c*/ 	.word	0x00000000
        /*00a0*/ 	.short	0x000a
        /*00a2*/ 	.short	0x0040
        /*00a4*/ 	.byte	0x00, 0xf5, 0x21, 0x00


	//----- nvinfo : EIATTR_KPARAM_INFO
	.align		4
.L_2729:
        /*00a8*/ 	.byte	0x04, 0x17
        /*00aa*/ 	.short	(.L_2731 - .L_2730)
.L_2730:
        /*00ac*/ 	.word	0x00000000
        /*00b0*/ 	.short	0x0009
        /*00b2*/ 	.short	0x0038
        /*00b4*/ 	.byte	0x00, 0xf5, 0x21, 0x00


	//----- nvinfo : EIATTR_KPARAM_INFO
	.align		4
.L_2731:
        /*00b8*/ 	.byte	0x04, 0x17
        /*00ba*/ 	.short	(.L_2733 - .L_2732)
.L_2732:
        /*00bc*/ 	.word	0x00000000
        /*00c0*/ 	.short	0x0008
        /*00c2*/ 	.short	0x0034
        /*00c4*/ 	.byte	0x00, 0xf0, 0x11, 0x00


	//----- nvinfo : EIATTR_KPARAM_INFO
	.align		4
.L_2733:
        /*00c8*/ 	.byte	0x04, 0x17
        /*00ca*/ 	.short	(.L_2735 - .L_2734)
.L_2734:
        /*00cc*/ 	.word	0x00000000
        /*00d0*/ 	.short	0x0007
        /*00d2*/ 	.short	0x0030
        /*00d4*/ 	.byte	0x00, 0xf0, 0x11, 0x00


	//----- nvinfo : EIATTR_KPARAM_INFO
	.align		4
.L_2735:
        /*00d8*/ 	.byte	0x04, 0x17
        /*00da*/ 	.short	(.L_2737 - .L_2736)
.L_2736:
        /*00dc*/ 	.word	0x00000000
        /*00e0*/ 	.short	0x0006
        /*00e2*/ 	.short	0x002c
        /*00e4*/ 	.byte	0x00, 0xf0, 0x11, 0x00


	//----- nvinfo : EIATTR_KPARAM_INFO
	.align		4
.L_2737:
        /*00e8*/ 	.byte	0x04, 0x17
        /*00ea*/ 	.short	(.L_2739 - .L_2738)
.L_2738:
        /*00ec*/ 	.word	0x00000000
        /*00f0*/ 	.short	0x0005
        /*00f2*/ 	.short	0x0028
        /*00f4*/ 	.byte	0x00, 0xf0, 0x11, 0x00


	//----- nvinfo : EIATTR_KPARAM_INFO
	.align		4
.L_2739:
        /*00f8*/ 	.byte	0x04, 0x17
        /*00fa*/ 	.short	(.L_2741 - .L_2740)
.L_2740:
        /*00fc*/ 	.word	0x00000000
        /*0100*/ 	.short	0x0004
        /*0102*/ 	.short	0x0020
        /*0104*/ 	.byte	0x00, 0xf5, 0x21, 0x00


	//----- nvinfo : EIATTR_KPARAM_INFO
	.align		4
.L_2741:
        /*0108*/ 	.byte	0x04, 0x17
        /*010a*/ 	.short	(.L_2743 - .L_2742)
.L_2742:
        /*010c*/ 	.word	0x00000000
        /*0110*/ 	.short	0x0003
        /*0112*/ 	.short	0x0018
        /*0114*/ 	.byte	0x00, 0xf5, 0x21, 0x00


	//----- nvinfo : EIATTR_KPARAM_INFO
	.align		4
.L_2743:
        /*0118*/ 	.byte	0x04, 0x17
        /*011a*/ 	.short	(.L_2745 - .L_2744)
.L_2744:
        /*011c*/ 	.word	0x00000000
        /*0120*/ 	.short	0x0002
        /*0122*/ 	.short	0x0010
        /*0124*/ 	.byte	0x00, 0xf5, 0x21, 0x00


	//----- nvinfo : EIATTR_KPARAM_INFO
	.align		4
.L_2745:
        /*0128*/ 	.byte	0x04, 0x17
        /*012a*/ 	.short	(.L_2747 - .L_2746)
.L_2746:
        /*012c*/ 	.word	0x00000000
        /*0130*/ 	.short	0x0001
        /*0132*/ 	.short	0x0008
        /*0134*/ 	.byte	0x00, 0xf5, 0x21, 0x00


	//----- nvinfo : EIATTR_KPARAM_INFO
	.align		4
.L_2747:
        /*0138*/ 	.byte	0x04, 0x17
        /*013a*/ 	.short	(.L_2749 - .L_2748)
.L_2748:
        /*013c*/ 	.word	0x00000000
        /*0140*/ 	.short	0x0000
        /*0142*/ 	.short	0x0000
        /*0144*/ 	.byte	0x00, 0xf5, 0x21, 0x00


	//----- nvinfo : EIATTR_SPARSE_MMA_MASK
	.align		4
.L_2749:
        /*0148*/ 	.byte	0x03, 0x50
        /*014a*/ 	.short	0x0000


	//----- nvinfo : EIATTR_MAXREG_COUNT
	.align		4
        /*014c*/ 	.byte	0x03, 0x1b
        /*014e*/ 	.short	0x00ff


	//----- nvinfo : EIATTR_NUM_BARRIERS
	.align		4
        /*0150*/ 	.byte	0x02, 0x4c
        /*0152*/ 	.byte	0x01
	.zero		1


	//----- nvinfo : EIATTR_MERCURY_ISA_VERSION
	.align		4
        /*0154*/ 	.byte	0x03, 0x5f
        /*0156*/ 	.short	0x0101


	//----- nvinfo : EIATTR_VRC_CTA_INIT_COUNT
	.align		4
        /*0158*/ 	.byte	0x02, 0x4a
	.zero		1
	.zero		1


	//----- nvinfo : EIATTR_EXIT_INSTR_OFFSETS
	.align		4
        /*015c*/ 	.byte	0x04, 0x1c
        /*015e*/ 	.short	(.L_2751 - .L_2750)


	//   ....[0]....
.L_2750:
        /*0160*/ 	.word	0x00000070


	//   ....[1]....
        /*0164*/ 	.word	0x00000160


	//   ....[2]....
        /*0168*/ 	.word	0x00000db0


	//   ....[3]....
        /*016c*/ 	.word	0x00005b90


	//   ....[4]....
        /*0170*/ 	.word	0x00005cf0


	//   ....[5]....
        /*0174*/ 	.word	0x00005d80


	//   ....[6]....
        /*0178*/ 	.word	0x00005dc0


	//----- nvinfo : EIATTR_CRS_STACK_SIZE
	.align		4
.L_2751:
        /*017c*/ 	.byte	0x04, 0x1e
        /*017e*/ 	.short	(.L_2753 - .L_2752)
.L_2752:
        /*0180*/ 	.word	0x00000000


	//----- nvinfo : EIATTR_CBANK_PARAM_SIZE
	.align		4
.L_2753:
        /*0184*/ 	.byte	0x03, 0x19
        /*0186*/ 	.short	0x0074


	//----- nvinfo : EIATTR_PARAM_CBANK
	.align		4
        /*0188*/ 	.byte	0x04, 0x0a
        /*018a*/ 	.short	(.L_2755 - .L_2754)
	.align		4
.L_2754:
        /*018c*/ 	.word	index@(.nv.constant0._Z23gemm_half_q_half_kernelILi2ELi8ELb1ELb1ELi64EEvPK6__halfPKjS4_S2_PS0_iiiiPKtS7_iiiiiibS2_i)
        /*0190*/ 	.short	0x0380
        /*0192*/ 	.short	0x0074


	//----- nvinfo : EIATTR_SW_WAR
	.align		4
.L_2755:
        /*0194*/ 	.byte	0x04, 0x36
        /*0196*/ 	.short	(.L_2757 - .L_2756)
.L_2756:
        /*0198*/ 	.word	0x00000008
.L_2757:


//--------------------- .nv.info._Z23gemm_half_q_half_kernelILi2ELi12ELb1ELb1ELi64EEvPK6__halfPKjS4_S2_PS0_iiiiPKtS7_iiiiiibS2_i --------------------------
	.section	.nv.info._Z23gemm_half_q_half_kernelILi2ELi12ELb1ELb1ELi64EEvPK6__halfPKjS4_S2_PS0_iiiiPKtS7_iiiiiibS2_i,"",@"SHT_CUDA_INFO"
	.sectionflags	@""
	.align	4


	//----- nvinfo : EIATTR_CUDA_API_VERSION
	.align		4
        /*0000*/ 	.byte	0x04, 0x37
        /*0002*/ 	.short	(.L_2759 - .L_2758)
.L_2758:
        /*0004*/ 	.word	0x00000082


	//----- nvinfo : EIATTR_KPARAM_INFO
	.align		4
.L_2759:
        /*0008*/ 	.byte	0x04, 0x17
        /*000a*/ 	.short	(.L_2761 - .L_2760)
.L_2760:
        /*000c*/ 	.word	0x00000000
        /*0010*/ 	.short	0x0013
        /*0012*/ 	.short	0x0070
        /*0014*/ 	.byte	0x00, 0xf0, 0x11, 0x00


	//----- nvinfo : EIATTR_KPARAM_INFO
	.align		4
.L_2761:
        /*0018*/ 	.byte	0x04, 0x17
        /*001a*/ 	.short	(.L_2763 - .L_2762)
.L_2762:
        /*001c*/ 	.word	0x00000000
        /*0020*/ 	.short	0x0012
        /*0022*/ 	.short	0x0068
        /*0024*/ 	.byte	0x00, 0xf5, 0x21, 0x00


	//----- nvinfo : EIATTR_KPARAM_INFO
	.align		4
.L_2763:
        /*0028*/ 	.byte	0x04, 0x17
        /*002a*/ 	.short	(.L_2765 - .L_2764)
.L_2764:
        /*002c*/ 	.word	0x00000000
        /*0030*/ 	.short	0x0011
        /*0032*/ 	.short	0x0060
        /*0034*/ 	.byte	0x00, 0xf0, 0x05, 0x00


	//----- nvinfo : EIATTR_KPARAM_INFO
	.align		4
.L_2765:
        /*0038*/ 	.byte	0x04, 0x17
        /*003a*/ 	.short	(.L_2767 - .L_2766)
.L_2766:
        /*003c*/ 	.word	0x00000000
        /*0040*/ 	.short	0x0010
        /*0042*/ 	.short	0x005c
        /*0044*/ 	.byte	0x00, 0xf0, 0x11, 0x00


	//----- nvinfo : EIATTR_KPARAM_INFO
	.align		4
.L_2767:
        /*0048*/ 	.byte	0x04, 0x17
        /*004a*/ 	.short	(.L_2769 - .L_2768)
.L_2768:
        /*004c*/ 	.word	0x00000000
        /*0050*/ 	.short	0x000f
        /*0052*/ 	.short	0x0058
        /*0054*/ 	.byte	0x00, 0xf0, 0x11, 0x00


	//----- nvinfo : EIATTR_KPARAM_INFO
	.align		4
.L_2769:
        /*0058*/ 	.byte	0x04, 0x17
        /*005a*/ 	.short	(.L_2771 - .L_2770)
.L_2770:
        /*005c*/ 	.word	0x00000000
        /*0060*/ 	.short	0x000e
        /*0062*/ 	.short	0x0054
        /*0064*/ 	.byte	0x00, 0xf0, 0x11, 0x00


	//----- nvinfo : EIATTR_KPARAM_INFO
	.align		4
.L_2771:
        /*0068*/ 	.byte	0x04, 0x17
        /*006a*/ 	.short	(.L_2773 - .L_2772)
.L_2772:
        /*006c*/ 	.word	0x00000000
        /*0070*/ 	.short	0x000d
        /*0072*/ 	.short	0x0050
        /*0074*/ 	.byte	0x00, 0xf0, 0x11, 0x00


	//----- nvinfo : EIATTR_KPARAM_INFO
	.align		4
.L_2773:
        /*0078*/ 	.byte	0x04, 0x17
        /*007a*/ 	.short	(.L_2775 - .L_2774)
.L_2774:
        /*007c*/ 	.word	0x00000000
        /*0080*/ 	.short	0x000c
        /*0082*/ 	.short	0x004c
        /*0084*/ 	.byte	0x00, 0xf0, 0x11, 0x00


	//----- nvinfo : EIATTR_KPARAM_INFO
	.align		4
.L_2775:
        /*0088*/ 	.byte	0x04, 0x17
        /*008a*/ 	.short	(.L_2777 - .L_2776)
.L_2776:
        /*008c*/ 	.word	0x00000000
        /*0090*/ 	.short	0x000b
        /*0092*/ 	.short	0x0048
        /*0094*/ 	.byte	0x00, 0xf0, 0x11, 0x00


	//----- nvinfo : EIATTR_KPARAM_INFO
	.align		4
.L_2777:
        /*0098*/ 	.byte	0x04, 0x17
        /*009a*/ 	.short	(.L_2779 - .L_2778)
.L_2778:
        /*009c*/ 	.word	0x00000000
        /*00a0*/ 	.short	0x000a
        /*00a2*/ 	.short	0x0040
        /*00a4*/ 	.byte	0x00, 0xf5, 0x21, 0x00


	//----- nvinfo : EIATTR_KPARAM_INFO
	.align		4
.L_2779:
        /*00a8*/ 	.byte	0x04, 0x17
        /*00aa*/ 	.short	(.L_2781 - .L_2780)
.L_2780:
        /*00ac*/ 	.word	0x00000000
        /*00b0*/ 	.short	0x0009
        /*00b2*/ 	.short	0x0038
        /*00b4*/ 	.byte	0x00, 0xf5, 0x21, 0x00


	//----- nvinfo : EIATTR_KPARAM_INFO
	.align		4
.L_2781:
        /*00b8*/ 	.byte	0x04, 0x17
        /*00ba*/ 	.short	(.L_2783 - .L_2782)
.L_2782:
        /*00bc*/ 	.word	0x00000000
        /*00c0*/ 	.short	0x0008
        /*00c2*/ 	.short	0x0034
        /*00c4*/ 	.byte	0x00, 0xf0, 0x11, 0x00


	//----- nvinfo : EIATTR_KPARAM_INFO
	.align		4
.L_2783:
        /*00c8*/ 	.byte	0x04, 0x17
        /*00ca*/ 	.short	(.L_2785 - .L_2784)
.L_2784:
        /*00cc*/ 	.word	0x00000000
        /*00d0*/ 	.short	0x0007
        /*00d2*/ 	.short	0x0030
        /*00d4*/ 	.byte	0x00, 0xf0, 0x11, 0x00


	//----- nvinfo : EIATTR_KPARAM_INFO
	.align		4
.L_2785:
        /*00d8*/ 	.byte	0x04, 0x17
        /*00da*/ 	.short	(.L_2787 - .L_2786)
.L_2786:
        /*00dc*/ 	.word	0x00000000
        /*00e0*/ 	.short	0x0006
        /*00e2*/ 	.short	0x002c
        /*00e4*/ 	.byte	0x00, 0xf0, 0x11, 0x00


	//----- nvinfo : EIATTR_KPARAM_INFO
	.align		4
.L_2787:
        /*00e8*/ 	.byte	0x04, 0x17
        /*00ea*/ 	.short	(.L_2789 - .L_2788)
.L_2788:
        /*00ec*/ 	.word	0x00000000
        /*00f0*/ 	.short	0x0005
        /*00f2*/ 	.short	0x0028
        /*00f4*/ 	.byte	0x00, 0xf0, 0x11, 0x00


	//----- nvinfo : EIATTR_KPARAM_INFO
	.align		4
.L_2789:
        /*00f8*/ 	.byte	0x04, 0x17
        /*00fa*/ 	.short	(.L_2791 - .L_2790)
.L_2790:
        /*00fc*/ 	.word	0x00000000
        /*0100*/ 	.short	0x0004
        /*0102*/ 	.short	0x0020
        /*0104*/ 	.byte	0x00, 0xf5, 0x21, 0x00


	//----- nvinfo : EIATTR_KPARAM_INFO
	.align		4
.L_2791:
        /*0108*/ 	.byte	0x04, 0x17
        /*010a*/ 	.short	(.L_2793 - .L_2792)
.L_2792:
        /*010c*/ 	.word	0x00000000
        /*0110*/ 	.short	0x0003
        /*0112*/ 	.short	0x0018
        /*0114*/ 	.byte	0x00, 0xf5, 0x21, 0x00


	//----- nvinfo : EIATTR_KPARAM_INFO
	.align		4
.L_2793:
        /*0118*/ 	.byte	0x04, 0x17
        /*011a*/ 	.short	(.L_2795 - .L_2794)
.L_2794:
        /*011c*/ 	.word	0x00000000
        /*0120*/ 	.short	0x0002
        /*0122*/ 	.short	0x0010
        /*0124*/ 	.byte	0x00, 0xf5, 0x21, 0x00


	//----- nvinfo : EIATTR_KPARAM_INFO
	.align		4
.L_2795:
        /*0128*/ 	.byte	0x04, 0x17
        /*012a*/ 	.short	(.L_2797 - .L_2796)
.L_2796:
        /*012c*/ 	.word	0x00000000
        /*0130*/ 	.short	0x0001
        /*0132*/ 	.short	0x0008
        /*0134*/ 	.byte	0x00, 0xf5, 0x21, 0x00


	//----- nvinfo : EIATTR_KPARAM_INFO
	.align		4
.L_2797:
        /*0138*/ 	.byte	0x04, 0x17
        /*013a*/ 	.short	(.L_2799 - .L_2798)
.L_2798:
        /*013c*/ 	.word	0x00000000
        /*0140*/ 	.short	0x0000
        /*0142*/ 	.short	0x0000
        /*0144*/ 	.byte	0x00, 0xf5, 0x21, 0x00


	//----- nvinfo : EIATTR_SPARSE_MMA_MASK
	.align		4
.L_2799:
        /*0148*/ 	.byte	0x03, 0x50
        /*014a*/ 	.short	0x0000


	//----- nvinfo : EIATTR_MAXREG_COUNT
	.align		4
        /*014c*/ 	.byte	0x03, 0x1b
        /*014e*/ 	.short	0x00ff


	//----- nvinfo : EIATTR_NUM_BARRIERS
	.align		4
        /*0150*/ 	.byte	0x02, 0x4c
        /*0152*/ 	.byte	0x01
	.zero		1


	//----- nvinfo : EIATTR_MERCURY_ISA_VERSION
	.align		4
        /*0154*/ 	.byte	0x03, 0x5f
        /*0156*/ 	.short	0x0101


	//----- nvinfo : EIATTR_VRC_CTA_INIT_COUNT
	.align		4
        /*0158*/ 	.byte	0x02, 0x4a
	.zero		1
	.zero		1


	//----- nvinfo : EIATTR_EXIT_INSTR_OFFSETS
	.align		4
        /*015c*/ 	.byte	0x04, 0x1c
        /*015e*/ 	.short	(.L_2801 - .L_2800)


	//   ....[0]....
.L_2800:
        /*0160*/ 	.word	0x00000060


	//   ....[1]....
        /*0164*/ 	.word	0x00000150


	//   ....[2]....
        /*0168*/ 	.word	0x00000d90


	//   ....[3]....
        /*016c*/ 	.word	0x00007580


	//   ....[4]....
        /*0170*/ 	.word	0x000076e0


	//   ....[5]....
        /*0174*/ 	.word	0x00007770


	//   ....[6]....
        /*0178*/ 	.word	0x000077b0


	//----- nvinfo : EIATTR_CRS_STACK_SIZE
	.align		4
.L_2801:
        /*017c*/ 	.byte	0x04, 0x1e
        /*017e*/ 	.short	(.L_2803 - .L_2802)
.L_2802:
        /*0180*/ 	.word	0x00000000


	//----- nvinfo : EIATTR_CBANK_PARAM_SIZE
	.align		4
.L_2803:
        /*0184*/ 	.byte	0x03, 0x19
        /*0186*/ 	.short	0x0074


	//----- nvinfo : EIATTR_PARAM_CBANK
	.align		4
        /*0188*/ 	.byte	0x04, 0x0a
        /*018a*/ 	.short	(.L_2805 - .L_2804)
	.align		4
.L_2804:
        /*018c*/ 	.word	index@(.nv.constant0._Z23gemm_half_q_half_kernelILi2ELi12ELb1ELb1ELi64EEvPK6__halfPKjS4_S2_PS0_iiiiPKtS7_iiiiiibS2_i)
        /*0190*/ 	.short	0x0380
        /*0192*/ 	.short	0x0074


	//----- nvinfo : EIATTR_SW_WAR
	.align		4
.L_2805:
        /*0194*/ 	.byte	0x04, 0x36
        /*0196*/ 	.short	(.L_2807 - .L_2806)
.L_2806:
        /*0198*/ 	.word	0x00000008
.L_2807:


//--------------------- .nv.info._Z23gemm_half_q_half_kernelILi2ELi14ELb1ELb1ELi64EEvPK6__halfPKjS4_S2_PS0_iiiiPKtS7_iiiiiibS2_i --------------------------
	.section	.nv.info._Z23gemm_half_q_half_kernelILi2ELi14ELb1ELb1ELi64EEvPK6__halfPKjS4_S2_PS0_iiiiPKtS7_iiiiiibS2_i,"",@"SHT_CUDA_INFO"
	.sectionflags	@""
	.align	4


	//----- nvinfo : EIATTR_CUDA_API_VERSION
	.align		4
        /*0000*/ 	.byte	0x04, 0x37
        /*0002*/ 	.short	(.L_2809 - .L_2808)
.L_2808:
        /*0004*/ 	.word	0x00000082


	//----- nvinfo : EIATTR_KPARAM_INFO
	.align		4
.L_2809:
        /*0008*/ 	.byte	0x04, 0x17
        /*000a*/ 	.short	(.L_2811 - .L_2810)
.L_2810:
        /*000c*/ 	.word	0x00000000
        /*0010*/ 	.short	0x0013
        /*0012*/ 	.short	0x0070
        /*0014*/ 	.byte	0x00, 0xf0, 0x11, 0x00


	//----- nvinfo : EIATTR_KPARAM_INFO
	.align		4
.L_2811:
        /*0018*/ 	.byte	0x04, 0x17
        /*001a*/ 	.short	(.L_2813 - .L_2812)
.L_2812:
        /*001c*/ 	.word	0x00000000
        /*0020*/ 	.short	0x0012
        /*0022*/ 	.short	0x0068
        /*0024*/ 	.byte	0x00, 0xf5, 0x21, 0x00


	//----- nvinfo : EIATTR_KPARAM_INFO
	.align		4
.L_2813:
        /*0028*/ 	.byte	0x04, 0x17
        /*002a*/ 	.short	(.L_2815 - .L_2814)
.L_2814:
        /*002c*/ 	.word	0x00000000
        /*0030*/ 	.short	0x0011
        /*0032*/ 	.short	0x0060
        /*0034*/ 	.byte	0x00, 0xf0, 0x05, 0x00


	//----- nvinfo : EIATTR_KPARAM_INFO
	.align		4
.L_2815:
        /*0038*/ 	.byte	0x04, 0x17
        /*003a*/ 	.short	(.L_2817 - .L_2816)
.L_2816:
        /*003c*/ 	.word	0x00000000
        /*0040*/ 	.short	0x0010
        /*0042*/ 	.short	0x005c
        /*0044*/ 	.byte	0x00, 0xf0, 0x11, 0x00


	//----- nvinfo : EIATTR_KPARAM_INFO
	.align		4
.L_2817:
        /*0048*/ 	.byte	0x04, 0x17
        /*004a*/ 	.short	(.L_2819 - .L_2818)
.L_2818:
        /*004c*/ 	.word	0x00000000
        /*0050*/ 	.short	0x000f
        /*0052*/ 	.short	0x0058
        /*0054*/ 	.byte	0x00, 0xf0, 0x11, 0x00


	//----- nvinfo : EIATTR_KPARAM_INFO
	.align		4
.L_2819:
        /*0058*/ 	.byte	0x04, 0x17
        /*005a*/ 	.short	(.L_2821 - .L_2820)
.L_2820:
        /*005c*/ 	.word	0x00000000
        /*0060*/ 	.short	0x000e
        /*0062*/ 	.short	0x0054
        /*0064*/ 	.byte	0x00, 0xf0, 0x11, 0x00


	//----- nvinfo : EIATTR_KPARAM_INFO
	.align		4
.L_2821:
        /*0068*/ 	.byte	0x04, 0x17
        /*006a*/ 	.short	(.L_2823 - .L_2822)
.L_2822:
        /*006c*/ 	.word	0x00000000
        /*0070*/ 	.short	0x000d
        /*0072*/ 	.short	0x0050
        /*0074*/ 	.byte	0x00, 0xf0, 0x11, 0x00


	//----- nvinfo : EIATTR_KPARAM_INFO
	.align		4
.L_2823:
        /*0078*/ 	.byte	0x04, 0x17
        /*007a*/ 	.short	(.L_2825 - .L_2824)
.L_2824:
        /*007c*/ 	.word	0x00000000
        /*0080*/ 	.short	0x000c
        /*0082*/ 	.short	0x004c
        /*0084*/ 	.byte	0x00, 0xf0, 0x11, 0x00


	//----- nvinfo : EIATTR_KPARAM_INFO
	.align		4
.L_2825:
        /*0088*/ 	.byte	0x04, 0x17
        /*008a*/ 	.short	(.L_2827 - .L_2826)
.L_2826:
        /*008c*/ 	.word	0x00000000
        /*0090*/ 	.short	0x000b
        /*0092*/ 	.short	0x0048
        /*0094*/ 	.byte	0x00, 0xf0, 0x11, 0x00


	//----- nvinfo : EIATTR_KPARAM_INFO
	.align		4
.L_2827:
        /*0098*/ 	.byte	0x04, 0x17
        /*009a*/ 	.short	(.L_2829 - .L_2828)
.L_2828:
        /*009c*/ 	.word	0x00000000
        /*00a0*/ 	.short	0x000a
        /*00a2*/ 	.short	0x0040
        /*00a4*/ 	.byte	0x00, 0xf5, 0x21, 0x00


	//----- nvinfo : EIATTR_KPARAM_INFO
	.align		4
.L_2829:
        /*00a8*/ 	.byte	0x04, 0x17
        /*00aa*/ 	.short	(.L_2831 - .L_2830)
.L_2830:
        /*00ac*/ 	.word	0x00000000
        /*00b0*/ 	.short	0x0009
        /*00b2*/ 	.short	0x0038
        /*00b4*/ 	.byte	0x00, 0xf5, 0x21, 0x00


	//----- nvinfo : EIATTR_KPARAM_INFO
	.align		4
.L_2831:
        /*00b8*/ 	.byte	0x04, 0x17
        /*00ba*/ 	.short	(.L_2833 - .L_2832)
.L_2832:
        /*00bc*/ 	.word	0x00000000
        /*00c0*/ 	.short	0x0008
        /*00c2*/ 	.short	0x0034
        /*00c4*/ 	.byte	0x00, 0xf0, 0x11, 0x00


	//----- nvinfo : EIATTR_KPARAM_INFO
	.align		4
.L_2833:
        /*00c8*/ 	.byte	0x04, 0x17
        /*00ca*/ 	.short	(.L_2835 - .L_2834)
.L_2834:
        /*00cc*/ 	.word	0x00000000
        /*00d0*/ 	.short	0x0007
        /*00d2*/ 	.short	0x0030
        /*00d4*/ 	.byte	0x00, 0xf0, 0x11, 0x00


	//----- nvinfo : EIATTR_KPARAM_INFO
	.align		4
.L_2835:
        /*00d8*/ 	.byte	0x04, 0x17
        /*00da*/ 	.short	(.L_2837 - .L_2836)
.L_2836:
        /*00dc*/ 	.word	0x00000000
        /*00e0*/ 	.short	0x0006
        /*00e2*/ 	.short	0x002c
        /*00e4*/ 	.byte	0x00, 0xf0, 0x11, 0x00


	//----- nvinfo : EIATTR_KPARAM_INFO
	.align		4
.L_2837:
        /*00e8*/ 	.byte	0x04, 0x17
        /*00ea*/ 	.short	(.L_2839 - .L_2838)
.L_2838:
        /*00ec*/ 	.word	0x00000000
        /*00f0*/ 	.short	0x0005
        /*00f2*/ 	.short	0x0028
        /*00f4*/ 	.byte	0x00, 0xf0, 0x11, 0x00


	//----- nvinfo : EIATTR_KPARAM_INFO
	.align		4
.L_2839:
        /*00f8*/ 	.byte	0x04, 0x17
        /*00fa*/ 	.short	(.L_2841 - .L_2840)
.L_2840:
        /*00fc*/ 	.word	0x00000000
        /*0100*/ 	.short	0x0004
        /*0102*/ 	.short	0x0020
        /*0104*/ 	.byte	0x00, 0xf5, 0x21, 0x00


	//----- nvinfo : EIATTR_KPARAM_INFO
	.align		4
.L_2841:
        /*0108*/ 	.byte	0x04, 0x17
        /*010a*/ 	.short	(.L_2843 - .L_2842)
.L_2842:
        /*010c*/ 	.word	0x00000000
        /*0110*/ 	.short	0x0003
        /*0112*/ 	.short	0x0018
        /*0114*/ 	.byte	0x00, 0xf5, 0x21, 0x00


	//----- nvinfo : EIATTR_KPARAM_INFO
	.align		4
.L_2843:
        /*0118*/ 	.byte	0x04, 0x17
        /*011a*/ 	.short	(.L_2845 - .L_2844)
.L_2844:
        /*011c*/ 	.word	0x00000000
        /*0120*/ 	.short	0x0002
        /*0122*/ 	.short	0x0010
        /*0124*/ 	.byte	0x00, 0xf5, 0x21, 0x00


	//----- nvinfo : EIATTR_KPARAM_INFO
	.align		4
.L_2845:
        /*0128*/ 	.byte	0x04, 0x17
        /*012a*/ 	.short	(.L_2847 - .L_2846)
.L_2846:
        /*012c*/ 	.word	0x00000000
        /*0130*/ 	.short	0x0001
        /*0132*/ 	.short	0x0008
        /*0134*/ 	.byte	0x00, 0xf5, 0x21, 0x00


	//----- nvinfo : EIATTR_KPARAM_INFO
	.align		4
.L_2847:
        /*0138*/ 	.byte	0x04, 0x17
        /*013a*/ 	.short	(.L_2849 - .L_2848)
.L_2848:
        /*013c*/ 	.word	0x00000000
        /*0140*/ 	.short	0x0000
        /*0142*/ 	.short	0x0000
        /*0144*/ 	.byte	0x00, 0xf5, 0x21, 0x00


	//----- nvinfo : EIATTR_SPARSE_MMA_MASK
	.align		4
.L_2849:
        /*0148*/ 	.byte	0x03, 0x50
        /*014a*/ 	.short	0x0000


	//----- nvinfo : EIATTR_MAXREG_COUNT
	.align		4
        /*014c*/ 	.byte	0x03, 0x1b
        /*014e*/ 	.short	0x00ff


	//----- nvinfo : EIATTR_NUM_BARRIERS
	.align		4
        /*0150*/ 	.byte	0x02, 0x4c
        /*0152*/ 	.byte	0x01
	.zero		1


	//----- nvinfo : EIATTR_MERCURY_ISA_VERSION
	.align		4
        /*0154*/ 	.byte	0x03, 0x5f
        /*0156*/ 	.short	0x0101


	//----- nvinfo : EIATTR_VRC_CTA_INIT_COUNT
	.align		4
        /*0158*/ 	.byte	0x02, 0x4a
	.zero		1
	.zero		1


	//----- nvinfo : EIATTR_EXIT_INSTR_OFFSETS
	.align		4
        /*015c*/ 	.byte	0x04, 0x1c
        /*015e*/ 	.short	(.L_2851 - .L_2850)


	//   ....[0]....
.L_2850:
        /*0160*/ 	.word	0x00000060


	//   ....[1]....
        /*0164*/ 	.word	0x00000150


	//   ....[2]....
        /*0168*/ 	.word	0x00000da0


	//   ....[3]....
        /*016c*/ 	.word	0x00008420


	//   ....[4]....
        /*0170*/ 	.word	0x00008580


	//   ....[5]....
        /*0174*/ 	.word	0x00008610


	//   ....[6]....
        /*0178*/ 	.word	0x00008650


	//----- nvinfo : EIATTR_CRS_STACK_SIZE
	.align		4
.L_2851:
        /*017c*/ 	.byte	0x04, 0x1e
        /*017e*/ 	.short	(.L_2853 - .L_2852)
.L_2852:
        /*0180*/ 	.word	0x00000000


	//----- nvinfo : EIATTR_CBANK_PARAM_SIZE
	.align		4
.L_2853:
        /*0184*/ 	.byte	0x03, 0x19
        /*0186*/ 	.short	0x0074


	//----- nvinfo : EIATTR_PARAM_CBANK
	.align		4
        /*0188*/ 	.byte	0x04, 0x0a
        /*018a*/ 	.short	(.L_2855 - .L_2854)
	.align		4
.L_2854:
        /*018c*/ 	.word	index@(.nv.constant0._Z23gemm_half_q_half_kernelILi2ELi14ELb1ELb1ELi64EEvPK6__halfPKjS4_S2_PS0_iiiiPKtS7_iiiiiibS2_i)
        /*0190*/ 	.short	0x0380
        /*0192*/ 	.short	0x0074


	//----- nvinfo : EIATTR_SW_WAR
	.align		4
.L_2855:
        /*0194*/ 	.byte	0x04, 0x36
        /*0196*/ 	.short	(.L_2857 - .L_2856)
.L_2856:
        /*0198*/ 	.word	0x00000008
.L_2857:


//--------------------- .nv.info._Z23gemm_half_q_half_kernelILi2ELi4ELb1ELb1ELi64EEvPK6__halfPKjS4_S2_PS0_iiiiPKtS7_iiiiiibS2_i --------------------------
	.section	.nv.info._Z23gemm_half_q_half_kernelILi2ELi4ELb1ELb1ELi64EEvPK6__halfPKjS4_S2_PS0_iiiiPKtS7_iiiiiibS2_i,"",@"SHT_CUDA_INFO"
	.sectionflags	@""
	.align	4


	//----- nvinfo : EIATTR_CUDA_API_VERSION
	.align		4
        /*0000*/ 	.byte	0x04, 0x37
        /*0002*/ 	.short	(.L_2859 - .L_2858)
.L_2858:
        /*0004*/ 	.word	0x00000082


	//----- nvinfo : EIATTR_KPARAM_INFO
	.align		4
.L_2859:
        /*0008*/ 	.byte	0x04, 0x17
        /*000a*/ 	.short	(.L_2861 - .L_2860)
.L_2860:
        /*000c*/ 	.word	0x00000000
        /*0010*/ 	.short	0x0013
        /*0012*/ 	.short	0x0070
        /*0014*/ 	.byte	0x00, 0xf0, 0x11, 0x00


	//----- nvinfo : EIATTR_KPARAM_INFO
	.align		4
.L_2861:
        /*0018*/ 	.byte	0x04, 0x17
        /*001a*/ 	.short	(.L_2863 - .L_2862)
.L_2862:
        /*001c*/ 	.word	0x00000000
        /*0020*/ 	.short	0x0012
        /*0022*/ 	.short	0x0068
        /*0024*/ 	.byte	0x00, 0xf5, 0x21, 0x00


	//----- nvinfo : EIATTR_KPARAM_INFO
	.align		4
.L_2863:
        /*0028*/ 	.byte	0x04, 0x17
        /*002a*/ 	.short	(.L_2865 - .L_2864)
.L_2864:
        /*002c*/ 	.word	0x00000000
        /*0030*/ 	.short	0x0011
        /*0032*/ 	.short	0x0060
        /*0034*/ 	.byte	0x00, 0xf0, 0x05, 0x00


	//----- nvinfo : EIATTR_KPARAM_INFO
	.align		4
.L_2865:
        /*0038*/ 	.byte	0x04, 0x17
        /*003a*/ 	.short	(.L_2867 - .L_2866)
.L_2866:
        /*003c*/ 	.word	0x00000000
        /*0040*/ 	.short	0x0010
        /*0042*/ 	.short	0x005c
        /*0044*/ 	.byte	0x00, 0xf0, 0x11, 0x00


	//----- nvinfo : EIATTR_KPARAM_INFO
	.align		4
.L_2867:
        /*0048*/ 	.byte	0x04, 0x17
        /*004a*/ 	.short	(.L_2869 - .L_2868)
.L_2868:
        /*004c*/ 	.word	0x00000000
        /*0050*/ 	.short	0x000f
        /*0052*/ 	.short	0x0058
        /*0054*/ 	.byte	0x00, 0xf0, 0x11, 0x00


	//----- nvinfo : EIATTR_KPARAM_INFO
	.align		4
.L_2869:
        /*0058*/ 	.byte	0x04, 0x17
        /*005a*/ 	.short	(.L_2871 - .L_2870)
.L_2870:
        /*005c*/ 	.word	0x00000000
        /*0060*/ 	.short	0x000e
        /*0062*/ 	.short	0x0054
        /*0064*/ 	.byte	0x00, 0xf0, 0x11, 0x00


	//----- nvinfo : EIATTR_KPARAM_INFO
	.align		4
.L_2871:
        /*0068*/ 	.byte	0x04, 0x17
        /*006a*/ 	.short	(.L_2873 - .L_2872)
.L_2872:
        /*006c*/ 	.word	0x00000000
        /*0070*/ 	.short	0x000d
        /*0072*/ 	.short	0x0050
        /*0074*/ 	.byte	0x00, 0xf0, 0x11, 0x00


	//----- nvinfo : EIATTR_KPARAM_INFO
	.align		4
.L_2873:
        /*0078*/ 	.byte	0x04, 0x17
        /*007a*/ 	.short	(.L_2875 - .L_2874)
.L_2874:
        /*007c*/ 	.word	0x00000000
        /*0080*/ 	.short	0x000c
        /*0082*/ 	.short	0x004c
        /*0084*/ 	.byte	0x00, 0xf0, 0x11, 0x00


	//----- nvinfo : EIATTR_KPARAM_INFO
	.align		4
.L_2875:
        /*0088*/ 	.byte	0x04, 0x17
        /*008a*/ 	.short	(.L_2877 - .L_2876)
.L_2876:
        /*008c*/ 	.word	0x00000000
        /*0090*/ 	.short	0x000b
        /*0092*/ 	.short	0x0048
        /*0094*/ 	.byte	0x00, 0xf0, 0x11, 0x00


	//----- nvinfo : EIATTR_KPARAM_INFO
	.align		4
.L_2877:
        /*0098*/ 	.byte	0x04, 0x17
        /*009a*/ 	.short	(.L_2879 - .L_2878)
.L_2878:
        /*009c*/ 	.word	0x00000000
        /*00a0*/ 	.short	0x000a
        /*00a2*/ 	.short	0x0040
        /*00a4*/ 	.byte	0x00, 0xf5, 0x21, 0x00


	//----- nvinfo : EIATTR_KPARAM_INFO
	.align		4
.L_2879:
        /*00a8*/ 	.byte	0x04, 0x17
        /*00aa*/ 	.short	(.L_2881 - .L_2880)
.L_2880:
        /*00ac*/ 	.word	0x00000000
        /*00b0*/ 	.short	0x0009
        /*00b2*/ 	.short	0x0038
        /*00b4*/ 	.byte	0x00, 0xf5, 0x21, 0x00


	//----- nvinfo : EIATTR_KPARAM_INFO
	.align		4
.L_2881:
        /*00b8*/ 	.byte	0x04, 0x17
        /*00ba*/ 	.short	(.L_2883 - .L_2882)
.L_2882:
        /*00bc*/ 	.word	0x00000000
        /*00c0*/ 	.short	0x0008
        /*00c2*/ 	.short	0x0034
        /*00c4*/ 	.byte	0x00, 0xf0, 0x11, 0x00


	//----- nvinfo : EIATTR_KPARAM_INFO
	.align		4
.L_2883:
        /*00c8*/ 	.byte	0x04, 0x17
        /*00ca*/ 	.short	(.L_2885 - .L_2884)
.L_2884:
        /*00cc*/ 	.word	0x00000000
        /*00d0*/ 	.short	0x0007
        /*00d2*/ 	.short	0x0030
        /*00d4*/ 	.byte	0x00, 0xf0, 0x11, 0x00


	//----- nvinfo : EIATTR_KPARAM_INFO
	.align		4
.L_2885:
        /*00d8*/ 	.byte	0x04, 0x17
        /*00da*/ 	.short	(.L_2887 - .L_2886)
.L_2886:
        /*00dc*/ 	.word	0x00000000
        /*00e0*/ 	.short	0x0006
        /*00e2*/ 	.short	0x002c
        /*00e4*/ 	.byte	0x00, 0xf0, 0x11, 0x00


	//----- nvinfo : EIATTR_KPARAM_INFO
	.align		4
.L_2887:
        /*00e8*/ 	.byte	0x04, 0x17
        /*00ea*/ 	.short	(.L_2889 - .L_2888)
.L_2888:
        /*00ec*/ 	.word	0x00000000
        /*00f0*/ 	.short	0x0005
        /*00f2*/ 	.short	0x0028
        /*00f4*/ 	.byte	0x00, 0xf0, 0x11, 0x00


	//----- nvinfo : EIATTR_KPARAM_INFO
	.align		4
.L_2889:
        /*00f8*/ 	.byte	0x04, 0x17
        /*00fa*/ 	.short	(.L_2891 - .L_2890)
.L_2890:
        /*00fc*/ 	.word	0x00000000
        /*0100*/ 	.short	0x0004
        /*0102*/ 	.short	0x0020
        /*0104*/ 	.byte	0x00, 0xf5, 0x21, 0x00


	//----- nvinfo : EIATTR_KPARAM_INFO
	.align		4
.L_2891:
        /*0108*/ 	.byte	0x04, 0x17
        /*010a*/ 	.short	(.L_2893 - .L_2892)
.L_2892:
        /*010c*/ 	.word	0x00000000
        /*0110*/ 	.short	0x0003
        /*0112*/ 	.short	0x0018
        /*0114*/ 	.byte	0x00, 0xf5, 0x21, 0x00


	//----- nvinfo : EIATTR_KPARAM_INFO
	.align		4
.L_2893:
        /*0118*/ 	.byte	0x04, 0x17
        /*011a*/ 	.short	(.L_2895 - .L_2894)
.L_2894:
        /*011c*/ 	.word	0x00000000
        /*0120*/ 	.short	0x0002
        /*0122*/ 	.short	0x0010
        /*0124*/ 	.byte	0x00, 0xf5, 0x21, 0x00


	//----- nvinfo : EIATTR_KPARAM_INFO
	.align		4
.L_2895:
        /*0128*/ 	.byte	0x04, 0x17
        /*012a*/ 	.short	(.L_2897 - .L_2896)
.L_2896:
        /*012c*/ 	.word	0x00000000
        /*0130*/ 	.short	0x0001
        /*0132*/ 	.short	0x0008
        /*0134*/ 	.byte	0x00, 0xf5, 0x21, 0x00


	//----- nvinfo : EIATTR_KPARAM_INFO
	.align		4
.L_2897:
        /*0138*/ 	.byte	0x04, 0x17
        /*013a*/ 	.short	(.L_2899 - .L_2898)
.L_2898:
        /*013c*/ 	.word	0x00000000
        /*0140*/ 	.short	0x0000
        /*0142*/ 	.short	0x0000
        /*0144*/ 	.byte	0x00, 0xf5, 0x21, 0x00


	//----- nvinfo : EIATTR_SPARSE_MMA_MASK
	.align		4
.L_2899:
        /*0148*/ 	.byte	0x03, 0x50
        /*014a*/ 	.short	0x0000


	//----- nvinfo : EIATTR_MAXREG_COUNT
	.align		4
        /*014c*/ 	.byte	0x03, 0x1b
        /*014e*/ 	.short	0x00ff


	//----- nvinfo : EIATTR_NUM_BARRIERS
	.align		4
        /*0150*/ 	.byte	0x02, 0x4c
        /*0152*/ 	.byte	0x01
	.zero		1


	//----- nvinfo : EIATTR_MERCURY_ISA_VERSION
	.align		4
        /*0154*/ 	.byte	0x03, 0x5f
        /*0156*/ 	.short	0x0101


	//----- nvinfo : EIATTR_VRC_CTA_INIT_COUNT
	.align		4
        /*0158*/ 	.byte	0x02, 0x4a
	.zero		1
	.zero		1


	//----- nvinfo : EIATTR_EXIT_INSTR_OFFSETS
	.align		4
        /*015c*/ 	.byte	0x04, 0x1c
        /*015e*/ 	.short	(.L_2901 - .L_2900)


	//   ....[0]....
.L_2900:
        /*0160*/ 	.word	0x00000070


	//   ....[1]....
        /*0164*/ 	.word	0x00000160


	//   ....[2]....
        /*0168*/ 	.word	0x00000db0


	//   ....[3]....
        /*016c*/ 	.word	0x00003850


	//   ....[4]....
        /*0170*/ 	.word	0x000039b0


	//   ....[5]....
        /*0174*/ 	.word	0x00003a40


	//   ....[6]....
        /*0178*/ 	.word	0x00003a80


	//----- nvinfo : EIATTR_CRS_STACK_SIZE
	.align		4
.L_2901:
        /*017c*/ 	.byte	0x04, 0x1e
        /*017e*/ 	.short	(.L_2903 - .L_2902)
.L_2902:
        /*0180*/ 	.word	0x00000000


	//----- nvinfo : EIATTR_CBANK_PARAM_SIZE
	.align		4
.L_2903:
        /*0184*/ 	.byte	0x03, 0x19
        /*0186*/ 	.short	0x0074


	//----- nvinfo : EIATTR_PARAM_CBANK
	.align		4
        /*0188*/ 	.byte	0x04, 0x0a
        /*018a*/ 	.short	(.L_2905 - .L_2904)
	.align		4
.L_2904:
        /*018c*/ 	.word	index@(.nv.constant0._Z23gemm_half_q_half_kernelILi2ELi4ELb1ELb1ELi64EEvPK6__halfPKjS4_S2_PS0_iiiiPKtS7_iiiiiibS2_i)
        /*0190*/ 	.short	0x0380
        /*0192*/ 	.short	0x0074


	//----- nvinfo : EIATTR_SW_WAR
	.align		4
.L_2905:
        /*0194*/ 	.byte	0x04, 0x36
        /*0196*/ 	.short	(.L_2907 - .L_2906)
.L_2906:
        /*0198*/ 	.word	0x00000008
.L_2907:


//--------------------- .nv.info._Z23gemm_half_q_half_kernelILi2ELi6ELb1ELb1ELi64EEvPK6__halfPKjS4_S2_PS0_iiiiPKtS7_iiiiiibS2_i --------------------------
	.section	.nv.info._Z23gemm_half_q_half_kernelILi2ELi6ELb1ELb1ELi64EEvPK6__halfPKjS4_S2_PS0_iiiiPKtS7_iiiiiibS2_i,"",@"SHT_CUDA_INFO"
	.sectionflags	@""
	.align	4


	//----- nvinfo : EIATTR_CUDA_API_VERSION
	.align		4
        /*0000*/ 	.byte	0x04, 0x37
        /*0002*/ 	.short	(.L_2909 - .L_2908)
.L_2908:
        /*0004*/ 	.word	0x00000082


	//----- nvinfo : EIATTR_KPARAM_INFO
	.align		4
.L_2909:
        /*0008*/ 	.byte	0x04, 0x17
        /*000a*/ 	.short	(.L_2911 - .L_2910)
.L_2910:
        /*000c*/ 	.word	0x00000000
        /*0010*/ 	.short	0x0013
        /*0012*/ 	.short	0x0070
        /*0014*/ 	.byte	0x00, 0xf0, 0x11, 0x00


	//----- nvinfo : EIATTR_KPARAM_INFO
	.align		4
.L_2911:
        /*0018*/ 	.byte	0x04, 0x17
        /*001a*/ 	.short	(.L_2913 - .L_2912)
.L_2912:
        /*001c*/ 	.word	0x00000000
        /*0020*/ 	.short	0x0012
        /*0022*/ 	.short	0x0068
        /*0024*/ 	.byte	0x00, 0xf5, 0x21, 0x00


	//----- nvinfo : EIATTR_KPARAM_INFO
	.align		4
.L_2913:
        /*0028*/ 	.byte	0x04, 0x17
        /*002a*/ 	.short	(.L_2915 - .L_2914)
.L_2914:
        /*002c*/ 	.word	0x00000000
        /*0030*/ 	.short	0x0011
        /*0032*/ 	.short	0x0060
        /*0034*/ 	.byte	0x00, 0xf0, 0x05, 0x00


	//----- nvinfo : EIATTR_KPARAM_INFO
	.align		4
.L_2915:
        /*0038*/ 	.byte	0x04, 0x17
        /*003a*/ 	.short	(.L_2917 - .L_2916)
.L_2916:
        /*003c*/ 	.word	0x00000000
        /*0040*/ 	.short	0x0010
        /*0042*/ 	.short	0x005c
        /*0044*/ 	.byte	0x00, 0xf0, 0x11, 0x00


	//----- nvinfo : EIATTR_KPARAM_INFO
	.align		4
.L_2917:
        /*0048*/ 	.byte	0x04, 0x17
        /*004a*/ 	.short	(.L_2919 - .L_2918)
.L_2918:
        /*004c*/ 	.word	0x00000000
        /*0050*/ 	.short	0x000f
        /*0052*/ 	.short	0x0058
        /*0054*/ 	.byte	0x00, 0xf0, 0x11, 0x00


	//----- nvinfo : EIATTR_KPARAM_INFO
	.align		4
.L_2919:
        /*0058*/ 	.byte	0x04, 0x17
        /*005a*/ 	.short	(.L_2921 - .L_2920)
.L_2920:
        /*005c*/ 	.word	0x00000000
        /*0060*/ 	.short	0x000e
        /*0062*/ 	.short	0x0054
        /*0064*/ 	.byte	0x00, 0xf0, 0x11, 0x00


	//----- nvinfo : EIATTR_KPARAM_INFO
	.align		4
.L_2921:
        /*0068*/ 	.byte	0x04, 0x17
        /*006a*/ 	.short	(.L_2923 - .L_2922)
.L_2922:
        /*006c*/ 	.word	0x00000000
        /*0070*/ 	.short	0x000d
        /*0072*/ 	.short	0x0050
        /*0074*/ 	.byte	0x00, 0xf0, 0x11, 0x00


	//----- nvinfo : EIATTR_KPARAM_INFO
	.align		4
.L_2923:
        /*0078*/ 	.byte	0x04, 0x17
        /*007a*/ 	.short	(.L_2925 - .L_2924)
.L_2924:
        /*007c*/ 	.word	0x00000000
        /*0080*/ 	.short	0x000c
        /*0082*/ 	.short	0x004c
        /*0084*/ 	.byte	0x00, 0xf0, 0x11, 0x00


	//----- nvinfo : EIATTR_KPARAM_INFO
	.align		4
.L_2925:
        /*0088*/ 	.byte	0x04, 0x17
        /*008a*/ 	.short	(.L_2927 - .L_2926)
.L_2926:
        /*008c*/ 	.word	0x00000000
        /*0090*/ 	.short	0x000b
        /*0092*/ 	.short	0x0048
        /*0094*/ 	.byte	0x00, 0xf0, 0x11, 0x00


	//----- nvinfo : EIATTR_KPARAM_INFO
	.align		4
.L_2927:
        /*0098*/ 	.byte	0x04, 0x17
        /*009a*/ 	.short	(.L_2929 - .L_2928)
.L_2928:
        /*009c*/ 	.word	0x00000000
        /*00a0*/ 	.short	0x000a
        /*00a2*/ 	.short	0x0040
        /*00a4*/ 	.byte	0x00, 0xf5, 0x21, 0x00


	//----- nvinfo : EIATTR_KPARAM_INFO
	.align		4
.L_2929:
        /*00a8*/ 	.byte	0x04, 0x17
        /*00aa*/ 	.short	(.L_2931 - .L_2930)
.L_2930:
        /*00ac*/ 	.word	0x00000000
        /*00b0*/ 	.short	0x0009
        /*00b2*/ 	.short	0x0038
        /*00b4*/ 	.byte	0x00, 0xf5, 0x21, 0x00


	//----- nvinfo : EIATTR_KPARAM_INFO
	.align		4
.L_2931:
        /*00b8*/ 	.byte	0x04, 0x17
        /*00ba*/ 	.short	(.L_2933 - .L_2932)
.L_2932:
        /*00bc*/ 	.word	0x00000000
        /*00c0*/ 	.short	0x0008
        /*00c2*/ 	.short	0x0034
        /*00c4*/ 	.byte	0x00, 0xf0, 0x11, 0x00


	//----- nvinfo : EIATTR_KPARAM_INFO
	.align		4
.L_2933:
        /*00c8*/ 	.byte	0x04, 0x17
        /*00ca*/ 	.short	(.L_2935 - .L_2934)
.L_2934:
        /*00cc*/ 	.word	0x00000000
        /*00d0*/ 	.short	0x0007
        /*00d2*/ 	.short	0x0030
        /*00d4*/ 	.byte	0x00, 0xf0, 0x11, 0x00


	//----- nvinfo : EIATTR_KPARAM_INFO
	.align		4
.L_2935:
        /*00d8*/ 	.byte	0x04, 0x17
        /*00da*/ 	.short	(.L_2937 - .L_2936)
.L_2936:
        /*00dc*/ 	.word	0x00000000
        /*00e0*/ 	.short	0x0006
        /*00e2*/ 	.short	0x002c
        /*00e4*/ 	.byte	0x00, 0xf0, 0x11, 0x00


	//----- nvinfo : EIATTR_KPARAM_INFO
	.align		4
.L_2937:
        /*00e8*/ 	.byte	0x04, 0x17
        /*00ea*/ 	.short	(.L_2939 - .L_2938)
.L_2938:
        /*00ec*/ 	.word	0x00000000
        /*00f0*/ 	.short	0x0005
        /*00f2*/ 	.short	0x0028
        /*00f4*/ 	.byte	0x00, 0xf0, 0x11, 0x00


	//----- nvinfo : EIATTR_KPARAM_INFO
	.align		4
.L_2939:
        /*00f8*/ 	.byte	0x04, 0x17
        /*00fa*/ 	.short	(.L_2941 - .L_2940)
.L_2940:
        /*00fc*/ 	.word	0x00000000
        /*0100*/ 	.short	0x0004
        /*0102*/ 	.short	0x0020
        /*0104*/ 	.byte	0x00, 0xf5, 0x21, 0x00


	//----- nvinfo : EIATTR_KPARAM_INFO
	.align		4
.L_2941:
        /*0108*/ 	.byte	0x04, 0x17
        /*010a*/ 	.short	(.L_2943 - .L_2942)
.L_2942:
        /*010c*/ 	.word	0x00000000
        /*0110*/ 	.short	0x0003
        /*0112*/ 	.short	0x0018
        /*0114*/ 	.byte	0x00, 0xf5, 0x21, 0x00


	//----- nvinfo : EIATTR_KPARAM_INFO
	.align		4
.L_2943:
        /*0118*/ 	.byte	0x04, 0x17
        /*011a*/ 	.short	(.L_2945 - .L_2944)
.L_2944:
        /*011c*/ 	.word	0x00000000
        /*0120*/ 	.short	0x0002
        /*0122*/ 	.short	0x0010
        /*0124*/ 	.byte	0x00, 0xf5, 0x21, 0x00


	//----- nvinfo : EIATTR_KPARAM_INFO
	.align		4
.L_2945:
        /*0128*/ 	.byte	0x04, 0x17
        /*012a*/ 	.short	(.L_2947 - .L_2946)
.L_2946:
        /*012c*/ 	.word	0x00000000
        /*0130*/ 	.short	0x0001
        /*0132*/ 	.short	0x0008
        /*0134*/ 	.byte	0x00, 0xf5, 0x21, 0x00


	//----- nvinfo : EIATTR_KPARAM_INFO
	.align		4
.L_2947:
        /*0138*/ 	.byte	0x04, 0x17
        /*013a*/ 	.short	(.L_2949 - .L_2948)
.L_2948:
        /*013c*/ 	.word	0x00000000
        /*0140*/ 	.short	0x0000
        /*0142*/ 	.short	0x0000
        /*0144*/ 	.byte	0x00, 0xf5, 0x21, 0x00


	//----- nvinfo : EIATTR_SPARSE_MMA_MASK
	.align		4
.L_2949:
        /*0148*/ 	.byte	0x03, 0x50
        /*014a*/ 	.short	0x0000


	//----- nvinfo : EIATTR_MAXREG_COUNT
	.align		4
        /*014c*/ 	.byte	0x03, 0x1b
        /*014e*/ 	.short	0x00ff


	//----- nvinfo : EIATTR_NUM_BARRIERS
	.align		4
        /*0150*/ 	.byte	0x02, 0x4c
        /*0152*/ 	.byte	0x01
	.zero		1


	//----- nvinfo : EIATTR_MERCURY_ISA_VERSION
	.align		4
        /*0154*/ 	.byte	0x03, 0x5f
        /*0156*/ 	.short	0x0101


	//----- nvinfo : EIATTR_VRC_CTA_INIT_COUNT
	.align		4
        /*0158*/ 	.byte	0x02, 0x4a
	.zero		1
	.zero		1


	//----- nvinfo : EIATTR_EXIT_INSTR_OFFSETS
	.align		4
        /*015c*/ 	.byte	0x04, 0x1c
        /*015e*/ 	.short	(.L_2951 - .L_2950)


	//   ....[0]....
.L_2950:
        /*0160*/ 	.word	0x00000060


	//   ....[1]....
        /*0164*/ 	.word	0x00000150


	//   ....[2]....
        /*0168*/ 	.word	0x00000da0


	//   ....[3]....
        /*016c*/ 	.word	0x00004690


	//   ....[4]....
        /*0170*/ 	.word	0x000047f0


	//   ....[5]....
        /*0174*/ 	.word	0x00004880


	//   ....[6]....
        /*0178*/ 	.word	0x000048c0


	//----- nvinfo : EIATTR_CRS_STACK_SIZE
	.align		4
.L_2951:
        /*017c*/ 	.byte	0x04, 0x1e
        /*017e*/ 	.short	(.L_2953 - .L_2952)
.L_2952:
        /*0180*/ 	.word	0x00000000


	//----- nvinfo : EIATTR_CBANK_PARAM_SIZE
	.align		4
.L_2953:
        /*0184*/ 	.byte	0x03, 0x19
        /*0186*/ 	.short	0x0074


	//----- nvinfo : EIATTR_PARAM_CBANK
	.align		4
        /*0188*/ 	.byte	0x04, 0x0a
        /*018a*/ 	.short	(.L_2955 - .L_2954)
	.align		4
.L_2954:
        /*018c*/ 	.word	index@(.nv.constant0._Z23gemm_half_q_half_kernelILi2ELi6ELb1ELb1ELi64EEvPK6__halfPKjS4_S2_PS0_iiiiPKtS7_iiiiiibS2_i)
        /*0190*/ 	.short	0x0380
        /*0192*/ 	.short	0x0074


	//----- nvinfo : EIATTR_SW_WAR
	.align		4
.L_2955:
        /*0194*/ 	.byte	0x04, 0x36
        /*0196*/ 	.short	(.L_2957 - .L_2956)
.L_2956:
        /*0198*/ 	.word	0x00000008
.L_2957:


//--------------------- .nv.info._Z23gemm_half_q_half_kernelILi2ELi2ELb1ELb1ELi64EEvPK6__halfPKjS4_S2_PS0_iiiiPKtS7_iiiiiibS2_i --------------------------
	.section	.nv.info._Z23gemm_half_q_half_kernelILi2ELi2ELb1ELb1ELi64EEvPK6__halfPKjS4_S2_PS0_iiiiPKtS7_iiiiiibS2_i,"",@"SHT_CUDA_INFO"
	.sectionflags	@""
	.align	4


	//----- nvinfo : EIATTR_CUDA_API_VERSION
	.align		4
        /*0000*/ 	.byte	0x04, 0x37
        /*0002*/ 	.short	(.L_2959 - .L_2958)
.L_2958:
        /*0004*/ 	.word	0x00000082


	//----- nvinfo : EIATTR_KPARAM_INFO
	.align		4
.L_2959:
        /*0008*/ 	.byte	0x04, 0x17
        /*000a*/ 	.short	(.L_2961 - .L_2960)
.L_2960:
        /*000c*/ 	.word	0x00000000
        /*0010*/ 	.short	0x0013
        /*0012*/ 	.short	0x0070
        /*0014*/ 	.byte	0x00, 0xf0, 0x11, 0x00


	//----- nvinfo : EIATTR_KPARAM_INFO
	.align		4
.L_2961:
        /*0018*/ 	.byte	0x04, 0x17
        /*001a*/ 	.short	(.L_2963 - .L_2962)
.L_2962:
        /*001c*/ 	.word	0x00000000
        /*0020*/ 	.short	0x0012
        /*0022*/ 	.short	0x0068
        /*0024*/ 	.byte	0x00, 0xf5, 0x21, 0x00


	//----- nvinfo : EIATTR_KPARAM_INFO
	.align		4
.L_2963:
        /*0028*/ 	.byte	0x04, 0x17
        /*002a*/ 	.short	(.L_2965 - .L_2964)
.L_2964:
        /*002c*/ 	.word	0x00000000
        /*0030*/ 	.short	0x0011
        /*0032*/ 	.short	0x0060
        /*0034*/ 	.byte	0x00, 0xf0, 0x05, 0x00


	//----- nvinfo : EIATTR_KPARAM_INFO
	.align		4
.L_2965:
        /*0038*/ 	.byte	0x04, 0x17
        /*003a*/ 	.short	(.L_2967 - .L_2966)
.L_2966:
        /*003c*/ 	.word	0x00000000
        /*0040*/ 	.short	0x0010
        /*0042*/ 	.short	0x005c
        /*0044*/ 	.byte	0x00, 0xf0, 0x11, 0x00


	//----- nvinfo : EIATTR_KPARAM_INFO
	.align		4
.L_2967:
        /*0048*/ 	.byte	0x04, 0x17
        /*004a*/ 	.short	(.L_2969 - .L_2968)
.L_2968:
        /*004c*/ 	.word	0x00000000
        /*0050*/ 	.short	0x000f
        /*0052*/ 	.short	0x0058
        /*0054*/ 	.byte	0x00, 0xf0, 0x11, 0x00


	//----- nvinfo : EIATTR_KPARAM_INFO
	.align		4
.L_2969:
        /*0058*/ 	.byte	0x04, 0x17
        /*005a*/ 	.short	(.L_2971 - .L_2970)
.L_2970:
        /*005c*/ 	.word	0x00000000
        /*0060*/ 	.short	0x000e
        /*0062*/ 	.short	0x0054
        /*0064*/ 	.byte	0x00, 0xf0, 0x11, 0x00


	//----- nvinfo : EIATTR_KPARAM_INFO
	.align		4
.L_2971:
        /*0068*/ 	.byte	0x04, 0x17
        /*006a*/ 	.short	(.L_2973 - .L_2972)
.L_2972:
        /*006c*/ 	.word	0x00000000
        /*0070*/ 	.short	0x000d
        /*0072*/ 	.short	0x0050
        /*0074*/ 	.byte	0x00, 0xf0, 0x11, 0x00


	//----- nvinfo : EIATTR_KPARAM_INFO
	.align		4
.L_2973:
        /*0078*/ 	.byte	0x04, 0x17
        /*007a*/ 	.short	(.L_2975 - .L_2974)
.L_2974:
        /*007c*/ 	.word	0x00000000
        /*0080*/ 	.short	0x000c
        /*0082*/ 	.short	0x004c
        /*0084*/ 	.byte	0x00, 0xf0, 0x11, 0x00


	//----- nvinfo : EIATTR_KPARAM_INFO
	.align		4
.L_2975:
        /*0088*/ 	.byte	0x04, 0x17
        /*008a*/ 	.short	(.L_2977 - .L_2976)
.L_2976:
        /*008c*/ 	.word	0x00000000
        /*0090*/ 	.short	0x000b
        /*0092*/ 	.short	0x0048
        /*0094*/ 	.byte	0x00, 0xf0, 0x11, 0x00


	//----- nvinfo : EIATTR_KPARAM_INFO
	.align		4
.L_2977:
        /*0098*/ 	.byte	0x04, 0x17
        /*009a*/ 	.short	(.L_2979 - .L_2978)
.L_2978:
        /*009c*/ 	.word	0x00000000
        /*00a0*/ 	.short	0x000a
        /*00a2*/ 	.short	0x0040
        /*00a4*/ 	.byte	0x00, 0xf5, 0x21, 0x00


	//----- nvinfo : EIATTR_KPARAM_INFO
	.align		4
.L_2979:
        /*00a8*/ 	.byte	0x04, 0x17
        /*00aa*/ 	.short	(.L_2981 - .L_2980)
.L_2980:
        /*00ac*/ 	.word	0x00000000
        /*00b0*/ 	.short	0x0009
        /*00b2*/ 	.short	0x0038
        /*00b4*/ 	.byte	0x00, 0xf5, 0x21, 0x00


	//----- nvinfo : EIATTR_KPARAM_INFO
	.align		4
.L_2981:
        /*00b8*/ 	.byte	0x04, 0x17
        /*00ba*/ 	.short	(.L_2983 - .L_2982)
.L_2982:
        /*00bc*/ 	.word	0x00000000
        /*00c0*/ 	.short	0x0008
        /*00c2*/ 	.short	0x0034
        /*00c4*/ 	.byte	0x00, 0xf0, 0x11, 0x00


	//----- nvinfo : EIATTR_KPARAM_INFO
	.align		4
.L_2983:
        /*00c8*/ 	.byte	0x04, 0x17
        /*00ca*/ 	.short	(.L_2985 - .L_2984)
.L_2984:
        /*00cc*/ 	.word	0x00000000
        /*00d0*/ 	.short	0x0007
        /*00d2*/ 	.short	0x0030
        /*00d4*/ 	.byte	0x00, 0xf0, 0x11, 0x00


	//----- nvinfo : EIATTR_KPARAM_INFO
	.align		4
.L_2985:
        /*00d8*/ 	.byte	0x04, 0x17
        /*00da*/ 	.short	(.L_2987 - .L_2986)
.L_2986:
        /*00dc*/ 	.word	0x00000000
        /*00e0*/ 	.short	0x0006
        /*00e2*/ 	.short	0x002c
        /*00e4*/ 	.byte	0x00, 0xf0, 0x11, 0x00


	//----- nvinfo : EIATTR_KPARAM_INFO
	.align		4
.L_2987:
        /*00e8*/ 	.byte	0x04, 0x17
        /*00ea*/ 	.short	(.L_2989 - .L_2988)
.L_2988:
        /*00ec*/ 	.word	0x00000000
        /*00f0*/ 	.short	0x0005
        /*00f2*/ 	.short	0x0028
        /*00f4*/ 	.byte	0x00, 0xf0, 0x11, 0x00


	//----- nvinfo : EIATTR_KPARAM_INFO
	.align		4
.L_2989:
        /*00f8*/ 	.byte	0x04, 0x17
        /*00fa*/ 	.short	(.L_2991 - .L_2990)
.L_2990:
        /*00fc*/ 	.word	0x00000000
        /*0100*/ 	.short	0x0004
        /*0102*/ 	.short	0x0020
        /*0104*/ 	.byte	0x00, 0xf5, 0x21, 0x00


	//----- nvinfo : EIATTR_KPARAM_INFO
	.align		4
.L_2991:
        /*0108*/ 	.byte	0x04, 0x17
        /*010a*/ 	.short	(.L_2993 - .L_2992)
.L_2992:
        /*010c*/ 	.word	0x00000000
        /*0110*/ 	.short	0x0003
        /*0112*/ 	.short	0x0018
        /*0114*/ 	.byte	0x00, 0xf5, 0x21, 0x00


	//----- nvinfo : EIATTR_KPARAM_INFO
	.align		4
.L_2993:
        /*0118*/ 	.byte	0x04, 0x17
        /*011a*/ 	.short	(.L_2995 - .L_2994)
.L_2994:
        /*011c*/ 	.word	0x00000000
        /*0120*/ 	.short	0x0002
        /*0122*/ 	.short	0x0010
        /*0124*/ 	.byte	0x00, 0xf5, 0x21, 0x00


	//----- nvinfo : EIATTR_KPARAM_INFO
	.align		4
.L_2995:
        /*0128*/ 	.byte	0x04, 0x17
        /*012a*/ 	.short	(.L_2997 - .L_2996)
.L_2996:
        /*012c*/ 	.word	0x00000000
        /*0130*/ 	.short	0x0001
        /*0132*/ 	.short	0x0008
        /*0134*/ 	.byte	0x00, 0xf5, 0x21, 0x00


	//----- nvinfo : EIATTR_KPARAM_INFO
	.align		4
.L_2997:
        /*0138*/ 	.byte	0x04, 0x17
        /*013a*/ 	.short	(.L_2999 - .L_2998)
.L_2998:
        /*013c*/ 	.word	0x00000000
        /*0140*/ 	.short	0x0000
        /*0142*/ 	.short	0x0000
        /*0144*/ 	.byte	0x00, 0xf5, 0x21, 0x00


	//----- nvinfo : EIATTR_SPARSE_MMA_MASK
	.align		4
.L_2999:
        /*0148*/ 	.byte	0x03, 0x50
        /*014a*/ 	.short	0x0000


	//----- nvinfo : EIATTR_MAXREG_COUNT
	.align		4
        /*014c*/ 	.byte	0x03, 0x1b
        /*014e*/ 	.short	0x00ff


	//----- nvinfo : EIATTR_NUM_BARRIERS
	.align		4
        /*0150*/ 	.byte	0x02, 0x4c
        /*0152*/ 	.byte	0x01
	.zero		1


	//----- nvinfo : EIATTR_MERCURY_ISA_VERSION
	.align		4
        /*0154*/ 	.byte	0x03, 0x5f
        /*0156*/ 	.short	0x0101


	//----- nvinfo : EIATTR_VRC_CTA_INIT_COUNT
	.align		4
        /*0158*/ 	.byte	0x02, 0x4a
	.zero		1
	.zero		1


	//----- nvinfo : EIATTR_EXIT_INSTR_OFFSETS
	.align		4
        /*015c*/ 	.byte	0x04, 0x1c
        /*015e*/ 	.short	(.L_3001 - .L_3000)


	//   ....[0]....
.L_3000:
        /*0160*/ 	.word	0x00000090


	//   ....[1]....
        /*0164*/ 	.word	0x000001a0


	//   ....[2]....
        /*0168*/ 	.word	0x00000e10


	//   ....[3]....
        /*016c*/ 	.word	0x00002bf0


	//   ....[4]....
        /*0170*/ 	.word	0x00002d40


	//   ....[5]....
        /*0174*/ 	.word	0x00002dd0


	//   ....[6]....
        /*0178*/ 	.word	0x00002e10


	//----- nvinfo : EIATTR_CRS_STACK_SIZE
	.align		4
.L_3001:
        /*017c*/ 	.byte	0x04, 0x1e
        /*017e*/ 	.short	(.L_3003 - .L_3002)
.L_3002:
        /*0180*/ 	.word	0x00000000


	//----- nvinfo : EIATTR_CBANK_PARAM_SIZE
	.align		4
.L_3003:
        /*0184*/ 	.byte	0x03, 0x19
        /*0186*/ 	.short	0x0074


	//----- nvinfo : EIATTR_PARAM_CBANK
	.align		4
        /*0188*/ 	.byte	0x04, 0x0a
        /*018a*/ 	.short	(.L_3005 - .L_3004)
	.align		4
.L_3004:
        /*018c*/ 	.word	index@(.nv.constant0._Z23gemm_half_q_half_kernelILi2ELi2ELb1ELb1ELi64EEvPK6__halfPKjS4_S2_PS0_iiiiPKtS7_iiiiiibS2_i)
        /*0190*/ 	.short	0x0380
        /*0192*/ 	.short	0x0074


	//----- nvinfo : EIATTR_SW_WAR
	.align		4
.L_3005:
        /*0194*/ 	.byte	0x04, 0x36
        /*0196*/ 	.short	(.L_3007 - .L_3006)
.L_3006:
        /*0198*/ 	.word	0x00000008
.L_3007:


//--------------------- .nv.info._Z23gemm_half_q_half_kernelILi2ELi32ELb1ELb1ELi32EEvPK6__halfPKjS4_S2_PS0_iiiiPKtS7_iiiiiibS2_i --------------------------
	.section	.nv.info._Z23gemm_half_q_half_kernelILi2ELi32ELb1ELb1ELi32EEvPK6__halfPKjS4_S2_PS0_iiiiPKtS7_iiiiiibS2_i,"",@"SHT_CUDA_INFO"
	.sectionflags	@""
	.align	4


	//----- nvinfo : EIATTR_CUDA_API_VERSION
	.align		4
        /*0000*/ 	.byte	0x04, 0x37
        /*0002*/ 	.short	(.L_3009 - .L_3008)
.L_3008:
        /*0004*/ 	.word	0x00000082


	//----- nvinfo : EIATTR_KPARAM_INFO
	.align		4
.L_3009:
        /*0008*/ 	.byte	0x04, 0x17
        /*000a*/ 	.short	(.L_3011 - .L_3010)
.L_3010:
        /*000c*/ 	.word	0x00000000
        /*0010*/ 	.short	0x0013
        /*0012*/ 	.short	0x0070
        /*0014*/ 	.byte	0x00, 0xf0, 0x11, 0x00


	//----- nvinfo : EIATTR_KPARAM_INFO
	.align		4
.L_3011:
        /*0018*/ 	.byte	0x04, 0x17
        /*001a*/ 	.short	(.L_3013 - .L_3012)
.L_3012:
        /*001c*/ 	.word	0x00000000
        /*0020*/ 	.short	0x0012
        /*0022*/ 	.short	0x0068
        /*0024*/ 	.byte	0x00, 0xf5, 0x21, 0x00


	//----- nvinfo : EIATTR_KPARAM_INFO
	.align		4
.L_3013:
        /*0028*/ 	.byte	0x04, 0x17
        /*002a*/ 	.short	(.L_3015 - .L_3014)
.L_3014:
        /*002c*/ 	.word	0x00000000
        /*0030*/ 	.short	0x0011
        /*0032*/ 	.short	0x0060
        /*0034*/ 	.byte	0x00, 0xf0, 0x05, 0x00


	//----- nvinfo : EIATTR_KPARAM_INFO
	.align		4
.L_3015:
        /*0038*/ 	.byte	0x04, 0x17
        /*003a*/ 	.short	(.L_3017 - .L_3016)
.L_3016:
        /*003c*/ 	.word	0x00000000
        /*0040*/ 	.short	0x0010
        /*0042*/ 	.short	0x005c
        /*0044*/ 	.byte	0x00, 0xf0, 0x11, 0x00


	//----- nvinfo : EIATTR_KPARAM_INFO
	.align		4
.L_3017:
        /*0048*/ 	.byte	0x04, 0x17
        /*004a*/ 	.short	(.L_3019 - .L_3018)
.L_3018:
        /*004c*/ 	.word	0x00000000
        /*0050*/ 	.short	0x000f
        /*0052*/ 	.short	0x0058
        /*0054*/ 	.byte	0x00, 0xf0, 0x11, 0x00


	//----- nvinfo : EIATTR_KPARAM_INFO
	.align		4
.L_3019:
        /*0058*/ 	.byte	0x04, 0x17
        /*005a*/ 	.short	(.L_3021 - .L_3020)
.L_3020:
        /*005c*/ 	.word	0x00000000
        /*0060*/ 	.short	0x000e
        /*0062*/ 	.short	0x0054
        /*0064*/ 	.byte	0x00, 0xf0, 0x11, 0x00


	//----- nvinfo : EIATTR_KPARAM_INFO
	.align		4
.L_3021:
        /*0068*/ 	.byte	0x04, 0x17
        /*006a*/ 	.short	(.L_3023 - .L_3022)
.L_3022:
        /*006c*/ 	.word	0x00000000
        /*0070*/ 	.short	0x000d
        /*0072*/ 	.short	0x0050
        /*0074*/ 	.byte	0x00, 0xf0, 0x11, 0x00


	//----- nvinfo : EIATTR_KPARAM_INFO
	.align		4
.L_3023:
        /*0078*/ 	.byte	0x04, 0x17
        /*007a*/ 	.short	(.L_3025 - .L_3024)
.L_3024:
        /*007c*/ 	.word	0x00000000
        /*0080*/ 	.short	0x000c
        /*0082*/ 	.short	0x004c
        /*0084*/ 	.byte	0x00, 0xf0, 0x11, 0x00


	//----- nvinfo : EIATTR_KPARAM_INFO
	.align		4
.L_3025:
        /*0088*/ 	.byte	0x04, 0x17
        /*008a*/ 	.short	(.L_3027 - .L_3026)
.L_3026:
        /*008c*/ 	.word	0x00000000
        /*0090*/ 	.short	0x000b
        /*0092*/ 	.short	0x0048
        /*0094*/ 	.byte	0x00, 0xf0, 0x11, 0x00


	//----- nvinfo : EIATTR_KPARAM_INFO
	.align		4
.L_3027:
        /*0098*/ 	.byte	0x04, 0x17
        /*009a*/ 	.short	(.L_3029 - .L_3028)
.L_3028:
        /*009c*/ 	.word	0x00000000
        /*00a0*/ 	.short	0x000a
        /*00a2*/ 	.short	0x0040
        /*00a4*/ 	.byte	0x00, 0xf5, 0x21, 0x00


	//----- nvinfo : EIATTR_KPARAM_INFO
	.align		4
.L_3029:
        /*00a8*/ 	.byte	0x04, 0x17
        /*00aa*/ 	.short	(.L_3031 - .L_3030)
.L_3030:
        /*00ac*/ 	.word	0x00000000
        /*00b0*/ 	.short	0x0009
        /*00b2*/ 	.short	0x0038
        /*00b4*/ 	.byte	0x00, 0xf5, 0x21, 0x00


	//----- nvinfo : EIATTR_KPARAM_INFO
	.align		4
.L_3031:
        /*00b8*/ 	.byte	0x04, 0x17
        /*00ba*/ 	.short	(.L_3033 - .L_3032)
.L_3032:
        /*00bc*/ 	.word	0x00000000
        /*00c0*/ 	.short	0x0008
        /*00c2*/ 	.short	0x0034
        /*00c4*/ 	.byte	0x00, 0xf0, 0x11, 0x00


	//----- nvinfo : EIATTR_KPARAM_INFO
	.align		4
.L_3033:
        /*00c8*/ 	.byte	0x04, 0x17
        /*00ca*/ 	.short	(.L_3035 - .L_3034)
.L_3034:
        /*00cc*/ 	.word	0x00000000
        /*00d0*/ 	.short	0x0007
        /*00d2*/ 	.short	0x0030
        /*00d4*/ 	.byte	0x00, 0xf0, 0x11, 0x00


	//----- nvinfo : EIATTR_KPARAM_INFO
	.align		4
.L_3035:
        /*00d8*/ 	.byte	0x04, 0x17
        /*00da*/ 	.short	(.L_3037 - .L_3036)
.L_3036:
        /*00dc*/ 	.word	0x00000000
        /*00e0*/ 	.short	0x0006
        /*00e2*/ 	.short	0x002c
        /*00e4*/ 	.byte	0x00, 0xf0, 0x11, 0x00


	//----- nvinfo : EIATTR_KPARAM_INFO
	.align		4
.L_3037:
        /*00e8*/ 	.byte	0x04, 0x17
        /*00ea*/ 	.short	(.L_3039 - .L_3038)
.L_3038:
        /*00ec*/ 	.word	0x00000000
        /*00f0*/ 	.short	0x0005
        /*00f2*/ 	.short	0x0028
        /*00f4*/ 	.byte	0x00, 0xf0, 0x11, 0x00


	//----- nvinfo : EIATTR_KPARAM_INFO
	.align		4
.L_3039:
        /*00f8*/ 	.byte	0x04, 0x17
        /*00fa*/ 	.short	(.L_3041 - .L_3040)
.L_3040:
        /*00fc*/ 	.word	0x00000000
        /*0100*/ 	.short	0x0004
        /*0102*/ 	.short	0x0020
        /*0104*/ 	.byte	0x00, 0xf5, 0x21, 0x00


	//----- nvinfo : EIATTR_KPARAM_INFO
	.align		4
.L_3041:
        /*0108*/ 	.byte	0x04, 0x17
        /*010a*/ 	.short	(.L_3043 - .L_3042)
.L_3042:
        /*010c*/ 	.word	0x00000000
        /*0110*/ 	.short	0x0003
        /*0112*/ 	.short	0x0018
        /*0114*/ 	.byte	0x00, 0xf5, 0x21, 0x00


	//----- nvinfo : EIATTR_KPARAM_INFO
	.align		4
.L_3043:
        /*0118*/ 	.byte	0x04, 0x17
        /*011a*/ 	.short	(.L_3045 - .L_3044)
.L_3044:
        /*011c*/ 	.word	0x00000000
        /*0120*/ 	.short	0x0002
        /*0122*/ 	.short	0x0010
        /*0124*/ 	.byte	0x00, 0xf5, 0x21, 0x00


	//----- nvinfo : EIATTR_KPARAM_INFO
	.align		4
.L_3045:
        /*0128*/ 	.byte	0x04, 0x17
        /*012a*/ 	.short	(.L_3047 - .L_3046)
.L_3046:
        /*012c*/ 	.word	0x00000000
        /*0130*/ 	.short	0x0001
        /*0132*/ 	.short	0x0008
        /*0134*/ 	.byte	0x00, 0xf5, 0x21, 0x00


	//----- nvinfo : EIATTR_KPARAM_INFO
	.align		4
.L_3047:
        /*0138*/ 	.byte	0x04, 0x17
        /*013a*/ 	.short	(.L_3049 - .L_3048)
.L_3048:
        /*013c*/ 	.word	0x00000000
        /*0140*/ 	.short	0x0000
        /*0142*/ 	.short	0x0000
        /*0144*/ 	.byte	0x00, 0xf5, 0x21, 0x00


	//----- nvinfo : EIATTR_SPARSE_MMA_MASK
	.align		4
.L_3049:
        /*0148*/ 	.byte	0x03, 0x50
        /*014a*/ 	.short	0x0000


	//----- nvinfo : EIATTR_MAXREG_COUNT
	.align		4
        /*014c*/ 	.byte	0x03, 0x1b
        /*014e*/ 	.short	0x00ff


	//----- nvinfo : EIATTR_NUM_BARRIERS
	.align		4
        /*0150*/ 	.byte	0x02, 0x4c
        /*0152*/ 	.byte	0x01
	.zero		1


	//----- nvinfo : EIATTR_MERCURY_ISA_VERSION
	.align		4
        /*0154*/ 	.byte	0x03, 0x5f
        /*0156*/ 	.short	0x0101


	//----- nvinfo : EIATTR_VRC_CTA_INIT_COUNT
	.align		4
        /*0158*/ 	.byte	0x02, 0x4a
	.zero		1
	.zero		1


	//----- nvinfo : EIATTR_EXIT_INSTR_OFFSETS
	.align		4
        /*015c*/ 	.byte	0x04, 0x1c
        /*015e*/ 	.short	(.L_3051 - .L_3050)


	//   ....[0]....
.L_3050:
        /*0160*/ 	.word	0x00000060


	//   ....[1]....
        /*0164*/ 	.word	0x00000170


	//   ....[2]....
        /*0168*/ 	.word	0x00000dc0


	//   ....[3]....
        /*016c*/ 	.word	0x00003a90


	//   ....[4]....
        /*0170*/ 	.word	0x00003be0


	//   ....[5]....
        /*0174*/ 	.word	0x00003c60


	//   ....[6]....
        /*0178*/ 	.word	0x00003ca0


	//----- nvinfo : EIATTR_CRS_STACK_SIZE
	.align		4
.L_3051:
        /*017c*/ 	.byte	0x04, 0x1e
        /*017e*/ 	.short	(.L_3053 - .L_3052)
.L_3052:
        /*0180*/ 	.word	0x00000000


	//----- nvinfo : EIATTR_CBANK_PARAM_SIZE
	.align		4
.L_3053:
        /*0184*/ 	.byte	0x03, 0x19
        /*0186*/ 	.short	0x0074


	//----- nvinfo : EIATTR_PARAM_CBANK
	.align		4
        /*0188*/ 	.byte	0x04, 0x0a
        /*018a*/ 	.short	(.L_3055 - .L_3054)
	.align		4
.L_3054:
        /*018c*/ 	.word	index@(.nv.constant0._Z23gemm_half_q_half_kernelILi2ELi32ELb1ELb1ELi32EEvPK6__halfPKjS4_S2_PS0_iiiiPKtS7_iiiiiibS2_i)
        /*0190*/ 	.short	0x0380
        /*0192*/ 	.short	0x0074


	//----- nvinfo : EIATTR_SW_WAR
	.align		4
.L_3055:
        /*0194*/ 	.byte	0x04, 0x36
        /*0196*/ 	.short	(.L_3057 - .L_3056)
.L_3056:
        /*0198*/ 	.word	0x00000008
.L_3057:


//--------------------- .nv.info._Z23gemm_half_q_half_kernelILi2ELi48ELb1ELb1ELi32EEvPK6__halfPKjS4_S2_PS0_iiiiPKtS7_iiiiiibS2_i --------------------------
	.section	.nv.info._Z23gemm_half_q_half_kernelILi2ELi48ELb1ELb1ELi32EEvPK6__halfPKjS4_S2_PS0_iiiiPKtS7_iiiiiibS2_i,"",@"SHT_CUDA_INFO"
	.sectionflags	@""
	.align	4


	//----- nvinfo : EIATTR_CUDA_API_VERSION
	.align		4
        /*0000*/ 	.byte	0x04, 0x37
        /*0002*/ 	.short	(.L_3059 - .L_3058)
.L_3058:
        /*0004*/ 	.word	0x00000082


	//----- nvinfo : EIATTR_KPARAM_INFO
	.align		4
.L_3059:
        /*0008*/ 	.byte	0x04, 0x17
        /*000a*/ 	.short	(.L_3061 - .L_3060)
.L_3060:
        /*000c*/ 	.word	0x00000000
        /*0010*/ 	.short	0x0013
        /*0012*/ 	.short	0x0070
        /*0014*/ 	.byte	0x00, 0xf0, 0x11, 0x00


	//----- nvinfo : EIATTR_KPARAM_INFO
	.align		4
.L_3061:
        /*0018*/ 	.byte	0x04, 0x17
        /*001a*/ 	.short	(.L_3063 - .L_3062)
.L_3062:
        /*001c*/ 	.word	0x00000000
        /*0020*/ 	.short	0x0012
        /*0022*/ 	.short	0x0068
        /*0024*/ 	.byte	0x00, 0xf5, 0x21, 0x00


	//----- nvinfo : EIATTR_KPARAM_INFO
	.align		4
.L_3063:
        /*0028*/ 	.byte	0x04, 0x17
        /*002a*/ 	.short	(.L_3065 - .L_3064)
.L_3064:
        /*002c*/ 	.word	0x00000000
        /*0030*/ 	.short	0x0011
        /*0032*/ 	.short	0x0060
        /*0034*/ 	.byte	0x00, 0xf0, 0x05, 0x00


	//----- nvinfo : EIATTR_KPARAM_INFO
	.align		4
.L_3065:
        /*0038*/ 	.byte	0x04, 0x17
        /*003a*/ 	.short	(.L_3067 - .L_3066)
.L_3066:
        /*003c*/ 	.word	0x00000000
        /*0040*/ 	.short	0x0010
        /*0042*/ 	.short	0x005c
        /*0044*/ 	.byte	0x00, 0xf0, 0x11, 0x00


	//----- nvinfo : EIATTR_KPARAM_INFO
	.align		4
.L_3067:
        /*0048*/ 	.byte	0x04, 0x17
        /*004a*/ 	.short	(.L_3069 - .L_3068)
.L_3068:
        /*004c*/ 	.word	0x00000000
        /*0050*/ 	.short	0x000f
        /*0052*/ 	.short	0x0058
        /*0054*/ 	.byte	0x00, 0xf0, 0x11, 0x00


	//----- nvinfo : EIATTR_KPARAM_INFO
	.align		4
.L_3069:
        /*0058*/ 	.byte	0x04, 0x17
        /*005a*/ 	.short	(.L_3071 - .L_3070)
.L_3070:
        /*005c*/ 	.word	0x00000000
        /*0060*/ 	.short	0x000e
        /*0062*/ 	.short	0x0054
        /*0064*/ 	.byte	0x00, 0xf0, 0x11, 0x00


	//----- nvinfo : EIATTR_KPARAM_INFO
	.align		4
.L_3071:
        /*0068*/ 	.byte	0x04, 0x17
        /*006a*/ 	.short	(.L_3073 - .L_3072)
.L_3072:
        /*006c*/ 	.word	0x00000000
        /*0070*/ 	.short	0x000d
        /*0072*/ 	.short	0x0050
        /*0074*/ 	.byte	0x00, 0xf0, 0x11, 0x00


	//----- nvinfo : EIATTR_KPARAM_INFO
	.align		4
.L_3073:
        /*0078*/ 	.byte	0x04, 0x17
        /*007a*/ 	.short	(.L_3075 - .L_3074)
.L_3074:
        /*007c*/ 	.word	0x00000000
        /*0080*/ 	.short	0x000c
        /*0082*/ 	.short	0x004c
        /*0084*/ 	.byte	0x00, 0xf0, 0x11, 0x00


	//----- nvinfo : EIATTR_KPARAM_INFO
	.align		4
.L_3075:
        /*0088*/ 	.byte	0x04, 0x17
        /*008a*/ 	.short	(.L_3077 - .L_3076)
.L_3076:
        /*008c*/ 	.word	0x00000000
        /*0090*/ 	.short	0x000b
        /*0092*/ 	.short	0x0048
        /*0094*/ 	.byte	0x00, 0xf0, 0x11, 0x00


	//----- nvinfo : EIATTR_KPARAM_INFO
	.align		4
.L_3077:
        /*0098*/ 	.byte	0x04, 0x17
        /*009a*/ 	.short	(.L_3079 - .L_3078)
.L_3078:
        /*009c*/ 	.word	0x00000000
        /*00a0*/ 	.short	0x000a
        /*00a2*/ 	.short	0x0040
        /*00a4*/ 	.byte	0x00, 0xf5, 0x21, 0x00


	//----- nvinfo : EIATTR_KPARAM_INFO
	.align		4
.L_3079:
        /*00a8*/ 	.byte	0x04, 0x17
        /*00aa*/ 	.short	(.L_3081 - .L_3080)
.L_3080:
        /*00ac*/ 	.word	0x00000000
        /*00b0*/ 	.short	0x0009
        /*00b2*/ 	.short	0x0038
        /*00b4*/ 	.byte	0x00, 0xf5, 0x21, 0x00


	//----- nvinfo : EIATTR_KPARAM_INFO
	.align		4
.L_3081:
        /*00b8*/ 	.byte	0x04, 0x17
        /*00ba*/ 	.short	(.L_3083 - .L_3082)
.L_3082:
        /*00bc*/ 	.word	0x00000000
        /*00c0*/ 	.short	0x0008
        /*00c2*/ 	.short	0x0034
        /*00c4*/ 	.byte	0x00, 0xf0, 0x11, 0x00


	//----- nvinfo : EIATTR_KPARAM_INFO
	.align		4
.L_3083:
        /*00c8*/ 	.byte	0x04, 0x17
        /*00ca*/ 	.short	(.L_3085 - .L_3084)
.L_3084:
        /*00cc*/ 	.word	0x00000000
        /*00d0*/ 	.short	0x0007
        /*00d2*/ 	.short	0x0030
        /*00d4*/ 	.byte	0x00, 0xf0, 0x11, 0x00


	//----- nvinfo : EIATTR_KPARAM_INFO
	.align		4
.L_3085:
        /*00d8*/ 	.byte	0x04, 0x17
        /*00da*/ 	.short	(.L_3087 - .L_3086)
.L_3086:
        /*00dc*/ 	.word	0x00000000
        /*00e0*/ 	.short	0x0006
        /*00e2*/ 	.short	0x002c
        /*00e4*/ 	.byte	0x00, 0xf0, 0x11, 0x00


	//----- nvinfo : EIATTR_KPARAM_INFO
	.align		4
.L_3087:
        /*00e8*/ 	.byte	0x04, 0x17
        /*00ea*/ 	.short	(.L_3089 - .L_3088)
.L_3088:
        /*00ec*/ 	.word	0x00000000
        /*00f0*/ 	.short	0x0005
        /*00f2*/ 	.short	0x0028
        /*00f4*/ 	.byte	0x00, 0xf0, 0x11, 0x00


	//----- nvinfo : EIATTR_KPARAM_INFO
	.align		4
.L_3089:
        /*00f8*/ 	.byte	0x04, 0x17
        /*00fa*/ 	.short	(.L_3091 - .L_3090)
.L_3090:
        /*00fc*/ 	.word	0x00000000
        /*0100*/ 	.short	0x0004
        /*0102*/ 	.short	0x0020
        /*0104*/ 	.byte	0x00, 0xf5, 0x21, 0x00


	//----- nvinfo : EIATTR_KPARAM_INFO
	.align		4
.L_3091:
        /*0108*/ 	.byte	0x04, 0x17
        /*010a*/ 	.short	(.L_3093 - .L_3092)
.L_3092:
        /*010c*/ 	.word	0x00000000
        /*0110*/ 	.short	0x0003
        /*0112*/ 	.short	0x0018
        /*0114*/ 	.byte	0x00, 0xf5, 0x21, 0x00


	//----- nvinfo : EIATTR_KPARAM_INFO
	.align		4
.L_3093:
        /*0118*/ 	.byte	0x04, 0x17
        /*011a*/ 	.short	(.L_3095 - .L_3094)
.L_3094:
        /*011c*/ 	.word	0x00000000
        /*0120*/ 	.short	0x0002
        /*0122*/ 	.short	0x0010
        /*0124*/ 	.byte	0x00, 0xf5, 0x21, 0x00


	//----- nvinfo : EIATTR_KPARAM_INFO
	.align		4
.L_3095:
        /*0128*/ 	.byte	0x04, 0x17
        /*012a*/ 	.short	(.L_3097 - .L_3096)
.L_3096:
        /*012c*/ 	.word	0x00000000
        /*0130*/ 	.short	0x0001
        /*0132*/ 	.short	0x0008
        /*0134*/ 	.byte	0x00, 0xf5, 0x21, 0x00


	//----- nvinfo : EIATTR_KPARAM_INFO
	.align		4
.L_3097:
        /*0138*/ 	.byte	0x04, 0x17
        /*013a*/ 	.short	(.L_3099 - .L_3098)
.L_3098:
        /*013c*/ 	.word	0x00000000
        /*0140*/ 	.short	0x0000
        /*0142*/ 	.short	0x0000
        /*0144*/ 	.byte	0x00, 0xf5, 0x21, 0x00


	//----- nvinfo : EIATTR_SPARSE_MMA_MASK
	.align		4
.L_3099:
        /*0148*/ 	.byte	0x03, 0x50
        /*014a*/ 	.short	0x0000


	//----- nvinfo : EIATTR_MAXREG_COUNT
	.align		4
        /*014c*/ 	.byte	0x03, 0x1b
        /*014e*/ 	.short	0x00ff


	//----- nvinfo : EIATTR_NUM_BARRIERS
	.align		4
        /*0150*/ 	.byte	0x02, 0x4c
        /*0152*/ 	.byte	0x01
	.zero		1


	//----- nvinfo : EIATTR_MERCURY_ISA_VERSION
	.align		4
        /*0154*/ 	.byte	0x03, 0x5f
        /*0156*/ 	.short	0x0101


	//----- nvinfo : EIATTR_VRC_CTA_INIT_COUNT
	.align		4
        /*0158*/ 	.byte	0x02, 0x4a
	.zero		1
	.zero		1


	//----- nvinfo : EIATTR_EXIT_INSTR_OFFSETS
	.align		4
        /*015c*/ 	.byte	0x04, 0x1c
        /*015e*/ 	.short	(.L_3101 - .L_3100)


	//   ....[0]....
.L_3100:
        /*0160*/ 	.word	0x00000050


	//   ....[1]....
        /*0164*/ 	.word	0x00000130


	//   ....[2]....
        /*0168*/ 	.word	0x00000d80


	//   ....[3]....
        /*016c*/ 	.word	0x00005460


	//   ....[4]....
        /*0170*/ 	.word	0x000055b0


	//   ....[5]....
        /*0174*/ 	.word	0x00005640


	//   ....[6]....
        /*0178*/ 	.word	0x00005680


	//----- nvinfo : EIATTR_CRS_STACK_SIZE
	.align		4
.L_3101:
        /*017c*/ 	.byte	0x04, 0x1e
        /*017e*/ 	.short	(.L_3103 - .L_3102)
.L_3102:
        /*0180*/ 	.word	0x00000000


	//----- nvinfo : EIATTR_CBANK_PARAM_SIZE
	.align		4
.L_3103:
        /*0184*/ 	.byte	0x03, 0x19
        /*0186*/ 	.short	0x0074


	//----- nvinfo : EIATTR_PARAM_CBANK
	.align		4
        /*0188*/ 	.byte	0x04, 0x0a
        /*018a*/ 	.short	(.L_3105 - .L_3104)
	.align		4
.L_3104:
        /*018c*/ 	.word	index@(.nv.constant0._Z23gemm_half_q_half_kernelILi2ELi48ELb1ELb1ELi32EEvPK6__halfPKjS4_S2_PS0_iiiiPKtS7_iiiiiibS2_i)
        /*0190*/ 	.short	0x0380
        /*0192*/ 	.short	0x0074


	//----- nvinfo : EIATTR_SW_WAR
	.align		4
.L_3105:
        /*0194*/ 	.byte	0x04, 0x36
        /*0196*/ 	.short	(.L_3107 - .L_3106)
.L_3106:
        /*0198*/ 	.word	0x00000008
.L_3107:


//--------------------- .nv.info._Z23gemm_half_q_half_kernelILi2ELi16ELb1ELb1ELi32EEvPK6__halfPKjS4_S2_PS0_iiiiPKtS7_iiiiiibS2_i --------------------------
	.section	.nv.info._Z23gemm_half_q_half_kernelILi2ELi16ELb1ELb1ELi32EEvPK6__halfPKjS4_S2_PS0_iiiiPKtS7_iiiiiibS2_i,"",@"SHT_CUDA_INFO"
	.sectionflags	@""
	.align	4


	//----- nvinfo : EIATTR_CUDA_API_VERSION
	.align		4
        /*0000*/ 	.byte	0x04, 0x37
        /*0002*/ 	.short	(.L_3109 - .L_3108)
.L_3108:
        /*0004*/ 	.word	0x00000082


	//----- nvinfo : EIATTR_KPARAM_INFO
	.align		4
.L_3109:
        /*0008*/ 	.byte	0x04, 0x17
        /*000a*/ 	.short	(.L_3111 - .L_3110)
.L_3110:
        /*000c*/ 	.word	0x00000000
        /*0010*/ 	.short	0x0013
        /*0012*/ 	.short	0x0070
        /*0014*/ 	.byte	0x00, 0xf0, 0x11, 0x00


	//----- nvinfo : EIATTR_KPARAM_INFO
	.align		4
.L_3111:
        /*0018*/ 	.byte	0x04, 0x17
        /*001a*/ 	.short	(.L_3113 - .L_3112)
.L_3112:
        /*001c*/ 	.word	0x00000000
        /*0020*/ 	.short	0x0012
        /*0022*/ 	.short	0x0068
        /*0024*/ 	.byte	0x00, 0xf5, 0x21, 0x00


	//----- nvinfo : EIATTR_KPARAM_INFO
	.align		4
.L_3113:
        /*0028*/ 	.byte	0x04, 0x17
        /*002a*/ 	.short	(.L_3115 - .L_3114)
.L_3114:
        /*002c*/ 	.word	0x00000000
        /*0030*/ 	.short	0x0011
        /*0032*/ 	.short	0x0060
        /*0034*/ 	.byte	0x00, 0xf0, 0x05, 0x00


	//----- nvinfo : EIATTR_KPARAM_INFO
	.align		4
.L_3115:
        /*0038*/ 	.byte	0x04, 0x17
        /*003a*/ 	.short	(.L_3117 - .L_3116)
.L_3116:
        /*003c*/ 	.word	0x00000000
        /*0040*/ 	.short	0x0010
        /*0042*/ 	.short	0x005c
        /*0044*/ 	.byte	0x00, 0xf0, 0x11, 0x00


	//----- nvinfo : EIATTR_KPARAM_INFO
	.align		4
.L_3117:
        /*0048*/ 	.byte	0x04, 0x17
        /*004a*/ 	.short	(.L_3119 - .L_3118)
.L_3118:
        /*004c*/ 	.word	0x00000000
        /*0050*/ 	.short	0x000f
        /*0052*/ 	.short	0x0058
        /*0054*/ 	.byte	0x00, 0xf0, 0x11, 0x00


	//----- nvinfo : EIATTR_KPARAM_INFO
	.align		4
.L_3119:
        /*0058*/ 	.byte	0x04, 0x17
        /*005a*/ 	.short	(.L_3121 - .L_3120)
.L_3120:
        /*005c*/ 	.word	0x00000000
        /*0060*/ 	.short	0x000e
        /*0062*/ 	.short	0x0054
        /*0064*/ 	.byte	0x00, 0xf0, 0x11, 0x00


	//----- nvinfo : EIATTR_KPARAM_INFO
	.align		4
.L_3121:
        /*0068*/ 	.byte	0x04, 0x17
        /*006a*/ 	.short	(.L_3123 - .L_3122)
.L_3122:
        /*006c*/ 	.word	0x00000000
        /*0070*/ 	.short	0x000d
        /*0072*/ 	.short	0x0050
        /*0074*/ 	.byte	0x00, 0xf0, 0x11, 0x00


	//----- nvinfo : EIATTR_KPARAM_INFO
	.align		4
.L_3123:
        /*0078*/ 	.byte	0x04, 0x17
        /*007a*/ 	.short	(.L_3125 - .L_3124)
.L_3124:
        /*007c*/ 	.word	0x00000000
        /*0080*/ 	.short	0x000c
        /*0082*/ 	.short	0x004c
        /*0084*/ 	.byte	0x00, 0xf0, 0x11, 0x00


	//----- nvinfo : EIATTR_KPARAM_INFO
	.align		4
.L_3125:
        /*0088*/ 	.byte	0x04, 0x17
        /*008a*/ 	.short	(.L_3127 - .L_3126)
.L_3126:
        /*008c*/ 	.word	0x00000000
        /*0090*/ 	.short	0x000b
        /*0092*/ 	.short	0x0048
        /*0094*/ 	.byte	0x00, 0xf0, 0x11, 0x00


	//----- nvinfo : EIATTR_KPARAM_INFO
	.align		4
.L_3127:
        /*0098*/ 	.byte	0x04, 0x17
        /*009a*/ 	.short	(.L_3129 - .L_3128)
.L_3128:
        /*009c*/ 	.word	0x00000000
        /*00a0*/ 	.short	0x000a
        /*00a2*/ 	.short	0x0040
        /*00a4*/ 	.byte	0x00, 0xf5, 0x21, 0x00


	//----- nvinfo : EIATTR_KPARAM_INFO
	.align		4
.L_3129:
        /*00a8*/ 	.byte	0x04, 0x17
        /*00aa*/ 	.short	(.L_3131 - .L_3130)
.L_3130:
        /*00ac*/ 	.word	0x00000000
        /*00b0*/ 	.short	0x0009
        /*00b2*/ 	.short	0x0038
        /*00b4*/ 	.byte	0x00, 0xf5, 0x21, 0x00


	//----- nvinfo : EIATTR_KPARAM_INFO
	.align		4
.L_3131:
        /*00b8*/ 	.byte	0x04, 0x17
        /*00ba*/ 	.short	(.L_3133 - .L_3132)
.L_3132:
        /*00bc*/ 	.word	0x00000000
        /*00c0*/ 	.short	0x0008
        /*00c2*/ 	.short	0x0034
        /*00c4*/ 	.byte	0x00, 0xf0, 0x11, 0x00


	//----- nvinfo : EIATTR_KPARAM_INFO
	.align		4
.L_3133:
        /*00c8*/ 	.byte	0x04, 0x17
        /*00ca*/ 	.short	(.L_3135 - .L_3134)
.L_3134:
        /*00cc*/ 	.word	0x00000000
        /*00d0*/ 	.short	0x0007
        /*00d2*/ 	.short	0x0030
        /*00d4*/ 	.byte	0x00, 0xf0, 0x11, 0x00


	//----- nvinfo : EIATTR_KPARAM_INFO
	.align		4
.L_3135:
        /*00d8*/ 	.byte	0x04, 0x17
        /*00da*/ 	.short	(.L_3137 - .L_3136)
.L_3136:
        /*00dc*/ 	.word	0x00000000
        /*00e0*/ 	.short	0x0006
        /*00e2*/ 	.short	0x002c
        /*00e4*/ 	.byte	0x00, 0xf0, 0x11, 0x00


	//----- nvinfo : EIATTR_KPARAM_INFO
	.align		4
.L_3137:
        /*00e8*/ 	.byte	0x04, 0x17
        /*00ea*/ 	.short	(.L_3139 - .L_3138)
.L_3138:
        /*00ec*/ 	.word	0x00000000
        /*00f0*/ 	.short	0x0005
        /*00f2*/ 	.short	0x0028
        /*00f4*/ 	.byte	0x00, 0xf0, 0x11, 0x00


	//----- nvinfo : EIATTR_KPARAM_INFO
	.align		4
.L_3139:
        /*00f8*/ 	.byte	0x04, 0x17
        /*00fa*/ 	.short	(.L_3141 - .L_3140)
.L_3140:
        /*00fc*/ 	.word	0x00000000
        /*0100*/ 	.short	0x0004
        /*0102*/ 	.short	0x0020
        /*0104*/ 	.byte	0x00, 0xf5, 0x21, 0x00


	//----- nvinfo : EIATTR_KPARAM_INFO
	.align		4
.L_3141:
        /*0108*/ 	.byte	0x04, 0x17
        /*010a*/ 	.short	(.L_3143 - .L_3142)
.L_3142:
        /*010c*/ 	.word	0x00000000
        /*0110*/ 	.short	0x0003
        /*0112*/ 	.short	0x0018
        /*0114*/ 	.byte	0x00, 0xf5, 0x21, 0x00


	//----- nvinfo : EIATTR_KPARAM_INFO
	.align		4
.L_3143:
        /*0118*/ 	.byte	0x04, 0x17
        /*011a*/ 	.short	(.L_3145 - .L_3144)
.L_3144:
        /*011c*/ 	.word	0x00000000
        /*0120*/ 	.short	0x0002
        /*0122*/ 	.short	0x0010
        /*0124*/ 	.byte	0x00, 0xf5, 0x21, 0x00


	//----- nvinfo : EIATTR_KPARAM_INFO
	.align		4
.L_3145:
        /*0128*/ 	.byte	0x04, 0x17
        /*012a*/ 	.short	(.L_3147 - .L_3146)
.L_3146:
        /*012c*/ 	.word	0x00000000
        /*0130*/ 	.short	0x0001
        /*0132*/ 	.short	0x0008
        /*0134*/ 	.byte	0x00, 0xf5, 0x21, 0x00


	//----- nvinfo : EIATTR_KPARAM_INFO
	.align		4
.L_3147:
        /*0138*/ 	.byte	0x04, 0x17
        /*013a*/ 	.short	(.L_3149 - .L_3148)
.L_3148:
        /*013c*/ 	.word	0x00000000
        /*0140*/ 	.short	0x0000
        /*0142*/ 	.short	0x0000
        /*0144*/ 	.byte	0x00, 0xf5, 0x21, 0x00


	//----- nvinfo : EIATTR_SPARSE_MMA_MASK
	.align		4
.L_3149:
        /*0148*/ 	.byte	0x03, 0x50
        /*014a*/ 	.short	0x0000


	//----- nvinfo : EIATTR_MAXREG_COUNT
	.align		4
        /*014c*/ 	.byte	0x03, 0x1b
        /*014e*/ 	.short	0x00ff


	//----- nvinfo : EIATTR_NUM_BARRIERS
	.align		4
        /*0150*/ 	.byte	0x02, 0x4c
        /*0152*/ 	.byte	0x01
	.zero		1


	//----- nvinfo : EIATTR_MERCURY_ISA_VERSION
	.align		4
        /*0154*/ 	.byte	0x03, 0x5f
        /*0156*/ 	.short	0x0101


	//----- nvinfo : EIATTR_VRC_CTA_INIT_COUNT
	.align		4
        /*0158*/ 	.byte	0x02, 0x4a
	.zero		1
	.zero		1


	//----- nvinfo : EIATTR_EXIT_INSTR_OFFSETS
	.align		4
        /*015c*/ 	.byte	0x04, 0x1c
        /*015e*/ 	.short	(.L_3151 - .L_3150)


	//   ....[0]....
.L_3150:
        /*0160*/ 	.word	0x00000050


	//   ....[1]....
        /*0164*/ 	.word	0x00000130


	//   ....[2]....
        /*0168*/ 	.word	0x00000d60


	//   ....[3]....
        /*016c*/ 	.word	0x00003680


	//   ....[4]....
        /*0170*/ 	.word	0x000037d0


	//   ....[5]....
        /*0174*/ 	.word	0x00003850


	//   ....[6]....
        /*0178*/ 	.word	0x00003890


	//----- nvinfo : EIATTR_CRS_STACK_SIZE
	.align		4
.L_3151:
        /*017c*/ 	.byte	0x04, 0x1e
        /*017e*/ 	.short	(.L_3153 - .L_3152)
.L_3152:
        /*0180*/ 	.word	0x00000000


	//----- nvinfo : EIATTR_CBANK_PARAM_SIZE
	.align		4
.L_3153:
        /*0184*/ 	.byte	0x03, 0x19
        /*0186*/ 	.short	0x0074


	//----- nvinfo : EIATTR_PARAM_CBANK
	.align		4
        /*0188*/ 	.byte	0x04, 0x0a
        /*018a*/ 	.short	(.L_3155 - .L_3154)
	.align		4
.L_3154:
        /*018c*/ 	.word	index@(.nv.constant0._Z23gemm_half_q_half_kernelILi2ELi16ELb1ELb1ELi32EEvPK6__halfPKjS4_S2_PS0_iiiiPKtS7_iiiiiibS2_i)
        /*0190*/ 	.short	0x0380
        /*0192*/ 	.short	0x0074


	//----- nvinfo : EIATTR_SW_WAR
	.align		4
.L_3155:
        /*0194*/ 	.byte	0x04, 0x36
        /*0196*/ 	.short	(.L_3157 - .L_3156)
.L_3156:
        /*0198*/ 	.word	0x00000008
.L_3157:


//--------------------- .nv.info._Z23gemm_half_q_half_kernelILi2ELi24ELb1ELb1ELi32EEvPK6__halfPKjS4_S2_PS0_iiiiPKtS7_iiiiiibS2_i --------------------------
	.section	.nv.info._Z23gemm_half_q_half_kernelILi2ELi24ELb1ELb1ELi32EEvPK6__halfPKjS4_S2_PS0_iiiiPKtS7_iiiiiibS2_i,"",@"SHT_CUDA_INFO"
	.sectionflags	@""
	.align	4


	//----- nvinfo : EIATTR_CUDA_API_VERSION
	.align		4
        /*0000*/ 	.byte	0x04, 0x37
        /*0002*/ 	.short	(.L_3159 - .L_3158)
.L_3158:
        /*0004*/ 	.word	0x00000082


	//----- nvinfo : EIATTR_KPARAM_INFO
	.align		4
.L_3159:
        /*0008*/ 	.byte	0x04, 0x17
        /*000a*/ 	.short	(.L_3161 - .L_3160)
.L_3160:
        /*000c*/ 	.word	0x00000000
        /*0010*/ 	.short	0x0013
        /*0012*/ 	.short	0x0070
        /*0014*/ 	.byte	0x00, 0xf0, 0x11, 0x00


	//----- nvinfo : EIATTR_KPARAM_INFO
	.align		4
.L_3161:
        /*0018*/ 	.byte	0x04, 0x17
        /*001a*/ 	.short	(.L_3163 - .L_3162)
.L_3162:
        /*001c*/ 	.word	0x00000000
        /*0020*/ 	.short	0x0012
        /*0022*/ 	.short	0x0068
        /*0024*/ 	.byte	0x00, 0xf5, 0x21, 0x00


	//----- nvinfo : EIATTR_KPARAM_INFO
	.align		4
.L_3163:
        /*0028*/ 	.byte	0x04, 0x17
        /*002a*/ 	.short	(.L_3165 - .L_3164)
.L_3164:
        /*002c*/ 	.word	0x00000000
        /*0030*/ 	.short	0x0011
        /*0032*/ 	.short	0x0060
        /*0034*/ 	.byte	0x00, 0xf0, 0x05, 0x00


	//----- nvinfo : EIATTR_KPARAM_INFO
	.align		4
.L_3165:
        /*0038*/ 	.byte	0x04, 0x17
        /*003a*/ 	.short	(.L_3167 - .L_3166)
.L_3166:
        /*003c*/ 	.word	0x00000000
        /*0040*/ 	.short	0x0010
        /*0042*/ 	.short	0x005c
        /*0044*/ 	.byte	0x00, 0xf0, 0x11, 0x00


	//----- nvinfo : EIATTR_KPARAM_INFO
	.align		4
.L_3167:
        /*0048*/ 	.byte	0x04, 0x17
        /*004a*/ 	.short	(.L_3169 - .L_3168)
.L_3168:
        /*004c*/ 	.word	0x00000000
        /*0050*/ 	.short	0x000f
        /*0052*/ 	.short	0x0058
        /*0054*/ 	.byte	0x00, 0xf0, 0x11, 0x00


	//----- nvinfo : EIATTR_KPARAM_INFO
	.align		4
.L_3169:
        /*0058*/ 	.byte	0x04, 0x17
        /*005a*/ 	.short	(.L_3171 - .L_3170)
.L_3170:
        /*005c*/ 	.word	0x00000000
        /*0060*/ 	.short	0x000e
        /*0062*/ 	.short	0x0054
        /*0064*/ 	.byte	0x00, 0xf0, 0x11, 0x00


	//----- nvinfo : EIATTR_KPARAM_INFO
	.align		4
.L_3171:
        /*0068*/ 	.byte	0x04, 0x17
        /*006a*/ 	.short	(.L_3173 - .L_3172)
.L_3172:
        /*006c*/ 	.word	0x00000000
        /*0070*/ 	.short	0x000d
        /*0072*/ 	.short	0x0050
        /*0074*/ 	.byte	0x00, 0xf0, 0x11, 0x00


	//----- nvinfo : EIATTR_KPARAM_INFO
	.align		4
.L_3173:
        /*0078*/ 	.byte	0x04, 0x17
        /*007a*/ 	.short	(.L_3175 - .L_3174)
.L_3174:
        /*007c*/ 	.word	0x00000000
        /*0080*/ 	.short	0x000c
        /*0082*/ 	.short	0x004c
        /*0084*/ 	.byte	0x00, 0xf0, 0x11, 0x00


	//----- nvinfo : EIATTR_KPARAM_INFO
	.align		4
.L_3175:
        /*0088*/ 	.byte	0x04, 0x17
        /*008a*/ 	.short	(.L_3177 - .L_3176)
.L_3176:
        /*008c*/ 	.word	0x00000000
        /*0090*/ 	.short	0x000b
        /*0092*/ 	.short	0x0048
        /*0094*/ 	.byte	0x00, 0xf0, 0x11, 0x00


	//----- nvinfo : EIATTR_KPARAM_INFO
	.align		4
.L_3177:
        /*0098*/ 	.byte	0x04, 0x17
        /*009a*/ 	.short	(.L_3179 - .L_3178)
.L_3178:
        /*009c*/ 	.word	0x00000000
        /*00a0*/ 	.short	0x000a
        /*00a2*/ 	.short	0x0040
        /*00a4*/ 	.byte	0x00, 0xf5, 0x21, 0x00


	//----- nvinfo : EIATTR_KPARAM_INFO
	.align		4
.L_3179:
        /*00a8*/ 	.byte	0x04, 0x17
        /*00aa*/ 	.short	(.L_3181 - .L_3180)
.L_3180:
        /*00ac*/ 	.word	0x00000000
        /*00b0*/ 	.short	0x0009
        /*00b2*/ 	.short	0x0038
        /*00b4*/ 	.byte	0x00, 0xf5, 0x21, 0x00


	//----- nvinfo : EIATTR_KPARAM_INFO
	.align		4
.L_3181:
        /*00b8*/ 	.byte	0x04, 0x17
        /*00ba*/ 	.short	(.L_3183 - .L_3182)
.L_3182:
        /*00bc*/ 	.word	0x00000000
        /*00c0*/ 	.short	0x0008
        /*00c2*/ 	.short	0x0034
        /*00c4*/ 	.byte	0x00, 0xf0, 0x11, 0x00


	//----- nvinfo : EIATTR_KPARAM_INFO
	.align		4
.L_3183:
        /*00c8*/ 	.byte	0x04, 0x17
        /*00ca*/ 	.short	(.L_3185 - .L_3184)
.L_3184:
        /*00cc*/ 	.word	0x00000000
        /*00d0*/ 	.short	0x0007
        /*00d2*/ 	.short	0x0030
        /*00d4*/ 	.byte	0x00, 0xf0, 0x11, 0x00


	//----- nvinfo : EIATTR_KPARAM_INFO
	.align		4
.L_3185:
        /*00d8*/ 	.byte	0x04, 0x17
        /*00da*/ 	.short	(.L_3187 - .L_3186)
.L_3186:
        /*00dc*/ 	.word	0x00000000
        /*00e0*/ 	.short	0x0006
        /*00e2*/ 	.short	0x002c
        /*00e4*/ 	.byte	0x00, 0xf0, 0x11, 0x00


	//----- nvinfo : EIATTR_KPARAM_INFO
	.align		4
.L_3187:
        /*00e8*/ 	.byte	0x04, 0x17
        /*00ea*/ 	.short	(.L_3189 - .L_3188)
.L_3188:
        /*00ec*/ 	.word	0x00000000
        /*00f0*/ 	.short	0x0005
        /*00f2*/ 	.short	0x0028
        /*00f4*/ 	.byte	0x00, 0xf0, 0x11, 0x00


	//----- nvinfo : EIATTR_KPARAM_INFO
	.align		4
.L_3189:
        /*00f8*/ 	.byte	0x04, 0x17
        /*00fa*/ 	.short	(.L_3191 - .L_3190)
.L_3190:
        /*00fc*/ 	.word	0x00000000
        /*0100*/ 	.short	0x0004
        /*0102*/ 	.short	0x0020
        /*0104*/ 	.byte	0x00, 0xf5, 0x21, 0x00


	//----- nvinfo : EIATTR_KPARAM_INFO
	.align		4
.L_3191:
        /*0108*/ 	.byte	0x04, 0x17
        /*010a*/ 	.short	(.L_3193 - .L_3192)
.L_3192:
        /*010c*/ 	.word	0x00000000
        /*0110*/ 	.short	0x0003
        /*0112*/ 	.short	0x0018
        /*0114*/ 	.byte	0x00, 0xf5, 0x21, 0x00


	//----- nvinfo : EIATTR_KPARAM_INFO
	.align		4
.L_3193:
        /*0118*/ 	.byte	0x04, 0x17
        /*011a*/ 	.short	(.L_3195 - .L_3194)
.L_3194:
        /*011c*/ 	.word	0x00000000
        /*0120*/ 	.short	0x0002
        /*0122*/ 	.short	0x0010
        /*0124*/ 	.byte	0x00, 0xf5, 0x21, 0x00


	//----- nvinfo : EIATTR_KPARAM_INFO
	.align		4
.L_3195:
        /*0128*/ 	.byte	0x04, 0x17
        /*012a*/ 	.short	(.L_3197 - .L_3196)
.L_3196:
        /*012c*/ 	.word	0x00000000
        /*0130*/ 	.short	0x0001
        /*0132*/ 	.short	0x0008
        /*0134*/ 	.byte	0x00, 0xf5, 0x21, 0x00


	//----- nvinfo : EIATTR_KPARAM_INFO
	.align		4
.L_3197:
        /*0138*/ 	.byte	0x04, 0x17
        /*013a*/ 	.short	(.L_3199 - .L_3198)
.L_3198:
        /*013c*/ 	.word	0x00000000
        /*0140*/ 	.short	0x0000
        /*0142*/ 	.short	0x0000
        /*0144*/ 	.byte	0x00, 0xf5, 0x21, 0x00


	//----- nvinfo : EIATTR_SPARSE_MMA_MASK
	.align		4
.L_3199:
        /*0148*/ 	.byte	0x03, 0x50
        /*014a*/ 	.short	0x0000


	//----- nvinfo : EIATTR_MAXREG_COUNT
	.align		4
        /*014c*/ 	.byte	0x03, 0x1b
        /*014e*/ 	.short	0x00ff


	//----- nvinfo : EIATTR_NUM_BARRIERS
	.align		4
        /*0150*/ 	.byte	0x02, 0x4c
        /*0152*/ 	.byte	0x01
	.zero		1


	//----- nvinfo : EIATTR_MERCURY_ISA_VERSION
	.align		4
        /*0154*/ 	.byte	0x03, 0x5f
        /*0156*/ 	.short	0x0101


	//----- nvinfo : EIATTR_VRC_CTA_INIT_COUNT
	.align		4
        /*0158*/ 	.byte	0x02, 0x4a
	.zero		1
	.zero		1


	//----- nvinfo : EIATTR_EXIT_INSTR_OFFSETS
	.align		4
        /*015c*/ 	.byte	0x04, 0x1c
        /*015e*/ 	.short	(.L_3201 - .L_3200)


	//   ....[0]....
.L_3200:
        /*0160*/ 	.word	0x00000060


	//   ....[1]....
        /*0164*/ 	.word	0x00000170


	//   ....[2]....
        /*0168*/ 	.word	0x00000de0


	//   ....[3]....
        /*016c*/ 	.word	0x00007450


	//   ....[4]....
        /*0170*/ 	.word	0x000075b0


	//   ....[5]....
        /*0174*/ 	.word	0x00007640


	//   ....[6]....
        /*0178*/ 	.word	0x00007680


	//----- nvinfo : EIATTR_CRS_STACK_SIZE
	.align		4
.L_3201:
        /*017c*/ 	.byte	0x04, 0x1e
        /*017e*/ 	.short	(.L_3203 - .L_3202)
.L_3202:
        /*0180*/ 	.word	0x00000000


	//----- nvinfo : EIATTR_CBANK_PARAM_SIZE
	.align		4
.L_3203:
        /*0184*/ 	.byte	0x03, 0x19
        /*0186*/ 	.short	0x0074


	//----- nvinfo : EIATTR_PARAM_CBANK
	.align		4
        /*0188*/ 	.byte	0x04, 0x0a
        /*018a*/ 	.short	(.L_3205 - .L_3204)
	.align		4
.L_3204:
        /*018c*/ 	.word	index@(.nv.constant0._Z23gemm_half_q_half_kernelILi2ELi24ELb1ELb1ELi32EEvPK6__halfPKjS4_S2_PS0_iiiiPKtS7_iiiiiibS2_i)
        /*0190*/ 	.short	0x0380
        /*0192*/ 	.short	0x0074


	//----- nvinfo : EIATTR_SW_WAR
	.align		4
.L_3205:
        /*0194*/ 	.byte	0x04, 0x36
        /*0196*/ 	.short	(.L_3207 - .L_3206)
.L_3206:
        /*0198*/ 	.word	0x00000008
.L_3207:


//--------------------- .nv.info._Z23gemm_half_q_half_kernelILi2ELi8ELb1ELb1ELi32EEvPK6__halfPKjS4_S2_PS0_iiiiPKtS7_iiiiiibS2_i --------------------------
	.section	.nv.info._Z23gemm_half_q_half_kernelILi2ELi8ELb1ELb1ELi32EEvPK6__halfPKjS4_S2_PS0_iiiiPKtS7_iiiiiibS2_i,"",@"SHT_CUDA_INFO"
	.sectionflags	@""
	.align	4


	//----- nvinfo : EIATTR_CUDA_API_VERSION
	.align		4
        /*0000*/ 	.byte	0x04, 0x37
        /*0002*/ 	.short	(.L_3209 - .L_3208)
.L_3208:
        /*0004*/ 	.word	0x00000082


	//----- nvinfo : EIATTR_KPARAM_INFO
	.align		4
.L_3209:
        /*0008*/ 	.byte	0x04, 0x17
        /*000a*/ 	.short	(.L_3211 - .L_3210)
.L_3210:
        /*000c*/ 	.word	0x00000000
        /*0010*/ 	.short	0x0013
        /*0012*/ 	.short	0x0070
        /*0014*/ 	.byte	0x00, 0xf0, 0x11, 0x00


	//----- nvinfo : EIATTR_KPARAM_INFO
	.align		4
.L_3211:
        /*0018*/ 	.byte	0x04, 0x17
        /*001a*/ 	.short	(.L_3213 - .L_3212)
.L_3212:
        /*001c*/ 	.word	0x00000000
        /*0020*/ 	.short	0x0012
        /*0022*/ 	.short	0x0068
        /*0024*/ 	.byte	0x00, 0xf5, 0x21, 0x00


	//----- nvinfo : EIATTR_KPARAM_INFO
	.align		4
.L_3213:
        /*0028*/ 	.byte	0x04, 0x17
        /*002a*/ 	.short	(.L_3215 - .L_3214)
.L_3214:
        /*002c*/ 	.word	0x00000000
        /*0030*/ 	.short	0x0011
        /*0032*/ 	.short	0x0060
        /*0034*/ 	.byte	0x00, 0xf0, 0x05, 0x00


	//----- nvinfo : EIATTR_KPARAM_INFO
	.align		4
.L_3215:
        /*0038*/ 	.byte	0x04, 0x17
        /*003a*/ 	.short	(.L_3217 - .L_3216)
.L_3216:
        /*003c*/ 	.word	0x00000000
        /*0040*/ 	.short	0x0010
        /*0042*/ 	.short	0x005c
        /*0044*/ 	.byte	0x00, 0xf0, 0x11, 0x00


	//----- nvinfo : EIATTR_KPARAM_INFO
	.align		4
.L_3217:
        /*0048*/ 	.byte	0x04, 0x17
        /*004a*/ 	.short	(.L_3219 - .L_3218)
.L_3218:
        /*004c*/ 	.word	0x00000000
        /*0050*/ 	.short	0x000f
        /*0052*/ 	.short	0x0058
        /*0054*/ 	.byte	0x00, 0xf0, 0x11, 0x00


	//----- nvinfo : EIATTR_KPARAM_INFO
	.align		4
.L_3219:
        /*0058*/ 	.byte	0x04, 0x17
        /*005a*/ 	.short	(.L_3221 - .L_3220)
.L_3220:
        /*005c*/ 	.word	0x00000000
        /*0060*/ 	.short	0x000e
        /*0062*/ 	.short	0x0054
        /*0064*/ 	.byte	0x00, 0xf0, 0x11, 0x00


	//----- nvinfo : EIATTR_KPARAM_INFO
	.align		4
.L_3221:
        /*0068*/ 	.byte	0x04, 0x17
        /*006a*/ 	.short	(.L_3223 - .L_3222)
.L_3222:
        /*006c*/ 	.word	0x00000000
        /*0070*/ 	.short	0x000d
        /*0072*/ 	.short	0x0050
        /*0074*/ 	.byte	0x00, 0xf0, 0x11, 0x00


	//----- nvinfo : EIATTR_KPARAM_INFO
	.align		4
.L_3223:
        /*0078*/ 	.byte	0x04, 0x17
        /*007a*/ 	.short	(.L_3225 - .L_3224)
.L_3224:
        /*007c*/ 	.word	0x00000000
        /*0080*/ 	.short	0x000c
        /*0082*/ 	.short	0x004c
        /*0084*/ 	.byte	0x00, 0xf0, 0x11, 0x00


	//----- nvinfo : EIATTR_KPARAM_INFO
	.align		4
.L_3225:
        /*0088*/ 	.byte	0x04, 0x17
        /*008a*/ 	.short	(.L_3227 - .L_3226)
.L_3226:
        /*008c*/ 	.word	0x00000000
        /*0090*/ 	.short	0x000b
        /*0092*/ 	.short	0x0048
        /*0094*/ 	.byte	0x00, 0xf0, 0x11, 0x00


	//----- nvinfo : EIATTR_KPARAM_INFO
	.align		4
.L_3227:
        /*0098*/ 	.byte	0x04, 0x17
        /*009a*/ 	.short	(.L_3229 - .L_3228)
.L_3228:
        /*009c*/ 	.word	0x00000000
        /*00a0*/ 	.short	0x000a
        /*00a2*/ 	.short	0x0040
        /*00a4*/ 	.byte	0x00, 0xf5, 0x21, 0x00


	//----- nvinfo : EIATTR_KPARAM_INFO
	.align		4
.L_3229:
        /*00a8*/ 	.byte	0x04, 0x17
        /*00aa*/ 	.short	(.L_3231 - .L_3230)
.L_3230:
        /*00ac*/ 	.word	0x00000000
        /*00b0*/ 	.short	0x0009
        /*00b2*/ 	.short	0x0038
        /*00b4*/ 	.byte	0x00, 0xf5, 0x21, 0x00


	//----- nvinfo : EIATTR_KPARAM_INFO
	.align		4
.L_3231:
        /*00b8*/ 	.byte	0x04, 0x17
        /*00ba*/ 	.short	(.L_3233 - .L_3232)
.L_3232:
        /*00bc*/ 	.word	0x00000000
        /*00c0*/ 	.short	0x0008
        /*00c2*/ 	.short	0x0034
        /*00c4*/ 	.byte	0x00, 0xf0, 0x11, 0x00


	//----- nvinfo : EIATTR_KPARAM_INFO
	.align		4
.L_3233:
        /*00c8*/ 	.byte	0x04, 0x17
        /*00ca*/ 	.short	(.L_3235 - .L_3234)
.L_3234:
        /*00cc*/ 	.word	0x00000000
        /*00d0*/ 	.short	0x0007
        /*00d2*/ 	.short	0x0030
        /*00d4*/ 	.byte	0x00, 0xf0, 0x11, 0x00


	//----- nvinfo : EIATTR_KPARAM_INFO
	.align		4
.L_3235:
        /*00d8*/ 	.byte	0x04, 0x17
        /*00da*/ 	.short	(.L_3237 - .L_3236)
.L_3236:
        /*00dc*/ 	.word	0x00000000
        /*00e0*/ 	.short	0x0006
        /*00e2*/ 	.short	0x002c
        /*00e4*/ 	.byte	0x00, 0xf0, 0x11, 0x00


	//----- nvinfo : EIATTR_KPARAM_INFO
	.align		4
.L_3237:
        /*00e8*/ 	.byte	0x04, 0x17
        /*00ea*/ 	.short	(.L_3239 - .L_3238)
.L_3238:
        /*00ec*/ 	.word	0x00000000
        /*00f0*/ 	.short	0x0005
        /*00f2*/ 	.short	0x0028
        /*00f4*/ 	.byte	0x00, 0xf0, 0x11, 0x00


	//----- nvinfo : EIATTR_KPARAM_INFO
	.align		4
.L_3239:
        /*00f8*/ 	.byte	0x04, 0x17
        /*00fa*/ 	.short	(.L_3241 - .L_3240)
.L_3240:
        /*00fc*/ 	.word	0x00000000
        /*0100*/ 	.short	0x0004
        /*0102*/ 	.short	0x0020
        /*0104*/ 	.byte	0x00, 0xf5, 0x21, 0x00


	//----- nvinfo : EIATTR_KPARAM_INFO
	.align		4
.L_3241:
        /*0108*/ 	.byte	0x04, 0x17
        /*010a*/ 	.short	(.L_3243 - .L_3242)
.L_3242:
        /*010c*/ 	.word	0x00000000
        /*0110*/ 	.short	0x0003
        /*0112*/ 	.short	0x0018
        /*0114*/ 	.byte	0x00, 0xf5, 0x21, 0x00


	//----- nvinfo : EIATTR_KPARAM_INFO
	.align		4
.L_3243:
        /*0118*/ 	.byte	0x04, 0x17
        /*011a*/ 	.short	(.L_3245 - .L_3244)
.L_3244:
        /*011c*/ 	.word	0x00000000
        /*0120*/ 	.short	0x0002
        /*0122*/ 	.short	0x0010
        /*0124*/ 	.byte	0x00, 0xf5, 0x21, 0x00


	//----- nvinfo : EIATTR_KPARAM_INFO
	.align		4
.L_3245:
        /*0128*/ 	.byte	0x04, 0x17
        /*012a*/ 	.short	(.L_3247 - .L_3246)
.L_3246:
        /*012c*/ 	.word	0x00000000
        /*0130*/ 	.short	0x0001
        /*0132*/ 	.short	0x0008
        /*0134*/ 	.byte	0x00, 0xf5, 0x21, 0x00


	//----- nvinfo : EIATTR_KPARAM_INFO
	.align		4
.L_3247:
        /*0138*/ 	.byte	0x04, 0x17
        /*013a*/ 	.short	(.L_3249 - .L_3248)
.L_3248:
        /*013c*/ 	.word	0x00000000
        /*0140*/ 	.short	0x0000
        /*0142*/ 	.short	0x0000
        /*0144*/ 	.byte	0x00, 0xf5, 0x21, 0x00


	//----- nvinfo : EIATTR_SPARSE_MMA_MASK
	.align		4
.L_3249:
        /*0148*/ 	.byte	0x03, 0x50
        /*014a*/ 	.short	0x0000


	//----- nvinfo : EIATTR_MAXREG_COUNT
	.align		4
        /*014c*/ 	.byte	0x03, 0x1b
        /*014e*/ 	.short	0x00ff


	//----- nvinfo : EIATTR_NUM_BARRIERS
	.align		4
        /*0150*/ 	.byte	0x02, 0x4c
        /*0152*/ 	.byte	0x01
	.zero		1


	//----- nvinfo : EIATTR_MERCURY_ISA_VERSION
	.align		4
        /*0154*/ 	.byte	0x03, 0x5f
        /*0156*/ 	.short	0x0101


	//----- nvinfo : EIATTR_VRC_CTA_INIT_COUNT
	.align		4
        /*0158*/ 	.byte	0x02, 0x4a
	.zero		1
	.zero		1


	//----- nvinfo : EIATTR_EXIT_INSTR_OFFSETS
	.align		4
        /*015c*/ 	.byte	0x04, 0x1c
        /*015e*/ 	.short	(.L_3251 - .L_3250)


	//   ....[0]....
.L_3250:
        /*0160*/ 	.word	0x00000050


	//   ....[1]....
        /*0164*/ 	.word	0x00000130


	//   ....[2]....
        /*0168*/ 	.word	0x00000d60


	//   ....[3]....
        /*016c*/ 	.word	0x000058b0


	//   ....[4]....
        /*0170*/ 	.word	0x00005a00


	//   ....[5]....
        /*0174*/ 	.word	0x00005a80


	//   ....[6]....
        /*0178*/ 	.word	0x00005ac0


	//----- nvinfo : EIATTR_CRS_STACK_SIZE
	.align		4
.L_3251:
        /*017c*/ 	.byte	0x04, 0x1e
        /*017e*/ 	.short	(.L_3253 - .L_3252)
.L_3252:
        /*0180*/ 	.word	0x00000000


	//----- nvinfo : EIATTR_CBANK_PARAM_SIZE
	.align		4
.L_3253:
        /*0184*/ 	.byte	0x03, 0x19
        /*0186*/ 	.short	0x0074


	//----- nvinfo : EIATTR_PARAM_CBANK
	.align		4
        /*0188*/ 	.byte	0x04, 0x0a
        /*018a*/ 	.short	(.L_3255 - .L_3254)
	.align		4
.L_3254:
        /*018c*/ 	.word	index@(.nv.constant0._Z23gemm_half_q_half_kernelILi2ELi8ELb1ELb1ELi32EEvPK6__halfPKjS4_S2_PS0_iiiiPKtS7_iiiiiibS2_i)
        /*0190*/ 	.short	0x0380
        /*0192*/ 	.short	0x0074


	//----- nvinfo : EIATTR_SW_WAR
	.align		4
.L_3255:
        /*0194*/ 	.byte	0x04, 0x36
        /*0196*/ 	.short	(.L_3257 - .L_3256)
.L_3256:
        /*0198*/ 	.word	0x00000008
.L_3257:


//--------------------- .nv.info._Z23gemm_half_q_half_kernelILi2ELi12ELb1ELb1ELi32EEvPK6__halfPKjS4_S2_PS0_iiiiPKtS7_iiiiiibS2_i --------------------------
	.section	.nv.info._Z23gemm_half_q_half_kernelILi2ELi12ELb1ELb1ELi32EEvPK6__halfPKjS4_S2_PS0_iiiiPKtS7_iiiiiibS2_i,"",@"SHT_CUDA_INFO"
	.sectionflags	@""
	.align	4


	//----- nvinfo : EIATTR_CUDA_API_VERSION
	.align		4
        /*0000*/ 	.byte	0x04, 0x37
        /*0002*/ 	.short	(.L_3259 - .L_3258)
.L_3258:
        /*0004*/ 	.word	0x00000082


	//----- nvinfo : EIATTR_KPARAM_INFO
	.align		4
.L_3259:
        /*0008*/ 	.byte	0x04, 0x17
        /*000a*/ 	.short	(.L_3261 - .L_3260)
.L_3260:
        /*000c*/ 	.word	0x00000000
        /*0010*/ 	.short	0x0013
        /*0012*/ 	.short	0x0070
        /*0014*/ 	.byte	0x00, 0xf0, 0x11, 0x00


	//----- nvinfo : EIATTR_KPARAM_INFO
	.align		4
.L_3261:
        /*0018*/ 	.byte	0x04, 0x17
        /*001a*/ 	.short	(.L_3263 - .L_3262)
.L_3262:
        /*001c*/ 	.word	0x00000000
        /*0020*/ 	.short	0x0012
        /*0022*/ 	.short	0x0068
        /*0024*/ 	.byte	0x00, 0xf5, 0x21, 0x00


	//----- nvinfo : EIATTR_KPARAM_INFO
	.align		4
.L_3263:
        /*0028*/ 	.byte	0x04, 0x17
        /*002a*/ 	.short	(.L_3265 - .L_3264)
.L_3264:
        /*002c*/ 	.word	0x00000000
        /*0030*/ 	.short	0x0011
        /*0032*/ 	.short	0x0060
        /*0034*/ 	.byte	0x00, 0xf0, 0x05, 0x00


	//----- nvinfo : EIATTR_KPARAM_INFO
	.align		4
.L_3265:
        /*0038*/ 	.byte	0x04, 0x17
        /*003a*/ 	.short	(.L_3267 - .L_3266)
.L_3266:
        /*003c*/ 	.word	0x00000000
        /*0040*/ 	.short	0x0010
        /*0042*/ 	.short	0x005c
        /*0044*/ 	.byte	0x00, 0xf0, 0x11, 0x00


	//----- nvinfo : EIATTR_KPARAM_INFO
	.align		4
.L_3267:
        /*0048*/ 	.byte	0x04, 0x17
        /*004a*/ 	.short	(.L_3269 - .L_3268)
.L_3268:
        /*004c*/ 	.word	0x00000000
        /*0050*/ 	.short	0x000f
        /*0052*/ 	.short	0x0058
        /*0054*/ 	.byte	0x00, 0xf0, 0x11, 0x00


	//----- nvinfo : EIATTR_KPARAM_INFO
	.align		4
.L_3269:
        /*0058*/ 	.byte	0x04, 0x17
        /*005a*/ 	.short	(.L_3271 - .L_3270)
.L_3270:
        /*005c*/ 	.word	0x00000000
        /*0060*/ 	.short	0x000e
        /*0062*/ 	.short	0x0054
        /*0064*/ 	.byte	0x00, 0xf0, 0x11, 0x00


	//----- nvinfo : EIATTR_KPARAM_INFO
	.align		4
.L_3271:
        /*0068*/ 	.byte	0x04, 0x17
        /*006a*/ 	.short	(.L_3273 - .L_3272)
.L_3272:
        /*006c*/ 	.word	0x00000000
        /*0070*/ 	.short	0x000d
        /*0072*/ 	.short	0x0050
        /*0074*/ 	.byte	0x00, 0xf0, 0x11, 0x00


	//----- nvinfo : EIATTR_KPARAM_INFO
	.align		4
.L_3273:
        /*0078*/ 	.byte	0x04, 0x17
        /*007a*/ 	.short	(.L_3275 - .L_3274)
.L_3274:
        /*007c*/ 	.word	0x00000000
        /*0080*/ 	.short	0x000c
        /*0082*/ 	.short	0x004c
        /*0084*/ 	.byte	0x00, 0xf0, 0x11, 0x00


	//----- nvinfo : EIATTR_KPARAM_INFO
	.align		4
.L_3275:
        /*0088*/ 	.byte	0x04, 0x17
        /*008a*/ 	.short	(.L_3277 - .L_3276)
.L_3276:
        /*008c*/ 	.word	0x00000000
        /*0090*/ 	.short	0x000b
        /*0092*/ 	.short	0x0048
        /*0094*/ 	.byte	0x00, 0xf0, 0x11, 0x00


	//----- nvinfo : EIATTR_KPARAM_INFO
	.align		4
.L_3277:
        /*0098*/ 	.byte	0x04, 0x17
        /*009a*/ 	.short	(.L_3279 - .L_3278)
.L_3278:
        /*009c*/ 	.word	0x00000000
        /*00a0*/ 	.short	0x000a
        /*00a2*/ 	.short	0x0040
        /*00a4*/ 	.byte	0x00, 0xf5, 0x21, 0x00


	//----- nvinfo : EIATTR_KPARAM_INFO
	.align		4
.L_3279:
        /*00a8*/ 	.byte	0x04, 0x17
        /*00aa*/ 	.short	(.L_3281 - .L_3280)
.L_3280:
        /*00ac*/ 	.word	0x00000000
        /*00b0*/ 	.short	0x0009
        /*00b2*/ 	.short	0x0038
        /*00b4*/ 	.byte	0x00, 0xf5, 0x21, 0x00


	//----- nvinfo : EIATTR_KPARAM_INFO
	.align		4
.L_3281:
        /*00b8*/ 	.byte	0x04, 0x17
        /*00ba*/ 	.short	(.L_3283 - .L_3282)
.L_3282:
        /*00bc*/ 	.word	0x00000000
        /*00c0*/ 	.short	0x0008
        /*00c2*/ 	.short	0x0034
        /*00c4*/ 	.byte	0x00, 0xf0, 0x11, 0x00


	//----- nvinfo : EIATTR_KPARAM_INFO
	.align		4
.L_3283:
        /*00c8*/ 	.byte	0x04, 0x17
        /*00ca*/ 	.short	(.L_3285 - .L_3284)
.L_3284:
        /*00cc*/ 	.word	0x00000000
        /*00d0*/ 	.short	0x0007
        /*00d2*/ 	.short	0x0030
        /*00d4*/ 	.byte	0x00, 0xf0, 0x11, 0x00


	//----- nvinfo : EIATTR_KPARAM_INFO
	.align		4
.L_3285:
        /*00d8*/ 	.byte	0x04, 0x17
        /*00da*/ 	.short	(.L_3287 - .L_3286)
.L_3286:
        /*00dc*/ 	.word	0x00000000
        /*00e0*/ 	.short	0x0006
        /*00e2*/ 	.short	0x002c
        /*00e4*/ 	.byte	0x00, 0xf0, 0x11, 0x00


	//----- nvinfo : EIATTR_KPARAM_INFO
	.align		4
.L_3287:
        /*00e8*/ 	.byte	0x04, 0x17
        /*00ea*/ 	.short	(.L_3289 - .L_3288)
.L_3288:
        /*00ec*/ 	.word	0x00000000
        /*00f0*/ 	.short	0x0005
        /*00f2*/ 	.short	0x0028
        /*00f4*/ 	.byte	0x00, 0xf0, 0x11, 0x00


	//----- nvinfo : EIATTR_KPARAM_INFO
	.align		4
.L_3289:
        /*00f8*/ 	.byte	0x04, 0x17
        /*00fa*/ 	.short	(.L_3291 - .L_3290)
.L_3290:
        /*00fc*/ 	.word	0x00000000
        /*0100*/ 	.short	0x0004
        /*0102*/ 	.short	0x0020
        /*0104*/ 	.byte	0x00, 0xf5, 0x21, 0x00


	//----- nvinfo : EIATTR_KPARAM_INFO
	.align		4
.L_3291:
        /*0108*/ 	.byte	0x04, 0x17
        /*010a*/ 	.short	(.L_3293 - .L_3292)
.L_3292:
        /*010c*/ 	.word	0x00000000
        /*0110*/ 	.short	0x0003
        /*0112*/ 	.short	0x0018
        /*0114*/ 	.byte	0x00, 0xf5, 0x21, 0x00


	//----- nvinfo : EIATTR_KPARAM_INFO
	.align		4
.L_3293:
        /*0118*/ 	.byte	0x04, 0x17
        /*011a*/ 	.short	(.L_3295 - .L_3294)
.L_3294:
        /*011c*/ 	.word	0x00000000
        /*0120*/ 	.short	0x0002
        /*0122*/ 	.short	0x0010
        /*0124*/ 	.byte	0x00, 0xf5, 0x21, 0x00


	//----- nvinfo : EIATTR_KPARAM_INFO
	.align		4
.L_3295:
        /*0128*/ 	.byte	0x04, 0x17
        /*012a*/ 	.short	(.L_3297 - .L_3296)
.L_3296:
        /*012c*/ 	.word	0x00000000
        /*0130*/ 	.short	0x0001
        /*0132*/ 	.short	0x0008
        /*0134*/ 	.byte	0x00, 0xf5, 0x21, 0x00


	//----- nvinfo : EIATTR_KPARAM_INFO
	.align		4
.L_3297:
        /*0138*/ 	.byte	0x04, 0x17
        /*013a*/ 	.short	(.L_3299 - .L_3298)
.L_3298:
        /*013c*/ 	.word	0x00000000
        /*0140*/ 	.short	0x0000
        /*0142*/ 	.short	0x0000
        /*0144*/ 	.byte	0x00, 0xf5, 0x21, 0x00


	//----- nvinfo : EIATTR_SPARSE_MMA_MASK
	.align		4
.L_3299:
        /*0148*/ 	.byte	0x03, 0x50
        /*014a*/ 	.short	0x0000


	//----- nvinfo : EIATTR_MAXREG_COUNT
	.align		4
        /*014c*/ 	.byte	0x03, 0x1b
        /*014e*/ 	.short	0x00ff


	//----- nvinfo : EIATTR_NUM_BARRIERS
	.align		4
        /*0150*/ 	.byte	0x02, 0x4c
        /*0152*/ 	.byte	0x01
	.zero		1


	//----- nvinfo : EIATTR_MERCURY_ISA_VERSION
	.align		4
        /*0154*/ 	.byte	0x03, 0x5f
        /*0156*/ 	.short	0x0101


	//----- nvinfo : EIATTR_VRC_CTA_INIT_COUNT
	.align		4
        /*0158*/ 	.byte	0x02, 0x4a
	.zero		1
	.zero		1


	//----- nvinfo : EIATTR_EXIT_INSTR_OFFSETS
	.align		4
        /*015c*/ 	.byte	0x04, 0x1c
        /*015e*/ 	.short	(.L_3301 - .L_3300)


	//   ....[0]....
.L_3300:
        /*0160*/ 	.word	0x00000050


	//   ....[1]....
        /*0164*/ 	.word	0x00000130


	//   ....[2]....
        /*0168*/ 	.word	0x00000d80


	//   ....[3]....
        /*016c*/ 	.word	0x00007140


	//   ....[4]....
        /*0170*/ 	.word	0x00007290


	//   ....[5]....
        /*0174*/ 	.word	0x00007320


	//   ....[6]....
        /*0178*/ 	.word	0x00007360


	//----- nvinfo : EIATTR_CRS_STACK_SIZE
	.align		4
.L_3301:
        /*017c*/ 	.byte	0x04, 0x1e
        /*017e*/ 	.short	(.L_3303 - .L_3302)
.L_3302:
        /*0180*/ 	.word	0x00000000


	//----- nvinfo : EIATTR_CBANK_PARAM_SIZE
	.align		4
.L_3303:
        /*0184*/ 	.byte	0x03, 0x19
        /*0186*/ 	.short	0x0074


	//----- nvinfo : EIATTR_PARAM_CBANK
	.align		4
        /*0188*/ 	.byte	0x04, 0x0a
        /*018a*/ 	.short	(.L_3305 - .L_3304)
	.align		4
.L_3304:
        /*018c*/ 	.word	index@(.nv.constant0._Z23gemm_half_q_half_kernelILi2ELi12ELb1ELb1ELi32EEvPK6__halfPKjS4_S2_PS0_iiiiPKtS7_iiiiiibS2_i)
        /*0190*/ 	.short	0x0380
        /*0192*/ 	.short	0x0074


	//----- nvinfo : EIATTR_SW_WAR
	.align		4
.L_3305:
        /*0194*/ 	.byte	0x04, 0x36
        /*0196*/ 	.short	(.L_3307 - .L_3306)
.L_3306:
        /*0198*/ 	.word	0x00000008
.L_3307:


//--------------------- .nv.info._Z23gemm_half_q_half_kernelILi2ELi14ELb1ELb1ELi32EEvPK6__halfPKjS4_S2_PS0_iiiiPKtS7_iiiiiibS2_i --------------------------
	.section	.nv.info._Z23gemm_half_q_half_kernelILi2ELi14ELb1ELb1ELi32EEvPK6__halfPKjS4_S2_PS0_iiiiPKtS7_iiiiiibS2_i,"",@"SHT_CUDA_INFO"
	.sectionflags	@""
	.align	4


	//----- nvinfo : EIATTR_CUDA_API_VERSION
	.align		4
        /*0000*/ 	.byte	0x04, 0x37
        /*0002*/ 	.short	(.L_3309 - .L_3308)
.L_3308:
        /*0004*/ 	.word	0x00000082


	//----- nvinfo : EIATTR_KPARAM_INFO
	.align		4
.L_3309:
        /*0008*/ 	.byte	0x04, 0x17
        /*000a*/ 	.short	(.L_3311 - .L_3310)
.L_3310:
        /*000c*/ 	.word	0x00000000
        /*0010*/ 	.short	0x0013
        /*0012*/ 	.short	0x0070
        /*0014*/ 	.byte	0x00, 0xf0, 0x11, 0x00


	//----- nvinfo : EIATTR_KPARAM_INFO
	.align		4
.L_3311:
        /*0018*/ 	.byte	0x04, 0x17
        /*001a*/ 	.short	(.L_3313 - .L_3312)
.L_3312:
        /*001c*/ 	.word	0x00000000
        /*0020*/ 	.short	0x0012
        /*0022*/ 	.short	0x0068
        /*0024*/ 	.byte	0x00, 0xf5, 0x21, 0x00


	//----- nvinfo : EIATTR_KPARAM_INFO
	.align		4
.L_3313:
        /*0028*/ 	.byte	0x04, 0x17
        /*002a*/ 	.short	(.L_3315 - .L_3314)
.L_3314:
        /*002c*/ 	.word	0x00000000
        /*0030*/ 	.short	0x0011
        /*0032*/ 	.short	0x0060
        /*0034*/ 	.byte	0x00, 0xf0, 0x05, 0x00


	//----- nvinfo : EIATTR_KPARAM_INFO
	.align		4
.L_3315:
        /*0038*/ 	.byte	0x04, 0x17
        /*003a*/ 	.short	(.L_3317 - .L_3316)
.L_3316:
        /*003c*/ 	.word	0x00000000
        /*0040*/ 	.short	0x0010
        /*0042*/ 	.short	0x005c
        /*0044*/ 	.byte	0x00, 0xf0, 0x11, 0x00


	//----- nvinfo : EIATTR_KPARAM_INFO
	.align		4
.L_3317:
        /*0048*/ 	.byte	0x04, 0x17
        /*004a*/ 	.short	(.L_3319 - .L_3318)
.L_3318:
        /*004c*/ 	.word	0x00000000
        /*0050*/ 	.short	0x000f
        /*0052*/ 	.short	0x0058
        /*0054*/ 	.byte	0x00, 0xf0, 0x11, 0x00


	//----- nvinfo : EIATTR_KPARAM_INFO
	.align		4
.L_3319:
        /*0058*/ 	.byte	0x04, 0x17
        /*005a*/ 	.short	(.L_3321 - .L_3320)
.L_3320:
        /*005c*/ 	.word	0x00000000
        /*0060*/ 	.short	0x000e
        /*0062*/ 	.short	0x0054
        /*0064*/ 	.byte	0x00, 0xf0, 0x11, 0x00


	//----- nvinfo : EIATTR_KPARAM_INFO
	.align		4
.L_3321:
        /*0068*/ 	.byte	0x04, 0x17
        /*006a*/ 	.short	(.L_3323 - .L_3322)
.L_3322:
        /*006c*/ 	.word	0x00000000
        /*0070*/ 	.short	0x000d
        /*0072*/ 	.short	0x0050
        /*0074*/ 	.byte	0x00, 0xf0, 0x11, 0x00


	//----- nvinfo : EIATTR_KPARAM_INFO
	.align		4
.L_3323:
        /*0078*/ 	.byte	0x04, 0x17
        /*007a*/ 	.short	(.L_3325 - .L_3324)
.L_3324:
        /*007c*/ 	.word	0x00000000
        /*0080*/ 	.short	0x000c
        /*0082*/ 	.short	0x004c
        /*0084*/ 	.byte	0x00, 0xf0, 0x11, 0x00


	//----- nvinfo : EIATTR_KPARAM_INFO
	.align		4
.L_3325:
        /*0088*/ 	.byte	0x04, 0x17
        /*008a*/ 	.short	(.L_3327 - .L_3326)
.L_3326:
        /*008c*/ 	.word	0x00000000
        /*0090*/ 	.short	0x000b
        /*0092*/ 	.short	0x0048
        /*0094*/ 	.byte	0x00, 0xf0, 0x11, 0x00


	//----- nvinfo : EIATTR_KPARAM_INFO
	.align		4
.L_3327:
        /*0098*/ 	.byte	0x04, 0x17
        /*009a*/ 	.short	(.L_3329 - .L_3328)
.L_3328:
        /*009c*/ 	.word	0x00000000
        /*00a0*/ 	.short	0x000a
        /*00a2*/ 	.short	0x0040
        /*00a4*/ 	.byte	0x00, 0xf5, 0x21, 0x00


	//----- nvinfo : EIATTR_KPARAM_INFO
	.align		4
.L_3329:
        /*00a8*/ 	.byte	0x04, 0x17
        /*00aa*/ 	.short	(.L_3331 - .L_3330)
.L_3330:
        /*00ac*/ 	.word	0x00000000
        /*00b0*/ 	.short	0x0009
        /*00b2*/ 	.short	0x0038
        /*00b4*/ 	.byte	0x00, 0xf5, 0x21, 0x00


	//----- nvinfo : EIATTR_KPARAM_INFO
	.align		4
.L_3331:
        /*00b8*/ 	.byte	0x04, 0x17
        /*00ba*/ 	.short	(.L_3333 - .L_3332)
.L_3332:
        /*00bc*/ 	.word	0x00000000
        /*00c0*/ 	.short	0x0008
        /*00c2*/ 	.short	0x0034
        /*00c4*/ 	.byte	0x00, 0xf0, 0x11, 0x00


	//----- nvinfo : EIATTR_KPARAM_INFO
	.align		4
.L_3333:
        /*00c8*/ 	.byte	0x04, 0x17
        /*00ca*/ 	.short	(.L_3335 - .L_3334)
.L_3334:
        /*00cc*/ 	.word	0x00000000
        /*00d0*/ 	.short	0x0007
        /*00d2*/ 	.short	0x0030
        /*00d4*/ 	.byte	0x00, 0xf0, 0x11, 0x00


	//----- nvinfo : EIATTR_KPARAM_INFO
	.align		4
.L_3335:
        /*00d8*/ 	.byte	0x04, 0x17
        /*00da*/ 	.short	(.L_3337 - .L_3336)
.L_3336:
        /*00dc*/ 	.word	0x00000000
        /*00e0*/ 	.short	0x0006
        /*00e2*/ 	.short	0x002c
        /*00e4*/ 	.byte	0x00, 0xf0, 0x11, 0x00


	//----- nvinfo : EIATTR_KPARAM_INFO
	.align		4
.L_3337:
        /*00e8*/ 	.byte	0x04, 0x17
        /*00ea*/ 	.short	(.L_3339 - .L_3338)
.L_3338:
        /*00ec*/ 	.word	0x00000000
        /*00f0*/ 	.short	0x0005
        /*00f2*/ 	.short	0x0028
        /*00f4*/ 	.byte	0x00, 0xf0, 0x11, 0x00


	//----- nvinfo : EIATTR_KPARAM_INFO
	.align		4
.L_3339:
        /*00f8*/ 	.byte	0x04, 0x17
        /*00fa*/ 	.short	(.L_3341 - .L_3340)
.L_3340:
        /*00fc*/ 	.word	0x00000000
        /*0100*/ 	.short	0x0004
        /*0102*/ 	.short	0x0020
        /*0104*/ 	.byte	0x00, 0xf5, 0x21, 0x00


	//----- nvinfo : EIATTR_KPARAM_INFO
	.align		4
.L_3341:
        /*0108*/ 	.byte	0x04, 0x17
        /*010a*/ 	.short	(.L_3343 - .L_3342)
.L_3342:
        /*010c*/ 	.word	0x00000000
        /*0110*/ 	.short	0x0003
        /*0112*/ 	.short	0x0018
        /*0114*/ 	.byte	0x00, 0xf5, 0x21, 0x00


	//----- nvinfo : EIATTR_KPARAM_INFO
	.align		4
.L_3343:
        /*0118*/ 	.byte	0x04, 0x17
        /*011a*/ 	.short	(.L_3345 - .L_3344)
.L_3344:
        /*011c*/ 	.word	0x00000000
        /*0120*/ 	.short	0x0002
        /*0122*/ 	.short	0x0010
        /*0124*/ 	.byte	0x00, 0xf5, 0x21, 0x00


	//----- nvinfo : EIATTR_KPARAM_INFO
	.align		4
.L_3345:
        /*0128*/ 	.byte	0x04, 0x17
        /*012a*/ 	.short	(.L_3347 - .L_3346)
.L_3346:
        /*012c*/ 	.word	0x00000000
        /*0130*/ 	.short	0x0001
        /*0132*/ 	.short	0x0008
        /*0134*/ 	.byte	0x00, 0xf5, 0x21, 0x00


	//----- nvinfo : EIATTR_KPARAM_INFO
	.align		4
.L_3347:
        /*0138*/ 	.byte	0x04, 0x17
        /*013a*/ 	.short	(.L_3349 - .L_3348)
.L_3348:
        /*013c*/ 	.word	0x00000000
        /*0140*/ 	.short	0x0000
        /*0142*/ 	.short	0x0000
        /*0144*/ 	.byte	0x00, 0xf5, 0x21, 0x00


	//----- nvinfo : EIATTR_SPARSE_MMA_MASK
	.align		4
.L_3349:
        /*0148*/ 	.byte	0x03, 0x50
        /*014a*/ 	.short	0x0000


	//----- nvinfo : EIATTR_MAXREG_COUNT
	.align		4
        /*014c*/ 	.byte	0x03, 0x1b
        /*014e*/ 	.short	0x00ff


	//----- nvinfo : EIATTR_NUM_BARRIERS
	.align		4
        /*0150*/ 	.byte	0x02, 0x4c
        /*0152*/ 	.byte	0x01
	.zero		1


	//----- nvinfo : EIATTR_MERCURY_ISA_VERSION
	.align		4
        /*0154*/ 	.byte	0x03, 0x5f
        /*0156*/ 	.short	0x0101


	//----- nvinfo : EIATTR_VRC_CTA_INIT_COUNT
	.align		4
        /*0158*/ 	.byte	0x02, 0x4a
	.zero		1
	.zero		1


	//----- nvinfo : EIATTR_EXIT_INSTR_OFFSETS
	.align		4
        /*015c*/ 	.byte	0x04, 0x1c
        /*015e*/ 	.short	(.L_3351 - .L_3350)


	//   ....[0]....
.L_3350:
        /*0160*/ 	.word	0x00000050


	//   ....[1]....
        /*0164*/ 	.word	0x00000140


	//   ....[2]....
        /*0168*/ 	.word	0x00000d90


	//   ....[3]....
        /*016c*/ 	.word	0x00007fc0


	//   ....[4]....
        /*0170*/ 	.word	0x00008120


	//   ....[5]....
        /*0174*/ 	.word	0x000081b0


	//   ....[6]....
        /*0178*/ 	.word	0x000081f0


	//----- nvinfo : EIATTR_CRS_STACK_SIZE
	.align		4
.L_3351:
        /*017c*/ 	.byte	0x04, 0x1e
        /*017e*/ 	.short	(.L_3353 - .L_3352)
.L_3352:
        /*0180*/ 	.word	0x00000000


	//----- nvinfo : EIATTR_CBANK_PARAM_SIZE
	.align		4
.L_3353:
        /*0184*/ 	.byte	0x03, 0x19
        /*0186*/ 	.short	0x0074


	//----- nvinfo : EIATTR_PARAM_CBANK
	.align		4
        /*0188*/ 	.byte	0x04, 0x0a
        /*018a*/ 	.short	(.L_3355 - .L_3354)
	.align		4
.L_3354:
        /*018c*/ 	.word	index@(.nv.constant0._Z23gemm_half_q_half_kernelILi2ELi14ELb1ELb1ELi32EEvPK6__halfPKjS4_S2_PS0_iiiiPKtS7_iiiiiibS2_i)
        /*0190*/ 	.short	0x0380
        /*0192*/ 	.short	0x0074


	//----- nvinfo : EIATTR_SW_WAR
	.align		4
.L_3355:
        /*0194*/ 	.byte	0x04, 0x36
        /*0196*/ 	.short	(.L_3357 - .L_3356)
.L_3356:
        /*0198*/ 	.word	0x00000008
.L_3357:


//--------------------- .nv.info._Z23gemm_half_q_half_kernelILi2ELi4ELb1ELb1ELi32EEvPK6__halfPKjS4_S2_PS0_iiiiPKtS7_iiiiiibS2_i --------------------------
	.section	.nv.info._Z23gemm_half_q_half_kernelILi2ELi4ELb1ELb1ELi32EEvPK6__halfPKjS4_S2_PS0_iiiiPKtS7_iiiiiibS2_i,"",@"SHT_CUDA_INFO"
	.sectionflags	@""
	.align	4


	//----- nvinfo : EIATTR_CUDA_API_VERSION
	.align		4
        /*0000*/ 	.byte	0x04, 0x37
        /*0002*/ 	.short	(.L_3359 - .L_3358)
.L_3358:
        /*0004*/ 	.word	0x00000082


	//----- nvinfo : EIATTR_KPARAM_INFO
	.align		4
.L_3359:
        /*0008*/ 	.byte	0x04, 0x17
        /*000a*/ 	.short	(.L_3361 - .L_3360)
.L_3360:
        /*000c*/ 	.word	0x00000000
        /*0010*/ 	.short	0x0013
        /*0012*/ 	.short	0x0070
        /*0014*/ 	.byte	0x00, 0xf0, 0x11, 0x00


	//----- nvinfo : EIATTR_KPARAM_INFO
	.align		4
.L_3361:
        /*0018*/ 	.byte	0x04, 0x17
        /*001a*/ 	.short	(.L_3363 - .L_3362)
.L_3362:
        /*001c*/ 	.word	0x00000000
        /*0020*/ 	.short	0x0012
        /*0022*/ 	.short	0x0068
        /*0024*/ 	.byte	0x00, 0xf5, 0x21, 0x00


	//----- nvinfo : EIATTR_KPARAM_INFO
	.align		4
.L_3363:
        /*0028*/ 	.byte	0x04, 0x17
        /*002a*/ 	.short	(.L_3365 - .L_3364)
.L_3364:
        /*002c*/ 	.word	0x00000000
        /*0030*/ 	.short	0x0011
        /*0032*/ 	.short	0x0060
        /*0034*/ 	.byte	0x00, 0xf0, 0x05, 0x00


	//----- nvinfo : EIATTR_KPARAM_INFO
	.align		4
.L_3365:
        /*0038*/ 	.byte	0x04, 0x17
        /*003a*/ 	.short	(.L_3367 - .L_3366)
.L_3366:
        /*003c*/ 	.word	0x00000000
        /*0040*/ 	.short	0x0010
        /*0042*/ 	.short	0x005c
        /*0044*/ 	.byte	0x00, 0xf0, 0x11, 0x00


	//----- nvinfo : EIATTR_KPARAM_INFO
	.align		4
.L_3367:
        /*0048*/ 	.byte	0x04, 0x17
        /*004a*/ 	.short	(.L_3369 - .L_3368)
.L_3368:
        /*004c*/ 	.word	0x00000000
        /*0050*/ 	.short	0x000f
        /*0052*/ 	.short	0x0058
        /*0054*/ 	.byte	0x00, 0xf0, 0x11, 0x00


	//----- nvinfo : EIATTR_KPARAM_INFO
	.align		4
.L_3369:
        /*0058*/ 	.byte	0x04, 0x17
        /*005a*/ 	.short	(.L_3371 - .L_3370)
.L_3370:
        /*005c*/ 	.word	0x00000000
        /*0060*/ 	.short	0x000e
        /*0062*/ 	.short	0x0054
        /*0064*/ 	.byte	0x00, 0xf0, 0x11, 0x00


	//----- nvinfo : EIATTR_KPARAM_INFO
	.align		4
.L_3371:
        /*0068*/ 	.byte	0x04, 0x17
        /*006a*/ 	.short	(.L_3373 - .L_3372)
.L_3372:
        /*006c*/ 	.word	0x00000000
        /*0070*/ 	.short	0x000d
        /*0072*/ 	.short	0x0050
        /*0074*/ 	.byte	0x00, 0xf0, 0x11, 0x00


	//----- nvinfo : EIATTR_KPARAM_INFO
	.align		4
.L_3373:
        /*0078*/ 	.byte	0x04, 0x17
        /*007a*/ 	.short	(.L_3375 - .L_3374)
.L_3374:
        /*007c*/ 	.word	0x00000000
        /*0080*/ 	.short	0x000c
        /*0082*/ 	.short	0x004c
        /*0084*/ 	.byte	0x00, 0xf0, 0x11, 0x00


	//----- nvinfo : EIATTR_KPARAM_INFO
	.align		4
.L_3375:
        /*0088*/ 	.byte	0x04, 0x17
        /*008a*/ 	.short	(.L_3377 - .L_3376)
.L_3376:
        /*008c*/ 	.word	0x00000000
        /*0090*/ 	.short	0x000b
        /*0092*/ 	.short	0x0048
        /*0094*/ 	.byte	0x00, 0xf0, 0x11, 0x00


	//----- nvinfo : EIATTR_KPARAM_INFO
	.align		4
.L_3377:
        /*0098*/ 	.byte	0x04, 0x17
        /*009a*/ 	.short	(.L_3379 - .L_3378)
.L_3378:
        /*009c*/ 	.word	0x00000000
        /*00a0*/ 	.short	0x000a
        /*00a2*/ 	.short	0x0040
        /*00a4*/ 	.byte	0x00, 0xf5, 0x21, 0x00


	//----- nvinfo : EIATTR_KPARAM_INFO
	.align		4
.L_3379:
        /*00a8*/ 	.byte	0x04, 0x17
        /*00aa*/ 	.short	(.L_3381 - .L_3380)
.L_3380:
        /*00ac*/ 	.word	0x00000000
        /*00b0*/ 	.short	0x0009
        /*00b2*/ 	.short	0x0038
        /*00b4*/ 	.byte	0x00, 0xf5, 0x21, 0x00


	//----- nvinfo : EIATTR_KPARAM_INFO
	.align		4
.L_3381:
        /*00b8*/ 	.byte	0x04, 0x17
        /*00ba*/ 	.short	(.L_3383 - .L_3382)
.L_3382:
        /*00bc*/ 	.word	0x00000000
        /*00c0*/ 	.short	0x0008
        /*00c2*/ 	.short	0x0034
        /*00c4*/ 	.byte	0x00, 0xf0, 0x11, 0x00


	//----- nvinfo : EIATTR_KPARAM_INFO
	.align		4
.L_3383:
        /*00c8*/ 	.byte	0x04, 0x17
        /*00ca*/ 	.short	(.L_3385 - .L_3384)
.L_3384:
        /*00cc*/ 	.word	0x00000000
        /*00d0*/ 	.short	0x0007
        /*00d2*/ 	.short	0x0030
        /*00d4*/ 	.byte	0x00, 0xf0, 0x11, 0x00


	//----- nvinfo : EIATTR_KPARAM_INFO
	.align		4
.L_3385:
        /*00d8*/ 	.byte	0x04, 0x17
        /*00da*/ 	.short	(.L_3387 - .L_3386)
.L_3386:
        /*00dc*/ 	.word	0x00000000
        /*00e0*/ 	.short	0x0006
        /*00e2*/ 	.short	0x002c
        /*00e4*/ 	.byte	0x00, 0xf0, 0x11, 0x00


	//----- nvinfo : EIATTR_KPARAM_INFO
	.align		4
.L_3387:
        /*00e8*/ 	.byte	0x04, 0x17
        /*00ea*/ 	.short	(.L_3389 - .L_3388)
.L_3388:
        /*00ec*/ 	.word	0x00000000
        /*00f0*/ 	.short	0x0005
        /*00f2*/ 	.short	0x0028
        /*00f4*/ 	.byte	0x00, 0xf0, 0x11, 0x00


	//----- nvinfo : EIATTR_KPARAM_INFO
	.align		4
.L_3389:
        /*00f8*/ 	.byte	0x04, 0x17
        /*00fa*/ 	.short	(.L_3391 - .L_3390)
.L_3390:
        /*00fc*/ 	.word	0x00000000
        /*0100*/ 	.short	0x0004
        /*0102*/ 	.short	0x0020
        /*0104*/ 	.byte	0x00, 0xf5, 0x21, 0x00


	//----- nvinfo : EIATTR_KPARAM_INFO
	.align		4
.L_3391:
        /*0108*/ 	.byte	0x04, 0x17
        /*010a*/ 	.short	(.L_3393 - .L_3392)
.L_3392:
        /*010c*/ 	.word	0x00000000
        /*0110*/ 	.short	0x0003
        /*0112*/ 	.short	0x0018
        /*0114*/ 	.byte	0x00, 0xf5, 0x21, 0x00


	//----- nvinfo : EIATTR_KPARAM_INFO
	.align		4
.L_3393:
        /*0118*/ 	.byte	0x04, 0x17
        /*011a*/ 	.short	(.L_3395 - .L_3394)
.L_3394:
        /*011c*/ 	.word	0x00000000
        /*0120*/ 	.short	0x0002
        /*0122*/ 	.short	0x0010
        /*0124*/ 	.byte	0x00, 0xf5, 0x21, 0x00


	//----- nvinfo : EIATTR_KPARAM_INFO
	.align		4
.L_3395:
        /*0128*/ 	.byte	0x04, 0x17
        /*012a*/ 	.short	(.L_3397 - .L_3396)
.L_3396:
        /*012c*/ 	.word	0x00000000
        /*0130*/ 	.short	0x0001
        /*0132*/ 	.short	0x0008
        /*0134*/ 	.byte	0x00, 0xf5, 0x21, 0x00


	//----- nvinfo : EIATTR_KPARAM_INFO
	.align		4
.L_3397:
        /*0138*/ 	.byte	0x04, 0x17
        /*013a*/ 	.short	(.L_3399 - .L_3398)
.L_3398:
        /*013c*/ 	.word	0x00000000
        /*0140*/ 	.short	0x0000
        /*0142*/ 	.short	0x0000
        /*0144*/ 	.byte	0x00, 0xf5, 0x21, 0x00


	//----- nvinfo : EIATTR_SPARSE_MMA_MASK
	.align		4
.L_3399:
        /*0148*/ 	.byte	0x03, 0x50
        /*014a*/ 	.short	0x0000


	//----- nvinfo : EIATTR_MAXREG_COUNT
	.align		4
        /*014c*/ 	.byte	0x03, 0x1b
        /*014e*/ 	.short	0x00ff


	//----- nvinfo : EIATTR_NUM_BARRIERS
	.align		4
        /*0150*/ 	.byte	0x02, 0x4c
        /*0152*/ 	.byte	0x01
	.zero		1


	//----- nvinfo : EIATTR_MERCURY_ISA_VERSION
	.align		4
        /*0154*/ 	.byte	0x03, 0x5f
        /*0156*/ 	.short	0x0101


	//----- nvinfo : EIATTR_VRC_CTA_INIT_COUNT
	.align		4
        /*0158*/ 	.byte	0x02, 0x4a
	.zero		1
	.zero		1


	//----- nvinfo : EIATTR_EXIT_INSTR_OFFSETS
	.align		4
        /*015c*/ 	.byte	0x04, 0x1c
        /*015e*/ 	.short	(.L_3401 - .L_3400)


	//   ....[0]....
.L_3400:
        /*0160*/ 	.word	0x00000050


	//   ....[1]....
        /*0164*/ 	.word	0x00000130


	//   ....[2]....
        /*0168*/ 	.word	0x00000d60


	//   ....[3]....
        /*016c*/ 	.word	0x000034d0


	//   ....[4]....
        /*0170*/ 	.word	0x00003620


	//   ....[5]....
        /*0174*/ 	.word	0x000036a0


	//   ....[6]....
        /*0178*/ 	.word	0x000036e0


	//----- nvinfo : EIATTR_CRS_STACK_SIZE
	.align		4
.L_3401:
        /*017c*/ 	.byte	0x04, 0x1e
        /*017e*/ 	.short	(.L_3403 - .L_3402)
.L_3402:
        /*0180*/ 	.word	0x00000000


	//----- nvinfo : EIATTR_CBANK_PARAM_SIZE
	.align		4
.L_3403:
        /*0184*/ 	.byte	0x03, 0x19
        /*0186*/ 	.short	0x0074


	//----- nvinfo : EIATTR_PARAM_CBANK
	.align		4
        /*0188*/ 	.byte	0x04, 0x0a
        /*018a*/ 	.short	(.L_3405 - .L_3404)
	.align		4
.L_3404:
        /*018c*/ 	.word	index@(.nv.constant0._Z23gemm_half_q_half_kernelILi2ELi4ELb1ELb1ELi32EEvPK6__halfPKjS4_S2_PS0_iiiiPKtS7_iiiiiibS2_i)
        /*0190*/ 	.short	0x0380
        /*0192*/ 	.short	0x0074


	//----- nvinfo : EIATTR_SW_WAR
	.align		4
.L_3405:
        /*0194*/ 	.byte	0x04, 0x36
        /*0196*/ 	.short	(.L_3407 - .L_3406)
.L_3406:
        /*0198*/ 	.word	0x00000008
.L_3407:


//--------------------- .nv.info._Z23gemm_half_q_half_kernelILi2ELi6ELb1ELb1ELi32EEvPK6__halfPKjS4_S2_PS0_iiiiPKtS7_iiiiiibS2_i --------------------------
	.section	.nv.info._Z23gemm_half_q_half_kernelILi2ELi6ELb1ELb1ELi32EEvPK6__halfPKjS4_S2_PS0_iiiiPKtS7_iiiiiibS2_i,"",@"SHT_CUDA_INFO"
	.sectionflags	@""
	.align	4


	//----- nvinfo : EIATTR_CUDA_API_VERSION
	.align		4
        /*0000*/ 	.byte	0x04, 0x37
        /*0002*/ 	.short	(.L_3409 - .L_3408)
.L_3408:
        /*0004*/ 	.word	0x00000082


	//----- nvinfo : EIATTR_KPARAM_INFO
	.align		4
.L_3409:
        /*0008*/ 	.byte	0x04, 0x17
        /*000a*/ 	.short	(.L_3411 - .L_3410)
.L_3410:
        /*000c*/ 	.word	0x00000000
        /*0010*/ 	.short	0x0013
        /*0012*/ 	.short	0x0070
        /*0014*/ 	.byte	0x00, 0xf0, 0x11, 0x00


	//----- nvinfo : EIATTR_KPARAM_INFO
	.align		4
.L_3411:
        /*0018*/ 	.byte	0x04, 0x17
        /*001a*/ 	.short	(.L_3413 - .L_3412)
.L_3412:
        /*001c*/ 	.word	0x00000000
        /*0020*/ 	.short	0x0012
        /*0022*/ 	.short	0x0068
        /*0024*/ 	.byte	0x00, 0xf5, 0x21, 0x00


	//----- nvinfo : EIATTR_KPARAM_INFO
	.align		4
.L_3413:
        /*0028*/ 	.byte	0x04, 0x17
        /*002a*/ 	.short	(.L_3415 - .L_3414)
.L_3414:
        /*002c*/ 	.word	0x00000000
        /*0030*/ 	.short	0x0011
        /*0032*/ 	.short	0x0060
        /*0034*/ 	.byte	0x00, 0xf0, 0x05, 0x00


	//----- nvinfo : EIATTR_KPARAM_INFO
	.align		4
.L_3415:
        /*0038*/ 	.byte	0x04, 0x17
        /*003a*/ 	.short	(.L_3417 - .L_3416)
.L_3416:
        /*003c*/ 	.word	0x00000000
        /*0040*/ 	.short	0x0010
        /*0042*/ 	.short	0x005c
        /*0044*/ 	.byte	0x00, 0xf0, 0x11, 0x00


	//----- nvinfo : EIATTR_KPARAM_INFO
	.align		4
.L_3417:
        /*0048*/ 	.byte	0x04, 0x17
        /*004a*/ 	.short	(.L_3419 - .L_3418)
.L_3418:
        /*004c*/ 	.word	0x00000000
        /*0050*/ 	.short	0x000f
        /*0052*/ 	.short	0x0058
        /*0054*/ 	.byte	0x00, 0xf0, 0x11, 0x00


	//----- nvinfo : EIATTR_KPARAM_INFO
	.align		4
.L_3419:
        /*0058*/ 	.byte	0x04, 0x17
        /*005a*/ 	.short	(.L_3421 - .L_3420)
.L_3420:
        /*005c*/ 	.word	0x00000000
        /*0060*/ 	.short	0x000e
        /*0062*/ 	.short	0x0054
        /*0064*/ 	.byte	0x00, 0xf0, 0x11, 0x00


	//----- nvinfo : EIATTR_KPARAM_INFO
	.align		4
.L_3421:
        /*0068*/ 	.byte	0x04, 0x17
        /*006a*/ 	.short	(.L_3423 - .L_3422)
.L_3422:
        /*006c*/ 	.word	0x00000000
        /*0070*/ 	.short	0x000d
        /*0072*/ 	.short	0x0050
        /*0074*/ 	.byte	0x00, 0xf0, 0x11, 0x00


	//----- nvinfo : EIATTR_KPARAM_INFO
	.align		4
.L_3423:
        /*0078*/ 	.byte	0x04, 0x17
        /*007a*/ 	.short	(.L_3425 - .L_3424)
.L_3424:
        /*007c*/ 	.word	0x00000000
        /*0080*/ 	.short	0x000c
        /*0082*/ 	.short	0x004c
        /*0084*/ 	.byte	0x00, 0xf0, 0x11, 0x00


	//----- nvinfo : EIATTR_KPARAM_INFO
	.align		4
.L_3425:
        /*0088*/ 	.byte	0x04, 0x17
        /*008a*/ 	.short	(.L_3427 - .L_3426)
.L_3426:
        /*008c*/ 	.word	0x00000000
        /*0090*/ 	.short	0x000b
        /*0092*/ 	.short	0x0048
        /*0094*/ 	.byte	0x00, 0xf0, 0x11, 0x00


	//----- nvinfo : EIATTR_KPARAM_INFO
	.align		4
.L_3427:
        /*0098*/ 	.byte	0x04, 0x17
        /*009a*/ 	.short	(.L_3429 - .L_3428)
.L_3428:
        /*009c*/ 	.word	0x00000000
        /*00a0*/ 	.short	0x000a
        /*00a2*/ 	.short	0x0040
        /*00a4*/ 	.byte	0x00, 0xf5, 0x21, 0x00


	//----- nvinfo : EIATTR_KPARAM_INFO
	.align		4
.L_3429:
        /*00a8*/ 	.byte	0x04, 0x17
        /*00aa*/ 	.short	(.L_3431 - .L_3430)
.L_3430:
        /*00ac*/ 	.word	0x00000000
        /*00b0*/ 	.short	0x0009
        /*00b2*/ 	.short	0x0038
        /*00b4*/ 	.byte	0x00, 0xf5, 0x21, 0x00


	//----- nvinfo : EIATTR_KPARAM_INFO
	.align		4
.L_3431:
        /*00b8*/ 	.byte	0x04, 0x17
        /*00ba*/ 	.short	(.L_3433 - .L_3432)
.L_3432:
        /*00bc*/ 	.word	0x00000000
        /*00c0*/ 	.short	0x0008
        /*00c2*/ 	.short	0x0034
        /*00c4*/ 	.byte	0x00, 0xf0, 0x11, 0x00


	//----- nvinfo : EIATTR_KPARAM_INFO
	.align		4
.L_3433:
        /*00c8*/ 	.byte	0x04, 0x17
        /*00ca*/ 	.short	(.L_3435 - .L_3434)
.L_3434:
        /*00cc*/ 	.word	0x00000000
        /*00d0*/ 	.short	0x0007
        /*00d2*/ 	.short	0x0030
        /*00d4*/ 	.byte	0x00, 0xf0, 0x11, 0x00


	//----- nvinfo : EIATTR_KPARAM_INFO
	.align		4
.L_3435:
        /*00d8*/ 	.byte	0x04, 0x17
        /*00da*/ 	.short	(.L_3437 - .L_3436)
.L_3436:
        /*00dc*/ 	.word	0x00000000
        /*00e0*/ 	.short	0x0006
        /*00e2*/ 	.short	0x002c
        /*00e4*/ 	.byte	0x00, 0xf0, 0x11, 0x00


	//----- nvinfo : EIATTR_KPARAM_INFO
	.align		4
.L_3437:
        /*00e8*/ 	.byte	0x04, 0x17
        /*00ea*/ 	.short	(.L_3439 - .L_3438)
.L_3438:
        /*00ec*/ 	.word	0x00000000
        /*00f0*/ 	.short	0x0005
        /*00f2*/ 	.short	0x0028
        /*00f4*/ 	.byte	0x00, 0xf0, 0x11, 0x00


	//----- nvinfo : EIATTR_KPARAM_INFO
	.align		4
.L_3439:
        /*00f8*/ 	.byte	0x04, 0x17
        /*00fa*/ 	.short	(.L_3441 - .L_3440)
.L_3440:
        /*00fc*/ 	.word	0x00000000
        /*0100*/ 	.short	0x0004
        /*0102*/ 	.short	0x0020
        /*0104*/ 	.byte	0x00, 0xf5, 0x21, 0x00


	//----- nvinfo : EIATTR_KPARAM_INFO
	.align		4
.L_3441:
        /*0108*/ 	.byte	0x04, 0x17
        /*010a*/ 	.short	(.L_3443 - .L_3442)
.L_3442:
        /*010c*/ 	.word	0x00000000
        /*0110*/ 	.short	0x0003
        /*0112*/ 	.short	0x0018
        /*0114*/ 	.byte	0x00, 0xf5, 0x21, 0x00


	//----- nvinfo : EIATTR_KPARAM_INFO
	.align		4
.L_3443:
        /*0118*/ 	.byte	0x04, 0x17
        /*011a*/ 	.short	(.L_3445 - .L_3444)
.L_3444:
        /*011c*/ 	.word	0x00000000
        /*0120*/ 	.short	0x0002
        /*0122*/ 	.short	0x0010
        /*0124*/ 	.byte	0x00, 0xf5, 0x21, 0x00


	//----- nvinfo : EIATTR_KPARAM_INFO
	.align		4
.L_3445:
        /*0128*/ 	.byte	0x04, 0x17
        /*012a*/ 	.short	(.L_3447 - .L_3446)
.L_3446:
        /*012c*/ 	.word	0x00000000
        /*0130*/ 	.short	0x0001
        /*0132*/ 	.short	0x0008
        /*0134*/ 	.byte	0x00, 0xf5, 0x21, 0x00


	//----- nvinfo : EIATTR_KPARAM_INFO
	.align		4
.L_3447:
        /*0138*/ 	.byte	0x04, 0x17
        /*013a*/ 	.short	(.L_3449 - .L_3448)
.L_3448:
        /*013c*/ 	.word	0x00000000
        /*0140*/ 	.short	0x0000
        /*0142*/ 	.short	0x0000
        /*0144*/ 	.byte	0x00, 0xf5, 0x21, 0x00


	//----- nvinfo : EIATTR_SPARSE_MMA_MASK
	.align		4
.L_3449:
        /*0148*/ 	.byte	0x03, 0x50
        /*014a*/ 	.short	0x0000


	//----- nvinfo : EIATTR_MAXREG_COUNT
	.align		4
        /*014c*/ 	.byte	0x03, 0x1b
        /*014e*/ 	.short	0x00ff


	//----- nvinfo : EIATTR_NUM_BARRIERS
	.align		4
        /*0150*/ 	.byte	0x02, 0x4c
        /*0152*/ 	.byte	0x01
	.zero		1


	//----- nvinfo : EIATTR_MERCURY_ISA_VERSION
	.align		4
        /*0154*/ 	.byte	0x03, 0x5f
        /*0156*/ 	.short	0x0101


	//----- nvinfo : EIATTR_VRC_CTA_INIT_COUNT
	.align		4
        /*0158*/ 	.byte	0x02, 0x4a
	.zero		1
	.zero		1


	//----- nvinfo : EIATTR_EXIT_INSTR_OFFSETS
	.align		4
        /*015c*/ 	.byte	0x04, 0x1c
        /*015e*/ 	.short	(.L_3451 - .L_3450)


	//   ....[0]....
.L_3450:
        /*0160*/ 	.word	0x00000060


	//   ....[1]....
        /*0164*/ 	.word	0x00000170


	//   ....[2]....
        /*0168*/ 	.word	0x00000de0


	//   ....[3]....
        /*016c*/ 	.word	0x000043d0


	//   ....[4]....
        /*0170*/ 	.word	0x00004530


	//   ....[5]....
        /*0174*/ 	.word	0x000045c0


	//   ....[6]....
        /*0178*/ 	.word	0x00004600


	//----- nvinfo : EIATTR_CRS_STACK_SIZE
	.align		4
.L_3451:
        /*017c*/ 	.byte	0x04, 0x1e
        /*017e*/ 	.short	(.L_3453 - .L_3452)
.L_3452:
        /*0180*/ 	.word	0x00000000


	//----- nvinfo : EIATTR_CBANK_PARAM_SIZE
	.align		4
.L_3453:
        /*0184*/ 	.byte	0x03, 0x19
        /*0186*/ 	.short	0x0074


	//----- nvinfo : EIATTR_PARAM_CBANK
	.align		4
        /*0188*/ 	.byte	0x04, 0x0a
        /*018a*/ 	.short	(.L_3455 - .L_3454)
	.align		4
.L_3454:
        /*018c*/ 	.word	index@(.nv.constant0._Z23gemm_half_q_half_kernelILi2ELi6ELb1ELb1ELi32EEvPK6__halfPKjS4_S2_PS0_iiiiPKtS7_iiiiiibS2_i)
        /*0190*/ 	.short	0x0380
        /*0192*/ 	.short	0x0074


	//----- nvinfo : EIATTR_SW_WAR
	.align		4
.L_3455:
        /*0194*/ 	.byte	0x04, 0x36
        /*0196*/ 	.short	(.L_3457 - .L_3456)
.L_3456:
        /*0198*/ 	.word	0x00000008
.L_3457:


//--------------------- .nv.info._Z23gemm_half_q_half_kernelILi2ELi2ELb1ELb1ELi32EEvPK6__halfPKjS4_S2_PS0_iiiiPKtS7_iiiiiibS2_i --------------------------
	.section	.nv.info._Z23gemm_half_q_half_kernelILi2ELi2ELb1ELb1ELi32EEvPK6__halfPKjS4_S2_PS0_iiiiPKtS7_iiiiiibS2_i,"",@"SHT_CUDA_INFO"
	.sectionflags	@""
	.align	4


	//----- nvinfo : EIATTR_CUDA_API_VERSION
	.align		4
        /*0000*/ 	.byte	0x04, 0x37
        /*0002*/ 	.short	(.L_3459 - .L_3458)
.L_3458:
        /*0004*/ 	.word	0x00000082


	//----- nvinfo : EIATTR_KPARAM_INFO
	.align		4
.L_3459:
        /*0008*/ 	.byte	0x04, 0x17
        /*000a*/ 	.short	(.L_3461 - .L_3460)
.L_3460:
        /*000c*/ 	.word	0x00000000
        /*0010*/ 	.short	0x0013
        /*0012*/ 	.short	0x0070
        /*0014*/ 	.byte	0x00, 0xf0, 0x11, 0x00


	//----- nvinfo : EIATTR_KPARAM_INFO
	.align		4
.L_3461:
        /*0018*/ 	.byte	0x04, 0x17
        /*001a*/ 	.short	(.L_3463 - .L_3462)
.L_3462:
        /*001c*/ 	.word	0x00000000
        /*0020*/ 	.short	0x0012
        /*0022*/ 	.short	0x0068
        /*0024*/ 	.byte	0x00, 0xf5, 0x21, 0x00


	//----- nvinfo : EIATTR_KPARAM_INFO
	.align		4
.L_3463:
        /*0028*/ 	.byte	0x04, 0x17
        /*002a*/ 	.short	(.L_3465 - .L_3464)
.L_3464:
        /*002c*/ 	.word	0x00000000
        /*0030*/ 	.short	0x0011
        /*0032*/ 	.short	0x0060
        /*0034*/ 	.byte	0x00, 0xf0, 0x05, 0x00


	//----- nvinfo : EIATTR_KPARAM_INFO
	.align		4
.L_3465:
        /*0038*/ 	.byte	0x04, 0x17
        /*003a*/ 	.short	(.L_3467 - .L_3466)
.L_3466:
        /*003c*/ 	.word	0x00000000
        /*0040*/ 	.short	0x0010
        /*0042*/ 	.short	0x005c
        /*0044*/ 	.byte	0x00, 0xf0, 0x11, 0x00


	//----- nvinfo : EIATTR_KPARAM_INFO
	.align		4
.L_3467:
        /*0048*/ 	.byte	0x04, 0x17
        /*004a*/ 	.short	(.L_3469 - .L_3468)
.L_3468:
        /*004c*/ 	.word	0x00000000
        /*0050*/ 	.short	0x000f
        /*0052*/ 	.short	0x0058
        /*0054*/ 	.byte	0x00, 0xf0, 0x11, 0x00


	//----- nvinfo : EIATTR_KPARAM_INFO
	.align		4
.L_3469:
        /*0058*/ 	.byte	0x04, 0x17
        /*005a*/ 	.short	(.L_3471 - .L_3470)
.L_3470:
        /*005c*/ 	.word	0x00000000
        /*0060*/ 	.short	0x000e
        /*0062*/ 	.short	0x0054
        /*0064*/ 	.byte	0x00, 0xf0, 0x11, 0x00


	//----- nvinfo : EIATTR_KPARAM_INFO
	.align		4
.L_3471:
        /*0068*/ 	.byte	0x04, 0x17
        /*006a*/ 	.short	(.L_3473 - .L_3472)
.L_3472:
        /*006c*/ 	.word	0x00000000
        /*0070*/ 	.short	0x000d
        /*0072*/ 	.short	0x0050
        /*0074*/ 	.byte	0x00, 0xf0, 0x11, 0x00


	//----- nvinfo : EIATTR_KPARAM_INFO
	.align		4
.L_3473:
        /*0078*/ 	.byte	0x04, 0x17
        /*007a*/ 	.short	(.L_3475 - .L_3474)
.L_3474:
        /*007c*/ 	.word	0x00000000
        /*0080*/ 	.short	0x000c
        /*0082*/ 	.short	0x004c
        /*0084*/ 	.byte	0x00, 0xf0, 0x11, 0x00


	//----- nvinfo : EIATTR_KPARAM_INFO
	.align		4
.L_3475:
        /*0088*/ 	.byte	0x04, 0x17
        /*008a*/ 	.short	(.L_3477 - .L_3476)
.L_3476:
        /*008c*/ 	.word	0x00000000
        /*0090*/ 	.short	0x000b
        /*0092*/ 	.short	0x0048
        /*0094*/ 	.byte	0x00, 0xf0, 0x11, 0x00


	//----- nvinfo : EIATTR_KPARAM_INFO
	.align		4
.L_3477:
        /*0098*/ 	.byte	0x04, 0x17
        /*009a*/ 	.short	(.L_3479 - .L_3478)
.L_3478:
        /*009c*/ 	.word	0x00000000
        /*00a0*/ 	.short	0x000a
        /*00a2*/ 	.short	0x0040
        /*00a4*/ 	.byte	0x00, 0xf5, 0x21, 0x00


	//----- nvinfo : EIATTR_KPARAM_INFO
	.align		4
.L_3479:
        /*00a8*/ 	.byte	0x04, 0x17
        /*00aa*/ 	.short	(.L_3481 - .L_3480)
.L_3480:
        /*00ac*/ 	.word	0x00000000
        /*00b0*/ 	.short	0x0009
        /*00b2*/ 	.short	0x0038
        /*00b4*/ 	.byte	0x00, 0xf5, 0x21, 0x00


	//----- nvinfo : EIATTR_KPARAM_INFO
	.align		4
.L_3481:
        /*00b8*/ 	.byte	0x04, 0x17
        /*00ba*/ 	.short	(.L_3483 - .L_3482)
.L_3482:
        /*00bc*/ 	.word	0x00000000
        /*00c0*/ 	.short	0x0008
        /*00c2*/ 	.short	0x0034
        /*00c4*/ 	.byte	0x00, 0xf0, 0x11, 0x00


	//----- nvinfo : EIATTR_KPARAM_INFO
	.align		4
.L_3483:
        /*00c8*/ 	.byte	0x04, 0x17
        /*00ca*/ 	.short	(.L_3485 - .L_3484)
.L_3484:
        /*00cc*/ 	.word	0x00000000
        /*00d0*/ 	.short	0x0007
        /*00d2*/ 	.short	0x0030
        /*00d4*/ 	.byte	0x00, 0xf0, 0x11, 0x00


	//----- nvinfo : EIATTR_KPARAM_INFO
	.align		4
.L_3485:
        /*00d8*/ 	.byte	0x04, 0x17
        /*00da*/ 	.short	(.L_3487 - .L_3486)
.L_3486:
        /*00dc*/ 	.word	0x00000000
        /*00e0*/ 	.short	0x0006
        /*00e2*/ 	.short	0x002c
        /*00e4*/ 	.byte	0x00, 0xf0, 0x11, 0x00


	//----- nvinfo : EIATTR_KPARAM_INFO
	.align		4
.L_3487:
        /*00e8*/ 	.byte	0x04, 0x17
        /*00ea*/ 	.short	(.L_3489 - .L_3488)
.L_3488:
        /*00ec*/ 	.word	0x00000000
        /*00f0*/ 	.short	0x0005
        /*00f2*/ 	.short	0x0028
        /*00f4*/ 	.byte	0x00, 0xf0, 0x11, 0x00


	//----- nvinfo : EIATTR_KPARAM_INFO
	.align		4
.L_3489:
        /*00f8*/ 	.byte	0x04, 0x17
        /*00fa*/ 	.short	(.L_3491 - .L_3490)
.L_3490:
        /*00fc*/ 	.word	0x00000000
        /*0100*/ 	.short	0x0004
        /*0102*/ 	.short	0x0020
        /*0104*/ 	.byte	0x00, 0xf5, 0x21, 0x00


	//----- nvinfo : EIATTR_KPARAM_INFO
	.align		4
.L_3491:
        /*0108*/ 	.byte	0x04, 0x17
        /*010a*/ 	.short	(.L_3493 - .L_3492)
.L_3492:
        /*010c*/ 	.word	0x00000000
        /*0110*/ 	.short	0x0003
        /*0112*/ 	.short	0x0018
        /*0114*/ 	.byte	0x00, 0xf5, 0x21, 0x00


	//----- nvinfo : EIATTR_KPARAM_INFO
	.align		4
.L_3493:
        /*0118*/ 	.byte	0x04, 0x17
        /*011a*/ 	.short	(.L_3495 - .L_3494)
.L_3494:
        /*011c*/ 	.word	0x00000000
        /*0120*/ 	.short	0x0002
        /*0122*/ 	.short	0x0010
        /*0124*/ 	.byte	0x00, 0xf5, 0x21, 0x00


	//----- nvinfo : EIATTR_KPARAM_INFO
	.align		4
.L_3495:
        /*0128*/ 	.byte	0x04, 0x17
        /*012a*/ 	.short	(.L_3497 - .L_3496)
.L_3496:
        /*012c*/ 	.word	0x00000000
        /*0130*/ 	.short	0x0001
        /*0132*/ 	.short	0x0008
        /*0134*/ 	.byte	0x00, 0xf5, 0x21, 0x00


	//----- nvinfo : EIATTR_KPARAM_INFO
	.align		4
.L_3497:
        /*0138*/ 	.byte	0x04, 0x17
        /*013a*/ 	.short	(.L_3499 - .L_3498)
.L_3498:
        /*013c*/ 	.word	0x00000000
        /*0140*/ 	.short	0x0000
        /*0142*/ 	.short	0x0000
        /*0144*/ 	.byte	0x00, 0xf5, 0x21, 0x00


	//----- nvinfo : EIATTR_SPARSE_MMA_MASK
	.align		4
.L_3499:
        /*0148*/ 	.byte	0x03, 0x50
        /*014a*/ 	.short	0x0000


	//----- nvinfo : EIATTR_MAXREG_COUNT
	.align		4
        /*014c*/ 	.byte	0x03, 0x1b
        /*014e*/ 	.short	0x00ff


	//----- nvinfo : EIATTR_NUM_BARRIERS
	.align		4
        /*0150*/ 	.byte	0x02, 0x4c
        /*0152*/ 	.byte	0x01
	.zero		1


	//----- nvinfo : EIATTR_MERCURY_ISA_VERSION
	.align		4
        /*0154*/ 	.byte	0x03, 0x5f
        /*0156*/ 	.short	0x0101


	//----- nvinfo : EIATTR_VRC_CTA_INIT_COUNT
	.align		4
        /*0158*/ 	.byte	0x02, 0x4a
	.zero		1
	.zero		1


	//----- nvinfo : EIATTR_EXIT_INSTR_OFFSETS
	.align		4
        /*015c*/ 	.byte	0x04, 0x1c
        /*015e*/ 	.short	(.L_3501 - .L_3500)


	//   ....[0]....
.L_3500:
        /*0160*/ 	.word	0x00000050


	//   ....[1]....
        /*0164*/ 	.word	0x00000130


	//   ....[2]....
        /*0168*/ 	.word	0x00000d70


	//   ....[3]....
        /*016c*/ 	.word	0x00002920


	//   ....[4]....
        /*0170*/ 	.word	0x00002a70


	//   ....[5]....
        /*0174*/ 	.word	0x00002b00


	//   ....[6]....
        /*0178*/ 	.word	0x00002b40


	//----- nvinfo : EIATTR_CRS_STACK_SIZE
	.align		4
.L_3501:
        /*017c*/ 	.byte	0x04, 0x1e
        /*017e*/ 	.short	(.L_3503 - .L_3502)
.L_3502:
        /*0180*/ 	.word	0x00000000


	//----- nvinfo : EIATTR_CBANK_PARAM_SIZE
	.align		4
.L_3503:
        /*0184*/ 	.byte	0x03, 0x19
        /*0186*/ 	.short	0x0074


	//----- nvinfo : EIATTR_PARAM_CBANK
	.align		4
        /*0188*/ 	.byte	0x04, 0x0a
        /*018a*/ 	.short	(.L_3505 - .L_3504)
	.align		4
.L_3504:
        /*018c*/ 	.word	index@(.nv.constant0._Z23gemm_half_q_half_kernelILi2ELi2ELb1ELb1ELi32EEvPK6__halfPKjS4_S2_PS0_iiiiPKtS7_iiiiiibS2_i)
        /*0190*/ 	.short	0x0380
        /*0192*/ 	.short	0x0074


	//----- nvinfo : EIATTR_SW_WAR
	.align		4
.L_3505:
        /*0194*/ 	.byte	0x04, 0x36
        /*0196*/ 	.short	(.L_3507 - .L_3506)
.L_3506:
        /*0198*/ 	.word	0x00000008
.L_3507:


//--------------------- .nv.info._Z23gemm_half_q_half_kernelILi1ELi32ELb1ELb1ELi64EEvPK6__halfPKjS4_S2_PS0_iiiiPKtS7_iiiiiibS2_i --------------------------
	.section	.nv.info._Z23gemm_half_q_half_kernelILi1ELi32ELb1ELb1ELi64EEvPK6__halfPKjS4_S2_PS0_iiiiPKtS7_iiiiiibS2_i,"",@"SHT_CUDA_INFO"
	.sectionflags	@""
	.align	4


	//----- nvinfo : EIATTR_CUDA_API_VERSION
	.align		4
        /*0000*/ 	.byte	0x04, 0x37
        /*0002*/ 	.short	(.L_3509 - .L_3508)
.L_3508:
        /*0004*/ 	.word	0x00000082


	//----- nvinfo : EIATTR_KPARAM_INFO
	.align		4
.L_3509:
        /*0008*/ 	.byte	0x04, 0x17
        /*000a*/ 	.short	(.L_3511 - .L_3510)
.L_3510:
        /*000c*/ 	.word	0x00000000
        /*0010*/ 	.short	0x0013
        /*0012*/ 	.short	0x0070
        /*0014*/ 	.byte	0x00, 0xf0, 0x11, 0x00


	//----- nvinfo : EIATTR_KPARAM_INFO
	.align		4
.L_3511:
        /*0018*/ 	.byte	0x04, 0x17
        /*001a*/ 	.short	(.L_3513 - .L_3512)
.L_3512:
        /*001c*/ 	.word	0x00000000
        /*0020*/ 	.short	0x0012
        /*0022*/ 	.short	0x0068
        /*0024*/ 	.byte	0x00, 0xf5, 0x21, 0x00


	//----- nvinfo : EIATTR_KPARAM_INFO
	.align		4
.L_3513:
        /*0028*/ 	.byte	0x04, 0x17
        /*002a*/ 	.short	(.L_3515 - .L_3514)
.L_3514:
        /*002c*/ 	.word	0x00000000
        /*0030*/ 	.short	0x0011
        /*0032*/ 	.short	0x0060
        /*0034*/ 	.byte	0x00, 0xf0, 0x05, 0x00


	//----- nvinfo : EIATTR_KPARAM_INFO
	.align		4
.L_3515:
        /*0038*/ 	.byte	0x04, 0x17
        /*003a*/ 	.short	(.L_3517 - .L_3516)
.L_3516:
        /*003c*/ 	.word	0x00000000
        /*0040*/ 	.short	0x0010
        /*0042*/ 	.short	0x005c
        /*0044*/ 	.byte	0x00, 0xf0, 0x11, 0x00


	//----- nvinfo : EIATTR_KPARAM_INFO
	.align		4
.L_3517:
        /*0048*/ 	.byte	0x04, 0x17
        /*004a*/ 	.short	(.L_3519 - .L_3518)
.L_3518:
        /*004c*/ 	.word	0x00000000
        /*0050*/ 	.short	0x000f
        /*0052*/ 	.short	0x0058
        /*0054*/ 	.byte	0x00, 0xf0, 0x11, 0x00


	//----- nvinfo : EIATTR_KPARAM_INFO
	.align		4
.L_3519:
        /*0058*/ 	.byte	0x04, 0x17
        /*005a*/ 	.short	(.L_3521 - .L_3520)
.L_3520:
        /*005c*/ 	.word	0x00000000
        /*0060*/ 	.short	0x000e
        /*0062*/ 	.short	0x0054
        /*0064*/ 	.byte	0x00, 0xf0, 0x11, 0x00


	//----- nvinfo : EIATTR_KPARAM_INFO
	.align		4
.L_3521:
        /*0068*/ 	.byte	0x04, 0x17
        /*006a*/ 	.short	(.L_3523 - .L_3522)
.L_3522:
        /*006c*/ 	.word	0x00000000
        /*0070*/ 	.short	0x000d
        /*0072*/ 	.short	0x0050
        /*0074*/ 	.byte	0x00, 0xf0, 0x11, 0x00


	//----- nvinfo : EIATTR_KPARAM_INFO
	.align		4
.L_3523:
        /*0078*/ 	.byte	0x04, 0x17
        /*007a*/ 	.short	(.L_3525 - .L_3524)
.L_3524:
        /*007c*/ 	.word	0x00000000
        /*0080*/ 	.short	0x000c
        /*0082*/ 	.short	0x004c
        /*0084*/ 	.byte	0x00, 0xf0, 0x11, 0x00


	//----- nvinfo : EIATTR_KPARAM_INFO
	.align		4
.L_3525:
        /*0088*/ 	.byte	0x04, 0x17
        /*008a*/ 	.short	(.L_3527 - .L_3526)
.L_3526:
        /*008c*/ 	.word	0x00000000
        /*0090*/ 	.short	0x000b
        /*0092*/ 	.short	0x0048
        /*0094*/ 	.byte	0x00, 0xf0, 0x11, 0x00


	//----- nvinfo : EIATTR_KPARAM_INFO
	.align		4
.L_3527:
        /*0098*/ 	.byte	0x04, 0x17
        /*009a*/ 	.short	(.L_3529 - .L_3528)
.L_3528:
        /*009c*/ 	.word	0x00000000
        /*00a0*/ 	.short	0x000a
        /*00a2*/ 	.short	0x0040
        /*00a4*/ 	.byte	0x00, 0xf5, 0x21, 0x00


	//----- nvinfo : EIATTR_KPARAM_INFO
	.align		4
.L_3529:
        /*00a8*/ 	.byte	0x04, 0x17
        /*00aa*/ 	.short	(.L_3531 - .L_3530)
.L_3530:
        /*00ac*/ 	.word	0x00000000
        /*00b0*/ 	.short	0x0009
        /*00b2*/ 	.short	0x0038
        /*00b4*/ 	.byte	0x00, 0xf5, 0x21, 0x00


	//----- nvinfo : EIATTR_KPARAM_INFO
	.align		4
.L_3531:
        /*00b8*/ 	.byte	0x04, 0x17
        /*00ba*/ 	.short	(.L_3533 - .L_3532)
.L_3532:
        /*00bc*/ 	.word	0x00000000
        /*00c0*/ 	.short	0x0008
        /*00c2*/ 	.short	0x0034
        /*00c4*/ 	.byte	0x00, 0xf0, 0x11, 0x00


	//----- nvinfo : EIATTR_KPARAM_INFO
	.align		4
.L_3533:
        /*00c8*/ 	.byte	0x04, 0x17
        /*00ca*/ 	.short	(.L_3535 - .L_3534)
.L_3534:
        /*00cc*/ 	.word	0x00000000
        /*00d0*/ 	.short	0x0007
        /*00d2*/ 	.short	0x0030
        /*00d4*/ 	.byte	0x00, 0xf0, 0x11, 0x00


	//----- nvinfo : EIATTR_KPARAM_INFO
	.align		4
.L_3535:
        /*00d8*/ 	.byte	0x04, 0x17
        /*00da*/ 	.short	(.L_3537 - .L_3536)
.L_3536:
        /*00dc*/ 	.word	0x00000000
        /*00e0*/ 	.short	0x0006
        /*00e2*/ 	.short	0x002c
        /*00e4*/ 	.byte	0x00, 0xf0, 0x11, 0x00


	//----- nvinfo : EIATTR_KPARAM_INFO
	.align		4
.L_3537:
        /*00e8*/ 	.byte	0x04, 0x17
        /*00ea*/ 	.short	(.L_3539 - .L_3538)
.L_3538:
        /*00ec*/ 	.word	0x00000000
        /*00f0*/ 	.short	0x0005
        /*00f2*/ 	.short	0x0028
        /*00f4*/ 	.byte	0x00, 0xf0, 0x11, 0x00


	//----- nvinfo : EIATTR_KPARAM_INFO
	.align		4
.L_3539:
        /*00f8*/ 	.byte	0x04, 0x17
        /*00fa*/ 	.short	(.L_3541 - .L_3540)
.L_3540:
        /*00fc*/ 	.word	0x00000000
        /*0100*/ 	.short	0x0004
        /*0102*/ 	.short	0x0020
        /*0104*/ 	.byte	0x00, 0xf5, 0x21, 0x00


	//----- nvinfo : EIATTR_KPARAM_INFO
	.align		4
.L_3541:
        /*0108*/ 	.byte	0x04, 0x17
        /*010a*/ 	.short	(.L_3543 - .L_3542)
.L_3542:
        /*010c*/ 	.word	0x00000000
        /*0110*/ 	.short	0x0003
        /*0112*/ 	.short	0x0018
        /*0114*/ 	.byte	0x00, 0xf5, 0x21, 0x00


	//----- nvinfo : EIATTR_KPARAM_INFO
	.align		4
.L_3543:
        /*0118*/ 	.byte	0x04, 0x17
        /*011a*/ 	.short	(.L_3545 - .L_3544)
.L_3544:
        /*011c*/ 	.word	0x00000000
        /*0120*/ 	.short	0x0002
        /*0122*/ 	.short	0x0010
        /*0124*/ 	.byte	0x00, 0xf5, 0x21, 0x00


	//----- nvinfo : EIATTR_KPARAM_INFO
	.align		4
.L_3545:
        /*0128*/ 	.byte	0x04, 0x17
        /*012a*/ 	.short	(.L_3547 - .L_3546)
.L_3546:
        /*012c*/ 	.word	0x00000000
        /*0130*/ 	.short	0x0001
        /*0132*/ 	.short	0x0008
        /*0134*/ 	.byte	0x00, 0xf5, 0x21, 0x00


	//----- nvinfo : EIATTR_KPARAM_INFO
	.align		4
.L_3547:
        /*0138*/ 	.byte	0x04, 0x17
        /*013a*/ 	.short	(.L_3549 - .L_3548)
.L_3548:
        /*013c*/ 	.word	0x00000000
        /*0140*/ 	.short	0x0000
        /*0142*/ 	.short	0x0000
        /*0144*/ 	.byte	0x00, 0xf5, 0x21, 0x00


	//----- nvinfo : EIATTR_SPARSE_MMA_MASK
	.align		4
.L_3549:
        /*0148*/ 	.byte	0x03, 0x50
        /*014a*/ 	.short	0x0000


	//----- nvinfo : EIATTR_MAXREG_COUNT
	.align		4
        /*014c*/ 	.byte	0x03, 0x1b
        /*014e*/ 	.short	0x00ff


	//----- nvinfo : EIATTR_NUM_BARRIERS
	.align		4
        /*0150*/ 	.byte	0x02, 0x4c
        /*0152*/ 	.byte	0x01
	.zero		1


	//----- nvinfo : EIATTR_MERCURY_ISA_VERSION
	.align		4
        /*0154*/ 	.byte	0x03, 0x5f
        /*0156*/ 	.short	0x0101


	//----- nvinfo : EIATTR_VRC_CTA_INIT_COUNT
	.align		4
        /*0158*/ 	.byte	0x02, 0x4a
	.zero		1
	.zero		1


	//----- nvinfo : EIATTR_EXIT_INSTR_OFFSETS
	.align		4
        /*015c*/ 	.byte	0x04, 0x1c
        /*015e*/ 	.short	(.L_3551 - .L_3550)


	//   ....[0]....
.L_3550:
        /*0160*/ 	.word	0x00000070


	//   ....[1]....
        /*0164*/ 	.word	0x000000c0


	//   ....[2]....
        /*0168*/ 	.word	0x000002f0


	//   ....[3]....
        /*016c*/ 	.word	0x00002760


	//   ....[4]....
        /*0170*/ 	.word	0x000027f0


	//   ....[5]....
        /*0174*/ 	.word	0x00002830


	//----- nvinfo : EIATTR_CRS_STACK_SIZE
	.align		4
.L_3551:
        /*0178*/ 	.byte	0x04, 0x1e
        /*017a*/ 	.short	(.L_3553 - .L_3552)
.L_3552:
        /*017c*/ 	.word	0x00000000


	//----- nvinfo : EIATTR_CBANK_PARAM_SIZE
	.align		4
.L_3553:
        /*0180*/ 	.byte	0x03, 0x19
        /*0182*/ 	.short	0x0074


	//----- nvinfo : EIATTR_PARAM_CBANK
	.align		4
        /*0184*/ 	.byte	0x04, 0x0a
        /*0186*/ 	.short	(.L_3555 - .L_3554)
	.align		4
.L_3554:
        /*0188*/ 	.word	index@(.nv.constant0._Z23gemm_half_q_half_kernelILi1ELi32ELb1ELb1ELi64EEvPK6__halfPKjS4_S2_PS0_iiiiPKtS7_iiiiiibS2_i)
        /*018c*/ 	.short	0x0380
        /*018e*/ 	.short	0x0074


	//----- nvinfo : EIATTR_SW_WAR
	.align		4
.L_3555:
        /*0190*/ 	.byte	0x04, 0x36
        /*0192*/ 	.short	(.L_3557 - .L_3556)
.L_3556:
        /*0194*/ 	.word	0x00000008
.L_3557:


//--------------------- .nv.info._Z23gemm_half_q_half_kernelILi1ELi48ELb1ELb1ELi64EEvPK6__halfPKjS4_S2_PS0_iiiiPKtS7_iiiiiibS2_i --------------------------
	.section	.nv.info._Z23gemm_half_q_half_kernelILi1ELi48ELb1ELb1ELi64EEvPK6__halfPKjS4_S2_PS0_iiiiPKtS7_iiiiiibS2_i,"",@"SHT_CUDA_INFO"
	.sectionflags	@""
	.align	4


	//----- nvinfo : EIATTR_CUDA_API_VERSION
	.align		4
        /*0000*/ 	.byte	0x04, 0x37
        /*0002*/ 	.short	(.L_3559 - .L_3558)
.L_3558:
        /*0004*/ 	.word	0x00000082


	//----- nvinfo : EIATTR_KPARAM_INFO
	.align		4
.L_3559:
        /*0008*/ 	.byte	0x04, 0x17
        /*000a*/ 	.short	(.L_3561 - .L_3560)
.L_3560:
        /*000c*/ 	.word	0x00000000
        /*0010*/ 	.short	0x0013
        /*0012*/ 	.short	0x0070
        /*0014*/ 	.byte	0x00, 0xf0, 0x11, 0x00


	//----- nvinfo : EIATTR_KPARAM_INFO
	.align		4
.L_3561:
        /*0018*/ 	.byte	0x04, 0x17
        /*001a*/ 	.short	(.L_3563 - .L_3562)
.L_3562:
        /*001c*/ 	.word	0x00000000
        /*0020*/ 	.short	0x0012
        /*0022*/ 	.short	0x0068
        /*0024*/ 	.byte	0x00, 0xf5, 0x21, 0x00


	//----- nvinfo : EIATTR_KPARAM_INFO
	.align		4
.L_3563:
        /*0028*/ 	.byte	0x04, 0x17
        /*002a*/ 	.short	(.L_3565 - .L_3564)
.L_3564:
        /*002c*/ 	.word	0x00000000
        /*0030*/ 	.short	0x0011
        /*0032*/ 	.short	0x0060
        /*0034*/ 	.byte	0x00, 0xf0, 0x05, 0x00


	//----- nvinfo : EIATTR_KPARAM_INFO
	.align		4
.L_3565:
        /*0038*/ 	.byte	0x04, 0x17
        /*003a*/ 	.short	(.L_3567 - .L_3566)
.L_3566:
        /*003c*/ 	.word	0x00000000
        /*0040*/ 	.short	0x0010
        /*0042*/ 	.short	0x005c
        /*0044*/ 	.byte	0x00, 0xf0, 0x11, 0x00


	//----- nvinfo : EIATTR_KPARAM_INFO
	.align		4
.L_3567:
        /*0048*/ 	.byte	0x04, 0x17
        /*004a*/ 	.short	(.L_3569 - .L_3568)
.L_3568:
        /*004c*/ 	.word	0x00000000
        /*0050*/ 	.short	0x000f
        /*0052*/ 	.short	0x0058
        /*0054*/ 	.byte	0x00, 0xf0, 0x11, 0x00


	//----- nvinfo : EIATTR_KPARAM_INFO
	.align		4
.L_3569:
        /*0058*/ 	.byte	0x04, 0x17
        /*005a*/ 	.short	(.L_3571 - .L_3570)
.L_3570:
        /*005c*/ 	.word	0x00000000
        /*0060*/ 	.short	0x000e
        /*0062*/ 	.short	0x0054
        /*0064*/ 	.byte	0x00, 0xf0, 0x11, 0x00


	//----- nvinfo : EIATTR_KPARAM_INFO
	.align		4
.L_3571:
        /*0068*/ 	.byte	0x04, 0x17
        /*006a*/ 	.short	(.L_3573 - .L_3572)
.L_3572:
        /*006c*/ 	.word	0x00000000
        /*0070*/ 	.short	0x000d
        /*0072*/ 	.short	0x0050
        /*0074*/ 	.byte	0x00, 0xf0, 0x11, 0x00


	//----- nvinfo : EIATTR_KPARAM_INFO
	.align		4
.L_3573:
        /*0078*/ 	.byte	0x04, 0x17
        /*007a*/ 	.short	(.L_3575 - .L_3574)
.L_3574:
        /*007c*/ 	.word	0x00000000
        /*0080*/ 	.short	0x000c
        /*0082*/ 	.short	0x004c
        /*0084*/ 	.byte	0x00, 0xf0, 0x11, 0x00


	//----- nvinfo : EIATTR_KPARAM_INFO
	.align		4
.L_3575:
        /*0088*/ 	.byte	0x04, 0x17
        /*008a*/ 	.short	(.L_3577 - .L_3576)
.L_3576:
        /*008c*/ 	.word	0x00000000
        /*0090*/ 	.short	0x000b
        /*0092*/ 	.short	0x0048
        /*0094*/ 	.byte	0x00, 0xf0, 0x11, 0x00


	//----- nvinfo : EIATTR_KPARAM_INFO
	.align		4
.L_3577:
        /*0098*/ 	.byte	0x04, 0x17
        /*009a*/ 	.short	(.L_3579 - .L_3578)
.L_3578:
        /*009c*/ 	.word	0x00000000
        /*00a0*/ 	.short	0x000a
        /*00a2*/ 	.short	0x0040
        /*00a4*/ 	.byte	0x00, 0xf5, 0x21, 0x00


	//----- nvinfo : EIATTR_KPARAM_INFO
	.align		4
.L_3579:
        /*00a8*/ 	.byte	0x04, 0x17
        /*00aa*/ 	.short	(.L_3581 - .L_3580)
.L_3580:
        /*00ac*/ 	.word	0x00000000
        /*00b0*/ 	.short	0x0009
        /*00b2*/ 	.short	0x0038
        /*00b4*/ 	.byte	0x00, 0xf5, 0x21, 0x00


	//----- nvinfo : EIATTR_KPARAM_INFO
	.align		4
.L_3581:
        /*00b8*/ 	.byte	0x04, 0x17
        /*00ba*/ 	.short	(.L_3583 - .L_3582)
.L_3582:
        /*00bc*/ 	.word	0x00000000
        /*00c0*/ 	.short	0x0008
        /*00c2*/ 	.short	0x0034
        /*00c4*/ 	.byte	0x00, 0xf0, 0x11, 0x00


	//----- nvinfo : EIATTR_KPARAM_INFO
	.align		4
.L_3583:
        /*00c8*/ 	.byte	0x04, 0x17
        /*00ca*/ 	.short	(.L_3585 - .L_3584)
.L_3584:
        /*00cc*/ 	.word	0x00000000
        /*00d0*/ 	.short	0x0007
        /*00d2*/ 	.short	0x0030
        /*00d4*/ 	.byte	0x00, 0xf0, 0x11, 0x00


	//----- nvinfo : EIATTR_KPARAM_INFO
	.align		4
.L_3585:
        /*00d8*/ 	.byte	0x04, 0x17
        /*00da*/ 	.short	(.L_3587 - .L_3586)
.L_3586:
        /*00dc*/ 	.word	0x00000000
        /*00e0*/ 	.short	0x0006
        /*00e2*/ 	.short	0x002c
        /*00e4*/ 	.byte	0x00, 0xf0, 0x11, 0x00


	//----- nvinfo : EIATTR_KPARAM_INFO
	.align		4
.L_3587:
        /*00e8*/ 	.byte	0x04, 0x17
        /*00ea*/ 	.short	(.L_3589 - .L_3588)
.L_3588:
        /*00ec*/ 	.word	0x00000000
        /*00f0*/ 	.short	0x0005
        /*00f2*/ 	.short	0x0028
        /*00f4*/ 	.byte	0x00, 0xf0, 0x11, 0x00


	//----- nvinfo : EIATTR_KPARAM_INFO
	.align		4
.L_3589:
        /*00f8*/ 	.byte	0x04, 0x17
        /*00fa*/ 	.short	(.L_3591 - .L_3590)
.L_3590:
        /*00fc*/ 	.word	0x00000000
        /*0100*/ 	.short	0x0004
        /*0102*/ 	.short	0x0020
        /*0104*/ 	.byte	0x00, 0xf5, 0x21, 0x00


	//----- nvinfo : EIATTR_KPARAM_INFO
	.align		4
.L_3591:
        /*0108*/ 	.byte	0x04, 0x17
        /*010a*/ 	.short	(.L_3593 - .L_3592)
.L_3592:
        /*010c*/ 	.word	0x00000000
        /*0110*/ 	.short	0x0003
        /*0112*/ 	.short	0x0018
        /*0114*/ 	.byte	0x00, 0xf5, 0x21, 0x00


	//----- nvinfo : EIATTR_KPARAM_INFO
	.align		4
.L_3593:
        /*0118*/ 	.byte	0x04, 0x17
        /*011a*/ 	.short	(.L_3595 - .L_3594)
.L_3594:
        /*011c*/ 	.word	0x00000000
        /*0120*/ 	.short	0x0002
        /*0122*/ 	.short	0x0010
        /*0124*/ 	.byte	0x00, 0xf5, 0x21, 0x00


	//----- nvinfo : EIATTR_KPARAM_INFO
	.align		4
.L_3595:
        /*0128*/ 	.byte	0x04, 0x17
        /*012a*/ 	.short	(.L_3597 - .L_3596)
.L_3596:
        /*012c*/ 	.word	0x00000000
        /*0130*/ 	.short	0x0001
        /*0132*/ 	.short	0x0008
        /*0134*/ 	.byte	0x00, 0xf5, 0x21, 0x00


	//----- nvinfo : EIATTR_KPARAM_INFO
	.align		4
.L_3597:
        /*0138*/ 	.byte	0x04, 0x17
        /*013a*/ 	.short	(.L_3599 - .L_3598)
.L_3598:
        /*013c*/ 	.word	0x00000000
        /*0140*/ 	.short	0x0000
        /*0142*/ 	.short	0x0000
        /*0144*/ 	.byte	0x00, 0xf5, 0x21, 0x00


	//----- nvinfo : EIATTR_SPARSE_MMA_MASK
	.align		4
.L_3599:
        /*0148*/ 	.byte	0x03, 0x50
        /*014a*/ 	.short	0x0000


	//----- nvinfo : EIATTR_MAXREG_COUNT
	.align		4
        /*014c*/ 	.byte	0x03, 0x1b
        /*014e*/ 	.short	0x00ff


	//----- nvinfo : EIATTR_NUM_BARRIERS
	.align		4
        /*0150*/ 	.byte	0x02, 0x4c
        /*0152*/ 	.byte	0x01
	.zero		1


	//----- nvinfo : EIATTR_MERCURY_ISA_VERSION
	.align		4
        /*0154*/ 	.byte	0x03, 0x5f
        /*0156*/ 	.short	0x0101


	//----- nvinfo : EIATTR_VRC_CTA_INIT_COUNT
	.align		4
        /*0158*/ 	.byte	0x02, 0x4a
	.zero		1
	.zero		1


	//----- nvinfo : EIATTR_EXIT_INSTR_OFFSETS
	.align		4
        /*015c*/ 	.byte	0x04, 0x1c
        /*015e*/ 	.short	(.L_3601 - .L_3600)


	//   ....[0]....
.L_3600:
        /*0160*/ 	.word	0x00000060


	//   ....[1]....
        /*0164*/ 	.word	0x000000c0


	//   ....[2]....
        /*0168*/ 	.word	0x000002d0


	//   ....[3]....
        /*016c*/ 	.word	0x00003c70


	//   ....[4]....
        /*0170*/ 	.word	0x00003d00


	//   ....[5]....
        /*0174*/ 	.word	0x00003d40


	//----- nvinfo : EIATTR_CRS_STACK_SIZE
	.align		4
.L_3601:
        /*0178*/ 	.byte	0x04, 0x1e
        /*017a*/ 	.short	(.L_3603 - .L_3602)
.L_3602:
        /*017c*/ 	.word	0x00000000


	//----- nvinfo : EIATTR_CBANK_PARAM_SIZE
	.align		4
.L_3603:
        /*0180*/ 	.byte	0x03, 0x19
        /*0182*/ 	.short	0x0074


	//----- nvinfo : EIATTR_PARAM_CBANK
	.align		4
        /*0184*/ 	.byte	0x04, 0x0a
        /*0186*/ 	.short	(.L_3605 - .L_3604)
	.align		4
.L_3604:
        /*0188*/ 	.word	index@(.nv.constant0._Z23gemm_half_q_half_kernelILi1ELi48ELb1ELb1ELi64EEvPK6__halfPKjS4_S2_PS0_iiiiPKtS7_iiiiiibS2_i)
        /*018c*/ 	.short	0x0380
        /*018e*/ 	.short	0x0074


	//----- nvinfo : EIATTR_SW_WAR
	.align		4
.L_3605:
        /*0190*/ 	.byte	0x04, 0x36
        /*0192*/ 	.short	(.L_3607 - .L_3606)
.L_3606:
        /*0194*/ 	.word	0x00000008
.L_3607:


//--------------------- .nv.info._Z23gemm_half_q_half_kernelILi1ELi16ELb1ELb1ELi64EEvPK6__halfPKjS4_S2_PS0_iiiiPKtS7_iiiiiibS2_i --------------------------
	.section	.nv.info._Z23gemm_half_q_half_kernelILi1ELi16ELb1ELb1ELi64EEvPK6__halfPKjS4_S2_PS0_iiiiPKtS7_iiiiiibS2_i,"",@"SHT_CUDA_INFO"
	.sectionflags	@""
	.align	4


	//----- nvinfo : EIATTR_CUDA_API_VERSION
	.align		4
        /*0000*/ 	.byte	0x04, 0x37
        /*0002*/ 	.short	(.L_3609 - .L_3608)
.L_3608:
        /*0004*/ 	.word	0x00000082


	//----- nvinfo : EIATTR_KPARAM_INFO
	.align		4
.L_3609:
        /*0008*/ 	.byte	0x04, 0x17
        /*000a*/ 	.short	(.L_3611 - .L_3610)
.L_3610:
        /*000c*/ 	.word	0x00000000
        /*0010*/ 	.short	0x0013
        /*0012*/ 	.short	0x0070
        /*0014*/ 	.byte	0x00, 0xf0, 0x11, 0x00


	//----- nvinfo : EIATTR_KPARAM_INFO
	.align		4
.L_3611:
        /*0018*/ 	.byte	0x04, 0x17
        /*001a*/ 	.short	(.L_3613 - .L_3612)
.L_3612:
        /*001c*/ 	.word	0x00000000
        /*0020*/ 	.short	0x0012
        /*0022*/ 	.short	0x0068
        /*0024*/ 	.byte	0x00, 0xf5, 0x21, 0x00


	//----- nvinfo : EIATTR_KPARAM_INFO
	.align		4
.L_3613:
        /*0028*/ 	.byte	0x04, 0x17
        /*002a*/ 	.short	(.L_3615 - .L_3614)
.L_3614:
        /*002c*/ 	.word	0x00000000
        /*0030*/ 	.short	0x0011
        /*0032*/ 	.short	0x0060
        /*0034*/ 	.byte	0x00, 0xf0, 0x05, 0x00


	//----- nvinfo : EIATTR_KPARAM_INFO
	.align		4
.L_3615:
        /*0038*/ 	.byte	0x04, 0x17
        /*003a*/ 	.short	(.L_3617 - .L_3616)
.L_3616:
        /*003c*/ 	.word	0x00000000
        /*0040*/ 	.short	0x0010
        /*0042*/ 	.short	0x005c
        /*0044*/ 	.byte	0x00, 0xf0, 0x11, 0x00


	//----- nvinfo : EIATTR_KPARAM_INFO
	.align		4
.L_3617:
        /*0048*/ 	.byte	0x04, 0x17
        /*004a*/ 	.short	(.L_3619 - .L_3618)
.L_3618:
        /*004c*/ 	.word	0x00000000
        /*0050*/ 	.short	0x000f
        /*0052*/ 	.short	0x0058
        /*0054*/ 	.byte	0x00, 0xf0, 0x11, 0x00


	//----- nvinfo : EIATTR_KPARAM_INFO
	.align		4
.L_3619:
        /*0058*/ 	.byte	0x04, 0x17
        /*005a*/ 	.short	(.L_3621 - .L_3620)
.L_3620:
        /*005c*/ 	.word	0x00000000
        /*0060*/ 	.short	0x000e
        /*0062*/ 	.short	0x0054
        /*0064*/ 	.byte	0x00, 0xf0, 0x11, 0x00


	//----- nvinfo : EIATTR_KPARAM_INFO
	.align		4
.L_3621:
        /*0068*/ 	.byte	0x04, 0x17
        /*006a*/ 	.short	(.L_3623 - .L_3622)
.L_3622:
        /*006c*/ 	.word	0x00000000
        /*0070*/ 	.short	0x000d
        /*0072*/ 	.short	0x0050
        /*0074*/ 	.byte	0x00, 0xf0, 0x11, 0x00


	//----- nvinfo : EIATTR_KPARAM_INFO
	.align		4
.L_3623:
        /*0078*/ 	.byte	0x04, 0x17
        /*007a*/ 	.short	(.L_3625 - .L_3624)
.L_3624:
        /*007c*/ 	.word	0x00000000
        /*0080*/ 	.short	0x000c
        /*0082*/ 	.short	0x004c
        /*0084*/ 	.byte	0x00, 0xf0, 0x11, 0x00


	//----- nvinfo : EIATTR_KPARAM_INFO
	.align		4
.L_3625:
        /*0088*/ 	.byte	0x04, 0x17
        /*008a*/ 	.short	(.L_3627 - .L_3626)
.L_3626:
        /*008c*/ 	.word	0x00000000
        /*0090*/ 	.short	0x000b
        /*0092*/ 	.short	0x0048
        /*0094*/ 	.byte	0x00, 0xf0, 0x11, 0x00


	//----- nvinfo : EIATTR_KPARAM_INFO
	.align		4
.L_3627:
        /*0098*/ 	.byte	0x04, 0x17
        /*009a*/ 	.short	(.L_3629 - .L_3628)
.L_3628:
        /*009c*/ 	.word	0x00000000
        /*00a0*/ 	.short	0x000a
        /*00a2*/ 	.short	0x0040
        /*00a4*/ 	.byte	0x00, 0xf5, 0x21, 0x00


	//----- nvinfo : EIATTR_KPARAM_INFO
	.align		4
.L_3629:
        /*00a8*/ 	.byte	0x04, 0x17
        /*00aa*/ 	.short	(.L_3631 - .L_3630)
.L_3630:
        /*00ac*/ 	.word	0x00000000
        /*00b0*/ 	.short	0x0009
        /*00b2*/ 	.short	0x0038
        /*00b4*/ 	.byte	0x00, 0xf5, 0x21, 0x00


	//----- nvinfo : EIATTR_KPARAM_INFO
	.align		4
.L_3631:
        /*00b8*/ 	.byte	0x04, 0x17
        /*00ba*/ 	.short	(.L_3633 - .L_3632)
.L_3632:
        /*00bc*/ 	.word	0x00000000
        /*00c0*/ 	.short	0x0008
        /*00c2*/ 	.short	0x0034
        /*00c4*/ 	.byte	0x00, 0xf0, 0x11, 0x00


	//----- nvinfo : EIATTR_KPARAM_INFO
	.align		4
.L_3633:
        /*00c8*/ 	.byte	0x04, 0x17
        /*00ca*/ 	.short	(.L_3635 - .L_3634)
.L_3634:
        /*00cc*/ 	.word	0x00000000
        /*00d0*/ 	.short	0x0007
        /*00d2*/ 	.short	0x0030
        /*00d4*/ 	.byte	0x00, 0xf0, 0x11, 0x00


	//----- nvinfo : EIATTR_KPARAM_INFO
	.align		4
.L_3635:
        /*00d8*/ 	.byte	0x04, 0x17
        /*00da*/ 	.short	(.L_3637 - .L_3636)
.L_3636:
        /*00dc*/ 	.word	0x00000000
        /*00e0*/ 	.short	0x0006
        /*00e2*/ 	.short	0x002c
        /*00e4*/ 	.byte	0x00, 0xf0, 0x11, 0x00


	//----- nvinfo : EIATTR_KPARAM_INFO
	.align		4
.L_3637:
        /*00e8*/ 	.byte	0x04, 0x17
        /*00ea*/ 	.short	(.L_3639 - .L_3638)
.L_3638:
        /*00ec*/ 	.word	0x00000000
        /*00f0*/ 	.short	0x0005
        /*00f2*/ 	.short	0x0028
        /*00f4*/ 	.byte	0x00, 0xf0, 0x11, 0x00


	//----- nvinfo : EIATTR_KPARAM_INFO
	.align		4
.L_3639:
        /*00f8*/ 	.byte	0x04, 0x17
        /*00fa*/ 	.short	(.L_3641 - .L_3640)
.L_3640:
        /*00fc*/ 	.word	0x00000000
        /*0100*/ 	.short	0x0004
        /*0102*/ 	.short	0x0020
        /*0104*/ 	.byte	0x00, 0xf5, 0x21, 0x00


	//----- nvinfo : EIATTR_KPARAM_INFO
	.align		4
.L_3641:
        /*0108*/ 	.byte	0x04, 0x17
        /*010a*/ 	.short	(.L_3643 - .L_3642)
.L_3642:
        /*010c*/ 	.word	0x00000000
        /*0110*/ 	.short	0x0003
        /*0112*/ 	.short	0x0018
        /*0114*/ 	.byte	0x00, 0xf5, 0x21, 0x00


	//----- nvinfo : EIATTR_KPARAM_INFO
	.align		4
.L_3643:
        /*0118*/ 	.byte	0x04, 0x17
        /*011a*/ 	.short	(.L_3645 - .L_3644)
.L_3644:
        /*011c*/ 	.word	0x00000000
        /*0120*/ 	.short	0x0002
        /*0122*/ 	.short	0x0010
        /*0124*/ 	.byte	0x00, 0xf5, 0x21, 0x00


	//----- nvinfo : EIATTR_KPARAM_INFO
	.align		4
.L_3645:
        /*0128*/ 	.byte	0x04, 0x17
        /*012a*/ 	.short	(.L_3647 - .L_3646)
.L_3646:
        /*012c*/ 	.word	0x00000000
        /*0130*/ 	.short	0x0001
        /*0132*/ 	.short	0x0008
        /*0134*/ 	.byte	0x00, 0xf5, 0x21, 0x00


	//----- nvinfo : EIATTR_KPARAM_INFO
	.align		4
.L_3647:
        /*0138*/ 	.byte	0x04, 0x17
        /*013a*/ 	.short	(.L_3649 - .L_3648)
.L_3648:
        /*013c*/ 	.word	0x00000000
        /*0140*/ 	.short	0x0000
        /*0142*/ 	.short	0x0000
        /*0144*/ 	.byte	0x00, 0xf5, 0x21, 0x00


	//----- nvinfo : EIATTR_SPARSE_MMA_MASK
	.align		4
.L_3649:
        /*0148*/ 	.byte	0x03, 0x50
        /*014a*/ 	.short	0x0000


	//----- nvinfo : EIATTR_MAXREG_COUNT
	.align		4
        /*014c*/ 	.byte	0x03, 0x1b
        /*014e*/ 	.short	0x00ff


	//----- nvinfo : EIATTR_NUM_BARRIERS
	.align		4
        /*0150*/ 	.byte	0x02, 0x4c
        /*0152*/ 	.byte	0x01
	.zero		1


	//----- nvinfo : EIATTR_MERCURY_ISA_VERSION
	.align		4
        /*0154*/ 	.byte	0x03, 0x5f
        /*0156*/ 	.short	0x0101


	//----- nvinfo : EIATTR_VRC_CTA_INIT_COUNT
	.align		4
        /*0158*/ 	.byte	0x02, 0x4a
	.zero		1
	.zero		1


	//----- nvinfo : EIATTR_EXIT_INSTR_OFFSETS
	.align		4
        /*015c*/ 	.byte	0x04, 0x1c
        /*015e*/ 	.short	(.L_3651 - .L_3650)


	//   ....[0]....
.L_3650:
        /*0160*/ 	.word	0x00000060


	//   ....[1]....
        /*0164*/ 	.word	0x000000c0


	//   ....[2]....
        /*0168*/ 	.word	0x000002d0


	//   ....[3]....
        /*016c*/ 	.word	0x00002410


	//   ....[4]....
        /*0170*/ 	.word	0x000024a0


	//   ....[5]....
        /*0174*/ 	.word	0x000024e0


	//----- nvinfo : EIATTR_CRS_STACK_SIZE
	.align		4
.L_3651:
        /*0178*/ 	.byte	0x04, 0x1e
        /*017a*/ 	.short	(.L_3653 - .L_3652)
.L_3652:
        /*017c*/ 	.word	0x00000000


	//----- nvinfo : EIATTR_CBANK_PARAM_SIZE
	.align		4
.L_3653:
        /*0180*/ 	.byte	0x03, 0x19
        /*0182*/ 	.short	0x0074


	//----- nvinfo : EIATTR_PARAM_CBANK
	.align		4
        /*0184*/ 	.byte	0x04, 0x0a
        /*0186*/ 	.short	(.L_3655 - .L_3654)
	.align		4
.L_3654:
        /*0188*/ 	.word	index@(.nv.constant0._Z23gemm_half_q_half_kernelILi1ELi16ELb1ELb1ELi64EEvPK6__halfPKjS4_S2_PS0_iiiiPKtS7_iiiiiibS2_i)
        /*018c*/ 	.short	0x0380
        /*018e*/ 	.short	0x0074


	//----- nvinfo : EIATTR_SW_WAR
	.align		4
.L_3655:
        /*0190*/ 	.byte	0x04, 0x36
        /*0192*/ 	.short	(.L_3657 - .L_3656)
.L_3656:
        /*0194*/ 	.word	0x00000008
.L_3657:


//--------------------- .nv.info._Z23gemm_half_q_half_kernelILi1ELi24ELb1ELb1ELi64EEvPK6__halfPKjS4_S2_PS0_iiiiPKtS7_iiiiiibS2_i --------------------------
	.section	.nv.info._Z23gemm_half_q_half_kernelILi1ELi24ELb1ELb1ELi64EEvPK6__halfPKjS4_S2_PS0_iiiiPKtS7_iiiiiibS2_i,"",@"SHT_CUDA_INFO"
	.sectionflags	@""
	.align	4


	//----- nvinfo : EIATTR_CUDA_API_VERSION
	.align		4
        /*0000*/ 	.byte	0x04, 0x37
        /*0002*/ 	.short	(.L_3659 - .L_3658)
.L_3658:
        /*0004*/ 	.word	0x00000082


	//----- nvinfo : EIATTR_KPARAM_INFO
	.align		4
.L_3659:
        /*0008*/ 	.byte	0x04, 0x17
        /*000a*/ 	.short	(.L_3661 - .L_3660)
.L_3660:
        /*000c*/ 	.word	0x00000000
        /*0010*/ 	.short	0x0013
        /*0012*/ 	.short	0x0070
        /*0014*/ 	.byte	0x00, 0xf0, 0x11, 0x00


	//----- nvinfo : EIATTR_KPARAM_INFO
	.align		4
.L_3661:
        /*0018*/ 	.byte	0x04, 0x17
        /*001a*/ 	.short	(.L_3663 - .L_3662)
.L_3662:
        /*001c*/ 	.word	0x00000000
        /*0020*/ 	.short	0x0012
        /*0022*/ 	.short	0x0068
        /*0024*/ 	.byte	0x00, 0xf5, 0x21, 0x00


	//----- nvinfo : EIATTR_KPARAM_INFO
	.align		4
.L_3663:
        /*0028*/ 	.byte	0x04, 0x17
        /*002a*/ 	.short	(.L_3665 - .L_3664)
.L_3664:
        /*002c*/ 	.word	0x00000000
        /*0030*/ 	.short	0x0011
        /*0032*/ 	.short	0x0060
        /*0034*/ 	.byte	0x00, 0xf0, 0x05, 0x00


	//----- nvinfo : EIATTR_KPARAM_INFO
	.align		4
.L_3665:
        /*0038*/ 	.byte	0x04, 0x17
        /*003a*/ 	.short	(.L_3667 - .L_3666)
.L_3666:
        /*003c*/ 	.word	0x00000000
        /*0040*/ 	.short	0x0010
        /*0042*/ 	.short	0x005c
        /*0044*/ 	.byte	0x00, 0xf0, 0x11, 0x00


	//----- nvinfo : EIATTR_KPARAM_INFO
	.align		4
.L_3667:
        /*0048*/ 	.byte	0x04, 0x17
        /*004a*/ 	.short	(.L_3669 - .L_3668)
.L_3668:
        /*004c*/ 	.word	0x00000000
        /*0050*/ 	.short	0x000f
        /*0052*/ 	.short	0x0058
        /*0054*/ 	.byte	0x00, 0xf0, 0x11, 0x00


	//----- nvinfo : EIATTR_KPARAM_INFO
	.align		4
.L_3669:
        /*0058*/ 	.byte	0x04, 0x17
        /*005a*/ 	.short	(.L_3671 - .L_3670)
.L_3670:
        /*005c*/ 	.word	0x00000000
        /*0060*/ 	.short	0x000e
        /*0062*/ 	.short	0x0054
        /*0064*/ 	.byte	0x00, 0xf0, 0x11, 0x00


	//----- nvinfo : EIATTR_KPARAM_INFO
	.align		4
.L_3671:
        /*0068*/ 	.byte	0x04, 0x17
        /*006a*/ 	.short	(.L_3673 - .L_3672)
.L_3672:
        /*006c*/ 	.word	0x00000000
        /*0070*/ 	.short	0x000d
        /*0072*/ 	.short	0x0050
        /*0074*/ 	.byte	0x00, 0xf0, 0x11, 0x00


	//----- nvinfo : EIATTR_KPARAM_INFO
	.align		4
.L_3673:
        /*0078*/ 	.byte	0x04, 0x17
        /*007a*/ 	.short	(.L_3675 - .L_3674)
.L_3674:
        /*007c*/ 	.word	0x00000000
        /*0080*/ 	.short	0x000c
        /*0082*/ 	.short	0x004c
        /*0084*/ 	.byte	0x00, 0xf0, 0x11, 0x00


	//----- nvinfo : EIATTR_KPARAM_INFO
	.align		4
.L_3675:
        /*0088*/ 	.byte	0x04, 0x17
        /*008a*/ 	.short	(.L_3677 - .L_3676)
.L_3676:
        /*008c*/ 	.word	0x00000000
        /*0090*/ 	.short	0x000b
        /*0092*/ 	.short	0x0048
        /*0094*/ 	.byte	0x00, 0xf0, 0x11, 0x00


	//----- nvinfo : EIATTR_KPARAM_INFO
	.align		4
.L_3677:
        /*0098*/ 	.byte	0x04, 0x17
        /*009a*/ 	.short	(.L_3679 - .L_3678)
.L_3678:
        /*009c*/ 	.word	0x00000000
        /*00a0*/ 	.short	0x000a
        /*00a2*/ 	.short	0x0040
        /*00a4*/ 	.byte	0x00, 0xf5, 0x21, 0x00


	//----- nvinfo : EIATTR_KPARAM_INFO
	.align		4
.L_3679:
        /*00a8*/ 	.byte	0x04, 0x17
        /*00aa*/ 	.short	(.L_3681 - .L_3680)
.L_3680:
        /*00ac*/ 	.word	0x00000000
        /*00b0*/ 	.short	0x0009
        /*00b2*/ 	.short	0x0038
        /*00b4*/ 	.byte	0x00, 0xf5, 0x21, 0x00


	//----- nvinfo : EIATTR_KPARAM_INFO
	.align		4
.L_3681:
        /*00b8*/ 	.byte	0x04, 0x17
        /*00ba*/ 	.short	(.L_3683 - .L_3682)
.L_3682:
        /*00bc*/ 	.word	0x00000000
        /*00c0*/ 	.short	0x0008
        /*00c2*/ 	.short	0x0034
        /*00c4*/ 	.byte	0x00, 0xf0, 0x11, 0x00


	//----- nvinfo : EIATTR_KPARAM_INFO
	.align		4
.L_3683:
        /*00c8*/ 	.byte	0x04, 0x17
        /*00ca*/ 	.short	(.L_3685 - .L_3684)
.L_3684:
        /*00cc*/ 	.word	0x00000000
        /*00d0*/ 	.short	0x0007
        /*00d2*/ 	.short	0x0030
        /*00d4*/ 	.byte	0x00, 0xf0, 0x11, 0x00


	//----- nvinfo : EIATTR_KPARAM_INFO
	.align		4
.L_3685:
        /*00d8*/ 	.byte	0x04, 0x17
        /*00da*/ 	.short	(.L_3687 - .L_3686)
.L_3686:
        /*00dc*/ 	.word	0x00000000
        /*00e0*/ 	.short	0x0006
        /*00e2*/ 	.short	0x002c
        /*00e4*/ 	.byte	0x00, 0xf0, 0x11, 0x00


	//----- nvinfo : EIATTR_KPARAM_INFO
	.align		4
.L_3687:
        /*00e8*/ 	.byte	0x04, 0x17
        /*00ea*/ 	.short	(.L_3689 - .L_3688)
.L_3688:
        /*00ec*/ 	.word	0x00000000
        /*00f0*/ 	.short	0x0005
        /*00f2*/ 	.short	0x0028
        /*00f4*/ 	.byte	0x00, 0xf0, 0x11, 0x00


	//----- nvinfo : EIATTR_KPARAM_INFO
	.align		4
.L_3689:
        /*00f8*/ 	.byte	0x04, 0x17
        /*00fa*/ 	.short	(.L_3691 - .L_3690)
.L_3690:
        /*00fc*/ 	.word	0x00000000
        /*0100*/ 	.short	0x0004
        /*0102*/ 	.short	0x0020
        /*0104*/ 	.byte	0x00, 0xf5, 0x21, 0x00


	//----- nvinfo : EIATTR_KPARAM_INFO
	.align		4
.L_3691:
        /*0108*/ 	.byte	0x04, 0x17
        /*010a*/ 	.short	(.L_3693 - .L_3692)
.L_3692:
        /*010c*/ 	.word	0x00000000
        /*0110*/ 	.short	0x0003
        /*0112*/ 	.short	0x0018
        /*0114*/ 	.byte	0x00, 0xf5, 0x21, 0x00


	//----- nvinfo : EIATTR_KPARAM_INFO
	.align		4
.L_3693:
        /*0118*/ 	.byte	0x04, 0x17
        /*011a*/ 	.short	(.L_3695 - .L_3694)
.L_3694:
        /*011c*/ 	.word	0x00000000
        /*0120*/ 	.short	0x0002
        /*0122*/ 	.short	0x0010
        /*0124*/ 	.byte	0x00, 0xf5, 0x21, 0x00


	//----- nvinfo : EIATTR_KPARAM_INFO
	.align		4
.L_3695:
        /*0128*/ 	.byte	0x04, 0x17
        /*012a*/ 	.short	(.L_3697 - .L_3696)
.L_3696:
        /*012c*/ 	.word	0x00000000
        /*0130*/ 	.short	0x0001
        /*0132*/ 	.short	0x0008
        /*0134*/ 	.byte	0x00, 0xf5, 0x21, 0x00


	//----- nvinfo : EIATTR_KPARAM_INFO
	.align		4
.L_3697:
        /*0138*/ 	.byte	0x04, 0x17
        /*013a*/ 	.short	(.L_3699 - .L_3698)
.L_3698:
        /*013c*/ 	.word	0x00000000
        /*0140*/ 	.short	0x0000
        /*0142*/ 	.short	0x0000
        /*0144*/ 	.byte	0x00, 0xf5, 0x21, 0x00


	//----- nvinfo : EIATTR_SPARSE_MMA_MASK
	.align		4
.L_3699:
        /*0148*/ 	.byte	0x03, 0x50
        /*014a*/ 	.short	0x0000


	//----- nvinfo : EIATTR_MAXREG_COUNT
	.align		4
        /*014c*/ 	.byte	0x03, 0x1b
        /*014e*/ 	.short	0x00ff


	//----- nvinfo : EIATTR_NUM_BARRIERS
	.align		4
        /*0150*/ 	.byte	0x02, 0x4c
        /*0152*/ 	.byte	0x01
	.zero		1


	//----- nvinfo : EIATTR_MERCURY_ISA_VERSION
	.align		4
        /*0154*/ 	.byte	0x03, 0x5f
        /*0156*/ 	.short	0x0101


	//----- nvinfo : EIATTR_VRC_CTA_INIT_COUNT
	.align		4
        /*0158*/ 	.byte	0x02, 0x4a
	.zero		1
	.zero		1


	//----- nvinfo : EIATTR_EXIT_INSTR_OFFSETS
	.align		4
        /*015c*/ 	.byte	0x04, 0x1c
        /*015e*/ 	.short	(.L_3701 - .L_3700)


	//   ....[0]....
.L_3700:
        /*0160*/ 	.word	0x00000060


	//   ....[1]....
        /*0164*/ 	.word	0x000000c0


	//   ....[2]....
        /*0168*/ 	.word	0x000002d0


	//   ....[3]....
        /*016c*/ 	.word	0x00004950


	//   ....[4]....
        /*0170*/ 	.word	0x000049e0


	//   ....[5]....
        /*0174*/ 	.word	0x00004a20


	//----- nvinfo : EIATTR_CRS_STACK_SIZE
	.align		4
.L_3701:
        /*0178*/ 	.byte	0x04, 0x1e
        /*017a*/ 	.short	(.L_3703 - .L_3702)
.L_3702:
        /*017c*/ 	.word	0x00000000


	//----- nvinfo : EIATTR_CBANK_PARAM_SIZE
	.align		4
.L_3703:
        /*0180*/ 	.byte	0x03, 0x19
        /*0182*/ 	.short	0x0074


	//----- nvinfo : EIATTR_PARAM_CBANK
	.align		4
        /*0184*/ 	.byte	0x04, 0x0a
        /*0186*/ 	.short	(.L_3705 - .L_3704)
	.align		4
.L_3704:
        /*0188*/ 	.word	index@(.nv.constant0._Z23gemm_half_q_half_kernelILi1ELi24ELb1ELb1ELi64EEvPK6__halfPKjS4_S2_PS0_iiiiPKtS7_iiiiiibS2_i)
        /*018c*/ 	.short	0x0380
        /*018e*/ 	.short	0x0074


	//----- nvinfo : EIATTR_SW_WAR
	.align		4
.L_3705:
        /*0190*/ 	.byte	0x04, 0x36
        /*0192*/ 	.short	(.L_3707 - .L_3706)
.L_3706:
        /*0194*/ 	.word	0x00000008
.L_3707:


//--------------------- .nv.info._Z23gemm_half_q_half_kernelILi1ELi8ELb1ELb1ELi64EEvPK6__halfPKjS4_S2_PS0_iiiiPKtS7_iiiiiibS2_i --------------------------
	.section	.nv.info._Z23gemm_half_q_half_kernelILi1ELi8ELb1ELb1ELi64EEvPK6__halfPKjS4_S2_PS0_iiiiPKtS7_iiiiiibS2_i,"",@"SHT_CUDA_INFO"
	.sectionflags	@""
	.align	4


	//----- nvinfo : EIATTR_CUDA_API_VERSION
	.align		4
        /*0000*/ 	.byte	0x04, 0x37
        /*0002*/ 	.short	(.L_3709 - .L_3708)
.L_3708:
        /*0004*/ 	.word	0x00000082


	//----- nvinfo : EIATTR_KPARAM_INFO
	.align		4
.L_3709:
        /*0008*/ 	.byte	0x04, 0x17
        /*000a*/ 	.short	(.L_3711 - .L_3710)
.L_3710:
        /*000c*/ 	.word	0x00000000
        /*0010*/ 	.short	0x0013
        /*0012*/ 	.short	0x0070
        /*0014*/ 	.byte	0x00, 0xf0, 0x11, 0x00


	//----- nvinfo : EIATTR_KPARAM_INFO
	.align		4
.L_3711:
        /*0018*/ 	.byte	0x04, 0x17
        /*001a*/ 	.short	(.L_3713 - .L_3712)
.L_3712:
        /*001c*/ 	.word	0x00000000
        /*0020*/ 	.short	0x0012
        /*0022*/ 	.short	0x0068
        /*0024*/ 	.byte	0x00, 0xf5, 0x21, 0x00


	//----- nvinfo : EIATTR_KPARAM_INFO
	.align		4
.L_3713:
        /*0028*/ 	.byte	0x04, 0x17
        /*002a*/ 	.short	(.L_3715 - .L_3714)
.L_3714:
        /*002c*/ 	.word	0x00000000
        /*0030*/ 	.short	0x0011
        /*0032*/ 	.short	0x0060
        /*0034*/ 	.byte	0x00, 0xf0, 0x05, 0x00


	//----- nvinfo : EIATTR_KPARAM_INFO
	.align		4
.L_3715:
        /*0038*/ 	.byte	0x04, 0x17
        /*003a*/ 	.short	(.L_3717 - .L_3716)
.L_3716:
        /*003c*/ 	.word	0x00000000
        /*0040*/ 	.short	0x0010
        /*0042*/ 	.short	0x005c
        /*0044*/ 	.byte	0x00, 0xf0, 0x11, 0x00


	//----- nvinfo : EIATTR_KPARAM_INFO
	.align		4
.L_3717:
        /*0048*/ 	.byte	0x04, 0x17
        /*004a*/ 	.short	(.L_3719 - .L_3718)
.L_3718:
        /*004c*/ 	.word	0x00000000
        /*0050*/ 	.short	0x000f
        /*0052*/ 	.short	0x0058
        /*0054*/ 	.byte	0x00, 0xf0, 0x11, 0x00


	//----- nvinfo : EIATTR_KPARAM_INFO
	.align		4
.L_3719:
        /*0058*/ 	.byte	0x04, 0x17
        /*005a*/ 	.short	(.L_3721 - .L_3720)
.L_3720:
        /*005c*/ 	.word	0x00000000
        /*0060*/ 	.short	0x000e
        /*0062*/ 	.short	0x0054
        /*0064*/ 	.byte	0x00, 0xf0, 0x11, 0x00


	//----- nvinfo : EIATTR_KPARAM_INFO
	.align		4
.L_3721:
        /*0068*/ 	.byte	0x04, 0x17
        /*006a*/ 	.short	(.L_3723 - .L_3722)
.L_3722:
        /*006c*/ 	.word	0x00000000
        /*0070*/ 	.short	0x000d
        /*0072*/ 	.short	0x0050
        /*0074*/ 	.byte	0x00, 0xf0, 0x11, 0x00


	//----- nvinfo : EIATTR_KPARAM_INFO
	.align		4
.L_3723:
        /*0078*/ 	.byte	0x04, 0x17
        /*007a*/ 	.short	(.L_3725 - .L_3724)
.L_3724:
        /*007c*/ 	.word	0x00000000
        /*0080*/ 	.short	0x000c
        /*0082*/ 	.short	0x004c
        /*0084*/ 	.byte	0x00, 0xf0, 0x11, 0x00


	//----- nvinfo : EIATTR_KPARAM_INFO
	.align		4
.L_3725:
        /*0088*/ 	.byte	0x04, 0x17
        /*008a*/ 	.short	(.L_3727 - .L_3726)
.L_3726:
        /*008c*/ 	.word	0x00000000
        /*0090*/ 	.short	0x000b
        /*0092*/ 	.short	0x0048
        /*0094*/ 	.byte	0x00, 0xf0, 0x11, 0x00


	//----- nvinfo : EIATTR_KPARAM_INFO
	.align		4
.L_3727:
        /*0098*/ 	.byte	0x04, 0x17
        /*009a*/ 	.short	(.L_3729 - .L_3728)
.L_3728:
        /*009c*/ 	.word	0x00000000
        /*00a0*/ 	.short	0x000a
        /*00a2*/ 	.short	0x0040
        /*00a4*/ 	.byte	0x00, 0xf5, 0x21, 0x00


	//----- nvinfo : EIATTR_KPARAM_INFO
	.align		4
.L_3729:
        /*00a8*/ 	.byte	0x04, 0x17
        /*00aa*/ 	.short	(.L_3731 - .L_3730)
.L_3730:
        /*00ac*/ 	.word	0x00000000
        /*00b0*/ 	.short	0x0009
        /*00b2*/ 	.short	0x0038
        /*00b4*/ 	.byte	0x00, 0xf5, 0x21, 0x00


	//----- nvinfo : EIATTR_KPARAM_INFO
	.align		4
.L_3731:
        /*00b8*/ 	.byte	0x04, 0x17
        /*00ba*/ 	.short	(.L_3733 - .L_3732)
.L_3732:
        /*00bc*/ 	.word	0x00000000
        /*00c0*/ 	.short	0x0008
        /*00c2*/ 	.short	0x0034
        /*00c4*/ 	.byte	0x00, 0xf0, 0x11, 0x00


	//----- nvinfo : EIATTR_KPARAM_INFO
	.align		4
.L_3733:
        /*00c8*/ 	.byte	0x04, 0x17
        /*00ca*/ 	.short	(.L_3735 - .L_3734)
.L_3734:
        /*00cc*/ 	.word	0x00000000
        /*00d0*/ 	.short	0x0007
        /*00d2*/ 	.short	0x0030
        /*00d4*/ 	.byte	0x00, 0xf0, 0x11, 0x00


	//----- nvinfo : EIATTR_KPARAM_INFO
	.align		4
.L_3735:
        /*00d8*/ 	.byte	0x04, 0x17
        /*00da*/ 	.short	(.L_3737 - .L_3736)
.L_3736:
        /*00dc*/ 	.word	0x00000000
        /*00e0*/ 	.short	0x0006
        /*00e2*/ 	.short	0x002c
        /*00e4*/ 	.byte	0x00, 0xf0, 0x11, 0x00


	//----- nvinfo : EIATTR_KPARAM_INFO
	.align		4
.L_3737:
        /*00e8*/ 	.byte	0x04, 0x17
        /*00ea*/ 	.short	(.L_3739 - .L_3738)
.L_3738:
        /*00ec*/ 	.word	0x00000000
        /*00f0*/ 	.short	0x0005
        /*00f2*/ 	.short	0x0028
        /*00f4*/ 	.byte	0x00, 0xf0, 0x11, 0x00


	//----- nvinfo : EIATTR_KPARAM_INFO
	.align		4
.L_3739:
        /*00f8*/ 	.byte	0x04, 0x17
        /*00fa*/ 	.short	(.L_3741 - .L_3740)
.L_3740:
        /*00fc*/ 	.word	0x00000000
        /*0100*/ 	.short	0x0004
        /*0102*/ 	.short	0x0020
        /*0104*/ 	.byte	0x00, 0xf5, 0x21, 0x00


	//----- nvinfo : EIATTR_KPARAM_INFO
	.align		4
.L_3741:
        /*0108*/ 	.byte	0x04, 0x17
        /*010a*/ 	.short	(.L_3743 - .L_3742)
.L_3742:
        /*010c*/ 	.word	0x00000000
        /*0110*/ 	.short	0x0003
        /*0112*/ 	.short	0x0018
        /*0114*/ 	.byte	0x00, 0xf5, 0x21, 0x00


	//----- nvinfo : EIATTR_KPARAM_INFO
	.align		4
.L_3743:
        /*0118*/ 	.byte	0x04, 0x17
        /*011a*/ 	.short	(.L_3745 - .L_3744)
.L_3744:
        /*011c*/ 	.word	0x00000000
        /*0120*/ 	.short	0x0002
        /*0122*/ 	.short	0x0010
        /*0124*/ 	.byte	0x00, 0xf5, 0x21, 0x00


	//----- nvinfo : EIATTR_KPARAM_INFO
	.align		4
.L_3745:
        /*0128*/ 	.byte	0x04, 0x17
        /*012a*/ 	.short	(.L_3747 - .L_3746)
.L_3746:
        /*012c*/ 	.word	0x00000000
        /*0130*/ 	.short	0x0001
        /*0132*/ 	.short	0x0008
        /*0134*/ 	.byte	0x00, 0xf5, 0x21, 0x00


	//----- nvinfo : EIATTR_KPARAM_INFO
	.align		4
.L_3747:
        /*0138*/ 	.byte	0x04, 0x17
        /*013a*/ 	.short	(.L_3749 - .L_3748)
.L_3748:
        /*013c*/ 	.word	0x00000000
        /*0140*/ 	.short	0x0000
        /*0142*/ 	.short	0x0000
        /*0144*/ 	.byte	0x00, 0xf5, 0x21, 0x00


	//----- nvinfo : EIATTR_SPARSE_MMA_MASK
	.align		4
.L_3749:
        /*0148*/ 	.byte	0x03, 0x50
        /*014a*/ 	.short	0x0000


	//----- nvinfo : EIATTR_MAXREG_COUNT
	.align		4
        /*014c*/ 	.byte	0x03, 0x1b
        /*014e*/ 	.short	0x00ff


	//----- nvinfo : EIATTR_NUM_BARRIERS
	.align		4
        /*0150*/ 	.byte	0x02, 0x4c
        /*0152*/ 	.byte	0x01
	.zero		1


	//----- nvinfo : EIATTR_MERCURY_ISA_VERSION
	.align		4
        /*0154*/ 	.byte	0x03, 0x5f
        /*0156*/ 	.short	0x0101


	//----- nvinfo : EIATTR_VRC_CTA_INIT_COUNT
	.align		4
        /*0158*/ 	.byte	0x02, 0x4a
	.zero		1
	.zero		1


	//----- nvinfo : EIATTR_EXIT_INSTR_OFFSETS
	.align		4
        /*015c*/ 	.byte	0x04, 0x1c
        /*015e*/ 	.short	(.L_3751 - .L_3750)


	//   ....[0]....
.L_3750:
        /*0160*/ 	.word	0x000000a0


	//   ....[1]....
        /*0164*/ 	.word	0x000000f0


	//   ....[2]....
        /*0168*/ 	.word	0x000002f0


	//   ....[3]....
        /*016c*/ 	.word	0x00003420


	//   ....[4]....
        /*0170*/ 	.word	0x000034b0


	//   ....[5]....
        /*0174*/ 	.word	0x000034f0


	//----- nvinfo : EIATTR_CRS_STACK_SIZE
	.align		4
.L_3751:
        /*0178*/ 	.byte	0x04, 0x1e
        /*017a*/ 	.short	(.L_3753 - .L_3752)
.L_3752:
        /*017c*/ 	.word	0x00000000


	//----- nvinfo : EIATTR_CBANK_PARAM_SIZE
	.align		4
.L_3753:
        /*0180*/ 	.byte	0x03, 0x19
        /*0182*/ 	.short	0x0074


	//----- nvinfo : EIATTR_PARAM_CBANK
	.align		4
        /*0184*/ 	.byte	0x04, 0x0a
        /*0186*/ 	.short	(.L_3755 - .L_3754)
	.align		4
.L_3754:
        /*0188*/ 	.word	index@(.nv.constant0._Z23gemm_half_q_half_kernelILi1ELi8ELb1ELb1ELi64EEvPK6__halfPKjS4_S2_PS0_iiiiPKtS7_iiiiiibS2_i)
        /*018c*/ 	.short	0x0380
        /*018e*/ 	.short	0x0074


	//----- nvinfo : EIATTR_SW_WAR
	.align		4
.L_3755:
        /*0190*/ 	.byte	0x04, 0x36
        /*0192*/ 	.short	(.L_3757 - .L_3756)
.L_3756:
        /*0194*/ 	.word	0x00000008
.L_3757:


//--------------------- .nv.info._Z23gemm_half_q_half_kernelILi1ELi12ELb1ELb1ELi64EEvPK6__halfPKjS4_S2_PS0_iiiiPKtS7_iiiiiibS2_i --------------------------
	.section	.nv.info._Z23gemm_half_q_half_kernelILi1ELi12ELb1ELb1ELi64EEvPK6__halfPKjS4_S2_PS0_iiiiPKtS7_iiiiiibS2_i,"",@"SHT_CUDA_INFO"
	.sectionflags	@""
	.align	4


	//----- nvinfo : EIATTR_CUDA_API_VERSION
	.align		4
        /*0000*/ 	.byte	0x04, 0x37
        /*0002*/ 	.short	(.L_3759 - .L_3758)
.L_3758:
        /*0004*/ 	.word	0x00000082


	//----- nvinfo : EIATTR_KPARAM_INFO
	.align		4
.L_3759:
        /*0008*/ 	.byte	0x04, 0x17
        /*000a*/ 	.short	(.L_3761 - .L_3760)
.L_3760:
        /*000c*/ 	.word	0x00000000
        /*0010*/ 	.short	0x0013
        /*0012*/ 	.short	0x0070
        /*0014*/ 	.byte	0x00, 0xf0, 0x11, 0x00


	//----- nvinfo : EIATTR_KPARAM_INFO
	.align		4
.L_3761:
        /*0018*/ 	.byte	0x04, 0x17
        /*001a*/ 	.short	(.L_3763 - .L_3762)
.L_3762:
        /*001c*/ 	.word	0x00000000
        /*0020*/ 	.short	0x0012
        /*0022*/ 	.short	0x0068
        /*0024*/ 	.byte	0x00, 0xf5, 0x21, 0x00


	//----- nvinfo : EIATTR_KPARAM_INFO
	.align		4
.L_3763:
        /*0028*/ 	.byte	0x04, 0x17
        /*002a*/ 	.short	(.L_3765 - .L_3764)
.L_3764:
        /*002c*/ 	.word	0x00000000
        /*0030*/ 	.short	0x0011
        /*0032*/ 	.short	0x0060
        /*0034*/ 	.byte	0x00, 0xf0, 0x05, 0x00


	//----- nvinfo : EIATTR_KPARAM_INFO
	.align		4
.L_3765:
        /*0038*/ 	.byte	0x04, 0x17
        /*003a*/ 	.short	(.L_3767 - .L_3766)
.L_3766:
        /*003c*/ 	.word	0x00000000
        /*0040*/ 	.short	0x0010
        /*0042*/ 	.short	0x005c
        /*0044*/ 	.byte	0x00, 0xf0, 0x11, 0x00


	//----- nvinfo : EIATTR_KPARAM_INFO
	.align		4
.L_3767:
        /*0048*/ 	.byte	0x04, 0x17
        /*004a*/ 	.short	(.L_3769 - .L_3768)
.L_3768:
        /*004c*/ 	.word	0x00000000
        /*0050*/ 	.short	0x000f
        /*0052*/ 	.short	0x0058
        /*0054*/ 	.byte	0x00, 0xf0, 0x11, 0x00


	//----- nvinfo : EIATTR_KPARAM_INFO
	.align		4
.L_3769:
        /*0058*/ 	.byte	0x04, 0x17
        /*005a*/ 	.short	(.L_3771 - .L_3770)
.L_3770:
        /*005c*/ 	.word	0x00000000
        /*0060*/ 	.short	0x000e
        /*0062*/ 	.short	0x0054
        /*0064*/ 	.byte	0x00, 0xf0, 0x11, 0x00


	//----- nvinfo : EIATTR_KPARAM_INFO
	.align		4
.L_3771:
        /*0068*/ 	.byte	0x04, 0x17
        /*006a*/ 	.short	(.L_3773 - .L_3772)
.L_3772:
        /*006c*/ 	.word	0x00000000
        /*0070*/ 	.short	0x000d
        /*0072*/ 	.short	0x0050
        /*0074*/ 	.byte	0x00, 0xf0, 0x11, 0x00


	//----- nvinfo : EIATTR_KPARAM_INFO
	.align		4
.L_3773:
        /*0078*/ 	.byte	0x04, 0x17
        /*007a*/ 	.short	(.L_3775 - .L_3774)
.L_3774:
        /*007c*/ 	.word	0x00000000
        /*0080*/ 	.short	0x000c
        /*0082*/ 	.short	0x004c
        /*0084*/ 	.byte	0x00, 0xf0, 0x11, 0x00


	//----- nvinfo : EIATTR_KPARAM_INFO
	.align		4
.L_3775:
        /*0088*/ 	.byte	0x04, 0x17
        /*008a*/ 	.short	(.L_3777 - .L_3776)
.L_3776:
        /*008c*/ 	.word	0x00000000
        /*0090*/ 	.short	0x000b
        /*0092*/ 	.short	0x0048
        /*0094*/ 	.byte	0x00, 0xf0, 0x11, 0x00


	//----- nvinfo : EIATTR_KPARAM_INFO
	.align		4
.L_3777:
        /*0098*/ 	.byte	0x04, 0x17
        /*009a*/ 	.short	(.L_3779 - .L_3778)
.L_3778:
        /*009c*/ 	.word	0x00000000
        /*00a0*/ 	.short	0x000a
        /*00a2*/ 	.short	0x0040
        /*00a4*/ 	.byte	0x00, 0xf5, 0x21, 0x00


	//----- nvinfo : EIATTR_KPARAM_INFO
	.align		4
.L_3779:
        /*00a8*/ 	.byte	0x04, 0x17
        /*00aa*/ 	.short	(.L_3781 - .L_3780)
.L_3780:
        /*00ac*/ 	.word	0x00000000
        /*00b0*/ 	.short	0x0009
        /*00b2*/ 	.short	0x0038
        /*00b4*/ 	.byte	0x00, 0xf5, 0x21, 0x00


	//----- nvinfo : EIATTR_KPARAM_INFO
	.align		4
.L_3781:
        /*00b8*/ 	.byte	0x04, 0x17
        /*00ba*/ 	.short	(.L_3783 - .L_3782)
.L_3782:
        /*00bc*/ 	.word	0x00000000
        /*00c0*/ 	.short	0x0008
        /*00c2*/ 	.short	0x0034
        /*00c4*/ 	.byte	0x00, 0xf0, 0x11, 0x00


	//----- nvinfo : EIATTR_KPARAM_INFO
	.align		4
.L_3783:
        /*00c8*/ 	.byte	0x04, 0x17
        /*00ca*/ 	.short	(.L_3785 - .L_3784)
.L_3784:
        /*00cc*/ 	.word	0x00000000
        /*00d0*/ 	.short	0x0007
        /*00d2*/ 	.short	0x0030
        /*00d4*/ 	.byte	0x00, 0xf0, 0x11, 0x00


	//----- nvinfo : EIATTR_KPARAM_INFO
	.align		4
.L_3785:
        /*00d8*/ 	.byte	0x04, 0x17
        /*00da*/ 	.short	(.L_3787 - .L_3786)
.L_3786:
        /*00dc*/ 	.word	0x00000000
        /*00e0*/ 	.short	0x0006
        /*00e2*/ 	.short	0x002c
        /*00e4*/ 	.byte	0x00, 0xf0, 0x11, 0x00


	//----- nvinfo : EIATTR_KPARAM_INFO
	.align		4
.L_3787:
        /*00e8*/ 	.byte	0x04, 0x17
        /*00ea*/ 	.short	(.L_3789 - .L_3788)
.L_3788:
        /*00ec*/ 	.word	0x00000000
        /*00f0*/ 	.short	0x0005
        /*00f2*/ 	.short	0x0028
        /*00f4*/ 	.byte	0x00, 0xf0, 0x11, 0x00


	//----- nvinfo : EIATTR_KPARAM_INFO
	.align		4
.L_3789:
        /*00f8*/ 	.byte	0x04, 0x17
        /*00fa*/ 	.short	(.L_3791 - .L_3790)
.L_3790:
        /*00fc*/ 	.word	0x00000000
        /*0100*/ 	.short	0x0004
        /*0102*/ 	.short	0x0020
        /*0104*/ 	.byte	0x00, 0xf5, 0x21, 0x00


	//----- nvinfo : EIATTR_KPARAM_INFO
	.align		4
.L_3791:
        /*0108*/ 	.byte	0x04, 0x17
        /*010a*/ 	.short	(.L_3793 - .L_3792)
.L_3792:
        /*010c*/ 	.word	0x00000000
        /*0110*/ 	.short	0x0003
        /*0112*/ 	.short	0x0018
        /*0114*/ 	.byte	0x00, 0xf5, 0x21, 0x00


	//----- nvinfo : EIATTR_KPARAM_INFO
	.align		4
.L_3793:
        /*0118*/ 	.byte	0x04, 0x17
        /*011a*/ 	.short	(.L_3795 - .L_3794)
.L_3794:
        /*011c*/ 	.word	0x00000000
        /*0120*/ 	.short	0x0002
        /*0122*/ 	.short	0x0010
        /*0124*/ 	.byte	0x00, 0xf5, 0x21, 0x00


	//----- nvinfo : EIATTR_KPARAM_INFO
	.align		4
.L_3795:
        /*0128*/ 	.byte	0x04, 0x17
        /*012a*/ 	.short	(.L_3797 - .L_3796)
.L_3796:
        /*012c*/ 	.word	0x00000000
        /*0130*/ 	.short	0x0001
        /*0132*/ 	.short	0x0008
        /*0134*/ 	.byte	0x00, 0xf5, 0x21, 0x00


	//----- nvinfo : EIATTR_KPARAM_INFO
	.align		4
.L_3797:
        /*0138*/ 	.byte	0x04, 0x17
        /*013a*/ 	.short	(.L_3799 - .L_3798)
.L_3798:
        /*013c*/ 	.word	0x00000000
        /*0140*/ 	.short	0x0000
        /*0142*/ 	.short	0x0000
        /*0144*/ 	.byte	0x00, 0xf5, 0x21, 0x00


	//----- nvinfo : EIATTR_SPARSE_MMA_MASK
	.align		4
.L_3799:
        /*0148*/ 	.byte	0x03, 0x50
        /*014a*/ 	.short	0x0000


	//----- nvinfo : EIATTR_MAXREG_COUNT
	.align		4
        /*014c*/ 	.byte	0x03, 0x1b
        /*014e*/ 	.short	0x00ff


	//----- nvinfo : EIATTR_NUM_BARRIERS
	.align		4
        /*0150*/ 	.byte	0x02, 0x4c
        /*0152*/ 	.byte	0x01
	.zero		1


	//----- nvinfo : EIATTR_MERCURY_ISA_VERSION
	.align		4
        /*0154*/ 	.byte	0x03, 0x5f
        /*0156*/ 	.short	0x0101


	//----- nvinfo : EIATTR_VRC_CTA_INIT_COUNT
	.align		4
        /*0158*/ 	.byte	0x02, 0x4a
	.zero		1
	.zero		1


	//----- nvinfo : EIATTR_EXIT_INSTR_OFFSETS
	.align		4
        /*015c*/ 	.byte	0x04, 0x1c
        /*015e*/ 	.short	(.L_3801 - .L_3800)


	//   ....[0]....
.L_3800:
        /*0160*/ 	.word	0x00000060


	//   ....[1]....
        /*0164*/ 	.word	0x000000c0


	//   ....[2]....
        /*0168*/ 	.word	0x000002d0


	//   ....[3]....
        /*016c*/ 	.word	0x000047f0


	//   ....[4]....
        /*0170*/ 	.word	0x00004880


	//   ....[5]....
        /*0174*/ 	.word	0x000048c0


	//----- nvinfo : EIATTR_CRS_STACK_SIZE
	.align		4
.L_3801:
        /*0178*/ 	.byte	0x04, 0x1e
        /*017a*/ 	.short	(.L_3803 - .L_3802)
.L_3802:
        /*017c*/ 	.word	0x00000000


	//----- nvinfo : EIATTR_CBANK_PARAM_SIZE
	.align		4
.L_3803:
        /*0180*/ 	.byte	0x03, 0x19
        /*0182*/ 	.short	0x0074


	//----- nvinfo : EIATTR_PARAM_CBANK
	.align		4
        /*0184*/ 	.byte	0x04, 0x0a
        /*0186*/ 	.short	(.L_3805 - .L_3804)
	.align		4
.L_3804:
        /*0188*/ 	.word	index@(.nv.constant0._Z23gemm_half_q_half_kernelILi1ELi12ELb1ELb1ELi64EEvPK6__halfPKjS4_S2_PS0_iiiiPKtS7_iiiiiibS2_i)
        /*018c*/ 	.short	0x0380
        /*018e*/ 	.short	0x0074


	//----- nvinfo : EIATTR_SW_WAR
	.align		4
.L_3805:
        /*0190*/ 	.byte	0x04, 0x36
        /*0192*/ 	.short	(.L_3807 - .L_3806)
.L_3806:
        /*0194*/ 	.word	0x00000008
.L_3807:


//--------------------- .nv.info._Z23gemm_half_q_half_kernelILi1ELi14ELb1ELb1ELi64EEvPK6__halfPKjS4_S2_PS0_iiiiPKtS7_iiiiiibS2_i --------------------------
	.section	.nv.info._Z23gemm_half_q_half_kernelILi1ELi14ELb1ELb1ELi64EEvPK6__halfPKjS4_S2_PS0_iiiiPKtS7_iiiiiibS2_i,"",@"SHT_CUDA_INFO"
	.sectionflags	@""
	.align	4


	//----- nvinfo : EIATTR_CUDA_API_VERSION
	.align		4
        /*0000*/ 	.byte	0x04, 0x37
        /*0002*/ 	.short	(.L_3809 - .L_3808)
.L_3808:
        /*0004*/ 	.word	0x00000082


	//----- nvinfo : EIATTR_KPARAM_INFO
	.align		4
.L_3809:
        /*0008*/ 	.byte	0x04, 0x17
        /*000a*/ 	.short	(.L_3811 - .L_3810)
.L_3810:
        /*000c*/ 	.word	0x00000000
        /*0010*/ 	.short	0x0013
        /*0012*/ 	.short	0x0070
        /*0014*/ 	.byte	0x00, 0xf0, 0x11, 0x00


	//----- nvinfo : EIATTR_KPARAM_INFO
	.align		4
.L_3811:
        /*0018*/ 	.byte	0x04, 0x17
        /*001a*/ 	.short	(.L_3813 - .L_3812)
.L_3812:
        /*001c*/ 	.word	0x00000000
        /*0020*/ 	.short	0x0012
        /*0022*/ 	.short	0x0068
        /*0024*/ 	.byte	0x00, 0xf5, 0x21, 0x00


	//----- nvinfo : EIATTR_KPARAM_INFO
	.align		4
.L_3813:
        /*0028*/ 	.byte	0x04, 0x17
        /*002a*/ 	.short	(.L_3815 - .L_3814)
.L_3814:
        /*002c*/ 	.word	0x00000000
        /*0030*/ 	.short	0x0011
        /*0032*/ 	.short	0x0060
        /*0034*/ 	.byte	0x00, 0xf0, 0x05, 0x00


	//----- nvinfo : EIATTR_KPARAM_INFO
	.align		4
.L_3815:
        /*0038*/ 	.byte	0x04, 0x17
        /*003a*/ 	.short	(.L_3817 - .L_3816)
.L_3816:
        /*003c*/ 	.word	0x00000000
        /*0040*/ 	.short	0x0010
        /*0042*/ 	.short	0x005c
        /*0044*/ 	.byte	0x00, 0xf0, 0x11, 0x00


	//----- nvinfo : EIATTR_KPARAM_INFO
	.align		4
.L_3817:
        /*0048*/ 	.byte	0x04, 0x17
        /*004a*/ 	.short	(.L_3819 - .L_3818)
.L_3818:
        /*004c*/ 	.word	0x00000000
        /*0050*/ 	.short	0x000f
        /*0052*/ 	.short	0x0058
        /*0054*/ 	.byte	0x00, 0xf0, 0x11, 0x00


	//----- nvinfo : EIATTR_KPARAM_INFO
	.align		4
.L_3819:
        /*0058*/ 	.byte	0x04, 0x17
        /*005a*/ 	.short	(.L_3821 - .L_3820)
.L_3820:
        /*005c*/ 	.word	0x00000000
        /*0060*/ 	.short	0x000e
        /*0062*/ 	.short	0x0054
        /*0064*/ 	.byte	0x00, 0xf0, 0x11, 0x00


	//----- nvinfo : EIATTR_KPARAM_INFO
	.align		4
.L_3821:
        /*0068*/ 	.byte	0x04, 0x17
        /*006a*/ 	.short	(.L_3823 - .L_3822)
.L_3822:
        /*006c*/ 	.word	0x00000000
        /*0070*/ 	.short	0x000d
        /*0072*/ 	.short	0x0050
        /*0074*/ 	.byte	0x00, 0xf0, 0x11, 0x00


	//----- nvinfo : EIATTR_KPARAM_INFO
	.align		4
.L_3823:
        /*0078*/ 	.byte	0x04, 0x17
        /*007a*/ 	.short	(.L_3825 - .L_3824)
.L_3824:
        /*007c*/ 	.word	0x00000000
        /*0080*/ 	.short	0x000c
        /*0082*/ 	.short	0x004c
        /*0084*/ 	.byte	0x00, 0xf0, 0x11, 0x00


	//----- nvinfo : EIATTR_KPARAM_INFO
	.align		4
.L_3825:
        /*0088*/ 	.byte	0x04, 0x17
        /*008a*/ 	.short	(.L_3827 - .L_3826)
.L_3826:
        /*008c*/ 	.word	0x00000000
        /*0090*/ 	.short	0x000b
        /*0092*/ 	.short	0x0048
        /*0094*/ 	.byte	0x00, 0xf0, 0x11, 0x00


	//----- nvinfo : EIATTR_KPARAM_INFO
	.align		4
.L_3827:
        /*0098*/ 	.byte	0x04, 0x17
        /*009a*/ 	.short	(.L_3829 - .L_3828)
.L_3828:
        /*009c*/ 	.word	0x00000000
        /*00a0*/ 	.short	0x000a
        /*00a2*/ 	.short	0x0040
        /*00a4*/ 	.byte	0x00, 0xf5, 0x21, 0x00


	//----- nvinfo : EIATTR_KPARAM_INFO
	.align		4
.L_3829:
        /*00a8*/ 	.byte	0x04, 0x17
        /*00aa*/ 	.short	(.L_3831 - .L_3830)
.L_3830:
        /*00ac*/ 	.word	0x00000000
        /*00b0*/ 	.short	0x0009
        /*00b2*/ 	.short	0x0038
        /*00b4*/ 	.byte	0x00, 0xf5, 0x21, 0x00


	//----- nvinfo : EIATTR_KPARAM_INFO
	.align		4
.L_3831:
        /*00b8*/ 	.byte	0x04, 0x17
        /*00ba*/ 	.short	(.L_3833 - .L_3832)
.L_3832:
        /*00bc*/ 	.word	0x00000000
        /*00c0*/ 	.short	0x0008
        /*00c2*/ 	.short	0x0034
        /*00c4*/ 	.byte	0x00, 0xf0, 0x11, 0x00


	//----- nvinfo : EIATTR_KPARAM_INFO
	.align		4
.L_3833:
        /*00c8*/ 	.byte	0x04, 0x17
        /*00ca*/ 	.short	(.L_3835 - .L_3834)
.L_3834:
        /*00cc*/ 	.word	0x00000000
        /*00d0*/ 	.short	0x0007
        /*00d2*/ 	.short	0x0030
        /*00d4*/ 	.byte	0x00, 0xf0, 0x11, 0x00


	//----- nvinfo : EIATTR_KPARAM_INFO
	.align		4
.L_3835:
        /*00d8*/ 	.byte	0x04, 0x17
        /*00da*/ 	.short	(.L_3837 - .L_3836)
.L_3836:
        /*00dc*/ 	.word	0x00000000
        /*00e0*/ 	.short	0x0006
        /*00e2*/ 	.short	0x002c
        /*00e4*/ 	.byte	0x00, 0xf0, 0x11, 0x00


	//----- nvinfo : EIATTR_KPARAM_INFO
	.align		4
.L_3837:
        /*00e8*/ 	.byte	0x04, 0x17
        /*00ea*/ 	.short	(.L_3839 - .L_3838)
.L_3838:
        /*00ec*/ 	.word	0x00000000
        /*00f0*/ 	.short	0x0005
        /*00f2*/ 	.short	0x0028
        /*00f4*/ 	.byte	0x00, 0xf0, 0x11, 0x00


	//----- nvinfo : EIATTR_KPARAM_INFO
	.align		4
.L_3839:
        /*00f8*/ 	.byte	0x04, 0x17
        /*00fa*/ 	.short	(.L_3841 - .L_3840)
.L_3840:
        /*00fc*/ 	.word	0x00000000
        /*0100*/ 	.short	0x0004
        /*0102*/ 	.short	0x0020
        /*0104*/ 	.byte	0x00, 0xf5, 0x21, 0x00


	//----- nvinfo : EIATTR_KPARAM_INFO
	.align		4
.L_3841:
        /*0108*/ 	.byte	0x04, 0x17
        /*010a*/ 	.short	(.L_3843 - .L_3842)
.L_3842:
        /*010c*/ 	.word	0x00000000
        /*0110*/ 	.short	0x0003
        /*0112*/ 	.short	0x0018
        /*0114*/ 	.byte	0x00, 0xf5, 0x21, 0x00


	//----- nvinfo : EIATTR_KPARAM_INFO
	.align		4
.L_3843:
        /*0118*/ 	.byte	0x04, 0x17
        /*011a*/ 	.short	(.L_3845 - .L_3844)
.L_3844:
        /*011c*/ 	.word	0x00000000
        /*0120*/ 	.short	0x0002
        /*0122*/ 	.short	0x0010
        /*0124*/ 	.byte	0x00, 0xf5, 0x21, 0x00


	//----- nvinfo : EIATTR_KPARAM_INFO
	.align		4
.L_3845:
        /*0128*/ 	.byte	0x04, 0x17
        /*012a*/ 	.short	(.L_3847 - .L_3846)
.L_3846:
        /*012c*/ 	.word	0x00000000
        /*0130*/ 	.short	0x0001
        /*0132*/ 	.short	0x0008
        /*0134*/ 	.byte	0x00, 0xf5, 0x21, 0x00


	//----- nvinfo : EIATTR_KPARAM_INFO
	.align		4
.L_3847:
        /*0138*/ 	.byte	0x04, 0x17
        /*013a*/ 	.short	(.L_3849 - .L_3848)
.L_3848:
        /*013c*/ 	.word	0x00000000
        /*0140*/ 	.short	0x0000
        /*0142*/ 	.short	0x0000
        /*0144*/ 	.byte	0x00, 0xf5, 0x21, 0x00


	//----- nvinfo : EIATTR_SPARSE_MMA_MASK
	.align		4
.L_3849:
        /*0148*/ 	.byte	0x03, 0x50
        /*014a*/ 	.short	0x0000


	//----- nvinfo : EIATTR_MAXREG_COUNT
	.align		4
        /*014c*/ 	.byte	0x03, 0x1b
        /*014e*/ 	.short	0x00ff


	//----- nvinfo : EIATTR_NUM_BARRIERS
	.align		4
        /*0150*/ 	.byte	0x02, 0x4c
        /*0152*/ 	.byte	0x01
	.zero		1


	//----- nvinfo : EIATTR_MERCURY_ISA_VERSION
	.align		4
        /*0154*/ 	.byte	0x03, 0x5f
        /*0156*/ 	.short	0x0101


	//----- nvinfo : EIATTR_VRC_CTA_INIT_COUNT
	.align		4
        /*0158*/ 	.byte	0x02, 0x4a
	.zero		1
	.zero		1


	//----- nvinfo : EIATTR_EXIT_INSTR_OFFSETS
	.align		4
        /*015c*/ 	.byte	0x04, 0x1c
        /*015e*/ 	.short	(.L_3851 - .L_3850)


	//   ....[0]....
.L_3850:
        /*0160*/ 	.word	0x00000060


	//   ....[1]....
        /*0164*/ 	.word	0x000000c0


	//   ....[2]....
        /*0168*/ 	.word	0x000002d0


	//   ....[3]....
        /*016c*/ 	.word	0x000052d0


	//   ....[4]....
        /*0170*/ 	.word	0x00005360


	//   ....[5]....
        /*0174*/ 	.word	0x000053a0


	//----- nvinfo : EIATTR_CRS_STACK_SIZE
	.align		4
.L_3851:
        /*0178*/ 	.byte	0x04, 0x1e
        /*017a*/ 	.short	(.L_3853 - .L_3852)
.L_3852:
        /*017c*/ 	.word	0x00000000


	//----- nvinfo : EIATTR_CBANK_PARAM_SIZE
	.align		4
.L_3853:
        /*0180*/ 	.byte	0x03, 0x19
        /*0182*/ 	.short	0x0074


	//----- nvinfo : EIATTR_PARAM_CBANK
	.align		4
        /*0184*/ 	.byte	0x04, 0x0a
        /*0186*/ 	.short	(.L_3855 - .L_3854)
	.align		4
.L_3854:
        /*0188*/ 	.word	index@(.nv.constant0._Z23gemm_half_q_half_kernelILi1ELi14ELb1ELb1ELi64EEvPK6__halfPKjS4_S2_PS0_iiiiPKtS7_iiiiiibS2_i)
        /*018c*/ 	.short	0x0380
        /*018e*/ 	.short	0x0074


	//----- nvinfo : EIATTR_SW_WAR
	.align		4
.L_3855:
        /*0190*/ 	.byte	0x04, 0x36
        /*0192*/ 	.short	(.L_3857 - .L_3856)
.L_3856:
        /*0194*/ 	.word	0x00000008
.L_3857:


//--------------------- .nv.info._Z23gemm_half_q_half_kernelILi1ELi4ELb1ELb1ELi64EEvPK6__halfPKjS4_S2_PS0_iiiiPKtS7_iiiiiibS2_i --------------------------
	.section	.nv.info._Z23gemm_half_q_half_kernelILi1ELi4ELb1ELb1ELi64EEvPK6__halfPKjS4_S2_PS0_iiiiPKtS7_iiiiiibS2_i,"",@"SHT_CUDA_INFO"
	.sectionflags	@""
	.align	4


	//----- nvinfo : EIATTR_CUDA_API_VERSION
	.align		4
        /*0000*/ 	.byte	0x04, 0x37
        /*0002*/ 	.short	(.L_3859 - .L_3858)
.L_3858:
        /*0004*/ 	.word	0x00000082


	//----- nvinfo : EIATTR_KPARAM_INFO
	.align		4
.L_3859:
        /*0008*/ 	.byte	0x04, 0x17
        /*000a*/ 	.short	(.L_3861 - .L_3860)
.L_3860:
        /*000c*/ 	.word	0x00000000
        /*0010*/ 	.short	0x0013
        /*0012*/ 	.short	0x0070
        /*0014*/ 	.byte	0x00, 0xf0, 0x11, 0x00


	//----- nvinfo : EIATTR_KPARAM_INFO
	.align		4
.L_3861:
        /*0018*/ 	.byte	0x04, 0x17
        /*001a*/ 	.short	(.L_3863 - .L_3862)
.L_3862:
        /*001c*/ 	.word	0x00000000
        /*0020*/ 	.short	0x0012
        /*0022*/ 	.short	0x0068
        /*0024*/ 	.byte	0x00, 0xf5, 0x21, 0x00


	//----- nvinfo : EIATTR_KPARAM_INFO
	.align		4
.L_3863:
        /*0028*/ 	.byte	0x04, 0x17
        /*002a*/ 	.short	(.L_3865 - .L_3864)
.L_3864:
        /*002c*/ 	.word	0x00000000
        /*0030*/ 	.short	0x0011
        /*0032*/ 	.short	0x0060
        /*0034*/ 	.byte	0x00, 0xf0, 0x05, 0x00


	//----- nvinfo : EIATTR_KPARAM_INFO
	.align		4
.L_3865:
        /*0038*/ 	.byte	0x04, 0x17
        /*003a*/ 	.short	(.L_3867 - .L_3866)
.L_3866:
        /*003c*/ 	.word	0x00000000
        /*0040*/ 	.short	0x0010
        /*0042*/ 	.short	0x005c
        /*0044*/ 	.byte	0x00, 0xf0, 0x11, 0x00


	//----- nvinfo : EIATTR_KPARAM_INFO
	.align		4
.L_3867:
        /*0048*/ 	.byte	0x04, 0x17
        /*004a*/ 	.short	(.L_3869 - .L_3868)
.L_3868:
        /*004c*/ 	.word	0x00000000
        /*0050*/ 	.short	0x000f
        /*0052*/ 	.short	0x0058
        /*0054*/ 	.byte	0x00, 0xf0, 0x11, 0x00


	//----- nvinfo : EIATTR_KPARAM_INFO
	.align		4
.L_3869:
        /*0058*/ 	.byte	0x04, 0x17
        /*005a*/ 	.short	(.L_3871 - .L_3870)
.L_3870:
        /*005c*/ 	.word	0x00000000
        /*0060*/ 	.short	0x000e
        /*0062*/ 	.short	0x0054
        /*0064*/ 	.byte	0x00, 0xf0, 0x11, 0x00


	//----- nvinfo : EIATTR_KPARAM_INFO
	.align		4
.L_3871:
        /*0068*/ 	.byte	0x04, 0x17
        /*006a*/ 	.short	(.L_3873 - .L_3872)
.L_3872:
        /*006c*/ 	.word	0x00000000
        /*0070*/ 	.short	0x000d
        /*0072*/ 	.short	0x0050
        /*0074*/ 	.byte	0x00, 0xf0, 0x11, 0x00


	//----- nvinfo : EIATTR_KPARAM_INFO
	.align		4
.L_3873:
        /*0078*/ 	.byte	0x04, 0x17
        /*007a*/ 	.short	(.L_3875 - .L_3874)
.L_3874:
        /*007c*/ 	.word	0x00000000
        /*0080*/ 	.short	0x000c
        /*0082*/ 	.short	0x004c
        /*0084*/ 	.byte	0x00, 0xf0, 0x11, 0x00


	//----- nvinfo : EIATTR_KPARAM_INFO
	.align		4
.L_3875:
        /*0088*/ 	.byte	0x04, 0x17
        /*008a*/ 	.short	(.L_3877 - .L_3876)
.L_3876:
        /*008c*/ 	.word	0x00000000
        /*0090*/ 	.short	0x000b
        /*0092*/ 	.short	0x0048
        /*0094*/ 	.byte	0x00, 0xf0, 0x11, 0x00


	//----- nvinfo : EIATTR_KPARAM_INFO
	.align		4
.L_3877:
        /*0098*/ 	.byte	0x04, 0x17
        /*009a*/ 	.short	(.L_3879 - .L_3878)
.L_3878:
        /*009c*/ 	.word	0x00000000
        /*00a0*/ 	.short	0x000a
        /*00a2*/ 	.short	0x0040
        /*00a4*/ 	.byte	0x00, 0xf5, 0x21, 0x00


	//----- nvinfo : EIATTR_KPARAM_INFO
	.align		4
.L_3879:
        /*00a8*/ 	.byte	0x04, 0x17
        /*00aa*/ 	.short	(.L_3881 - .L_3880)
.L_3880:
        /*00ac*/ 	.word	0x00000000
        /*00b0*/ 	.short	0x0009
        /*00b2*/ 	.short	0x0038
        /*00b4*/ 	.byte	0x00, 0xf5, 0x21, 0x00


	//----- nvinfo : EIATTR_KPARAM_INFO
	.align		4
.L_3881:
        /*00b8*/ 	.byte	0x04, 0x17
        /*00ba*/ 	.short	(.L_3883 - .L_3882)
.L_3882:
        /*00bc*/ 	.word	0x00000000
        /*00c0*/ 	.short	0x0008
        /*00c2*/ 	.short	0x0034
        /*00c4*/ 	.byte	0x00, 0xf0, 0x11, 0x00


	//----- nvinfo : EIATTR_KPARAM_INFO
	.align		4
.L_3883:
        /*00c8*/ 	.byte	0x04, 0x17
        /*00ca*/ 	.short	(.L_3885 - .L_3884)
.L_3884:
        /*00cc*/ 	.word	0x00000000
        /*00d0*/ 	.short	0x0007
        /*00d2*/ 	.short	0x0030
        /*00d4*/ 	.byte	0x00, 0xf0, 0x11, 0x00


	//----- nvinfo : EIATTR_KPARAM_INFO
	.align		4
.L_3885:
        /*00d8*/ 	.byte	0x04, 0x17
        /*00da*/ 	.short	(.L_3887 - .L_3886)
.L_3886:
        /*00dc*/ 	.word	0x00000000
        /*00e0*/ 	.short	0x0006
        /*00e2*/ 	.short	0x002c
        /*00e4*/ 	.byte	0x00, 0xf0, 0x11, 0x00


	//----- nvinfo : EIATTR_KPARAM_INFO
	.align		4
.L_3887:
        /*00e8*/ 	.byte	0x04, 0x17
        /*00ea*/ 	.short	(.L_3889 - .L_3888)
.L_3888:
        /*00ec*/ 	.word	0x00000000
        /*00f0*/ 	.short	0x0005
        /*00f2*/ 	.short	0x0028
        /*00f4*/ 	.byte	0x00, 0xf0, 0x11, 0x00


	//----- nvinfo : EIATTR_KPARAM_INFO
	.align		4
.L_3889:
        /*00f8*/ 	.byte	0x04, 0x17
        /*00fa*/ 	.short	(.L_3891 - .L_3890)
.L_3890:
        /*00fc*/ 	.word	0x00000000
        /*0100*/ 	.short	0x0004
        /*0102*/ 	.short	0x0020
        /*0104*/ 	.byte	0x00, 0xf5, 0x21, 0x00


	//----- nvinfo : EIATTR_KPARAM_INFO
	.align		4
.L_3891:
        /*0108*/ 	.byte	0x04, 0x17
        /*010a*/ 	.short	(.L_3893 - .L_3892)
.L_3892:
        /*010c*/ 	.word	0x00000000
        /*0110*/ 	.short	0x0003
        /*0112*/ 	.short	0x0018
        /*0114*/ 	.byte	0x00, 0xf5, 0x21, 0x00


	//----- nvinfo : EIATTR_KPARAM_INFO
	.align		4
.L_3893:
        /*0118*/ 	.byte	0x04, 0x17
        /*011a*/ 	.short	(.L_3895 - .L_3894)
.L_3894:
        /*011c*/ 	.word	0x00000000
        /*0120*/ 	.short	0x0002
        /*0122*/ 	.short	0x0010
        /*0124*/ 	.byte	0x00, 0xf5, 0x21, 0x00


	//----- nvinfo : EIATTR_KPARAM_INFO
	.align		4
.L_3895:
        /*0128*/ 	.byte	0x04, 0x17
        /*012a*/ 	.short	(.L_3897 - .L_3896)
.L_3896:
        /*012c*/ 	.word	0x00000000
        /*0130*/ 	.short	0x0001
        /*0132*/ 	.short	0x0008
        /*0134*/ 	.byte	0x00, 0xf5, 0x21, 0x00


	//----- nvinfo : EIATTR_KPARAM_INFO
	.align		4
.L_3897:
        /*0138*/ 	.byte	0x04, 0x17
        /*013a*/ 	.short	(.L_3899 - .L_3898)
.L_3898:
        /*013c*/ 	.word	0x00000000
        /*0140*/ 	.short	0x0000
        /*0142*/ 	.short	0x0000
        /*0144*/ 	.byte	0x00, 0xf5, 0x21, 0x00


	//----- nvinfo : EIATTR_SPARSE_MMA_MASK
	.align		4
.L_3899:
        /*0148*/ 	.byte	0x03, 0x50
        /*014a*/ 	.short	0x0000


	//----- nvinfo : EIATTR_MAXREG_COUNT
	.align		4
        /*014c*/ 	.byte	0x03, 0x1b
        /*014e*/ 	.short	0x00ff


	//----- nvinfo : EIATTR_NUM_BARRIERS
	.align		4
        /*0150*/ 	.byte	0x02, 0x4c
        /*0152*/ 	.byte	0x01
	.zero		1


	//----- nvinfo : EIATTR_MERCURY_ISA_VERSION
	.align		4
        /*0154*/ 	.byte	0x03, 0x5f
        /*0156*/ 	.short	0x0101


	//----- nvinfo : EIATTR_VRC_CTA_INIT_COUNT
	.align		4
        /*0158*/ 	.byte	0x02, 0x4a
	.zero		1
	.zero		1


	//----- nvinfo : EIATTR_EXIT_INSTR_OFFSETS
	.align		4
        /*015c*/ 	.byte	0x04, 0x1c
        /*015e*/ 	.short	(.L_3901 - .L_3900)


	//   ....[0]....
.L_3900:
        /*0160*/ 	.word	0x00000060


	//   ....[1]....
        /*0164*/ 	.word	0x000000c0


	//   ....[2]....
        /*0168*/ 	.word	0x000002d0


	//   ....[3]....
        /*016c*/ 	.word	0x00002280


	//   ....[4]....
        /*0170*/ 	.word	0x00002310


	//   ....[5]....
        /*0174*/ 	.word	0x00002350


	//----- nvinfo : EIATTR_CRS_STACK_SIZE
	.align		4
.L_3901:
        /*0178*/ 	.byte	0x04, 0x1e
        /*017a*/ 	.short	(.L_3903 - .L_3902)
.L_3902:
        /*017c*/ 	.word	0x00000000


	//----- nvinfo : EIATTR_CBANK_PARAM_SIZE
	.align		4
.L_3903:
        /*0180*/ 	.byte	0x03, 0x19
        /*0182*/ 	.short	0x0074


	//----- nvinfo : EIATTR_PARAM_CBANK
	.align		4
        /*0184*/ 	.byte	0x04, 0x0a
        /*0186*/ 	.short	(.L_3905 - .L_3904)
	.align		4
.L_3904:
        /*0188*/ 	.word	index@(.nv.constant0._Z23gemm_half_q_half_kernelILi1ELi4ELb1ELb1ELi64EEvPK6__halfPKjS4_S2_PS0_iiiiPKtS7_iiiiiibS2_i)
        /*018c*/ 	.short	0x0380
        /*018e*/ 	.short	0x0074


	//----- nvinfo : EIATTR_SW_WAR
	.align		4
.L_3905:
        /*0190*/ 	.byte	0x04, 0x36
        /*0192*/ 	.short	(.L_3907 - .L_3906)
.L_3906:
        /*0194*/ 	.word	0x00000008
.L_3907:


//--------------------- .nv.info._Z23gemm_half_q_half_kernelILi1ELi6ELb1ELb1ELi64EEvPK6__halfPKjS4_S2_PS0_iiiiPKtS7_iiiiiibS2_i --------------------------
	.section	.nv.info._Z23gemm_half_q_half_kernelILi1ELi6ELb1ELb1ELi64EEvPK6__halfPKjS4_S2_PS0_iiiiPKtS7_iiiiiibS2_i,"",@"SHT_CUDA_INFO"
	.sectionflags	@""
	.align	4


	//----- nvinfo : EIATTR_CUDA_API_VERSION
	.align		4
        /*0000*/ 	.byte	0x04, 0x37
        /*0002*/ 	.short	(.L_3909 - .L_3908)
.L_3908:
        /*0004*/ 	.word	0x00000082


	//----- nvinfo : EIATTR_KPARAM_INFO
	.align		4
.L_3909:
        /*0008*/ 	.byte	0x04, 0x17
        /*000a*/ 	.short	(.L_3911 - .L_3910)
.L_3910:
        /*000c*/ 	.word	0x00000000
        /*0010*/ 	.short	0x0013
        /*0012*/ 	.short	0x0070
        /*0014*/ 	.byte	0x00, 0xf0, 0x11, 0x00


	//----- nvinfo : EIATTR_KPARAM_INFO
	.align		4
.L_3911:
        /*0018*/ 	.byte	0x04, 0x17
        /*001a*/ 	.short	(.L_3913 - .L_3912)
.L_3912:
        /*001c*/ 	.word	0x00000000
        /*0020*/ 	.short	0x0012
        /*0022*/ 	.short	0x0068
        /*0024*/ 	.byte	0x00, 0xf5, 0x21, 0x00


	//----- nvinfo : EIATTR_KPARAM_INFO
	.align		4
.L_3913:
        /*0028*/ 	.byte	0x04, 0x17
        /*002a*/ 	.short	(.L_3915 - .L_3914)
.L_3914:
        /*002c*/ 	.word	0x00000000
        /*0030*/ 	.short	0x0011
        /*0032*/ 	.short	0x0060
        /*0034*/ 	.byte	0x00, 0xf0, 0x05, 0x00


	//----- nvinfo : EIATTR_KPARAM_INFO
	.align		4
.L_3915:
        /*0038*/ 	.byte	0x04, 0x17
        /*003a*/ 	.short	(.L_3917 - .L_3916)
.L_3916:
        /*003c*/ 	.word	0x00000000
        /*0040*/ 	.short	0x0010
        /*0042*/ 	.short	0x005c
        /*0044*/ 	.byte	0x00, 0xf0, 0x11, 0x00


	//----- nvinfo : EIATTR_KPARAM_INFO
	.align		4
.L_3917:
        /*0048*/ 	.byte	0x04, 0x17
        /*004a*/ 	.short	(.L_3919 - .L_3918)
.L_3918:
        /*004c*/ 	.word	0x00000000
        /*0050*/ 	.short	0x000f
        /*0052*/ 	.short	0x0058
        /*0054*/ 	.byte	0x00, 0xf0, 0x11, 0x00


	//----- nvinfo : EIATTR_KPARAM_INFO
	.align		4
.L_3919:
        /*0058*/ 	.byte	0x04, 0x17
        /*005a*/ 	.short	(.L_3921 - .L_3920)
.L_3920:
        /*005c*/ 	.word	0x00000000
        /*0060*/ 	.short	0x000e
        /*0062*/ 	.short	0x0054
        /*0064*/ 	.byte	0x00, 0xf0, 0x11, 0x00


	//----- nvinfo : EIATTR_KPARAM_INFO
	.align		4
.L_3921:
        /*0068*/ 	.byte	0x04, 0x17
        /*006a*/ 	.short	(.L_3923 - .L_3922)
.L_3922:
        /*006c*/ 	.word	0x00000000
        /*0070*/ 	.short	0x000d
        /*0072*/ 	.short	0x0050
        /*0074*/ 	.byte	0x00, 0xf0, 0x11, 0x00


	//----- nvinfo : EIATTR_KPARAM_INFO
	.align		4
.L_3923:
        /*0078*/ 	.byte	0x04, 0x17
        /*007a*/ 	.short	(.L_3925 - .L_3924)
.L_3924:
        /*007c*/ 	.word	0x00000000
        /*0080*/ 	.short	0x000c
        /*0082*/ 	.short	0x004c
        /*0084*/ 	.byte	0x00, 0xf0, 0x11, 0x00


	//----- nvinfo : EIATTR_KPARAM_INFO
	.align		4
.L_3925:
        /*0088*/ 	.byte	0x04, 0x17
        /*008a*/ 	.short	(.L_3927 - .L_3926)
.L_3926:
        /*008c*/ 	.word	0x00000000
        /*0090*/ 	.short	0x000b
        /*0092*/ 	.short	0x0048
        /*0094*/ 	.byte	0x00, 0xf0, 0x11, 0x00


	//----- nvinfo : EIATTR_KPARAM_INFO
	.align		4
.L_3927:
        /*0098*/ 	.byte	0x04, 0x17
        /*009a*/ 	.short	(.L_3929 - .L_3928)
.L_3928:
        /*009c*/ 	.word	0x00000000
        /*00a0*/ 	.short	0x000a
        /*00a2*/ 	.short	0x0040
        /*00a4*/ 	.byte	0x00, 0xf5, 0x21, 0x00


	//----- nvinfo : EIATTR_KPARAM_INFO
	.align		4
.L_3929:
        /*00a8*/ 	.byte	0x04, 0x17
        /*00aa*/ 	.short	(.L_3931 - .L_3930)
.L_3930:
        /*00ac*/ 	.word	0x00000000
        /*00b0*/ 	.short	0x0009
        /*00b2*/ 	.short	0x0038
        /*00b4*/ 	.byte	0x00, 0xf5, 0x21, 0x00


	//----- nvinfo : EIATTR_KPARAM_INFO
	.align		4
.L_3931:
        /*00b8*/ 	.byte	0x04, 0x17
        /*00ba*/ 	.short	(.L_3933 - .L_3932)
.L_3932:
        /*00bc*/ 	.word	0x00000000
        /*00c0*/ 	.short	0x0008
        /*00c2*/ 	.short	0x0034
        /*00c4*/ 	.byte	0x00, 0xf0, 0x11, 0x00


	//----- nvinfo : EIATTR_KPARAM_INFO
	.align		4
.L_3933:
        /*00c8*/ 	.byte	0x04, 0x17
        /*00ca*/ 	.short	(.L_3935 - .L_3934)
.L_3934:
        /*00cc*/ 	.word	0x00000000
        /*00d0*/ 	.short	0x0007
        /*00d2*/ 	.short	0x0030
        /*00d4*/ 	.byte	0x00, 0xf0, 0x11, 0x00


	//----- nvinfo : EIATTR_KPARAM_INFO
	.align		4
.L_3935:
        /*00d8*/ 	.byte	0x04, 0x17
        /*00da*/ 	.short	(.L_3937 - .L_3936)
.L_3936:
        /*00dc*/ 	.word	0x00000000
        /*00e0*/ 	.short	0x0006
        /*00e2*/ 	.short	0x002c
        /*00e4*/ 	.byte	0x00, 0xf0, 0x11, 0x00


	//----- nvinfo : EIATTR_KPARAM_INFO
	.align		4
.L_3937:
        /*00e8*/ 	.byte	0x04, 0x17
        /*00ea*/ 	.short	(.L_3939 - .L_3938)
.L_3938:
        /*00ec*/ 	.word	0x00000000
        /*00f0*/ 	.short	0x0005
        /*00f2*/ 	.short	0x0028
        /*00f4*/ 	.byte	0x00, 0xf0, 0x11, 0x00


	//----- nvinfo : EIATTR_KPARAM_INFO
	.align		4
.L_3939:
        /*00f8*/ 	.byte	0x04, 0x17
        /*00fa*/ 	.short	(.L_3941 - .L_3940)
.L_3940:
        /*00fc*/ 	.word	0x00000000
        /*0100*/ 	.short	0x0004
        /*0102*/ 	.short	0x0020
        /*0104*/ 	.byte	0x00, 0xf5, 0x21, 0x00


	//----- nvinfo : EIATTR_KPARAM_INFO
	.align		4
.L_3941:
        /*0108*/ 	.byte	0x04, 0x17
        /*010a*/ 	.short	(.L_3943 - .L_3942)
.L_3942:
        /*010c*/ 	.word	0x00000000
        /*0110*/ 	.short	0x0003
        /*0112*/ 	.short	0x0018
        /*0114*/ 	.byte	0x00, 0xf5, 0x21, 0x00


	//----- nvinfo : EIATTR_KPARAM_INFO
	.align		4
.L_3943:
        /*0118*/ 	.byte	0x04, 0x17
        /*011a*/ 	.short	(.L_3945 - .L_3944)
.L_3944:
        /*011c*/ 	.word	0x00000000
        /*0120*/ 	.short	0x0002
        /*0122*/ 	.short	0x0010
        /*0124*/ 	.byte	0x00, 0xf5, 0x21, 0x00


	//----- nvinfo : EIATTR_KPARAM_INFO
	.align		4
.L_3945:
        /*0128*/ 	.byte	0x04, 0x17
        /*012a*/ 	.short	(.L_3947 - .L_3946)
.L_3946:
        /*012c*/ 	.word	0x00000000
        /*0130*/ 	.short	0x0001
        /*0132*/ 	.short	0x0008
        /*0134*/ 	.byte	0x00, 0xf5, 0x21, 0x00


	//----- nvinfo : EIATTR_KPARAM_INFO
	.align		4
.L_3947:
        /*0138*/ 	.byte	0x04, 0x17
        /*013a*/ 	.short	(.L_3949 - .L_3948)
.L_3948:
        /*013c*/ 	.word	0x00000000
        /*0140*/ 	.short	0x0000
        /*0142*/ 	.short	0x0000
        /*0144*/ 	.byte	0x00, 0xf5, 0x21, 0x00


	//----- nvinfo : EIATTR_SPARSE_MMA_MASK
	.align		4
.L_3949:
        /*0148*/ 	.byte	0x03, 0x50
        /*014a*/ 	.short	0x0000


	//----- nvinfo : EIATTR_MAXREG_COUNT
	.align		4
        /*014c*/ 	.byte	0x03, 0x1b
        /*014e*/ 	.short	0x00ff


	//----- nvinfo : EIATTR_NUM_BARRIERS
	.align		4
        /*0150*/ 	.byte	0x02, 0x4c
        /*0152*/ 	.byte	0x01
	.zero		1


	//----- nvinfo : EIATTR_MERCURY_ISA_VERSION
	.align		4
        /*0154*/ 	.byte	0x03, 0x5f
        /*0156*/ 	.short	0x0101


	//----- nvinfo : EIATTR_VRC_CTA_INIT_COUNT
	.align		4
        /*0158*/ 	.byte	0x02, 0x4a
	.zero		1
	.zero		1


	//----- nvinfo : EIATTR_EXIT_INSTR_OFFSETS
	.align		4
        /*015c*/ 	.byte	0x04, 0x1c
        /*015e*/ 	.short	(.L_3951 - .L_3950)


	//   ....[0]....
.L_3950:
        /*0160*/ 	.word	0x00000060


	//   ....[1]....
        /*0164*/ 	.word	0x000000c0


	//   ....[2]....
        /*0168*/ 	.word	0x000002d0


	//   ....[3]....
        /*016c*/ 	.word	0x00002dd0


	//   ....[4]....
        /*0170*/ 	.word	0x00002e60


	//   ....[5]....
        /*0174*/ 	.word	0x00002ea0


	//----- nvinfo : EIATTR_CRS_STACK_SIZE
	.align		4
.L_3951:
        /*0178*/ 	.byte	0x04, 0x1e
        /*017a*/ 	.short	(.L_3953 - .L_3952)
.L_3952:
        /*017c*/ 	.word	0x00000000


	//----- nvinfo : EIATTR_CBANK_PARAM_SIZE
	.align		4
.L_3953:
        /*0180*/ 	.byte	0x03, 0x19
        /*0182*/ 	.short	0x0074


	//----- nvinfo : EIATTR_PARAM_CBANK
	.align		4
        /*0184*/ 	.byte	0x04, 0x0a
        /*0186*/ 	.short	(.L_3955 - .L_3954)
	.align		4
.L_3954:
        /*0188*/ 	.word	index@(.nv.constant0._Z23gemm_half_q_half_kernelILi1ELi6ELb1ELb1ELi64EEvPK6__halfPKjS4_S2_PS0_iiiiPKtS7_iiiiiibS2_i)
        /*018c*/ 	.short	0x0380
        /*018e*/ 	.short	0x0074


	//----- nvinfo : EIATTR_SW_WAR
	.align		4
.L_3955:
        /*0190*/ 	.byte	0x04, 0x36
        /*0192*/ 	.short	(.L_3957 - .L_3956)
.L_3956:
        /*0194*/ 	.word	0x00000008
.L_3957:


//--------------------- .nv.info._Z23gemm_half_q_half_kernelILi1ELi2ELb1ELb1ELi64EEvPK6__halfPKjS4_S2_PS0_iiiiPKtS7_iiiiiibS2_i --------------------------
	.section	.nv.info._Z23gemm_half_q_half_kernelILi1ELi2ELb1ELb1ELi64EEvPK6__halfPKjS4_S2_PS0_iiiiPKtS7_iiiiiibS2_i,"",@"SHT_CUDA_INFO"
	.sectionflags	@""
	.align	4


	//----- nvinfo : EIATTR_CUDA_API_VERSION
	.align		4
        /*0000*/ 	.byte	0x04, 0x37
        /*0002*/ 	.short	(.L_3959 - .L_3958)
.L_3958:
        /*0004*/ 	.word	0x00000082


	//----- nvinfo : EIATTR_KPARAM_INFO
	.align		4
.L_3959:
        /*0008*/ 	.byte	0x04, 0x17
        /*000a*/ 	.short	(.L_3961 - .L_3960)
.L_3960:
        /*000c*/ 	.word	0x00000000
        /*0010*/ 	.short	0x0013
        /*0012*/ 	.short	0x0070
        /*0014*/ 	.byte	0x00, 0xf0, 0x11, 0x00


	//----- nvinfo : EIATTR_KPARAM_INFO
	.align		4
.L_3961:
        /*0018*/ 	.byte	0x04, 0x17
        /*001a*/ 	.short	(.L_3963 - .L_3962)
.L_3962:
        /*001c*/ 	.word	0x00000000
        /*0020*/ 	.short	0x0012
        /*0022*/ 	.short	0x0068
        /*0024*/ 	.byte	0x00, 0xf5, 0x21, 0x00


	//----- nvinfo : EIATTR_KPARAM_INFO
	.align		4
.L_3963:
        /*0028*/ 	.byte	0x04, 0x17
        /*002a*/ 	.short	(.L_3965 - .L_3964)
.L_3964:
        /*002c*/ 	.word	0x00000000
        /*0030*/ 	.short	0x0011
        /*0032*/ 	.short	0x0060
        /*0034*/ 	.byte	0x00, 0xf0, 0x05, 0x00


	//----- nvinfo : EIATTR_KPARAM_INFO
	.align		4
.L_3965:
        /*0038*/ 	.byte	0x04, 0x17
        /*003a*/ 	.short	(.L_3967 - .L_3966)
.L_3966:
        /*003c*/ 	.word	0x00000000
        /*0040*/ 	.short	0x0010
        /*0042*/ 	.short	0x005c
        /*0044*/ 	.byte	0x00, 0xf0, 0x11, 0x00


	//----- nvinfo : EIATTR_KPARAM_INFO
	.align		4
.L_3967:
        /*0048*/ 	.byte	0x04, 0x17
        /*004a*/ 	.short	(.L_3969 - .L_3968)
.L_3968:
        /*004c*/ 	.word	0x00000000
        /*0050*/ 	.short	0x000f
        /*0052*/ 	.short	0x0058
        /*0054*/ 	.byte	0x00, 0xf0, 0x11, 0x00


	//----- nvinfo : EIATTR_KPARAM_INFO
	.align		4
.L_3969:
        /*0058*/ 	.byte	0x04, 0x17
        /*005a*/ 	.short	(.L_3971 - .L_3970)
.L_3970:
        /*005c*/ 	.word	0x00000000
        /*0060*/ 	.short	0x000e
        /*0062*/ 	.short	0x0054
        /*0064*/ 	.byte	0x00, 0xf0, 0x11, 0x00


	//----- nvinfo : EIATTR_KPARAM_INFO
	.align		4
.L_3971:
        /*0068*/ 	.byte	0x04, 0x17
        /*006a*/ 	.short	(.L_3973 - .L_3972)
.L_3972:
        /*006c*/ 	.word	0x00000000
        /*0070*/ 	.short	0x000d
        /*0072*/ 	.short	0x0050
        /*0074*/ 	.byte	0x00, 0xf0, 0x11, 0x00


	//----- nvinfo : EIATTR_KPARAM_INFO
	.align		4
.L_3973:
        /*0078*/ 	.byte	0x04, 0x17
        /*007a*/ 	.short	(.L_3975 - .L_3974)
.L_3974:
        /*007c*/ 	.word	0x00000000
        /*0080*/ 	.short	0x000c
        /*0082*/ 	.short	0x004c
        /*0084*/ 	.byte	0x00, 0xf0, 0x11, 0x00


	//----- nvinfo : EIATTR_KPARAM_INFO
	.align		4
.L_3975:
        /*0088*/ 	.byte	0x04, 0x17
        /*008a*/ 	.short	(.L_3977 - .L_3976)
.L_3976:
        /*008c*/ 	.word	0x00000000
        /*0090*/ 	.short	0x000b
        /*0092*/ 	.short	0x0048
        /*0094*/ 	.byte	0x00, 0xf0, 0x11, 0x00


	//----- nvinfo : EIATTR_KPARAM_INFO
	.align		4
.L_3977:
        /*0098*/ 	.byte	0x04, 0x17
        /*009a*/ 	.short	(.L_3979 - .L_3978)
.L_3978:
        /*009c*/ 	.word	0x00000000
        /*00a0*/ 	.short	0x000a
        /*00a2*/ 	.short	0x0040
        /*00a4*/ 	.byte	0x00, 0xf5, 0x21, 0x00


	//----- nvinfo : EIATTR_KPARAM_INFO
	.align		4
.L_3979:
        /*00a8*/ 	.byte	0x04, 0x17
        /*00aa*/ 	.short	(.L_3981 - .L_3980)
.L_3980:
        /*00ac*/ 	.word	0x00000000
        /*00b0*/ 	.short	0x0009
        /*00b2*/ 	.short	0x0038
        /*00b4*/ 	.byte	0x00, 0xf5, 0x21, 0x00


	//----- nvinfo : EIATTR_KPARAM_INFO
	.align		4
.L_3981:
        /*00b8*/ 	.byte	0x04, 0x17
        /*00ba*/ 	.short	(.L_3983 - .L_3982)
.L_3982:
        /*00bc*/ 	.word	0x00000000
        /*00c0*/ 	.short	0x0008
        /*00c2*/ 	.short	0x0034
        /*00c4*/ 	.byte	0x00, 0xf0, 0x11, 0x00


	//----- nvinfo : EIATTR_KPARAM_INFO
	.align		4
.L_3983:
        /*00c8*/ 	.byte	0x04, 0x17
        /*00ca*/ 	.short	(.L_3985 - .L_3984)
.L_3984:
        /*00cc*/ 	.word	0x00000000
        /*00d0*/ 	.short	0x0007
        /*00d2*/ 	.short	0x0030
        /*00d4*/ 	.byte	0x00, 0xf0, 0x11, 0x00


	//----- nvinfo : EIATTR_KPARAM_INFO
	.align		4
.L_3985:
        /*00d8*/ 	.byte	0x04, 0x17
        /*00da*/ 	.short	(.L_3987 - .L_3986)
.L_3986:
        /*00dc*/ 	.word	0x00000000
        /*00e0*/ 	.short	0x0006
        /*00e2*/ 	.short	0x002c
        /*00e4*/ 	.byte	0x00, 0xf0, 0x11, 0x00


	//----- nvinfo : EIATTR_KPARAM_INFO
	.align		4
.L_3987:
        /*00e8*/ 	.byte	0x04, 0x17
        /*00ea*/ 	.short	(.L_3989 - .L_3988)
.L_3988:
        /*00ec*/ 	.word	0x00000000
        /*00f0*/ 	.short	0x0005
        /*00f2*/ 	.short	0x0028
        /*00f4*/ 	.byte	0x00, 0xf0, 0x11, 0x00


	//----- nvinfo : EIATTR_KPARAM_INFO
	.align		4
.L_3989:
        /*00f8*/ 	.byte	0x04, 0x17
        /*00fa*/ 	.short	(.L_3991 - .L_3990)
.L_3990:
        /*00fc*/ 	.word	0x00000000
        /*0100*/ 	.short	0x0004
        /*0102*/ 	.short	0x0020
        /*0104*/ 	.byte	0x00, 0xf5, 0x21, 0x00


	//----- nvinfo : EIATTR_KPARAM_INFO
	.align		4
.L_3991:
        /*0108*/ 	.byte	0x04, 0x17
        /*010a*/ 	.short	(.L_3993 - .L_3992)
.L_3992:
        /*010c*/ 	.word	0x00000000
        /*0110*/ 	.short	0x0003
        /*0112*/ 	.short	0x0018
        /*0114*/ 	.byte	0x00, 0xf5, 0x21, 0x00


	//----- nvinfo : EIATTR_KPARAM_INFO
	.align		4
.L_3993:
        /*0118*/ 	.byte	0x04, 0x17
        /*011a*/ 	.short	(.L_3995 - .L_3994)
.L_3994:
        /*011c*/ 	.word	0x00000000
        /*0120*/ 	.short	0x0002
        /*0122*/ 	.short	0x0010
        /*0124*/ 	.byte	0x00, 0xf5, 0x21, 0x00


	//----- nvinfo : EIATTR_KPARAM_INFO
	.align		4
.L_3995:
        /*0128*/ 	.byte	0x04, 0x17
        /*012a*/ 	.short	(.L_3997 - .L_3996)
.L_3996:
        /*012c*/ 	.word	0x00000000
        /*0130*/ 	.short	0x0001
        /*0132*/ 	.short	0x0008
        /*0134*/ 	.byte	0x00, 0xf5, 0x21, 0x00


	//----- nvinfo : EIATTR_KPARAM_INFO
	.align		4
.L_3997:
        /*0138*/ 	.byte	0x04, 0x17
        /*013a*/ 	.short	(.L_3999 - .L_3998)
.L_3998:
        /*013c*/ 	.word	0x00000000
        /*0140*/ 	.short	0x0000
        /*0142*/ 	.short	0x0000
        /*0144*/ 	.byte	0x00, 0xf5, 0x21, 0x00


	//----- nvinfo : EIATTR_SPARSE_MMA_MASK
	.align		4
.L_3999:
        /*0148*/ 	.byte	0x03, 0x50
        /*014a*/ 	.short	0x0000


	//----- nvinfo : EIATTR_MAXREG_COUNT
	.align		4
        /*014c*/ 	.byte	0x03, 0x1b
        /*014e*/ 	.short	0x00ff


	//----- nvinfo : EIATTR_NUM_BARRIERS
	.align		4
        /*0150*/ 	.byte	0x02, 0x4c
        /*0152*/ 	.byte	0x01
	.zero		1


	//----- nvinfo : EIATTR_MERCURY_ISA_VERSION
	.align		4
        /*0154*/ 	.byte	0x03, 0x5f
        /*0156*/ 	.short	0x0101


	//----- nvinfo : EIATTR_VRC_CTA_INIT_COUNT
	.align		4
        /*0158*/ 	.byte	0x02, 0x4a
	.zero		1
	.zero		1


	//----- nvinfo : EIATTR_EXIT_INSTR_OFFSETS
	.align		4
        /*015c*/ 	.byte	0x04, 0x1c
        /*015e*/ 	.short	(.L_4001 - .L_4000)


	//   ....[0]....
.L_4000:
        /*0160*/ 	.word	0x00000070


	//   ....[1]....
        /*0164*/ 	.word	0x000000d0


	//   ....[2]....
        /*0168*/ 	.word	0x000002f0


	//   ....[3]....
        /*016c*/ 	.word	0x000019a0


	//   ....[4]....
        /*0170*/ 	.word	0x00001a30


	//   ....[5]....
        /*0174*/ 	.word	0x00001a70


	//----- nvinfo : EIATTR_CRS_STACK_SIZE
	.align		4
.L_4001:
        /*0178*/ 	.byte	0x04, 0x1e
        /*017a*/ 	.short	(.L_4003 - .L_4002)
.L_4002:
        /*017c*/ 	.word	0x00000000


	//----- nvinfo : EIATTR_CBANK_PARAM_SIZE
	.align		4
.L_4003:
        /*0180*/ 	.byte	0x03, 0x19
        /*0182*/ 	.short	0x0074


	//----- nvinfo : EIATTR_PARAM_CBANK
	.align		4
        /*0184*/ 	.byte	0x04, 0x0a
        /*0186*/ 	.short	(.L_4005 - .L_4004)
	.align		4
.L_4004:
        /*0188*/ 	.word	index@(.nv.constant0._Z23gemm_half_q_half_kernelILi1ELi2ELb1ELb1ELi64EEvPK6__halfPKjS4_S2_PS0_iiiiPKtS7_iiiiiibS2_i)
        /*018c*/ 	.short	0x0380
        /*018e*/ 	.short	0x0074


	//----- nvinfo : EIATTR_SW_WAR
	.align		4
.L_4005:
        /*0190*/ 	.byte	0x04, 0x36
        /*0192*/ 	.short	(.L_4007 - .L_4006)
.L_4006:
        /*0194*/ 	.word	0x00000008
.L_4007:


//--------------------- .nv.info._Z23gemm_half_q_half_kernelILi1ELi32ELb1ELb1ELi32EEvPK6__halfPKjS4_S2_PS0_iiiiPKtS7_iiiiiibS2_i --------------------------
	.section	.nv.info._Z23gemm_half_q_half_kernelILi1ELi32ELb1ELb1ELi32EEvPK6__halfPKjS4_S2_PS0_iiiiPKtS7_iiiiiibS2_i,"",@"SHT_CUDA_INFO"
	.sectionflags	@""
	.align	4


	//----- nvinfo : EIATTR_CUDA_API_VERSION
	.align		4
        /*0000*/ 	.byte	0x04, 0x37
        /*0002*/ 	.short	(.L_4009 - .L_4008)
.L_4008:
        /*0004*/ 	.word	0x00000082


	//----- nvinfo : EIATTR_KPARAM_INFO
	.align		4
.L_4009:
        /*0008*/ 	.byte	0x04, 0x17
        /*000a*/ 	.short	(.L_4011 - .L_4010)
.L_4010:
        /*000c*/ 	.word	0x00000000
        /*0010*/ 	.short	0x0013
        /*0012*/ 	.short	0x0070
        /*0014*/ 	.byte	0x00, 0xf0, 0x11, 0x00


	//----- nvinfo : EIATTR_KPARAM_INFO
	.align		4
.L_4011:
        /*0018*/ 	.byte	0x04, 0x17
        /*001a*/ 	.short	(.L_4013 - .L_4012)
.L_4012:
        /*001c*/ 	.word	0x00000000
        /*0020*/ 	.short	0x0012
        /*0022*/ 	.short	0x0068
        /*0024*/ 	.byte	0x00, 0xf5, 0x21, 0x00


	//----- nvinfo : EIATTR_KPARAM_INFO
	.align		4
.L_4013:
        /*0028*/ 	.byte	0x04, 0x17
        /*002a*/ 	.short	(.L_4015 - .L_4014)
.L_4014:
        /*002c*/ 	.word	0x00000000
        /*0030*/ 	.short	0x0011
        /*0032*/ 	.short	0x0060
        /*0034*/ 	.byte	0x00, 0xf0, 0x05, 0x00


	//----- nvinfo : EIATTR_KPARAM_INFO
	.align		4
.L_4015:
        /*0038*/ 	.byte	0x04, 0x17
        /*003a*/ 	.short	(.L_4017 - .L_4016)
.L_4016:
        /*003c*/ 	.word	0x00000000
        /*0040*/ 	.short	0x0010
        /*0042*/ 	.short	0x005c
        /*0044*/ 	.byte	0x00, 0xf0, 0x11, 0x00


	//----- nvinfo : EIATTR_KPARAM_INFO
	.align		4
.L_4017:
        /*0048*/ 	.byte	0x04, 0x17
        /*004a*/ 	.short	(.L_4019 - .L_4018)
.L_4018:
        /*004c*/ 	.word	0x00000000
        /*0050*/ 	.short	0x000f
        /*0052*/ 	.short	0x0058
        /*0054*/ 	.byte	0x00, 0xf0, 0x11, 0x00


	//----- nvinfo : EIATTR_KPARAM_INFO
	.align		4
.L_4019:
        /*0058*/ 	.byte	0x04, 0x17
        /*005a*/ 	.short	(.L_4021 - .L_4020)
.L_4020:
        /*005c*/ 	.word	0x00000000
        /*0060*/ 	.short	0x000e
        /*0062*/ 	.short	0x0054
        /*0064*/ 	.byte	0x00, 0xf0, 0x11, 0x00


	//----- nvinfo : EIATTR_KPARAM_INFO
	.align		4
.L_4021:
        /*0068*/ 	.byte	0x04, 0x17
        /*006a*/ 	.short	(.L_4023 - .L_4022)
.L_4022:
        /*006c*/ 	.word	0x00000000
        /*0070*/ 	.short	0x000d
        /*0072*/ 	.short	0x0050
        /*0074*/ 	.byte	0x00, 0xf0, 0x11, 0x00


	//----- nvinfo : EIATTR_KPARAM_INFO
	.align		4
.L_4023:
        /*0078*/ 	.byte	0x04, 0x17
        /*007a*/ 	.short	(.L_4025 - .L_4024)
.L_4024:
        /*007c*/ 	.word	0x00000000
        /*0080*/ 	.short	0x000c
        /*0082*/ 	.short	0x004c
        /*0084*/ 	.byte	0x00, 0xf0, 0x11, 0x00


	//----- nvinfo : EIATTR_KPARAM_INFO
	.align		4
.L_4025:
        /*0088*/ 	.byte	0x04, 0x17
        /*008a*/ 	.short	(.L_4027 - .L_4026)
.L_4026:
        /*008c*/ 	.word	0x00000000
        /*0090*/ 	.short	0x000b
        /*0092*/ 	.short	0x0048
        /*0094*/ 	.byte	0x00, 0xf0, 0x11, 0x00


	//----- nvinfo : EIATTR_KPARAM_INFO
	.align		4
.L_4027:
        /*0098*/ 	.byte	0x04, 0x17
        /*009a*/ 	.short	(.L_4029 - .L_4028)
.L_4028:
        /*009c*/ 	.word	0x00000000
        /*00a0*/ 	.short	0x000a
        /*00a2*/ 	.short	0x0040
        /*00a4*/ 	.byte	0x00, 0xf5, 0x21, 0x00


	//----- nvinfo : EIATTR_KPARAM_INFO
	.align		4
.L_4029:
        /*00a8*/ 	.byte	0x04, 0x17
        /*00aa*/ 	.short	(.L_4031 - .L_4030)
.L_4030:
        /*00ac*/ 	.word	0x00000000
        /*00b0*/ 	.short	0x0009
        /*00b2*/ 	.short	0x0038
        /*00b4*/ 	.byte	0x00, 0xf5, 0x21, 0x00


	//----- nvinfo : EIATTR_KPARAM_INFO
	.align		4
.L_4031:
        /*00b8*/ 	.byte	0x04, 0x17
        /*00ba*/ 	.short	(.L_4033 - .L_4032)
.L_4032:
        /*00bc*/ 	.word	0x00000000
        /*00c0*/ 	.short	0x0008
        /*00c2*/ 	.short	0x0034
        /*00c4*/ 	.byte	0x00, 0xf0, 0x11, 0x00


	//----- nvinfo : EIATTR_KPARAM_INFO
	.align		4
.L_4033:
        /*00c8*/ 	.byte	0x04, 0x17
        /*00ca*/ 	.short	(.L_4035 - .L_4034)
.L_4034:
        /*00cc*/ 	.word	0x00000000
        /*00d0*/ 	.short	0x0007
        /*00d2*/ 	.short	0x0030
        /*00d4*/ 	.byte	0x00, 0xf0, 0x11, 0x00


	//----- nvinfo : EIATTR_KPARAM_INFO
	.align		4
.L_4035:
        /*00d8*/ 	.byte	0x04, 0x17
        /*00da*/ 	.short	(.L_4037 - .L_4036)
.L_4036:
        /*00dc*/ 	.word	0x00000000
        /*00e0*/ 	.short	0x0006
        /*00e2*/ 	.short	0x002c
        /*00e4*/ 	.byte	0x00, 0xf0, 0x11, 0x00


	//----- nvinfo : EIATTR_KPARAM_INFO
	.align		4
.L_4037:
        /*00e8*/ 	.byte	0x04, 0x17
        /*00ea*/ 	.short	(.L_4039 - .L_4038)
.L_4038:
        /*00ec*/ 	.word	0x00000000
        /*00f0*/ 	.short	0x0005
        /*00f2*/ 	.short	0x0028
        /*00f4*/ 	.byte	0x00, 0xf0, 0x11, 0x00


	//----- nvinfo : EIATTR_KPARAM_INFO
	.align		4
.L_4039:
        /*00f8*/ 	.byte	0x04, 0x17
        /*00fa*/ 	.short	(.L_4041 - .L_4040)
.L_4040:
        /*00fc*/ 	.word	0x00000000
        /*0100*/ 	.short	0x0004
        /*0102*/ 	.short	0x0020
        /*0104*/ 	.byte	0x00, 0xf5, 0x21, 0x00


	//----- nvinfo : EIATTR_KPARAM_INFO
	.align		4
.L_4041:
        /*0108*/ 	.byte	0x04, 0x17
        /*010a*/ 	.short	(.L_4043 - .L_4042)
.L_4042:
        /*010c*/ 	.word	0x00000000
        /*0110*/ 	.short	0x0003
        /*0112*/ 	.short	0x0018
        /*0114*/ 	.byte	0x00, 0xf5, 0x21, 0x00


	//----- nvinfo : EIATTR_KPARAM_INFO
	.align		4
.L_4043:
        /*0118*/ 	.byte	0x04, 0x17
        /*011a*/ 	.short	(.L_4045 - .L_4044)
.L_4044:
        /*011c*/ 	.word	0x00000000
        /*0120*/ 	.short	0x0002
        /*0122*/ 	.short	0x0010
        /*0124*/ 	.byte	0x00, 0xf5, 0x21, 0x00


	//----- nvinfo : EIATTR_KPARAM_INFO
	.align		4
.L_4045:
        /*0128*/ 	.byte	0x04, 0x17
        /*012a*/ 	.short	(.L_4047 - .L_4046)
.L_4046:
        /*012c*/ 	.word	0x00000000
        /*0130*/ 	.short	0x0001
        /*0132*/ 	.short	0x0008
        /*0134*/ 	.byte	0x00, 0xf5, 0x21, 0x00


	//----- nvinfo : EIATTR_KPARAM_INFO
	.align		4
.L_4047:
        /*0138*/ 	.byte	0x04, 0x17
        /*013a*/ 	.short	(.L_4049 - .L_4048)
.L_4048:
        /*013c*/ 	.word	0x00000000
        /*0140*/ 	.short	0x0000
        /*0142*/ 	.short	0x0000
        /*0144*/ 	.byte	0x00, 0xf5, 0x21, 0x00


	//----- nvinfo : EIATTR_SPARSE_MMA_MASK
	.align		4
.L_4049:
        /*0148*/ 	.byte	0x03, 0x50
        /*014a*/ 	.short	0x0000


	//----- nvinfo : EIATTR_MAXREG_COUNT
	.align		4
        /*014c*/ 	.byte	0x03, 0x1b
        /*014e*/ 	.short	0x00ff


	//----- nvinfo : EIATTR_NUM_BARRIERS
	.align		4
        /*0150*/ 	.byte	0x02, 0x4c
        /*0152*/ 	.byte	0x01
	.zero		1


	//----- nvinfo : EIATTR_MERCURY_ISA_VERSION
	.align		4
        /*0154*/ 	.byte	0x03, 0x5f
        /*0156*/ 	.short	0x0101


	//----- nvinfo : EIATTR_VRC_CTA_INIT_COUNT
	.align		4
        /*0158*/ 	.byte	0x02, 0x4a
	.zero		1
	.zero		1


	//----- nvinfo : EIATTR_EXIT_INSTR_OFFSETS
	.align		4
        /*015c*/ 	.byte	0x04, 0x1c
        /*015e*/ 	.short	(.L_4051 - .L_4050)


	//   ....[0]....
.L_4050:
        /*0160*/ 	.word	0x00000050


	//   ....[1]....
        /*0164*/ 	.word	0x000000a0


	//   ....[2]....
        /*0168*/ 	.word	0x000002b0


	//   ....[3]....
        /*016c*/ 	.word	0x000023a0


	//   ....[4]....
        /*0170*/ 	.word	0x00002420


	//   ....[5]....
        /*0174*/ 	.word	0x00002460


	//----- nvinfo : EIATTR_CRS_STACK_SIZE
	.align		4
.L_4051:
        /*0178*/ 	.byte	0x04, 0x1e
        /*017a*/ 	.short	(.L_4053 - .L_4052)
.L_4052:
        /*017c*/ 	.word	0x00000000


	//----- nvinfo : EIATTR_CBANK_PARAM_SIZE
	.align		4
.L_4053:
        /*0180*/ 	.byte	0x03, 0x19
        /*0182*/ 	.short	0x0074


	//----- nvinfo : EIATTR_PARAM_CBANK
	.align		4
        /*0184*/ 	.byte	0x04, 0x0a
        /*0186*/ 	.short	(.L_4055 - .L_4054)
	.align		4
.L_4054:
        /*0188*/ 	.word	index@(.nv.constant0._Z23gemm_half_q_half_kernelILi1ELi32ELb1ELb1ELi32EEvPK6__halfPKjS4_S2_PS0_iiiiPKtS7_iiiiiibS2_i)
        /*018c*/ 	.short	0x0380
        /*018e*/ 	.short	0x0074


	//----- nvinfo : EIATTR_SW_WAR
	.align		4
.L_4055:
        /*0190*/ 	.byte	0x04, 0x36
        /*0192*/ 	.short	(.L_4057 - .L_4056)
.L_4056:
        /*0194*/ 	.word	0x00000008
.L_4057:


//--------------------- .nv.info._Z23gemm_half_q_half_kernelILi1ELi48ELb1ELb1ELi32EEvPK6__halfPKjS4_S2_PS0_iiiiPKtS7_iiiiiibS2_i --------------------------
	.section	.nv.info._Z23gemm_half_q_half_kernelILi1ELi48ELb1ELb1ELi32EEvPK6__halfPKjS4_S2_PS0_iiiiPKtS7_iiiiiibS2_i,"",@"SHT_CUDA_INFO"
	.sectionflags	@""
	.align	4


	//----- nvinfo : EIATTR_CUDA_API_VERSION
	.align		4
        /*0000*/ 	.byte	0x04, 0x37
        /*0002*/ 	.short	(.L_4059 - .L_4058)
.L_4058:
        /*0004*/ 	.word	0x00000082


	//----- nvinfo : EIATTR_KPARAM_INFO
	.align		4
.L_4059:
        /*0008*/ 	.byte	0x04, 0x17
        /*000a*/ 	.short	(.L_4061 - .L_4060)
.L_4060:
        /*000c*/ 	.word	0x00000000
        /*0010*/ 	.short	0x0013
        /*0012*/ 	.short	0x0070
        /*0014*/ 	.byte	0x00, 0xf0, 0x11, 0x00


	//----- nvinfo : EIATTR_KPARAM_INFO
	.align		4
.L_4061:
        /*0018*/ 	.byte	0x04, 0x17
        /*001a*/ 	.short	(.L_4063 - .L_4062)
.L_4062:
        /*001c*/ 	.word	0x00000000
        /*0020*/ 	.short	0x0012
        /*0022*/ 	.short	0x0068
        /*0024*/ 	.byte	0x00, 0xf5, 0x21, 0x00


	//----- nvinfo : EIATTR_KPARAM_INFO
	.align		4
.L_4063:
        /*0028*/ 	.byte	0x04, 0x17
        /*002a*/ 	.short	(.L_4065 - .L_4064)
.L_4064:
        /*002c*/ 	.word	0x00000000
        /*0030*/ 	.short	0x0011
        /*0032*/ 	.short	0x0060
        /*0034*/ 	.byte	0x00, 0xf0, 0x05, 0x00


	//----- nvinfo : EIATTR_KPARAM_INFO
	.align		4
.L_4065:
        /*0038*/ 	.byte	0x04, 0x17
        /*003a*/ 	.short	(.L_4067 - .L_4066)
.L_4066:
        /*003c*/ 	.word	0x00000000
        /*0040*/ 	.short	0x0010
        /*0042*/ 	.short	0x005c
        /*0044*/ 	.byte	0x00, 0xf0, 0x11, 0x00


	//----- nvinfo : EIATTR_KPARAM_INFO
	.align		4
.L_4067:
        /*0048*/ 	.byte	0x04, 0x17
        /*004a*/ 	.short	(.L_4069 - .L_4068)
.L_4068:
        /*004c*/ 	.word	0x00000000
        /*0050*/ 	.short	0x000f
        /*0052*/ 	.short	0x0058
        /*0054*/ 	.byte	0x00, 0xf0, 0x11, 0x00


	//----- nvinfo : EIATTR_KPARAM_INFO
	.align		4
.L_4069:
        /*0058*/ 	.byte	0x04, 0x17
        /*005a*/ 	.short	(.L_4071 - .L_4070)
.L_4070:
        /*005c*/ 	.word	0x00000000
        /*0060*/ 	.short	0x000e
        /*0062*/ 	.short	0x0054
        /*0064*/ 	.byte	0x00, 0xf0, 0x11, 0x00


	//----- nvinfo : EIATTR_KPARAM_INFO
	.align		4
.L_4071:
        /*0068*/ 	.byte	0x04, 0x17
        /*006a*/ 	.short	(.L_4073 - .L_4072)
.L_4072:
        /*006c*/ 	.word	0x00000000
        /*0070*/ 	.short	0x000d
        /*0072*/ 	.short	0x0050
        /*0074*/ 	.byte	0x00, 0xf0, 0x11, 0x00


	//----- nvinfo : EIATTR_KPARAM_INFO
	.align		4
.L_4073:
        /*0078*/ 	.byte	0x04, 0x17
        /*007a*/ 	.short	(.L_4075 - .L_4074)
.L_4074:
        /*007c*/ 	.word	0x00000000
        /*0080*/ 	.short	0x000c
        /*0082*/ 	.short	0x004c
        /*0084*/ 	.byte	0x00, 0xf0, 0x11, 0x00


	//----- nvinfo : EIATTR_KPARAM_INFO
	.align		4
.L_4075:
        /*0088*/ 	.byte	0x04, 0x17
        /*008a*/ 	.short	(.L_4077 - .L_4076)
.L_4076:
        /*008c*/ 	.word	0x00000000
        /*0090*/ 	.short	0x000b
        /*0092*/ 	.short	0x0048
        /*0094*/ 	.byte	0x00, 0xf0, 0x11, 0x00


	//----- nvinfo : EIATTR_KPARAM_INFO
	.align		4
.L_4077:
        /*0098*/ 	.byte	0x04, 0x17
        /*009a*/ 	.short	(.L_4079 - .L_4078)
.L_4078:
        /*009c*/ 	.word	0x00000000
        /*00a0*/ 	.short	0x000a
        /*00a2*/ 	.short	0x0040
        /*00a4*/ 	.byte	0x00, 0xf5, 0x21, 0x00


	//----- nvinfo : EIATTR_KPARAM_INFO
	.align		4
.L_4079:
        /*00a8*/ 	.byte	0x04, 0x17
        /*00aa*/ 	.short	(.L_4081 - .L_4080)
.L_4080:
        /*00ac*/ 	.word	0x00000000
        /*00b0*/ 	.short	0x0009
        /*00b2*/ 	.short	0x0038
        /*00b4*/ 	.byte	0x00, 0xf5, 0x21, 0x00


	//----- nvinfo : EIATTR_KPARAM_INFO
	.align		4
.L_4081:
        /*00b8*/ 	.byte	0x04, 0x17
        /*00ba*/ 	.short	(.L_4083 - .L_4082)
.L_4082:
        /*00bc*/ 	.word	0x00000000
        /*00c0*/ 	.short	0x0008
        /*00c2*/ 	.short	0x0034
        /*00c4*/ 	.byte	0x00, 0xf0, 0x11, 0x00


	//----- nvinfo : EIATTR_KPARAM_INFO
	.align		4
.L_4083:
        /*00c8*/ 	.byte	0x04, 0x17
        /*00ca*/ 	.short	(.L_4085 - .L_4084)
.L_4084:
        /*00cc*/ 	.word	0x00000000
        /*00d0*/ 	.short	0x0007
        /*00d2*/ 	.short	0x0030
        /*00d4*/ 	.byte	0x00, 0xf0, 0x11, 0x00


	//----- nvinfo : EIATTR_KPARAM_INFO
	.align		4
.L_4085:
        /*00d8*/ 	.byte	0x04, 0x17
        /*00da*/ 	.short	(.L_4087 - .L_4086)
.L_4086:
        /*00dc*/ 	.word	0x00000000
        /*00e0*/ 	.short	0x0006
        /*00e2*/ 	.short	0x002c
        /*00e4*/ 	.byte	0x00, 0xf0, 0x11, 0x00


	//----- nvinfo : EIATTR_KPARAM_INFO
	.align		4
.L_4087:
        /*00e8*/ 	.byte	0x04, 0x17
        /*00ea*/ 	.short	(.L_4089 - .L_4088)
.L_4088:
        /*00ec*/ 	.word	0x00000000
        /*00f0*/ 	.short	0x0005
        /*00f2*/ 	.short	0x0028
        /*00f4*/ 	.byte	0x00, 0xf0, 0x11, 0x00


	//----- nvinfo : EIATTR_KPARAM_INFO
	.align		4
.L_4089:
        /*00f8*/ 	.byte	0x04, 0x17
        /*00fa*/ 	.short	(.L_4091 - .L_4090)
.L_4090:
        /*00fc*/ 	.word	0x00000000
        /*0100*/ 	.short	0x0004
        /*0102*/ 	.short	0x0020
        /*0104*/ 	.byte	0x00, 0xf5, 0x21, 0x00


	//----- nvinfo : EIATTR_KPARAM_INFO
	.align		4
.L_4091:
        /*0108*/ 	.byte	0x04, 0x17
        /*010a*/ 	.short	(.L_4093 - .L_4092)
.L_4092:
        /*010c*/ 	.word	0x00000000
        /*0110*/ 	.short	0x0003
        /*0112*/ 	.short	0x0018
        /*0114*/ 	.byte	0x00, 0xf5, 0x21, 0x00


	//----- nvinfo : EIATTR_KPARAM_INFO
	.align		4
.L_4093:
        /*0118*/ 	.byte	0x04, 0x17
        /*011a*/ 	.short	(.L_4095 - .L_4094)
.L_4094:
        /*011c*/ 	.word	0x00000000
        /*0120*/ 	.short	0x0002
        /*0122*/ 	.short	0x0010
        /*0124*/ 	.byte	0x00, 0xf5, 0x21, 0x00


	//----- nvinfo : EIATTR_KPARAM_INFO
	.align		4
.L_4095:
        /*0128*/ 	.byte	0x04, 0x17
        /*012a*/ 	.short	(.L_4097 - .L_4096)
.L_4096:
        /*012c*/ 	.word	0x00000000
        /*0130*/ 	.short	0x0001
        /*0132*/ 	.short	0x0008
        /*0134*/ 	.byte	0x00, 0xf5, 0x21, 0x00


	//----- nvinfo : EIATTR_KPARAM_INFO
	.align		4
.L_4097:
        /*0138*/ 	.byte	0x04, 0x17
        /*013a*/ 	.short	(.L_4099 - .L_4098)
.L_4098:
        /*013c*/ 	.word	0x00000000
        /*0140*/ 	.short	0x0000
        /*0142*/ 	.short	0x0000
        /*0144*/ 	.byte	0x00, 0xf5, 0x21, 0x00


	//----- nvinfo : EIATTR_SPARSE_MMA_MASK
	.align		4
.L_4099:
        /*0148*/ 	.byte	0x03, 0x50
        /*014a*/ 	.short	0x0000


	//----- nvinfo : EIATTR_MAXREG_COUNT
	.align		4
        /*014c*/ 	.byte	0x03, 0x1b
        /*014e*/ 	.short	0x00ff


	//----- nvinfo : EIATTR_NUM_BARRIERS
	.align		4
        /*0150*/ 	.byte	0x02, 0x4c
        /*0152*/ 	.byte	0x01
	.zero		1


	//----- nvinfo : EIATTR_MERCURY_ISA_VERSION
	.align		4
        /*0154*/ 	.byte	0x03, 0x5f
        /*0156*/ 	.short	0x0101


	//----- nvinfo : EIATTR_VRC_CTA_INIT_COUNT
	.align		4
        /*0158*/ 	.byte	0x02, 0x4a
	.zero		1
	.zero		1


	//----- nvinfo : EIATTR_EXIT_INSTR_OFFSETS
	.align		4
        /*015c*/ 	.byte	0x04, 0x1c
        /*015e*/ 	.short	(.L_4101 - .L_4100)


	//   ....[0]....
.L_4100:
        /*0160*/ 	.word	0x00000050


	//   ....[1]....
        /*0164*/ 	.word	0x000000a0


	//   ....[2]....
        /*0168*/ 	.word	0x000002c0


	//   ....[3]....
        /*016c*/ 	.word	0x00003960


	//   ....[4]....
        /*0170*/ 	.word	0x000039e0


	//   ....[5]....
        /*0174*/ 	.word	0x00003a20


	//----- nvinfo : EIATTR_CRS_STACK_SIZE
	.align		4
.L_4101:
        /*0178*/ 	.byte	0x04, 0x1e
        /*017a*/ 	.short	(.L_4103 - .L_4102)
.L_4102:
        /*017c*/ 	.word	0x00000000


	//----- nvinfo : EIATTR_CBANK_PARAM_SIZE
	.align		4
.L_4103:
        /*0180*/ 	.byte	0x03, 0x19
        /*0182*/ 	.short	0x0074


	//----- nvinfo : EIATTR_PARAM_CBANK
	.align		4
        /*0184*/ 	.byte	0x04, 0x0a
        /*0186*/ 	.short	(.L_4105 - .L_4104)
	.align		4
.L_4104:
        /*0188*/ 	.word	index@(.nv.constant0._Z23gemm_half_q_half_kernelILi1ELi48ELb1ELb1ELi32EEvPK6__halfPKjS4_S2_PS0_iiiiPKtS7_iiiiiibS2_i)
        /*018c*/ 	.short	0x0380
        /*018e*/ 	.short	0x0074


	//----- nvinfo : EIATTR_SW_WAR
	.align		4
.L_4105:
        /*0190*/ 	.byte	0x04, 0x36
        /*0192*/ 	.short	(.L_4107 - .L_4106)
.L_4106:
        /*0194*/ 	.word	0x00000008
.L_4107:


//--------------------- .nv.info._Z23gemm_half_q_half_kernelILi1ELi16ELb1ELb1ELi32EEvPK6__halfPKjS4_S2_PS0_iiiiPKtS7_iiiiiibS2_i --------------------------
	.section	.nv.info._Z23gemm_half_q_half_kernelILi1ELi16ELb1ELb1ELi32EEvPK6__halfPKjS4_S2_PS0_iiiiPKtS7_iiiiiibS2_i,"",@"SHT_CUDA_INFO"
	.sectionflags	@""
	.align	4


	//----- nvinfo : EIATTR_CUDA_API_VERSION
	.align		4
        /*0000*/ 	.byte	0x04, 0x37
        /*0002*/ 	.short	(.L_4109 - .L_4108)
.L_4108:
        /*0004*/ 	.word	0x00000082


	//----- nvinfo : EIATTR_KPARAM_INFO
	.align		4
.L_4109:
        /*0008*/ 	.byte	0x04, 0x17
        /*000a*/ 	.short	(.L_4111 - .L_4110)
.L_4110:
        /*000c*/ 	.word	0x00000000
        /*0010*/ 	.short	0x0013
        /*0012*/ 	.short	0x0070
        /*0014*/ 	.byte	0x00, 0xf0, 0x11, 0x00


	//----- nvinfo : EIATTR_KPARAM_INFO
	.align		4
.L_4111:
        /*0018*/ 	.byte	0x04, 0x17
        /*001a*/ 	.short	(.L_4113 - .L_4112)
.L_4112:
        /*001c*/ 	.word	0x00000000
        /*0020*/ 	.short	0x0012
        /*0022*/ 	.short	0x0068
        /*0024*/ 	.byte	0x00, 0xf5, 0x21, 0x00


	//----- nvinfo : EIATTR_KPARAM_INFO
	.align		4
.L_4113:
        /*0028*/ 	.byte	0x04, 0x17
        /*002a*/ 	.short	(.L_4115 - .L_4114)
.L_4114:
        /*002c*/ 	.word	0x00000000
        /*0030*/ 	.short	0x0011
        /*0032*/ 	.short	0x0060
        /*0034*/ 	.byte	0x00, 0xf0, 0x05, 0x00


	//----- nvinfo : EIATTR_KPARAM_INFO
	.align		4
.L_4115:
        /*0038*/ 	.byte	0x04, 0x17
        /*003a*/ 	.short	(.L_4117 - .L_4116)
.L_4116:
        /*003c*/ 	.word	0x00000000
        /*0040*/ 	.short	0x0010
        /*0042*/ 	.short	0x005c
        /*0044*/ 	.byte	0x00, 0xf0, 0x11, 0x00


	//----- nvinfo : EIATTR_KPARAM_INFO
	.align		4
.L_4117:
        /*0048*/ 	.byte	0x04, 0x17
        /*004a*/ 	.short	(.L_4119 - .L_4118)
.L_4118:
        /*004c*/ 	.word	0x00000000
        /*0050*/ 	.short	0x000f
        /*0052*/ 	.short	0x0058
        /*0054*/ 	.byte	0x00, 0xf0, 0x11, 0x00


	//----- nvinfo : EIATTR_KPARAM_INFO
	.align		4
.L_4119:
        /*0058*/ 	.byte	0x04, 0x17
        /*005a*/ 	.short	(.L_4121 - .L_4120)
.L_4120:
        /*005c*/ 	.word	0x00000000
        /*0060*/ 	.short	0x000e
        /*0062*/ 	.short	0x0054
        /*0064*/ 	.byte	0x00, 0xf0, 0x11, 0x00


	//----- nvinfo : EIATTR_KPARAM_INFO
	.align		4
.L_4121:
        /*0068*/ 	.byte	0x04, 0x17
        /*006a*/ 	.short	(.L_4123 - .L_4122)
.L_4122:
        /*006c*/ 	.word	0x00000000
        /*0070*/ 	.short	0x000d
        /*0072*/ 	.short	0x0050
        /*0074*/ 	.byte	0x00, 0xf0, 0x11, 0x00


	//----- nvinfo : EIATTR_KPARAM_INFO
	.align		4
.L_4123:
        /*0078*/ 	.byte	0x04, 0x17
        /*007a*/ 	.short	(.L_4125 - .L_4124)
.L_4124:
        /*007c*/ 	.word	0x00000000
        /*0080*/ 	.short	0x000c
        /*0082*/ 	.short	0x004c
        /*0084*/ 	.byte	0x00, 0xf0, 0x11, 0x00


	//----- nvinfo : EIATTR_KPARAM_INFO
	.align		4
.L_4125:
        /*0088*/ 	.byte	0x04, 0x17
        /*008a*/ 	.short	(.L_4127 - .L_4126)
.L_4126:
        /*008c*/ 	.word	0x00000000
        /*0090*/ 	.short	0x000b
        /*0092*/ 	.short	0x0048
        /*0094*/ 	.byte	0x00, 0xf0, 0x11, 0x00


	//----- nvinfo : EIATTR_KPARAM_INFO
	.align		4
.L_4127:
        /*0098*/ 	.byte	0x04, 0x17
        /*009a*/ 	.short	(.L_4129 - .L_4128)
.L_4128:
        /*009c*/ 	.word	0x00000000
        /*00a0*/ 	.short	0x000a
        /*00a2*/ 	.short	0x0040
        /*00a4*/ 	.byte	0x00, 0xf5, 0x21, 0x00


	//----- nvinfo : EIATTR_KPARAM_INFO
	.align		4
.L_4129:
        /*00a8*/ 	.byte	0x04, 0x17
        /*00aa*/ 	.short	(.L_4131 - .L_4130)
.L_4130:
        /*00ac*/ 	.word	0x00000000
        /*00b0*/ 	.short	0x0009
        /*00b2*/ 	.short	0x0038
        /*00b4*/ 	.byte	0x00, 0xf5, 0x21, 0x00


	//----- nvinfo : EIATTR_KPARAM_INFO
	.align		4
.L_4131:
        /*00b8*/ 	.byte	0x04, 0x17
        /*00ba*/ 	.short	(.L_4133 - .L_4132)
.L_4132:
        /*00bc*/ 	.word	0x00000000
        /*00c0*/ 	.short	0x0008
        /*00c2*/ 	.short	0x0034
        /*00c4*/ 	.byte	0x00, 0xf0, 0x11, 0x00


	//----- nvinfo : EIATTR_KPARAM_INFO
	.align		4
.L_4133:
        /*00c8*/ 	.byte	0x04, 0x17
        /*00ca*/ 	.short	(.L_4135 - .L_4134)
.L_4134:
        /*00cc*/ 	.word	0x00000000
        /*00d0*/ 	.short	0x0007
        /*00d2*/ 	.short	0x0030
        /*00d4*/ 	.byte	0x00, 0xf0, 0x11, 0x00


	//----- nvinfo : EIATTR_KPARAM_INFO
	.align		4
.L_4135:
        /*00d8*/ 	.byte	0x04, 0x17
        /*00da*/ 	.short	(.L_4137 - .L_4136)
.L_4136:
        /*00dc*/ 	.word	0x00000000
        /*00e0*/ 	.short	0x0006
        /*00e2*/ 	.short	0x002c
        /*00e4*/ 	.byte	0x00, 0xf0, 0x11, 0x00


	//----- nvinfo : EIATTR_KPARAM_INFO
	.align		4
.L_4137:
        /*00e8*/ 	.byte	0x04, 0x17
        /*00ea*/ 	.short	(.L_4139 - .L_4138)
.L_4138:
        /*00ec*/ 	.word	0x00000000
        /*00f0*/ 	.short	0x0005
        /*00f2*/ 	.short	0x0028
        /*00f4*/ 	.byte	0x00, 0xf0, 0x11, 0x00


	//----- nvinfo : EIATTR_KPARAM_INFO
	.align		4
.L_4139:
        /*00f8*/ 	.byte	0x04, 0x17
        /*00fa*/ 	.short	(.L_4141 - .L_4140)
.L_4140:
        /*00fc*/ 	.word	0x00000000
        /*0100*/ 	.short	0x0004
        /*0102*/ 	.short	0x0020
        /*0104*/ 	.byte	0x00, 0xf5, 0x21, 0x00


	//----- nvinfo : EIATTR_KPARAM_INFO
	.align		4
.L_4141:
        /*0108*/ 	.byte	0x04, 0x17
        /*010a*/ 	.short	(.L_4143 - .L_4142)
.L_4142:
        /*010c*/ 	.word	0x00000000
        /*0110*/ 	.short	0x0003
        /*0112*/ 	.short	0x0018
        /*0114*/ 	.byte	0x00, 0xf5, 0x21, 0x00


	//----- nvinfo : EIATTR_KPARAM_INFO
	.align		4
.L_4143:
        /*0118*/ 	.byte	0x04, 0x17
        /*011a*/ 	.short	(.L_4145 - .L_4144)
.L_4144:
        /*011c*/ 	.word	0x00000000
        /*0120*/ 	.short	0x0002
        /*0122*/ 	.short	0x0010
        /*0124*/ 	.byte	0x00, 0xf5, 0x21, 0x00


	//----- nvinfo : EIATTR_KPARAM_INFO
	.align		4
.L_4145:
        /*0128*/ 	.byte	0x04, 0x17
        /*012a*/ 	.short	(.L_4147 - .L_4146)
.L_4146:
        /*012c*/ 	.word	0x00000000
        /*0130*/ 	.short	0x0001
        /*0132*/ 	.short	0x0008
        /*0134*/ 	.byte	0x00, 0xf5, 0x21, 0x00


	//----- nvinfo : EIATTR_KPARAM_INFO
	.align		4
.L_4147:
        /*0138*/ 	.byte	0x04, 0x17
        /*013a*/ 	.short	(.L_4149 - .L_4148)
.L_4148:
        /*013c*/ 	.word	0x00000000
        /*0140*/ 	.short	0x0000
        /*0142*/ 	.short	0x0000
        /*0144*/ 	.byte	0x00, 0xf5, 0x21, 0x00


	//----- nvinfo : EIATTR_SPARSE_MMA_MASK
	.align		4
.L_4149:
        /*0148*/ 	.byte	0x03, 0x50
        /*014a*/ 	.short	0x0000


	//----- nvinfo : EIATTR_MAXREG_COUNT
	.align		4
        /*014c*/ 	.byte	0x03, 0x1b
        /*014e*/ 	.short	0x00ff


	//----- nvinfo : EIATTR_NUM_BARRIERS
	.align		4
        /*0150*/ 	.byte	0x02, 0x4c
        /*0152*/ 	.byte	0x01
	.zero		1


	//----- nvinfo : EIATTR_MERCURY_ISA_VERSION
	.align		4
        /*0154*/ 	.byte	0x03, 0x5f
        /*0156*/ 	.short	0x0101


	//----- nvinfo : EIATTR_VRC_CTA_INIT_COUNT
	.align		4
        /*0158*/ 	.byte	0x02, 0x4a
	.zero		1
	.zero		1


	//----- nvinfo : EIATTR_EXIT_INSTR_OFFSETS
	.align		4
        /*015c*/ 	.byte	0x04, 0x1c
        /*015e*/ 	.short	(.L_4151 - .L_4150)


	//   ....[0]....
.L_4150:
        /*0160*/ 	.word	0x00000050


	//   ....[1]....
        /*0164*/ 	.word	0x000000a0


	//   ....[2]....
        /*0168*/ 	.word	0x000002b0


	//   ....[3]....
        /*016c*/ 	.word	0x00002200


	//   ....[4]....
        /*0170*/ 	.word	0x00002280


	//   ....[5]....
        /*0174*/ 	.word	0x000022c0


	//----- nvinfo : EIATTR_CRS_STACK_SIZE
	.align		4
.L_4151:
        /*0178*/ 	.byte	0x04, 0x1e
        /*017a*/ 	.short	(.L_4153 - .L_4152)
.L_4152:
        /*017c*/ 	.word	0x00000000


	//----- nvinfo : EIATTR_CBANK_PARAM_SIZE
	.align		4
.L_4153:
        /*0180*/ 	.byte	0x03, 0x19
        /*0182*/ 	.short	0x0074


	//----- nvinfo : EIATTR_PARAM_CBANK
	.align		4
        /*0184*/ 	.byte	0x04, 0x0a
        /*0186*/ 	.short	(.L_4155 - .L_4154)
	.align		4
.L_4154:
        /*0188*/ 	.word	index@(.nv.constant0._Z23gemm_half_q_half_kernelILi1ELi16ELb1ELb1ELi32EEvPK6__halfPKjS4_S2_PS0_iiiiPKtS7_iiiiiibS2_i)
        /*018c*/ 	.short	0x0380
        /*018e*/ 	.short	0x0074


	//----- nvinfo : EIATTR_SW_WAR
	.align		4
.L_4155:
        /*0190*/ 	.byte	0x04, 0x36
        /*0192*/ 	.short	(.L_4157 - .L_4156)
.L_4156:
        /*0194*/ 	.word	0x00000008
.L_4157:


//--------------------- .nv.info._Z23gemm_half_q_half_kernelILi1ELi24ELb1ELb1ELi32EEvPK6__halfPKjS4_S2_PS0_iiiiPKtS7_iiiiiibS2_i --------------------------
	.section	.nv.info._Z23gemm_half_q_half_kernelILi1ELi24ELb1ELb1ELi32EEvPK6__halfPKjS4_S2_PS0_iiiiPKtS7_iiiiiibS2_i,"",@"SHT_CUDA_INFO"
	.sectionflags	@""
	.align	4


	//----- nvinfo : EIATTR_CUDA_API_VERSION
	.align		4
        /*0000*/ 	.byte	0x04, 0x37
        /*0002*/ 	.short	(.L_4159 - .L_4158)
.L_4158:
        /*0004*/ 	.word	0x00000082


	//----- nvinfo : EIATTR_KPARAM_INFO
	.align		4
.L_4159:
        /*0008*/ 	.byte	0x04, 0x17
        /*000a*/ 	.short	(.L_4161 - .L_4160)
.L_4160:
        /*000c*/ 	.word	0x00000000
        /*0010*/ 	.short	0x0013
        /*0012*/ 	.short	0x0070
        /*0014*/ 	.byte	0x00, 0xf0, 0x11, 0x00


	//----- nvinfo : EIATTR_KPARAM_INFO
	.align		4
.L_4161:
        /*0018*/ 	.byte	0x04, 0x17
        /*001a*/ 	.short	(.L_4163 - .L_4162)
.L_4162:
        /*001c*/ 	.word	0x00000000
        /*0020*/ 	.short	0x0012
        /*0022*/ 	.short	0x0068
        /*0024*/ 	.byte	0x00, 0xf5, 0x21, 0x00


	//----- nvinfo : EIATTR_KPARAM_INFO
	.align		4
.L_4163:
        /*0028*/ 	.byte	0x04, 0x17
        /*002a*/ 	.short	(.L_4165 - .L_4164)
.L_4164:
        /*002c*/ 	.word	0x00000000
        /*0030*/ 	.short	0x0011
        /*0032*/ 	.short	0x0060
        /*0034*/ 	.byte	0x00, 0xf0, 0x05, 0x00


	//----- nvinfo : EIATTR_KPARAM_INFO
	.align		4
.L_4165:
        /*0038*/ 	.byte	0x04, 0x17
        /*003a*/ 	.short	(.L_4167 - .L_4166)
.L_4166:
        /*003c*/ 	.word	0x00000000
        /*0040*/ 	.short	0x0010
        /*0042*/ 	.short	0x005c
        /*0044*/ 	.byte	0x00, 0xf0, 0x11, 0x00


	//----- nvinfo : EIATTR_KPARAM_INFO
	.align		4
.L_4167:
        /*0048*/ 	.byte	0x04, 0x17
        /*004a*/ 	.short	(.L_4169 - .L_4168)
.L_4168:
        /*004c*/ 	.word	0x00000000
        /*0050*/ 	.short	0x000f
        /*0052*/ 	.short	0x0058
        /*0054*/ 	.byte	0x00, 0xf0, 0x11, 0x00


	//----- nvinfo : EIATTR_KPARAM_INFO
	.align		4
.L_4169:
        /*0058*/ 	.byte	0x04, 0x17
        /*005a*/ 	.short	(.L_4171 - .L_4170)
.L_4170:
        /*005c*/ 	.word	0x00000000
        /*0060*/ 	.short	0x000e
        /*0062*/ 	.short	0x0054
        /*0064*/ 	.byte	0x00, 0xf0, 0x11, 0x00


	//----- nvinfo : EIATTR_KPARAM_INFO
	.align		4
.L_4171:
        /*0068*/ 	.byte	0x04, 0x17
        /*006a*/ 	.short	(.L_4173 - .L_4172)
.L_4172:
        /*006c*/ 	.word	0x00000000
        /*0070*/ 	.short	0x000d
        /*0072*/ 	.short	0x0050
        /*0074*/ 	.byte	0x00, 0xf0, 0x11, 0x00


	//----- nvinfo : EIATTR_KPARAM_INFO
	.align		4
.L_4173:
        /*0078*/ 	.byte	0x04, 0x17
        /*007a*/ 	.short	(.L_4175 - .L_4174)
.L_4174:
        /*007c*/ 	.word	0x00000000
        /*0080*/ 	.short	0x000c
        /*0082*/ 	.short	0x004c
        /*0084*/ 	.byte	0x00, 0xf0, 0x11, 0x00


	//----- nvinfo : EIATTR_KPARAM_INFO
	.align		4
.L_4175:
        /*0088*/ 	.byte	0x04, 0x17
        /*008a*/ 	.short	(.L_4177 - .L_4176)
.L_4176:
        /*008c*/ 	.word	0x00000000
        /*0090*/ 	.short	0x000b
        /*0092*/ 	.short	0x0048
        /*0094*/ 	.byte	0x00, 0xf0, 0x11, 0x00


	//----- nvinfo : EIATTR_KPARAM_INFO
	.align		4
.L_4177:
        /*0098*/ 	.byte	0x04, 0x17
        /*009a*/ 	.short	(.L_4179 - .L_4178)
.L_4178:
        /*009c*/ 	.word	0x00000000
        /*00a0*/ 	.short	0x000a
        /*00a2*/ 	.short	0x0040
        /*00a4*/ 	.byte	0x00, 0xf5, 0x21, 0x00


	//----- nvinfo : EIATTR_KPARAM_INFO
	.align		4
.L_4179:
        /*00a8*/ 	.byte	0x04, 0x17
        /*00aa*/ 	.short	(.L_4181 - .L_4180)
.L_4180:
        /*00ac*/ 	.word	0x00000000
        /*00b0*/ 	.short	0x0009
        /*00b2*/ 	.short	0x0038
        /*00b4*/ 	.byte	0x00, 0xf5, 0x21, 0x00


	//----- nvinfo : EIATTR_KPARAM_INFO
	.align		4
.L_4181:
        /*00b8*/ 	.byte	0x04, 0x17
        /*00ba*/ 	.short	(.L_4183 - .L_4182)
.L_4182:
        /*00bc*/ 	.word	0x00000000
        /*00c0*/ 	.short	0x0008
        /*00c2*/ 	.short	0x0034
        /*00c4*/ 	.byte	0x00, 0xf0, 0x11, 0x00


	//----- nvinfo : EIATTR_KPARAM_INFO
	.align		4
.L_4183:
        /*00c8*/ 	.byte	0x04, 0x17
        /*00ca*/ 	.short	(.L_4185 - .L_4184)
.L_4184:
        /*00cc*/ 	.word	0x00000000
        /*00d0*/ 	.short	0x0007
        /*00d2*/ 	.short	0x0030
        /*00d4*/ 	.byte	0x00, 0xf0, 0x11, 0x00


	//----- nvinfo : EIATTR_KPARAM_INFO
	.align		4
.L_4185:
        /*00d8*/ 	.byte	0x04, 0x17
        /*00da*/ 	.short	(.L_4187 - .L_4186)
.L_4186:
        /*00dc*/ 	.word	0x00000000
        /*00e0*/ 	.short	0x0006
        /*00e2*/ 	.short	0x002c
        /*00e4*/ 	.byte	0x00, 0xf0, 0x11, 0x00


	//----- nvinfo : EIATTR_KPARAM_INFO
	.align		4
.L_4187:
        /*00e8*/ 	.byte	0x04, 0x17
        /*00ea*/ 	.short	(.L_4189 - .L_4188)
.L_4188:
        /*00ec*/ 	.word	0x00000000
        /*00f0*/ 	.short	0x0005
        /*00f2*/ 	.short	0x0028
        /*00f4*/ 	.byte	0x00, 0xf0, 0x11, 0x00


	//----- nvinfo : EIATTR_KPARAM_INFO
	.align		4
.L_4189:
        /*00f8*/ 	.byte	0x04, 0x17
        /*00fa*/ 	.short	(.L_4191 - .L_4190)
.L_4190:
        /*00fc*/ 	.word	0x00000000
        /*0100*/ 	.short	0x0004
        /*0102*/ 	.short	0x0020
        /*0104*/ 	.byte	0x00, 0xf5, 0x21, 0x00


	//----- nvinfo : EIATTR_KPARAM_INFO
	.align		4
.L_4191:
        /*0108*/ 	.byte	0x04, 0x17
        /*010a*/ 	.short	(.L_4193 - .L_4192)
.L_4192:
        /*010c*/ 	.word	0x00000000
        /*0110*/ 	.short	0x0003
        /*0112*/ 	.short	0x0018
        /*0114*/ 	.byte	0x00, 0xf5, 0x21, 0x00


	//----- nvinfo : EIATTR_KPARAM_INFO
	.align		4
.L_4193:
        /*0118*/ 	.byte	0x04, 0x17
        /*011a*/ 	.short	(.L_4195 - .L_4194)
.L_4194:
        /*011c*/ 	.word	0x00000000
        /*0120*/ 	.short	0x0002
        /*0122*/ 	.short	0x0010
        /*0124*/ 	.byte	0x00, 0xf5, 0x21, 0x00


	//----- nvinfo : EIATTR_KPARAM_INFO
	.align		4
.L_4195:
        /*0128*/ 	.byte	0x04, 0x17
        /*012a*/ 	.short	(.L_4197 - .L_4196)
.L_4196:
        /*012c*/ 	.word	0x00000000
        /*0130*/ 	.short	0x0001
        /*0132*/ 	.short	0x0008
        /*0134*/ 	.byte	0x00, 0xf5, 0x21, 0x00


	//----- nvinfo : EIATTR_KPARAM_INFO
	.align		4
.L_4197:
        /*0138*/ 	.byte	0x04, 0x17
        /*013a*/ 	.short	(.L_4199 - .L_4198)
.L_4198:
        /*013c*/ 	.word	0x00000000
        /*0140*/ 	.short	0x0000
        /*0142*/ 	.short	0x0000
        /*0144*/ 	.byte	0x00, 0xf5, 0x21, 0x00


	//----- nvinfo : EIATTR_SPARSE_MMA_MASK
	.align		4
.L_4199:
        /*0148*/ 	.byte	0x03, 0x50
        /*014a*/ 	.short	0x0000


	//----- nvinfo : EIATTR_MAXREG_COUNT
	.align		4
        /*014c*/ 	.byte	0x03, 0x1b
        /*014e*/ 	.short	0x00ff


	//----- nvinfo : EIATTR_NUM_BARRIERS
	.align		4
        /*0150*/ 	.byte	0x02, 0x4c
        /*0152*/ 	.byte	0x01
	.zero		1


	//----- nvinfo : EIATTR_MERCURY_ISA_VERSION
	.align		4
        /*0154*/ 	.byte	0x03, 0x5f
        /*0156*/ 	.short	0x0101


	//----- nvinfo : EIATTR_VRC_CTA_INIT_COUNT
	.align		4
        /*0158*/ 	.byte	0x02, 0x4a
	.zero		1
	.zero		1


	//----- nvinfo : EIATTR_EXIT_INSTR_OFFSETS
	.align		4
        /*015c*/ 	.byte	0x04, 0x1c
        /*015e*/ 	.short	(.L_4201 - .L_4200)


	//   ....[0]....
.L_4200:
        /*0160*/ 	.word	0x00000050


	//   ....[1]....
        /*0164*/ 	.word	0x000000a0


	//   ....[2]....
        /*0168*/ 	.word	0x000002c0


	//   ....[3]....
        /*016c*/ 	.word	0x00004620


	//   ....[4]....
        /*0170*/ 	.word	0x000046a0


	//   ....[5]....
        /*0174*/ 	.word	0x000046e0


	//----- nvinfo : EIATTR_CRS_STACK_SIZE
	.align		4
.L_4201:
        /*0178*/ 	.byte	0x04, 0x1e
        /*017a*/ 	.short	(.L_4203 - .L_4202)
.L_4202:
        /*017c*/ 	.word	0x00000000


	//----- nvinfo : EIATTR_CBANK_PARAM_SIZE
	.align		4
.L_4203:
        /*0180*/ 	.byte	0x03, 0x19
        /*0182*/ 	.short	0x0074


	//----- nvinfo : EIATTR_PARAM_CBANK
	.align		4
        /*0184*/ 	.byte	0x04, 0x0a
        /*0186*/ 	.short	(.L_4205 - .L_4204)
	.align		4
.L_4204:
        /*0188*/ 	.word	index@(.nv.constant0._Z23gemm_half_q_half_kernelILi1ELi24ELb1ELb1ELi32EEvPK6__halfPKjS4_S2_PS0_iiiiPKtS7_iiiiiibS2_i)
        /*018c*/ 	.short	0x0380
        /*018e*/ 	.short	0x0074


	//----- nvinfo : EIATTR_SW_WAR
	.align		4
.L_4205:
        /*0190*/ 	.byte	0x04, 0x36
        /*0192*/ 	.short	(.L_4207 - .L_4206)
.L_4206:
        /*0194*/ 	.word	0x00000008
.L_4207:


//--------------------- .nv.info._Z23gemm_half_q_half_kernelILi1ELi8ELb1ELb1ELi32EEvPK6__halfPKjS4_S2_PS0_iiiiPKtS7_iiiiiibS2_i --------------------------
	.section	.nv.info._Z23gemm_half_q_half_kernelILi1ELi8ELb1ELb1ELi32EEvPK6__halfPKjS4_S2_PS0_iiiiPKtS7_iiiiiibS2_i,"",@"SHT_CUDA_INFO"
	.sectionflags	@""
	.align	4


	//----- nvinfo : EIATTR_CUDA_API_VERSION
	.align		4
        /*0000*/ 	.byte	0x04, 0x37
        /*0002*/ 	.short	(.L_4209 - .L_4208)
.L_4208:
        /*0004*/ 	.word	0x00000082


	//----- nvinfo : EIATTR_KPARAM_INFO
	.align		4
.L_4209:
        /*0008*/ 	.byte	0x04, 0x17
        /*000a*/ 	.short	(.L_4211 - .L_4210)
.L_4210:
        /*000c*/ 	.word	0x00000000
        /*0010*/ 	.short	0x0013
        /*0012*/ 	.short	0x0070
        /*0014*/ 	.byte	0x00, 0xf0, 0x11, 0x00


	//----- nvinfo : EIATTR_KPARAM_INFO
	.align		4
.L_4211:
        /*0018*/ 	.byte	0x04, 0x17
        /*001a*/ 	.short	(.L_4213 - .L_4212)
.L_4212:
        /*001c*/ 	.word	0x00000000
        /*0020*/ 	.short	0x0012
        /*0022*/ 	.short	0x0068
        /*0024*/ 	.byte	0x00, 0xf5, 0x21, 0x00


	//----- nvinfo : EIATTR_KPARAM_INFO
	.align		4
.L_4213:
        /*0028*/ 	.byte	0x04, 0x17
        /*002a*/ 	.short	(.L_4215 - .L_4214)
.L_4214:
        /*002c*/ 	.word	0x00000000
        /*0030*/ 	.short	0x0011
        /*0032*/ 	.short	0x0060
        /*0034*/ 	.byte	0x00, 0xf0, 0x05, 0x00


	//----- nvinfo : EIATTR_KPARAM_INFO
	.align		4
.L_4215:
        /*0038*/ 	.byte	0x04, 0x17
        /*003a*/ 	.short	(.L_4217 - .L_4216)
.L_4216:
        /*003c*/ 	.word	0x00000000
        /*0040*/ 	.short	0x0010
        /*0042*/ 	.short	0x005c
        /*0044*/ 	.byte	0x00, 0xf0, 0x11, 0x00


	//----- nvinfo : EIATTR_KPARAM_INFO
	.align		4
.L_4217:
        /*0048*/ 	.byte	0x04, 0x17
        /*004a*/ 	.short	(.L_4219 - .L_4218)
.L_4218:
        /*004c*/ 	.word	0x00000000
        /*0050*/ 	.short	0x000f
        /*0052*/ 	.short	0x0058
        /*0054*/ 	.byte	0x00, 0xf0, 0x11, 0x00


	//----- nvinfo : EIATTR_KPARAM_INFO
	.align		4
.L_4219:
        /*0058*/ 	.byte	0x04, 0x17
        /*005a*/ 	.short	(.L_4221 - .L_4220)
.L_4220:
        /*005c*/ 	.word	0x00000000
        /*0060*/ 	.short	0x000e
        /*0062*/ 	.short	0x0054
        /*0064*/ 	.byte	0x00, 0xf0, 0x11, 0x00


	//----- nvinfo : EIATTR_KPARAM_INFO
	.align		4
.L_4221:
        /*0068*/ 	.byte	0x04, 0x17
        /*006a*/ 	.short	(.L_4223 - .L_4222)
.L_4222:
        /*006c*/ 	.word	0x00000000
        /*0070*/ 	.short	0x000d
        /*0072*/ 	.short	0x0050
        /*0074*/ 	.byte	0x00, 0xf0, 0x11, 0x00


	//----- nvinfo : EIATTR_KPARAM_INFO
	.align		4
.L_4223:
        /*0078*/ 	.byte	0x04, 0x17
        /*007a*/ 	.short	(.L_4225 - .L_4224)
.L_4224:
        /*007c*/ 	.word	0x00000000
        /*0080*/ 	.short	0x000c
        /*0082*/ 	.short	0x004c
        /*0084*/ 	.byte	0x00, 0xf0, 0x11, 0x00


	//----- nvinfo : EIATTR_KPARAM_INFO
	.align		4
.L_4225:
        /*0088*/ 	.byte	0x04, 0x17
        /*008a*/ 	.short	(.L_4227 - .L_4226)
.L_4226:
        /*008c*/ 	.word	0x00000000
        /*0090*/ 	.short	0x000b
        /*0092*/ 	.short	0x0048
        /*0094*/ 	.byte	0x00, 0xf0, 0x11, 0x00


	//----- nvinfo : EIATTR_KPARAM_INFO
	.align		4
.L_4227:
        /*0098*/ 	.byte	0x04, 0x17
        /*009a*/ 	.short	(.L_4229 - .L_4228)
.L_4228:
        /*009c*/ 	.word	0x00000000
        /*00a0*/ 	.short	0x000a
        /*00a2*/ 	.short	0x0040
        /*00a4*/ 	.byte	0x00, 0xf5, 0x21, 0x00


	//----- nvinfo : EIATTR_KPARAM_INFO
	.align		4
.L_4229:
        /*00a8*/ 	.byte	0x04, 0x17
        /*00aa*/ 	.short	(.L_4231 - .L_4230)
.L_4230:
        /*00ac*/ 	.word	0x00000000
        /*00b0*/ 	.short	0x0009
        /*00b2*/ 	.short	0x0038
        /*00b4*/ 	.byte	0x00, 0xf5, 0x21, 0x00


	//----- nvinfo : EIATTR_KPARAM_INFO
	.align		4
.L_4231:
        /*00b8*/ 	.byte	0x04, 0x17
        /*00ba*/ 	.short	(.L_4233 - .L_4232)
.L_4232:
        /*00bc*/ 	.word	0x00000000
        /*00c0*/ 	.short	0x0008
        /*00c2*/ 	.short	0x0034
        /*00c4*/ 	.byte	0x00, 0xf0, 0x11, 0x00


	//----- nvinfo : EIATTR_KPARAM_INFO
	.align		4
.L_4233:
        /*00c8*/ 	.byte	0x04, 0x17
        /*00ca*/ 	.short	(.L_4235 - .L_4234)
.L_4234:
        /*00cc*/ 	.word	0x00000000
        /*00d0*/ 	.short	0x0007
        /*00d2*/ 	.short	0x0030
        /*00d4*/ 	.byte	0x00, 0xf0, 0x11, 0x00


	//----- nvinfo : EIATTR_KPARAM_INFO
	.align		4
.L_4235:
        /*00d8*/ 	.byte	0x04, 0x17
        /*00da*/ 	.short	(.L_4237 - .L_4236)
.L_4236:
        /*00dc*/ 	.word	0x00000000
        /*00e0*/ 	.short	0x0006
        /*00e2*/ 	.short	0x002c
        /*00e4*/ 	.byte	0x00, 0xf0, 0x11, 0x00


	//----- nvinfo : EIATTR_KPARAM_INFO
	.align		4
.L_4237:
        /*00e8*/ 	.byte	0x04, 0x17
        /*00ea*/ 	.short	(.L_4239 - .L_4238)
.L_4238:
        /*00ec*/ 	.word	0x00000000
        /*00f0*/ 	.short	0x0005
        /*00f2*/ 	.short	0x0028
        /*00f4*/ 	.byte	0x00, 0xf0, 0x11, 0x00


	//----- nvinfo : EIATTR_KPARAM_INFO
	.align		4
.L_4239:
        /*00f8*/ 	.byte	0x04, 0x17
        /*00fa*/ 	.short	(.L_4241 - .L_4240)
.L_4240:
        /*00fc*/ 	.word	0x00000000
        /*0100*/ 	.short	0x0004
        /*0102*/ 	.short	0x0020
        /*0104*/ 	.byte	0x00, 0xf5, 0x21, 0x00


	//----- nvinfo : EIATTR_KPARAM_INFO
	.align		4
.L_4241:
        /*0108*/ 	.byte	0x04, 0x17
        /*010a*/ 	.short	(.L_4243 - .L_4242)
.L_4242:
        /*010c*/ 	.word	0x00000000
        /*0110*/ 	.short	0x0003
        /*0112*/ 	.short	0x0018
        /*0114*/ 	.byte	0x00, 0xf5, 0x21, 0x00


	//----- nvinfo : EIATTR_KPARAM_INFO
	.align		4
.L_4243:
        /*0118*/ 	.byte	0x04, 0x17
        /*011a*/ 	.short	(.L_4245 - .L_4244)
.L_4244:
        /*011c*/ 	.word	0x00000000
        /*0120*/ 	.short	0x0002
        /*0122*/ 	.short	0x0010
        /*0124*/ 	.byte	0x00, 0xf5, 0x21, 0x00


	//----- nvinfo : EIATTR_KPARAM_INFO
	.align		4
.L_4245:
        /*0128*/ 	.byte	0x04, 0x17
        /*012a*/ 	.short	(.L_4247 - .L_4246)
.L_4246:
        /*012c*/ 	.word	0x00000000
        /*0130*/ 	.short	0x0001
        /*0132*/ 	.short	0x0008
        /*0134*/ 	.byte	0x00, 0xf5, 0x21, 0x00


	//----- nvinfo : EIATTR_KPARAM_INFO
	.align		4
.L_4247:
        /*0138*/ 	.byte	0x04, 0x17
        /*013a*/ 	.short	(.L_4249 - .L_4248)
.L_4248:
        /*013c*/ 	.word	0x00000000
        /*0140*/ 	.short	0x0000
        /*0142*/ 	.short	0x0000
        /*0144*/ 	.byte	0x00, 0xf5, 0x21, 0x00


	//----- nvinfo : EIATTR_SPARSE_MMA_MASK
	.align		4
.L_4249:
        /*0148*/ 	.byte	0x03, 0x50
        /*014a*/ 	.short	0x0000


	//----- nvinfo : EIATTR_MAXREG_COUNT
	.align		4
        /*014c*/ 	.byte	0x03, 0x1b
        /*014e*/ 	.short	0x00ff


	//----- nvinfo : EIATTR_NUM_BARRIERS
	.align		4
        /*0150*/ 	.byte	0x02, 0x4c
        /*0152*/ 	.byte	0x01
	.zero		1


	//----- nvinfo : EIATTR_MERCURY_ISA_VERSION
	.align		4
        /*0154*/ 	.byte	0x03, 0x5f
        /*0156*/ 	.short	0x0101


	//----- nvinfo : EIATTR_VRC_CTA_INIT_COUNT
	.align		4
        /*0158*/ 	.byte	0x02, 0x4a
	.zero		1
	.zero		1


	//----- nvinfo : EIATTR_EXIT_INSTR_OFFSETS
	.align		4
        /*015c*/ 	.byte	0x04, 0x1c
        /*015e*/ 	.short	(.L_4251 - .L_4250)


	//   ....[0]....
.L_4250:
        /*0160*/ 	.word	0x00000050


	//   ....[1]....
        /*0164*/ 	.word	0x000000a0


	//   ....[2]....
        /*0168*/ 	.word	0x000002b0


	//   ....[3]....
        /*016c*/ 	.word	0x000030a0


	//   ....[4]....
        /*0170*/ 	.word	0x00003120


	//   ....[5]....
        /*0174*/ 	.word	0x00003160


	//----- nvinfo : EIATTR_CRS_STACK_SIZE
	.align		4
.L_4251:
        /*0178*/ 	.byte	0x04, 0x1e
        /*017a*/ 	.short	(.L_4253 - .L_4252)
.L_4252:
        /*017c*/ 	.word	0x00000000


	//----- nvinfo : EIATTR_CBANK_PARAM_SIZE
	.align		4
.L_4253:
        /*0180*/ 	.byte	0x03, 0x19
        /*0182*/ 	.short	0x0074


	//----- nvinfo : EIATTR_PARAM_CBANK
	.align		4
        /*0184*/ 	.byte	0x04, 0x0a
        /*0186*/ 	.short	(.L_4255 - .L_4254)
	.align		4
.L_4254:
        /*0188*/ 	.word	index@(.nv.constant0._Z23gemm_half_q_half_kernelILi1ELi8ELb1ELb1ELi32EEvPK6__halfPKjS4_S2_PS0_iiiiPKtS7_iiiiiibS2_i)
        /*018c*/ 	.short	0x0380
        /*018e*/ 	.short	0x0074


	//----- nvinfo : EIATTR_SW_WAR
	.align		4
.L_4255:
        /*0190*/ 	.byte	0x04, 0x36
        /*0192*/ 	.short	(.L_4257 - .L_4256)
.L_4256:
        /*0194*/ 	.word	0x00000008
.L_4257:


//--------------------- .nv.info._Z23gemm_half_q_half_kernelILi1ELi12ELb1ELb1ELi32EEvPK6__halfPKjS4_S2_PS0_iiiiPKtS7_iiiiiibS2_i --------------------------
	.section	.nv.info._Z23gemm_half_q_half_kernelILi1ELi12ELb1ELb1ELi32EEvPK6__halfPKjS4_S2_PS0_iiiiPKtS7_iiiiiibS2_i,"",@"SHT_CUDA_INFO"
	.sectionflags	@""
	.align	4


	//----- nvinfo : EIATTR_CUDA_API_VERSION
	.align		4
        /*0000*/ 	.byte	0x04, 0x37
        /*0002*/ 	.short	(.L_4259 - .L_4258)
.L_4258:
        /*0004*/ 	.word	0x00000082


	//----- nvinfo : EIATTR_KPARAM_INFO
	.align		4
.L_4259:
        /*0008*/ 	.byte	0x04, 0x17
        /*000a*/ 	.short	(.L_4261 - .L_4260)
.L_4260:
        /*000c*/ 	.word	0x00000000
        /*0010*/ 	.short	0x0013
        /*0012*/ 	.short	0x0070
        /*0014*/ 	.byte	0x00, 0xf0, 0x11, 0x00


	//----- nvinfo : EIATTR_KPARAM_INFO
	.align		4
.L_4261:
        /*0018*/ 	.byte	0x04, 0x17
        /*001a*/ 	.short	(.L_4263 - .L_4262)
.L_4262:
        /*001c*/ 	.word	0x00000000
        /*0020*/ 	.short	0x0012
        /*0022*/ 	.short	0x0068
        /*0024*/ 	.byte	0x00, 0xf5, 0x21, 0x00


	//----- nvinfo : EIATTR_KPARAM_INFO
	.align		4
.L_4263:
        /*0028*/ 	.byte	0x04, 0x17
        /*002a*/ 	.short	(.L_4265 - .L_4264)
.L_4264:
        /*002c*/ 	.word	0x00000000
        /*0030*/ 	.short	0x0011
        /*0032*/ 	.short	0x0060
        /*0034*/ 	.byte	0x00, 0xf0, 0x05, 0x00


	//----- nvinfo : EIATTR_KPARAM_INFO
	.align		4
.L_4265:
        /*0038*/ 	.byte	0x04, 0x17
        /*003a*/ 	.short	(.L_4267 - .L_4266)
.L_4266:
        /*003c*/ 	.word	0x00000000
        /*0040*/ 	.short	0x0010
        /*0042*/ 	.short	0x005c
        /*0044*/ 	.byte	0x00, 0xf0, 0x11, 0x00


	//----- nvinfo : EIATTR_KPARAM_INFO
	.align		4
.L_4267:
        /*0048*/ 	.byte	0x04, 0x17
        /*004a*/ 	.short	(.L_4269 - .L_4268)
.L_4268:
        /*004c*/ 	.word	0x00000000
        /*0050*/ 	.short	0x000f
        /*0052*/ 	.short	0x0058
        /*0054*/ 	.byte	0x00, 0xf0, 0x11, 0x00


	//----- nvinfo : EIATTR_KPARAM_INFO
	.align		4
.L_4269:
        /*0058*/ 	.byte	0x04, 0x17
        /*005a*/ 	.short	(.L_4271 - .L_4270)
.L_4270:
        /*005c*/ 	.word	0x00000000
        /*0060*/ 	.short	0x000e
        /*0062*/ 	.short	0x0054
        /*0064*/ 	.byte	0x00, 0xf0, 0x11, 0x00


	//----- nvinfo : EIATTR_KPARAM_INFO
	.align		4
.L_4271:
        /*0068*/ 	.byte	0x04, 0x17
        /*006a*/ 	.short	(.L_4273 - .L_4272)
.L_4272:
        /*006c*/ 	.word	0x00000000
        /*0070*/ 	.short	0x000d
        /*0072*/ 	.short	0x0050
        /*0074*/ 	.byte	0x00, 0xf0, 0x11, 0x00


	//----- nvinfo : EIATTR_KPARAM_INFO
	.align		4
.L_4273:
        /*0078*/ 	.byte	0x04, 0x17
        /*007a*/ 	.short	(.L_4275 - .L_4274)
.L_4274:
        /*007c*/ 	.word	0x00000000
        /*0080*/ 	.short	0x000c
        /*0082*/ 	.short	0x004c
        /*0084*/ 	.byte	0x00, 0xf0, 0x11, 0x00


	//----- nvinfo : EIATTR_KPARAM_INFO
	.align		4
.L_4275:
        /*0088*/ 	.byte	0x04, 0x17
        /*008a*/ 	.short	(.L_4277 - .L_4276)
.L_4276:
        /*008c*/ 	.word	0x00000000
        /*0090*/ 	.short	0x000b
        /*0092*/ 	.short	0x0048
        /*0094*/ 	.byte	0x00, 0xf0, 0x11, 0x00


	//----- nvinfo : EIATTR_KPARAM_INFO
	.align		4
.L_4277:
        /*0098*/ 	.byte	0x04, 0x17
        /*009a*/ 	.short	(.L_4279 - .L_4278)
.L_4278:
        /*009c*/ 	.word	0x00000000
        /*00a0*/ 	.short	0x000a
        /*00a2*/ 	.short	0x0040
        /*00a4*/ 	.byte	0x00, 0xf5, 0x21, 0x00


	//----- nvinfo : EIATTR_KPARAM_INFO
	.align		4
.L_4279:
        /*00a8*/ 	.byte	0x04, 0x17
        /*00aa*/ 	.short	(.L_4281 - .L_4280)
.L_4280:
        /*00ac*/ 	.word	0x00000000
        /*00b0*/ 	.short	0x0009
        /*00b2*/ 	.short	0x0038
        /*00b4*/ 	.byte	0x00, 0xf5, 0x21, 0x00


	//----- nvinfo : EIATTR_KPARAM_INFO
	.align		4
.L_4281:
        /*00b8*/ 	.byte	0x04, 0x17
        /*00ba*/ 	.short	(.L_4283 - .L_4282)
.L_4282:
        /*00bc*/ 	.word	0x00000000
        /*00c0*/ 	.short	0x0008
        /*00c2*/ 	.short	0x0034
        /*00c4*/ 	.byte	0x00, 0xf0, 0x11, 0x00


	//----- nvinfo : EIATTR_KPARAM_INFO
	.align		4
.L_4283:
        /*00c8*/ 	.byte	0x04, 0x17
        /*00ca*/ 	.short	(.L_4285 - .L_4284)
.L_4284:
        /*00cc*/ 	.word	0x00000000
        /*00d0*/ 	.short	0x0007
        /*00d2*/ 	.short	0x0030
        /*00d4*/ 	.byte	0x00, 0xf0, 0x11, 0x00


	//----- nvinfo : EIATTR_KPARAM_INFO
	.align		4
.L_4285:
        /*00d8*/ 	.byte	0x04, 0x17
        /*00da*/ 	.short	(.L_4287 - .L_4286)
.L_4286:
        /*00dc*/ 	.word	0x00000000
        /*00e0*/ 	.short	0x0006
        /*00e2*/ 	.short	0x002c
        /*00e4*/ 	.byte	0x00, 0xf0, 0x11, 0x00


	//----- nvinfo : EIATTR_KPARAM_INFO
	.align		4
.L_4287:
        /*00e8*/ 	.byte	0x04, 0x17
        /*00ea*/ 	.short	(.L_4289 - .L_4288)
.L_4288:
        /*00ec*/ 	.word	0x00000000
        /*00f0*/ 	.short	0x0005
        /*00f2*/ 	.short	0x0028
        /*00f4*/ 	.byte	0x00, 0xf0, 0x11, 0x00


	//----- nvinfo : EIATTR_KPARAM_INFO
	.align		4
.L_4289:
        /*00f8*/ 	.byte	0x04, 0x17
        /*00fa*/ 	.short	(.L_4291 - .L_4290)
.L_4290:
        /*00fc*/ 	.word	0x00000000
        /*0100*/ 	.short	0x0004
        /*0102*/ 	.short	0x0020
        /*0104*/ 	.byte	0x00, 0xf5, 0x21, 0x00


	//----- nvinfo : EIATTR_KPARAM_INFO
	.align		4
.L_4291:
        /*0108*/ 	.byte	0x04, 0x17
        /*010a*/ 	.short	(.L_4293 - .L_4292)
.L_4292:
        /*010c*/ 	.word	0x00000000
        /*0110*/ 	.short	0x0003
        /*0112*/ 	.short	0x0018
        /*0114*/ 	.byte	0x00, 0xf5, 0x21, 0x00


	//----- nvinfo : EIATTR_KPARAM_INFO
	.align		4
.L_4293:
        /*0118*/ 	.byte	0x04, 0x17
        /*011a*/ 	.short	(.L_4295 - .L_4294)
.L_4294:
        /*011c*/ 	.word	0x00000000
        /*0120*/ 	.short	0x0002
        /*0122*/ 	.short	0x0010
        /*0124*/ 	.byte	0x00, 0xf5, 0x21, 0x00


	//----- nvinfo : EIATTR_KPARAM_INFO
	.align		4
.L_4295:
        /*0128*/ 	.byte	0x04, 0x17
        /*012a*/ 	.short	(.L_4297 - .L_4296)
.L_4296:
        /*012c*/ 	.word	0x00000000
        /*0130*/ 	.short	0x0001
        /*0132*/ 	.short	0x0008
        /*0134*/ 	.byte	0x00, 0xf5, 0x21, 0x00


	//----- nvinfo : EIATTR_KPARAM_INFO
	.align		4
.L_4297:
        /*0138*/ 	.byte	0x04, 0x17
        /*013a*/ 	.short	(.L_4299 - .L_4298)
.L_4298:
        /*013c*/ 	.word	0x00000000
        /*0140*/ 	.short	0x0000
        /*0142*/ 	.short	0x0000
        /*0144*/ 	.byte	0x00, 0xf5, 0x21, 0x00


	//----- nvinfo : EIATTR_SPARSE_MMA_MASK
	.align		4
.L_4299:
        /*0148*/ 	.byte	0x03, 0x50
        /*014a*/ 	.short	0x0000


	//----- nvinfo : EIATTR_MAXREG_COUNT
	.align		4
        /*014c*/ 	.byte	0x03, 0x1b
        /*014e*/ 	.short	0x00ff


	//----- nvinfo : EIATTR_NUM_BARRIERS
	.align		4
        /*0150*/ 	.byte	0x02, 0x4c
        /*0152*/ 	.byte	0x01
	.zero		1


	//----- nvinfo : EIATTR_MERCURY_ISA_VERSION
	.align		4
        /*0154*/ 	.byte	0x03, 0x5f
        /*0156*/ 	.short	0x0101


	//----- nvinfo : EIATTR_VRC_CTA_INIT_COUNT
	.align		4
        /*0158*/ 	.byte	0x02, 0x4a
	.zero		1
	.zero		1


	//----- nvinfo : EIATTR_EXIT_INSTR_OFFSETS
	.align		4
        /*015c*/ 	.byte	0x04, 0x1c
        /*015e*/ 	.short	(.L_4301 - .L_4300)


	//   ....[0]....
.L_4300:
        /*0160*/ 	.word	0x00000050


	//   ....[1]....
        /*0164*/ 	.word	0x000000a0


	//   ....[2]....
        /*0168*/ 	.word	0x000002c0


	//   ....[3]....
        /*016c*/ 	.word	0x00004480


	//   ....[4]....
        /*0170*/ 	.word	0x00004500


	//   ....[5]....
        /*0174*/ 	.word	0x00004540


	//----- nvinfo : EIATTR_CRS_STACK_SIZE
	.align		4
.L_4301:
        /*0178*/ 	.byte	0x04, 0x1e
        /*017a*/ 	.short	(.L_4303 - .L_4302)
.L_4302:
        /*017c*/ 	.word	0x00000000


	//----- nvinfo : EIATTR_CBANK_PARAM_SIZE
	.align		4
.L_4303:
        /*0180*/ 	.byte	0x03, 0x19
        /*0182*/ 	.short	0x0074


	//----- nvinfo : EIATTR_PARAM_CBANK
	.align		4
        /*0184*/ 	.byte	0x04, 0x0a
        /*0186*/ 	.short	(.L_4305 - .L_4304)
	.align		4
.L_4304:
        /*0188*/ 	.word	index@(.nv.constant0._Z23gemm_half_q_half_kernelILi1ELi12ELb1ELb1ELi32EEvPK6__halfPKjS4_S2_PS0_iiiiPKtS7_iiiiiibS2_i)
        /*018c*/ 	.short	0x0380
        /*018e*/ 	.short	0x0074


	//----- nvinfo : EIATTR_SW_WAR
	.align		4
.L_4305:
        /*0190*/ 	.byte	0x04, 0x36
        /*0192*/ 	.short	(.L_4307 - .L_4306)
.L_4306:
        /*0194*/ 	.word	0x00000008
.L_4307:


//--------------------- .nv.info._Z23gemm_half_q_half_kernelILi1ELi14ELb1ELb1ELi32EEvPK6__halfPKjS4_S2_PS0_iiiiPKtS7_iiiiiibS2_i --------------------------
	.section	.nv.info._Z23gemm_half_q_half_kernelILi1ELi14ELb1ELb1ELi32EEvPK6__halfPKjS4_S2_PS0_iiiiPKtS7_iiiiiibS2_i,"",@"SHT_CUDA_INFO"
	.sectionflags	@""
	.align	4


	//----- nvinfo : EIATTR_CUDA_API_VERSION
	.align		4
        /*0000*/ 	.byte	0x04, 0x37
        /*0002*/ 	.short	(.L_4309 - .L_4308)
.L_4308:
        /*0004*/ 	.word	0x00000082


	//----- nvinfo : EIATTR_KPARAM_INFO
	.align		4
.L_4309:
        /*0008*/ 	.byte	0x04, 0x17
        /*000a*/ 	.short	(.L_4311 - .L_4310)
.L_4310:
        /*000c*/ 	.word	0x00000000
        /*0010*/ 	.short	0x0013
        /*0012*/ 	.short	0x0070
        /*0014*/ 	.byte	0x00, 0xf0, 0x11, 0x00


	//----- nvinfo : EIATTR_KPARAM_INFO
	.align		4
.L_4311:
        /*0018*/ 	.byte	0x04, 0x17
        /*001a*/ 	.short	(.L_4313 - .L_4312)
.L_4312:
        /*001c*/ 	.word	0x00000000
        /*0020*/ 	.short	0x0012
        /*0022*/ 	.short	0x0068
        /*0024*/ 	.byte	0x00, 0xf5, 0x21, 0x00


	//----- nvinfo : EIATTR_KPARAM_INFO
	.align		4
.L_4313:
        /*0028*/ 	.byte	0x04, 0x17
        /*002a*/ 	.short	(.L_4315 - .L_4314)
.L_4314:
        /*002c*/ 	.word	0x00000000
        /*0030*/ 	.short	0x0011
        /*0032*/ 	.short	0x0060
        /*0034*/ 	.byte	0x00, 0xf0, 0x05, 0x00


	//----- nvinfo : EIATTR_KPARAM_INFO
	.align		4
.L_4315:
        /*0038*/ 	.byte	0x04, 0x17
        /*003a*/ 	.short	(.L_4317 - .L_4316)
.L_4316:
        /*003c*/ 	.word	0x00000000
        /*0040*/ 	.short	0x0010
        /*0042*/ 	.short	0x005c
        /*0044*/ 	.byte	0x00, 0xf0, 0x11, 0x00


	//----- nvinfo : EIATTR_KPARAM_INFO
	.align		4
.L_4317:
        /*0048*/ 	.byte	0x04, 0x17
        /*004a*/ 	.short	(.L_4319 - .L_4318)
.L_4318:
        /*004c*/ 	.word	0x00000000
        /*0050*/ 	.short	0x000f
        /*0052*/ 	.short	0x0058
        /*0054*/ 	.byte	0x00, 0xf0, 0x11, 0x00


	//----- nvinfo : EIATTR_KPARAM_INFO
	.align		4
.L_4319:
        /*0058*/ 	.byte	0x04, 0x17
        /*005a*/ 	.short	(.L_4321 - .L_4320)
.L_4320:
        /*005c*/ 	.word	0x00000000
        /*0060*/ 	.short	0x000e
        /*0062*/ 	.short	0x0054
        /*0064*/ 	.byte	0x00, 0xf0, 0x11, 0x00


	//----- nvinfo : EIATTR_KPARAM_INFO
	.align		4
.L_4321:
        /*0068*/ 	.byte	0x04, 0x17
        /*006a*/ 	.short	(.L_4323 - .L_4322)
.L_4322:
        /*006c*/ 	.word	0x00000000
        /*0070*/ 	.short	0x000d
        /*0072*/ 	.short	0x0050
        /*0074*/ 	.byte	0x00, 0xf0, 0x11, 0x00


	//----- nvinfo : EIATTR_KPARAM_INFO
	.align		4
.L_4323:
        /*0078*/ 	.byte	0x04, 0x17
        /*007a*/ 	.short	(.L_4325 - .L_4324)
.L_4324:
        /*007c*/ 	.word	0x00000000
        /*0080*/ 	.short	0x000c
        /*0082*/ 	.short	0x004c
        /*0084*/ 	.byte	0x00, 0xf0, 0x11, 0x00


	//----- nvinfo : EIATTR_KPARAM_INFO
	.align		4
.L_4325:
        /*0088*/ 	.byte	0x04, 0x17
        /*008a*/ 	.short	(.L_4327 - .L_4326)
.L_4326:
        /*008c*/ 	.word	0x00000000
        /*0090*/ 	.short	0x000b
        /*0092*/ 	.short	0x0048
        /*0094*/ 	.byte	0x00, 0xf0, 0x11, 0x00


	//----- nvinfo : EIATTR_KPARAM_INFO
	.align		4
.L_4327:
        /*0098*/ 	.byte	0x04, 0x17
        /*009a*/ 	.short	(.L_4329 - .L_4328)
.L_4328:
        /*009c*/ 	.word	0x00000000
        /*00a0*/ 	.short	0x000a
        /*00a2*/ 	.short	0x0040
        /*00a4*/ 	.byte	0x00, 0xf5, 0x21, 0x00


	//----- nvinfo : EIATTR_KPARAM_INFO
	.align		4
.L_4329:
        /*00a8*/ 	.byte	0x04, 0x17
        /*00aa*/ 	.short	(.L_4331 - .L_4330)
.L_4330:
        /*00ac*/ 	.word	0x00000000
        /*00b0*/ 	.short	0x0009
        /*00b2*/ 	.short	0x0038
        /*00b4*/ 	.byte	0x00, 0xf5, 0x21, 0x00


	//----- nvinfo : EIATTR_KPARAM_INFO
	.align		4
.L_4331:
        /*00b8*/ 	.byte	0x04, 0x17
        /*00ba*/ 	.short	(.L_4333 - .L_4332)
.L_4332:
        /*00bc*/ 	.word	0x00000000
        /*00c0*/ 	.short	0x0008
        /*00c2*/ 	.short	0x0034
        /*00c4*/ 	.byte	0x00, 0xf0, 0x11, 0x00


	//----- nvinfo : EIATTR_KPARAM_INFO
	.align		4
.L_4333:
        /*00c8*/ 	.byte	0x04, 0x17
        /*00ca*/ 	.short	(.L_4335 - .L_4334)
.L_4334:
        /*00cc*/ 	.word	0x00000000
        /*00d0*/ 	.short	0x0007
        /*00d2*/ 	.short	0x0030
        /*00d4*/ 	.byte	0x00, 0xf0, 0x11, 0x00


	//----- nvinfo : EIATTR_KPARAM_INFO
	.align		4
.L_4335:
        /*00d8*/ 	.byte	0x04, 0x17
        /*00da*/ 	.short	(.L_4337 - .L_4336)
.L_4336:
        /*00dc*/ 	.word	0x00000000
        /*00e0*/ 	.short	0x0006
        /*00e2*/ 	.short	0x002c
        /*00e4*/ 	.byte	0x00, 0xf0, 0x11, 0x00


	//----- nvinfo : EIATTR_KPARAM_INFO
	.align		4
.L_4337:
        /*00e8*/ 	.byte	0x04, 0x17
        /*00ea*/ 	.short	(.L_4339 - .L_4338)
.L_4338:
        /*00ec*/ 	.word	0x00000000
        /*00f0*/ 	.short	0x0005
        /*00f2*/ 	.short	0x0028
        /*00f4*/ 	.byte	0x00, 0xf0, 0x11, 0x00


	//----- nvinfo : EIATTR_KPARAM_INFO
	.align		4
.L_4339:
        /*00f8*/ 	.byte	0x04, 0x17
        /*00fa*/ 	.short	(.L_4341 - .L_4340)
.L_4340:
        /*00fc*/ 	.word	0x00000000
        /*0100*/ 	.short	0x0004
        /*0102*/ 	.short	0x0020
        /*0104*/ 	.byte	0x00, 0xf5, 0x21, 0x00


	//----- nvinfo : EIATTR_KPARAM_INFO
	.align		4
.L_4341:
        /*0108*/ 	.byte	0x04, 0x17
        /*010a*/ 	.short	(.L_4343 - .L_4342)
.L_4342:
        /*010c*/ 	.word	0x00000000
        /*0110*/ 	.short	0x0003
        /*0112*/ 	.short	0x0018
        /*0114*/ 	.byte	0x00, 0xf5, 0x21, 0x00


	//----- nvinfo : EIATTR_KPARAM_INFO
	.align		4
.L_4343:
        /*0118*/ 	.byte	0x04, 0x17
        /*011a*/ 	.short	(.L_4345 - .L_4344)
.L_4344:
        /*011c*/ 	.word	0x00000000
        /*0120*/ 	.short	0x0002
        /*0122*/ 	.short	0x0010
        /*0124*/ 	.byte	0x00, 0xf5, 0x21, 0x00


	//----- nvinfo : EIATTR_KPARAM_INFO
	.align		4
.L_4345:
        /*0128*/ 	.byte	0x04, 0x17
        /*012a*/ 	.short	(.L_4347 - .L_4346)
.L_4346:
        /*012c*/ 	.word	0x00000000
        /*0130*/ 	.short	0x0001
        /*0132*/ 	.short	0x0008
        /*0134*/ 	.byte	0x00, 0xf5, 0x21, 0x00


	//----- nvinfo : EIATTR_KPARAM_INFO
	.align		4
.L_4347:
        /*0138*/ 	.byte	0x04, 0x17
        /*013a*/ 	.short	(.L_4349 - .L_4348)
.L_4348:
        /*013c*/ 	.word	0x00000000
        /*0140*/ 	.short	0x0000
        /*0142*/ 	.short	0x0000
        /*0144*/ 	.byte	0x00, 0xf5, 0x21, 0x00


	//----- nvinfo : EIATTR_SPARSE_MMA_MASK
	.align		4
.L_4349:
        /*0148*/ 	.byte	0x03, 0x50
        /*014a*/ 	.short	0x0000


	//----- nvinfo : EIATTR_MAXREG_COUNT
	.align		4
        /*014c*/ 	.byte	0x03, 0x1b
        /*014e*/ 	.short	0x00ff


	//----- nvinfo : EIATTR_NUM_BARRIERS
	.align		4
        /*0150*/ 	.byte	0x02, 0x4c
        /*0152*/ 	.byte	0x01
	.zero		1


	//----- nvinfo : EIATTR_MERCURY_ISA_VERSION
	.align		4
        /*0154*/ 	.byte	0x03, 0x5f
        /*0156*/ 	.short	0x0101


	//----- nvinfo : EIATTR_VRC_CTA_INIT_COUNT
	.align		4
        /*0158*/ 	.byte	0x02, 0x4a
	.zero		1
	.zero		1


	//----- nvinfo : EIATTR_EXIT_INSTR_OFFSETS
	.align		4
        /*015c*/ 	.byte	0x04, 0x1c
        /*015e*/ 	.short	(.L_4351 - .L_4350)


	//   ....[0]....
.L_4350:
        /*0160*/ 	.word	0x00000050


	//   ....[1]....
        /*0164*/ 	.word	0x000000a0


	//   ....[2]....
        /*0168*/ 	.word	0x000002c0


	//   ....[3]....
        /*016c*/ 	.word	0x00004eb0


	//   ....[4]....
        /*0170*/ 	.word	0x00004f30


	//   ....[5]....
        /*0174*/ 	.word	0x00004f70


	//----- nvinfo : EIATTR_CRS_STACK_SIZE
	.align		4
.L_4351:
        /*0178*/ 	.byte	0x04, 0x1e
        /*017a*/ 	.short	(.L_4353 - .L_4352)
.L_4352:
        /*017c*/ 	.word	0x00000000


	//----- nvinfo : EIATTR_CBANK_PARAM_SIZE
	.align		4
.L_4353:
        /*0180*/ 	.byte	0x03, 0x19
        /*0182*/ 	.short	0x0074


	//----- nvinfo : EIATTR_PARAM_CBANK
	.align		4
        /*0184*/ 	.byte	0x04, 0x0a
        /*0186*/ 	.short	(.L_4355 - .L_4354)
	.align		4
.L_4354:
        /*0188*/ 	.word	index@(.nv.constant0._Z23gemm_half_q_half_kernelILi1ELi14ELb1ELb1ELi32EEvPK6__halfPKjS4_S2_PS0_iiiiPKtS7_iiiiiibS2_i)
        /*018c*/ 	.short	0x0380
        /*018e*/ 	.short	0x0074


	//----- nvinfo : EIATTR_SW_WAR
	.align		4
.L_4355:
        /*0190*/ 	.byte	0x04, 0x36
        /*0192*/ 	.short	(.L_4357 - .L_4356)
.L_4356:
        /*0194*/ 	.word	0x00000008
.L_4357:


//--------------------- .nv.info._Z23gemm_half_q_half_kernelILi1ELi4ELb1ELb1ELi32EEvPK6__halfPKjS4_S2_PS0_iiiiPKtS7_iiiiiibS2_i --------------------------
	.section	.nv.info._Z23gemm_half_q_half_kernelILi1ELi4ELb1ELb1ELi32EEvPK6__halfPKjS4_S2_PS0_iiiiPKtS7_iiiiiibS2_i,"",@"SHT_CUDA_INFO"
	.sectionflags	@""
	.align	4


	//----- nvinfo : EIATTR_CUDA_API_VERSION
	.align		4
        /*0000*/ 	.byte	0x04, 0x37
        /*0002*/ 	.short	(.L_4359 - .L_4358)
.L_4358:
        /*0004*/ 	.word	0x00000082


	//----- nvinfo : EIATTR_KPARAM_INFO
	.align		4
.L_4359:
        /*0008*/ 	.byte	0x04, 0x17
        /*000a*/ 	.short	(.L_4361 - .L_4360)
.L_4360:
        /*000c*/ 	.word	0x00000000
        /*0010*/ 	.short	0x0013
        /*0012*/ 	.short	0x0070
        /*0014*/ 	.byte	0x00, 0xf0, 0x11, 0x00


	//----- nvinfo : EIATTR_KPARAM_INFO
	.align		4
.L_4361:
        /*0018*/ 	.byte	0x04, 0x17
        /*001a*/ 	.short	(.L_4363 - .L_4362)
.L_4362:
        /*001c*/ 	.word	0x00000000
        /*0020*/ 	.short	0x0012
        /*0022*/ 	.short	0x0068
        /*0024*/ 	.byte	0x00, 0xf5, 0x21, 0x00


	//----- nvinfo : EIATTR_KPARAM_INFO
	.align		4
.L_4363:
        /*0028*/ 	.byte	0x04, 0x17
        /*002a*/ 	.short	(.L_4365 - .L_4364)
.L_4364:
        /*002c*/ 	.word	0x00000000
        /*0030*/ 	.short	0x0011
        /*0032*/ 	.short	0x0060
        /*0034*/ 	.byte	0x00, 0xf0, 0x05, 0x00


	//----- nvinfo : EIATTR_KPARAM_INFO
	.align		4
.L_4365:
        /*0038*/ 	.byte	0x04, 0x17
        /*003a*/ 	.short	(.L_4367 - .L_4366)
.L_4366:
        /*003c*/ 	.word	0x00000000
        /*0040*/ 	.short	0x0010
        /*0042*/ 	.short	0x005c
        /*0044*/ 	.byte	0x00, 0xf0, 0x11, 0x00


	//----- nvinfo : EIATTR_KPARAM_INFO
	.align		4
.L_4367:
        /*0048*/ 	.byte	0x04, 0x17
        /*004a*/ 	.short	(.L_4369 - .L_4368)
.L_4368:
        /*004c*/ 	.word	0x00000000
        /*0050*/ 	.short	0x000f
        /*0052*/ 	.short	0x0058
        /*0054*/ 	.byte	0x00, 0xf0, 0x11, 0x00


	//----- nvinfo : EIATTR_KPARAM_INFO
	.align		4
.L_4369:
        /*0058*/ 	.byte	0x04, 0x17
        /*005a*/ 	.short	(.L_4371 - .L_4370)
.L_4370:
        /*005c*/ 	.word	0x00000000
        /*0060*/ 	.short	0x000e
        /*0062*/ 	.short	0x0054
        /*0064*/ 	.byte	0x00, 0xf0, 0x11, 0x00


	//----- nvinfo : EIATTR_KPARAM_INFO
	.align		4
.L_4371:
        /*0068*/ 	.byte	0x04, 0x17
        /*006a*/ 	.short	(.L_4373 - .L_4372)
.L_4372:
        /*006c*/ 	.word	0x00000000
        /*0070*/ 	.short	0x000d
        /*0072*/ 	.short	0x0050
        /*0074*/ 	.byte	0x00, 0xf0, 0x11, 0x00


	//----- nvinfo : EIATTR_KPARAM_INFO
	.align		4
.L_4373:
        /*0078*/ 	.byte	0x04, 0x17
        /*007a*/ 	.short	(.L_4375 - .L_4374)
.L_4374:
        /*007c*/ 	.word	0x00000000
        /*0080*/ 	.short	0x000c
        /*0082*/ 	.short	0x004c
        /*0084*/ 	.byte	0x00, 0xf0, 0x11, 0x00


	//----- nvinfo : EIATTR_KPARAM_INFO
	.align		4
.L_4375:
        /*0088*/ 	.byte	0x04, 0x17
        /*008a*/ 	.short	(.L_4377 - .L_4376)
.L_4376:
        /*008c*/ 	.word	0x00000000
        /*0090*/ 	.short	0x000b
        /*0092*/ 	.short	0x0048
        /*0094*/ 	.byte	0x00, 0xf0, 0x11, 0x00


	//----- nvinfo : EIATTR_KPARAM_INFO
	.align		4
.L_4377:
        /*0098*/ 	.byte	0x04, 0x17
        /*009a*/ 	.short	(.L_4379 - .L_4378)
.L_4378:
        /*009c*/ 	.word	0x00000000
        /*00a0*/ 	.short	0x000a
        /*00a2*/ 	.short	0x0040
        /*00a4*/ 	.byte	0x00, 0xf5, 0x21, 0x00


	//----- nvinfo : EIATTR_KPARAM_INFO
	.align		4
.L_4379:
        /*00a8*/ 	.byte	0x04, 0x17
        /*00aa*/ 	.short	(.L_4381 - .L_4380)
.L_4380:
        /*00ac*/ 	.word	0x00000000
        /*00b0*/ 	.short	0x0009
        /*00b2*/ 	.short	0x0038
        /*00b4*/ 	.byte	0x00, 0xf5, 0x21, 0x00


	//----- nvinfo : EIATTR_KPARAM_INFO
	.align		4
.L_4381:
        /*00b8*/ 	.byte	0x04, 0x17
        /*00ba*/ 	.short	(.L_4383 - .L_4382)
.L_4382:
        /*00bc*/ 	.word	0x00000000
        /*00c0*/ 	.short	0x0008
        /*00c2*/ 	.short	0x0034
        /*00c4*/ 	.byte	0x00, 0xf0, 0x11, 0x00


	//----- nvinfo : EIATTR_KPARAM_INFO
	.align		4
.L_4383:
        /*00c8*/ 	.byte	0x04, 0x17
        /*00ca*/ 	.short	(.L_4385 - .L_4384)
.L_4384:
        /*00cc*/ 	.word	0x00000000
        /*00d0*/ 	.short	0x0007
        /*00d2*/ 	.short	0x0030
        /*00d4*/ 	.byte	0x00, 0xf0, 0x11, 0x00


	//----- nvinfo : EIATTR_KPARAM_INFO
	.align		4
.L_4385:
        /*00d8*/ 	.byte	0x04, 0x17
        /*00da*/ 	.short	(.L_4387 - .L_4386)
.L_4386:
        /*00dc*/ 	.word	0x00000000
        /*00e0*/ 	.short	0x0006
        /*00e2*/ 	.short	0x002c
        /*00e4*/ 	.byte	0x00, 0xf0, 0x11, 0x00


	//----- nvinfo : EIATTR_KPARAM_INFO
	.align		4
.L_4387:
        /*00e8*/ 	.byte	0x04, 0x17
        /*00ea*/ 	.short	(.L_4389 - .L_4388)
.L_4388:
        /*00ec*/ 	.word	0x00000000
        /*00f0*/ 	.short	0x0005
        /*00f2*/ 	.short	0x0028
        /*00f4*/ 	.byte	0x00, 0xf0, 0x11, 0x00


	//----- nvinfo : EIATTR_KPARAM_INFO
	.align		4
.L_4389:
        /*00f8*/ 	.byte	0x04, 0x17
        /*00fa*/ 	.short	(.L_4391 - .L_4390)
.L_4390:
        /*00fc*/ 	.word	0x00000000
        /*0100*/ 	.short	0x0004
        /*0102*/ 	.short	0x0020
        /*0104*/ 	.byte	0x00, 0xf5, 0x21, 0x00


	//----- nvinfo : EIATTR_KPARAM_INFO
	.align		4
.L_4391:
        /*0108*/ 	.byte	0x04, 0x17
        /*010a*/ 	.short	(.L_4393 - .L_4392)
.L_4392:
        /*010c*/ 	.word	0x00000000
        /*0110*/ 	.short	0x0003
        /*0112*/ 	.short	0x0018
        /*0114*/ 	.byte	0x00, 0xf5, 0x21, 0x00


	//----- nvinfo : EIATTR_KPARAM_INFO
	.align		4
.L_4393:
        /*0118*/ 	.byte	0x04, 0x17
        /*011a*/ 	.short	(.L_4395 - .L_4394)
.L_4394:
        /*011c*/ 	.word	0x00000000
        /*0120*/ 	.short	0x0002
        /*0122*/ 	.short	0x0010
        /*0124*/ 	.byte	0x00, 0xf5, 0x21, 0x00


	//----- nvinfo : EIATTR_KPARAM_INFO
	.align		4
.L_4395:
        /*0128*/ 	.byte	0x04, 0x17
        /*012a*/ 	.short	(.L_4397 - .L_4396)
.L_4396:
        /*012c*/ 	.word	0x00000000
        /*0130*/ 	.short	0x0001
        /*0132*/ 	.short	0x0008
        /*0134*/ 	.byte	0x00, 0xf5, 0x21, 0x00


	//----- nvinfo : EIATTR_KPARAM_INFO
	.align		4
.L_4397:
        /*0138*/ 	.byte	0x04, 0x17
        /*013a*/ 	.short	(.L_4399 - .L_4398)
.L_4398:
        /*013c*/ 	.word	0x00000000
        /*0140*/ 	.short	0x0000
        /*0142*/ 	.short	0x0000
        /*0144*/ 	.byte	0x00, 0xf5, 0x21, 0x00


	//----- nvinfo : EIATTR_SPARSE_MMA_MASK
	.align		4
.L_4399:
        /*0148*/ 	.byte	0x03, 0x50
        /*014a*/ 	.short	0x0000


	//----- nvinfo : EIATTR_MAXREG_COUNT
	.align		4
        /*014c*/ 	.byte	0x03, 0x1b
        /*014e*/ 	.short	0x00ff


	//----- nvinfo : EIATTR_NUM_BARRIERS
	.align		4
        /*0150*/ 	.byte	0x02, 0x4c
        /*0152*/ 	.byte	0x01
	.zero		1


	//----- nvinfo : EIATTR_MERCURY_ISA_VERSION
	.align		4
        /*0154*/ 	.byte	0x03, 0x5f
        /*0156*/ 	.short	0x0101


	//----- nvinfo : EIATTR_VRC_CTA_INIT_COUNT
	.align		4
        /*0158*/ 	.byte	0x02, 0x4a
	.zero		1
	.zero		1


	//----- nvinfo : EIATTR_EXIT_INSTR_OFFSETS
	.align		4
        /*015c*/ 	.byte	0x04, 0x1c
        /*015e*/ 	.short	(.L_4401 - .L_4400)


	//   ....[0]....
.L_4400:
        /*0160*/ 	.word	0x00000050


	//   ....[1]....
        /*0164*/ 	.word	0x000000a0


	//   ....[2]....
        /*0168*/ 	.word	0x000002b0


	//   ....[3]....
        /*016c*/ 	.word	0x00002060


	//   ....[4]....
        /*0170*/ 	.word	0x000020e0


	//   ....[5]....
        /*0174*/ 	.word	0x00002120


	//----- nvinfo : EIATTR_CRS_STACK_SIZE
	.align		4
.L_4401:
        /*0178*/ 	.byte	0x04, 0x1e
        /*017a*/ 	.short	(.L_4403 - .L_4402)
.L_4402:
        /*017c*/ 	.word	0x00000000


	//----- nvinfo : EIATTR_CBANK_PARAM_SIZE
	.align		4
.L_4403:
        /*0180*/ 	.byte	0x03, 0x19
        /*0182*/ 	.short	0x0074


	//----- nvinfo : EIATTR_PARAM_CBANK
	.align		4
        /*0184*/ 	.byte	0x04, 0x0a
        /*0186*/ 	.short	(.L_4405 - .L_4404)
	.align		4
.L_4404:
        /*0188*/ 	.word	index@(.nv.constant0._Z23gemm_half_q_half_kernelILi1ELi4ELb1ELb1ELi32EEvPK6__halfPKjS4_S2_PS0_iiiiPKtS7_iiiiiibS2_i)
        /*018c*/ 	.short	0x0380
        /*018e*/ 	.short	0x0074


	//----- nvinfo : EIATTR_SW_WAR
	.align		4
.L_4405:
        /*0190*/ 	.byte	0x04, 0x36
        /*0192*/ 	.short	(.L_4407 - .L_4406)
.L_4406:
        /*0194*/ 	.word	0x00000008
.L_4407:


//--------------------- .nv.info._Z23gemm_half_q_half_kernelILi1ELi6ELb1ELb1ELi32EEvPK6__halfPKjS4_S2_PS0_iiiiPKtS7_iiiiiibS2_i --------------------------
	.section	.nv.info._Z23gemm_half_q_half_kernelILi1ELi6ELb1ELb1ELi32EEvPK6__halfPKjS4_S2_PS0_iiiiPKtS7_iiiiiibS2_i,"",@"SHT_CUDA_INFO"
	.sectionflags	@""
	.align	4


	//----- nvinfo : EIATTR_CUDA_API_VERSION
	.align		4
        /*0000*/ 	.byte	0x04, 0x37
        /*0002*/ 	.short	(.L_4409 - .L_4408)
.L_4408:
        /*0004*/ 	.word	0x00000082


	//----- nvinfo : EIATTR_KPARAM_INFO
	.align		4
.L_4409:
        /*0008*/ 	.byte	0x04, 0x17
        /*000a*/ 	.short	(.L_4411 - .L_4410)
.L_4410:
        /*000c*/ 	.word	0x00000000
        /*0010*/ 	.short	0x0013
        /*0012*/ 	.short	0x0070
        /*0014*/ 	.byte	0x00, 0xf0, 0x11, 0x00


	//----- nvinfo : EIATTR_KPARAM_INFO
	.align		4
.L_4411:
        /*0018*/ 	.byte	0x04, 0x17
        /*001a*/ 	.short	(.L_4413 - .L_4412)
.L_4412:
        /*001c*/ 	.word	0x00000000
        /*0020*/ 	.short	0x0012
        /*0022*/ 	.short	0x0068
        /*0024*/ 	.byte	0x00, 0xf5, 0x21, 0x00


	//----- nvinfo : EIATTR_KPARAM_INFO
	.align		4
.L_4413:
        /*0028*/ 	.byte	0x04, 0x17
        /*002a*/ 	.short	(.L_4415 - .L_4414)
.L_4414:
        /*002c*/ 	.word	0x00000000
        /*0030*/ 	.short	0x0011
        /*0032*/ 	.short	0x0060
        /*0034*/ 	.byte	0x00, 0xf0, 0x05, 0x00


	//----- nvinfo : EIATTR_KPARAM_INFO
	.align		4
.L_4415:
        /*0038*/ 	.byte	0x04, 0x17
        /*003a*/ 	.short	(.L_4417 - .L_4416)
.L_4416:
        /*003c*/ 	.word	0x00000000
        /*0040*/ 	.short	0x0010
        /*0042*/ 	.short	0x005c
        /*0044*/ 	.byte	0x00, 0xf0, 0x11, 0x00


	//----- nvinfo : EIATTR_KPARAM_INFO
	.align		4
.L_4417:
        /*0048*/ 	.byte	0x04, 0x17
        /*004a*/ 	.short	(.L_4419 - .L_4418)
.L_4418:
        /*004c*/ 	.word	0x00000000
        /*0050*/ 	.short	0x000f
        /*0052*/ 	.short	0x0058
        /*0054*/ 	.byte	0x00, 0xf0, 0x11, 0x00


	//----- nvinfo : EIATTR_KPARAM_INFO
	.align		4
.L_4419:
        /*0058*/ 	.byte	0x04, 0x17
        /*005a*/ 	.short	(.L_4421 - .L_4420)
.L_4420:
        /*005c*/ 	.word	0x00000000
        /*0060*/ 	.short	0x000e
        /*0062*/ 	.short	0x0054
        /*0064*/ 	.byte	0x00, 0xf0, 0x11, 0x00


	//----- nvinfo : EIATTR_KPARAM_INFO
	.align		4
.L_4421:
        /*0068*/ 	.byte	0x04, 0x17
        /*006a*/ 	.short	(.L_4423 - .L_4422)
.L_4422:
        /*006c*/ 	.word	0x00000000
        /*0070*/ 	.short	0x000d
        /*0072*/ 	.short	0x0050
        /*0074*/ 	.byte	0x00, 0xf0, 0x11, 0x00


	//----- nvinfo : EIATTR_KPARAM_INFO
	.align		4
.L_4423:
        /*0078*/ 	.byte	0x04, 0x17
        /*007a*/ 	.short	(.L_4425 - .L_4424)
.L_4424:
        /*007c*/ 	.word	0x00000000
        /*0080*/ 	.short	0x000c
        /*0082*/ 	.short	0x004c
        /*0084*/ 	.byte	0x00, 0xf0, 0x11, 0x00


	//----- nvinfo : EIATTR_KPARAM_INFO
	.align		4
.L_4425:
        /*0088*/ 	.byte	0x04, 0x17
        /*008a*/ 	.short	(.L_4427 - .L_4426)
.L_4426:
        /*008c*/ 	.word	0x00000000
        /*0090*/ 	.short	0x000b
        /*0092*/ 	.short	0x0048
        /*0094*/ 	.byte	0x00, 0xf0, 0x11, 0x00


	//----- nvinfo : EIATTR_KPARAM_INFO
	.align		4
.L_4427:
        /*0098*/ 	.byte	0x04, 0x17
        /*009a*/ 	.short	(.L_4429 - .L_4428)
.L_4428:
        /*009c*/ 	.word	0x00000000
        /*00a0*/ 	.short	0x000a
        /*00a2*/ 	.short	0x0040
        /*00a4*/ 	.byte	0x00, 0xf5, 0x21, 0x00


	//----- nvinfo : EIATTR_KPARAM_INFO
	.align		4
.L_4429:
        /*00a8*/ 	.byte	0x04, 0x17
        /*00aa*/ 	.short	(.L_4431 - .L_4430)
.L_4430:
        /*00ac*/ 	.word	0x00000000
        /*00b0*/ 	.short	0x0009
        /*00b2*/ 	.short	0x0038
        /*00b4*/ 	.byte	0x00, 0xf5, 0x21, 0x00


	//----- nvinfo : EIATTR_KPARAM_INFO
	.align		4
.L_4431:
        /*00b8*/ 	.byte	0x04, 0x17
        /*00ba*/ 	.short	(.L_4433 - .L_4432)
.L_4432:
        /*00bc*/ 	.word	0x00000000
        /*00c0*/ 	.short	0x0008
        /*00c2*/ 	.short	0x0034
        /*00c4*/ 	.byte	0x00, 0xf0, 0x11, 0x00


	//----- nvinfo : EIATTR_KPARAM_INFO
	.align		4
.L_4433:
        /*00c8*/ 	.byte	0x04, 0x17
        /*00ca*/ 	.short	(.L_4435 - .L_4434)
.L_4434:
        /*00cc*/ 	.word	0x00000000
        /*00d0*/ 	.short	0x0007
        /*00d2*/ 	.short	0x0030
        /*00d4*/ 	.byte	0x00, 0xf0, 0x11, 0x00


	//----- nvinfo : EIATTR_KPARAM_INFO
	.align		4
.L_4435:
        /*00d8*/ 	.byte	0x04, 0x17
        /*00da*/ 	.short	(.L_4437 - .L_4436)
.L_4436:
        /*00dc*/ 	.word	0x00000000
        /*00e0*/ 	.short	0x0006
        /*00e2*/ 	.short	0x002c
        /*00e4*/ 	.byte	0x00, 0xf0, 0x11, 0x00


	//----- nvinfo : EIATTR_KPARAM_INFO
	.align		4
.L_4437:
        /*00e8*/ 	.byte	0x04, 0x17
        /*00ea*/ 	.short	(.L_4439 - .L_4438)
.L_4438:
        /*00ec*/ 	.word	0x00000000
        /*00f0*/ 	.short	0x0005
        /*00f2*/ 	.short	0x0028
        /*00f4*/ 	.byte	0x00, 0xf0, 0x11, 0x00


	//----- nvinfo : EIATTR_KPARAM_INFO
	.align		4
.L_4439:
        /*00f8*/ 	.byte	0x04, 0x17
        /*00fa*/ 	.short	(.L_4441 - .L_4440)
.L_4440:
        /*00fc*/ 	.word	0x00000000
        /*0100*/ 	.short	0x0004
        /*0102*/ 	.short	0x0020
        /*0104*/ 	.byte	0x00, 0xf5, 0x21, 0x00


	//----- nvinfo : EIATTR_KPARAM_INFO
	.align		4
.L_4441:
        /*0108*/ 	.byte	0x04, 0x17
        /*010a*/ 	.short	(.L_4443 - .L_4442)
.L_4442:
        /*010c*/ 	.word	0x00000000
        /*0110*/ 	.short	0x0003
        /*0112*/ 	.short	0x0018
        /*0114*/ 	.byte	0x00, 0xf5, 0x21, 0x00


	//----- nvinfo : EIATTR_KPARAM_INFO
	.align		4
.L_4443:
        /*0118*/ 	.byte	0x04, 0x17
        /*011a*/ 	.short	(.L_4445 - .L_4444)
.L_4444:
        /*011c*/ 	.word	0x00000000
        /*0120*/ 	.short	0x0002
        /*0122*/ 	.short	0x0010
        /*0124*/ 	.byte	0x00, 0xf5, 0x21, 0x00


	//----- nvinfo : EIATTR_KPARAM_INFO
	.align		4
.L_4445:
        /*0128*/ 	.byte	0x04, 0x17
        /*012a*/ 	.short	(.L_4447 - .L_4446)
.L_4446:
        /*012c*/ 	.word	0x00000000
        /*0130*/ 	.short	0x0001
        /*0132*/ 	.short	0x0008
        /*0134*/ 	.byte	0x00, 0xf5, 0x21, 0x00


	//----- nvinfo : EIATTR_KPARAM_INFO
	.align		4
.L_4447:
        /*0138*/ 	.byte	0x04, 0x17
        /*013a*/ 	.short	(.L_4449 - .L_4448)
.L_4448:
        /*013c*/ 	.word	0x00000000
        /*0140*/ 	.short	0x0000
        /*0142*/ 	.short	0x0000
        /*0144*/ 	.byte	0x00, 0xf5, 0x21, 0x00


	//----- nvinfo : EIATTR_SPARSE_MMA_MASK
	.align		4
.L_4449:
        /*0148*/ 	.byte	0x03, 0x50
        /*014a*/ 	.short	0x0000


	//----- nvinfo : EIATTR_MAXREG_COUNT
	.align		4
        /*014c*/ 	.byte	0x03, 0x1b
        /*014e*/ 	.short	0x00ff


	//----- nvinfo : EIATTR_NUM_BARRIERS
	.align		4
        /*0150*/ 	.byte	0x02, 0x4c
        /*0152*/ 	.byte	0x01
	.zero		1


	//----- nvinfo : EIATTR_MERCURY_ISA_VERSION
	.align		4
        /*0154*/ 	.byte	0x03, 0x5f
        /*0156*/ 	.short	0x0101


	//----- nvinfo : EIATTR_VRC_CTA_INIT_COUNT
	.align		4
        /*0158*/ 	.byte	0x02, 0x4a
	.zero		1
	.zero		1


	//----- nvinfo : EIATTR_EXIT_INSTR_OFFSETS
	.align		4
        /*015c*/ 	.byte	0x04, 0x1c
        /*015e*/ 	.short	(.L_4451 - .L_4450)


	//   ....[0]....
.L_4450:
        /*0160*/ 	.word	0x00000050


	//   ....[1]....
        /*0164*/ 	.word	0x000000a0


	//   ....[2]....
        /*0168*/ 	.word	0x000002c0


	//   ....[3]....
        /*016c*/ 	.word	0x00002ab0


	//   ....[4]....
        /*0170*/ 	.word	0x00002b30


	//   ....[5]....
        /*0174*/ 	.word	0x00002b70


	//----- nvinfo : EIATTR_CRS_STACK_SIZE
	.align		4
.L_4451:
        /*0178*/ 	.byte	0x04, 0x1e
        /*017a*/ 	.short	(.L_4453 - .L_4452)
.L_4452:
        /*017c*/ 	.word	0x00000000


	//----- nvinfo : EIATTR_CBANK_PARAM_SIZE
	.align		4
.L_4453:
        /*0180*/ 	.byte	0x03, 0x19
        /*0182*/ 	.short	0x0074


	//----- nvinfo : EIATTR_PARAM_CBANK
	.align		4
        /*0184*/ 	.byte	0x04, 0x0a
        /*0186*/ 	.short	(.L_4455 - .L_4454)
	.align		4
.L_4454:
        /*0188*/ 	.word	index@(.nv.constant0._Z23gemm_half_q_half_kernelILi1ELi6ELb1ELb1ELi32EEvPK6__halfPKjS4_S2_PS0_iiiiPKtS7_iiiiiibS2_i)
        /*018c*/ 	.short	0x0380
        /*018e*/ 	.short	0x0074


	//----- nvinfo : EIATTR_SW_WAR
	.align		4
.L_4455:
        /*0190*/ 	.byte	0x04, 0x36
        /*0192*/ 	.short	(.L_4457 - .L_4456)
.L_4456:
        /*0194*/ 	.word	0x00000008
.L_4457:


//--------------------- .nv.info._Z23gemm_half_q_half_kernelILi1ELi2ELb1ELb1ELi32EEvPK6__halfPKjS4_S2_PS0_iiiiPKtS7_iiiiiibS2_i --------------------------
	.section	.nv.info._Z23gemm_half_q_half_kernelILi1ELi2ELb1ELb1ELi32EEvPK6__halfPKjS4_S2_PS0_iiiiPKtS7_iiiiiibS2_i,"",@"SHT_CUDA_INFO"
	.sectionflags	@""
	.align	4


	//----- nvinfo : EIATTR_CUDA_API_VERSION
	.align		4
        /*0000*/ 	.byte	0x04, 0x37
        /*0002*/ 	.short	(.L_4459 - .L_4458)
.L_4458:
        /*0004*/ 	.word	0x00000082


	//----- nvinfo : EIATTR_KPARAM_INFO
	.align		4
.L_4459:
        /*0008*/ 	.byte	0x04, 0x17
        /*000a*/ 	.short	(.L_4461 - .L_4460)
.L_4460:
        /*000c*/ 	.word	0x00000000
        /*0010*/ 	.short	0x0013
        /*0012*/ 	.short	0x0070
        /*0014*/ 	.byte	0x00, 0xf0, 0x11, 0x00


	//----- nvinfo : EIATTR_KPARAM_INFO
	.align		4
.L_4461:
        /*0018*/ 	.byte	0x04, 0x17
        /*001a*/ 	.short	(.L_4463 - .L_4462)
.L_4462:
        /*001c*/ 	.word	0x00000000
        /*0020*/ 	.short	0x0012
        /*0022*/ 	.short	0x0068
        /*0024*/ 	.byte	0x00, 0xf5, 0x21, 0x00


	//----- nvinfo : EIATTR_KPARAM_INFO
	.align		4
.L_4463:
        /*0028*/ 	.byte	0x04, 0x17
        /*002a*/ 	.short	(.L_4465 - .L_4464)
.L_4464:
        /*002c*/ 	.word	0x00000000
        /*0030*/ 	.short	0x0011
        /*0032*/ 	.short	0x0060
        /*0034*/ 	.byte	0x00, 0xf0, 0x05, 0x00


	//----- nvinfo : EIATTR_KPARAM_INFO
	.align		4
.L_4465:
        /*0038*/ 	.byte	0x04, 0x17
        /*003a*/ 	.short	(.L_4467 - .L_4466)
.L_4466:
        /*003c*/ 	.word	0x00000000
        /*0040*/ 	.short	0x0010
        /*0042*/ 	.short	0x005c
        /*0044*/ 	.byte	0x00, 0xf0, 0x11, 0x00


	//----- nvinfo : EIATTR_KPARAM_INFO
	.align		4
.L_4467:
        /*0048*/ 	.byte	0x04, 0x17
        /*004a*/ 	.short	(.L_4469 - .L_4468)
.L_4468:
        /*004c*/ 	.word	0x00000000
        /*0050*/ 	.short	0x000f
        /*0052*/ 	.short	0x0058
        /*0054*/ 	.byte	0x00, 0xf0, 0x11, 0x00


	//----- nvinfo : EIATTR_KPARAM_INFO
	.align		4
.L_4469:
        /*0058*/ 	.byte	0x04, 0x17
        /*005a*/ 	.short	(.L_4471 - .L_4470)
.L_4470:
        /*005c*/ 	.word	0x00000000
        /*0060*/ 	.short	0x000e
        /*0062*/ 	.short	0x0054
        /*0064*/ 	.byte	0x00, 0xf0, 0x11, 0x00


	//----- nvinfo : EIATTR_KPARAM_INFO
	.align		4
.L_4471:
        /*0068*/ 	.byte	0x04, 0x17
        /*006a*/ 	.short	(.L_4473 - .L_4472)
.L_4472:
        /*006c*/ 	.word	0x00000000
        /*0070*/ 	.short	0x000d
        /*0072*/ 	.short	0x0050
        /*0074*/ 	.byte	0x00, 0xf0, 0x11, 0x00


	//----- nvinfo : EIATTR_KPARAM_INFO
	.align		4
.L_4473:
        /*0078*/ 	.byte	0x04, 0x17
        /*007a*/ 	.short	(.L_4475 - .L_4474)
.L_4474:
        /*007c*/ 	.word	0x00000000
        /*0080*/ 	.short	0x000c
        /*0082*/ 	.short	0x004c
        /*0084*/ 	.byte	0x00, 0xf0, 0x11, 0x00


	//----- nvinfo : EIATTR_KPARAM_INFO
	.align		4
.L_4475:
        /*0088*/ 	.byte	0x04, 0x17
        /*008a*/ 	.short	(.L_4477 - .L_4476)
.L_4476:
        /*008c*/ 	.word	0x00000000
        /*0090*/ 	.short	0x000b
        /*0092*/ 	.short	0x0048
        /*0094*/ 	.byte	0x00, 0xf0, 0x11, 0x00


	//----- nvinfo : EIATTR_KPARAM_INFO
	.align		4
.L_4477:
        /*0098*/ 	.byte	0x04, 0x17
        /*009a*/ 	.short	(.L_4479 - .L_4478)
.L_4478:
        /*009c*/ 	.word	0x00000000
        /*00a0*/ 	.short	0x000a
        /*00a2*/ 	.short	0x0040
        /*00a4*/ 	.byte	0x00, 0xf5, 0x21, 0x00


	//----- nvinfo : EIATTR_KPARAM_INFO
	.align		4
.L_4479:
        /*00a8*/ 	.byte	0x04, 0x17
        /*00aa*/ 	.short	(.L_4481 - .L_4480)
.L_4480:
        /*00ac*/ 	.word	0x00000000
        /*00b0*/ 	.short	0x0009
        /*00b2*/ 	.short	0x0038
        /*00b4*/ 	.byte	0x00, 0xf5, 0x21, 0x00


	//----- nvinfo : EIATTR_KPARAM_INFO
	.align		4
.L_4481:
        /*00b8*/ 	.byte	0x04, 0x17
        /*00ba*/ 	.short	(.L_4483 - .L_4482)
.L_4482:
        /*00bc*/ 	.word	0x00000000
        /*00c0*/ 	.short	0x0008
        /*00c2*/ 	.short	0x0034
        /*00c4*/ 	.byte	0x00, 0xf0, 0x11, 0x00


	//----- nvinfo : EIATTR_KPARAM_INFO
	.align		4
.L_4483:
        /*00c8*/ 	.byte	0x04, 0x17
        /*00ca*/ 	.short	(.L_4485 - .L_4484)
.L_4484:
        /*00cc*/ 	.word	0x00000000
        /*00d0*/ 	.short	0x0007
        /*00d2*/ 	.short	0x0030
        /*00d4*/ 	.byte	0x00, 0xf0, 0x11, 0x00


	//----- nvinfo : EIATTR_KPARAM_INFO
	.align		4
.L_4485:
        /*00d8*/ 	.byte	0x04, 0x17
        /*00da*/ 	.short	(.L_4487 - .L_4486)
.L_4486:
        /*00dc*/ 	.word	0x00000000
        /*00e0*/ 	.short	0x0006
        /*00e2*/ 	.short	0x002c
        /*00e4*/ 	.byte	0x00, 0xf0, 0x11, 0x00


	//----- nvinfo : EIATTR_KPARAM_INFO
	.align		4
.L_4487:
        /*00e8*/ 	.byte	0x04, 0x17
        /*00ea*/ 	.short	(.L_4489 - .L_4488)
.L_4488:
        /*00ec*/ 	.word	0x00000000
        /*00f0*/ 	.short	0x0005
        /*00f2*/ 	.short	0x0028
        /*00f4*/ 	.byte	0x00, 0xf0, 0x11, 0x00


	//----- nvinfo : EIATTR_KPARAM_INFO
	.align		4
.L_4489:
        /*00f8*/ 	.byte	0x04, 0x17
        /*00fa*/ 	.short	(.L_4491 - .L_4490)
.L_4490:
        /*00fc*/ 	.word	0x00000000
        /*0100*/ 	.short	0x0004
        /*0102*/ 	.short	0x0020
        /*0104*/ 	.byte	0x00, 0xf5, 0x21, 0x00


	//----- nvinfo : EIATTR_KPARAM_INFO
	.align		4
.L_4491:
        /*0108*/ 	.byte	0x04, 0x17
        /*010a*/ 	.short	(.L_4493 - .L_4492)
.L_4492:
        /*010c*/ 	.word	0x00000000
        /*0110*/ 	.short	0x0003
        /*0112*/ 	.short	0x0018
        /*0114*/ 	.byte	0x00, 0xf5, 0x21, 0x00


	//----- nvinfo : EIATTR_KPARAM_INFO
	.align		4
.L_4493:
        /*0118*/ 	.byte	0x04, 0x17
        /*011a*/ 	.short	(.L_4495 - .L_4494)
.L_4494:
        /*011c*/ 	.word	0x00000000
        /*0120*/ 	.short	0x0002
        /*0122*/ 	.short	0x0010
        /*0124*/ 	.byte	0x00, 0xf5, 0x21, 0x00


	//----- nvinfo : EIATTR_KPARAM_INFO
	.align		4
.L_4495:
        /*0128*/ 	.byte	0x04, 0x17
        /*012a*/ 	.short	(.L_4497 - .L_4496)
.L_4496:
        /*012c*/ 	.word	0x00000000
        /*0130*/ 	.short	0x0001
        /*0132*/ 	.short	0x0008
        /*0134*/ 	.byte	0x00, 0xf5, 0x21, 0x00


	//----- nvinfo : EIATTR_KPARAM_INFO
	.align		4
.L_4497:
        /*0138*/ 	.byte	0x04, 0x17
        /*013a*/ 	.short	(.L_4499 - .L_4498)
.L_4498:
        /*013c*/ 	.word	0x00000000
        /*0140*/ 	.short	0x0000
        /*0142*/ 	.short	0x0000
        /*0144*/ 	.byte	0x00, 0xf5, 0x21, 0x00


	//----- nvinfo : EIATTR_SPARSE_MMA_MASK
	.align		4
.L_4499:
        /*0148*/ 	.byte	0x03, 0x50
        /*014a*/ 	.short	0x0000


	//----- nvinfo : EIATTR_MAXREG_COUNT
	.align		4
        /*014c*/ 	.byte	0x03, 0x1b
        /*014e*/ 	.short	0x00ff


	//----- nvinfo : EIATTR_NUM_BARRIERS
	.align		4
        /*0150*/ 	.byte	0x02, 0x4c
        /*0152*/ 	.byte	0x01
	.zero		1


	//----- nvinfo : EIATTR_MERCURY_ISA_VERSION
	.align		4
        /*0154*/ 	.byte	0x03, 0x5f
        /*0156*/ 	.short	0x0101


	//----- nvinfo : EIATTR_VRC_CTA_INIT_COUNT
	.align		4
        /*0158*/ 	.byte	0x02, 0x4a
	.zero		1
	.zero		1


	//----- nvinfo : EIATTR_EXIT_INSTR_OFFSETS
	.align		4
        /*015c*/ 	.byte	0x04, 0x1c
        /*015e*/ 	.short	(.L_4501 - .L_4500)


	//   ....[0]....
.L_4500:
        /*0160*/ 	.word	0x00000050


	//   ....[1]....
        /*0164*/ 	.word	0x000000a0


	//   ....[2]....
        /*0168*/ 	.word	0x000002b0


	//   ....[3]....
        /*016c*/ 	.word	0x000016f0


	//   ....[4]....
        /*0170*/ 	.word	0x00001770


	//   ....[5]....
        /*0174*/ 	.word	0x000017b0


	//----- nvinfo : EIATTR_CRS_STACK_SIZE
	.align		4
.L_4501:
        /*0178*/ 	.byte	0x04, 0x1e
        /*017a*/ 	.short	(.L_4503 - .L_4502)
.L_4502:
        /*017c*/ 	.word	0x00000000


	//----- nvinfo : EIATTR_CBANK_PARAM_SIZE
	.align		4
.L_4503:
        /*0180*/ 	.byte	0x03, 0x19
        /*0182*/ 	.short	0x0074


	//----- nvinfo : EIATTR_PARAM_CBANK
	.align		4
        /*0184*/ 	.byte	0x04, 0x0a
        /*0186*/ 	.short	(.L_4505 - .L_4504)
	.align		4
.L_4504:
        /*0188*/ 	.word	index@(.nv.constant0._Z23gemm_half_q_half_kernelILi1ELi2ELb1ELb1ELi32EEvPK6__halfPKjS4_S2_PS0_iiiiPKtS7_iiiiiibS2_i)
        /*018c*/ 	.short	0x0380
        /*018e*/ 	.short	0x0074


	//----- nvinfo : EIATTR_SW_WAR
	.align		4
.L_4505:
        /*0190*/ 	.byte	0x04, 0x36
        /*0192*/ 	.short	(.L_4507 - .L_4506)
.L_4506:
        /*0194*/ 	.word	0x00000008
.L_4507:


//--------------------- .nv.callgraph             --------------------------
	.section	.nv.callgraph,"",@"SHT_CUDA_CALLGRAPH"
	.align	4
	.sectionentsize	8
	.align		4
        /*0000*/ 	.word	0x00000000
	.align		4
        /*0004*/ 	.word	0xffffffff
	.align		4
        /*0008*/ 	.word	0x00000000
	.align		4
        /*000c*/ 	.word	0xfffffffe
	.align		4
        /*0010*/ 	.word	0x00000000
	.align		4
        /*0014*/ 	.word	0xfffffffd
	.align		4
        /*0018*/ 	.word	0x00000000
	.align		4
        /*001c*/ 	.word	0xfffffffc


//--------------------- .nv.constant4             --------------------------
	.section	.nv.constant4,"a",@progbits
	.align	8
	.align		8
.nv.constant4:
        /*0000*/ 	.dword	_ZN46_INTERNAL_62e1fee1_15_unit_exl2_3a_cu_db99ab474cuda3std3__45__cpo5beginE
	.align		8
        /*0008*/ 	.dword	_ZN46_INTERNAL_62e1fee1_15_unit_exl2_3a_cu_db99ab474cuda3std3__45__cpo3endE
	.align		8
        /*0010*/ 	.dword	_ZN46_INTERNAL_62e1fee1_15_unit_exl2_3a_cu_db99ab474cuda3std3__45__cpo6cbeginE
	.align		8
        /*0018*/ 	.dword	_ZN46_INTERNAL_62e1fee1_15_unit_exl2_3a_cu_db99ab474cuda3std3__45__cpo4cendE
	.align		8
        /*0020*/ 	.dword	_ZN46_INTERNAL_62e1fee1_15_unit_exl2_3a_cu_db99ab474cuda3std3__45__cpo6rbeginE
	.align		8
        /*0028*/ 	.dword	_ZN46_INTERNAL_62e1fee1_15_unit_exl2_3a_cu_db99ab474cuda3std3__45__cpo4rendE
	.align		8
        /*0030*/ 	.dword	_ZN46_INTERNAL_62e1fee1_15_unit_exl2_3a_cu_db99ab474cuda3std3__45__cpo7crbeginE
	.align		8
        /*0038*/ 	.dword	_ZN46_INTERNAL_62e1fee1_15_unit_exl2_3a_cu_db99ab474cuda3std3__45__cpo5crendE
	.align		8
        /*0040*/ 	.dword	_ZN46_INTERNAL_62e1fee1_15_unit_exl2_3a_cu_db99ab474cuda3std3__448_GLOBAL__N__62e1fee1_15_unit_exl2_3a_cu_db99ab476ignoreE
	.align		8
        /*0048*/ 	.dword	_ZN46_INTERNAL_62e1fee1_15_unit_exl2_3a_cu_db99ab474cuda3std3__419piecewise_constructE
	.align		8
        /*0050*/ 	.dword	_ZN46_INTERNAL_62e1fee1_15_unit_exl2_3a_cu_db99ab474cuda3std3__48in_placeE
	.align		8
        /*0058*/ 	.dword	_ZN46_INTERNAL_62e1fee1_15_unit_exl2_3a_cu_db99ab474cuda3std3__420unreachable_sentinelE
	.align		8
        /*0060*/ 	.dword	_ZN46_INTERNAL_62e1fee1_15_unit_exl2_3a_cu_db99ab474cuda3std6ranges3__45__cpo4swapE
	.align		8
        /*0068*/ 	.dword	_ZN46_INTERNAL_62e1fee1_15_unit_exl2_3a_cu_db99ab474cuda3std6ranges3__45__cpo9iter_moveE
	.align		8
        /*0070*/ 	.dword	_ZN46_INTERNAL_62e1fee1_15_unit_exl2_3a_cu_db99ab474cuda3std6ranges3__45__cpo5beginE
	.align		8
        /*0078*/ 	.dword	_ZN46_INTERNAL_62e1fee1_15_unit_exl2_3a_cu_db99ab474cuda3std6ranges3__45__cpo3endE
	.align		8
        /*0080*/ 	.dword	_ZN46_INTERNAL_62e1fee1_15_unit_exl2_3a_cu_db99ab474cuda3std6ranges3__45__cpo6cbeginE
	.align		8
        /*0088*/ 	.dword	_ZN46_INTERNAL_62e1fee1_15_unit_exl2_3a_cu_db99ab474cuda3std6ranges3__45__cpo4cendE
	.align		8
        /*0090*/ 	.dword	_ZN46_INTERNAL_62e1fee1_15_unit_exl2_3a_cu_db99ab474cuda3std6ranges3__45__cpo7advanceE
	.align		8
        /*0098*/ 	.dword	_ZN46_INTERNAL_62e1fee1_15_unit_exl2_3a_cu_db99ab474cuda3std6ranges3__45__cpo9iter_swapE
	.align		8
        /*00a0*/ 	.dword	_ZN46_INTERNAL_62e1fee1_15_unit_exl2_3a_cu_db99ab474cuda3std6ranges3__45__cpo4nextE
	.align		8
        /*00a8*/ 	.dword	_ZN46_INTERNAL_62e1fee1_15_unit_exl2_3a_cu_db99ab474cuda3std6ranges3__45__cpo4prevE
	.align		8
        /*00b0*/ 	.dword	_ZN46_INTERNAL_62e1fee1_15_unit_exl2_3a_cu_db99ab474cuda3std6ranges3__45__cpo4dataE
	.align		8
        /*00b8*/ 	.dword	_ZN46_INTERNAL_62e1fee1_15_unit_exl2_3a_cu_db99ab474cuda3std6ranges3__45__cpo5cdataE
	.align		8
        /*00c0*/ 	.dword	_ZN46_INTERNAL_62e1fee1_15_unit_exl2_3a_cu_db99ab474cuda3std6ranges3__45__cpo4sizeE
	.align		8
        /*00c8*/ 	.dword	_ZN46_INTERNAL_62e1fee1_15_unit_exl2_3a_cu_db99ab474cuda3std6ranges3__45__cpo5ssizeE
	.align		8
        /*00d0*/ 	.dword	_ZN46_INTERNAL_62e1fee1_15_unit_exl2_3a_cu_db99ab474cuda3std6ranges3__45__cpo8distanceE
	.align		8
        /*00d8*/ 	.dword	_ZN46_INTERNAL_62e1fee1_15_unit_exl2_3a_cu_db99ab476thrust24THRUST_300001_SM_1030_NS6system6detail10sequential3seqE


//--------------------- .text._Z23gemm_half_q_half_kernelILi4ELi32ELb1ELb1ELi64EEvPK6__halfPKjS4_S2_PS0_iiiiPKtS7_iiiiiibS2_i --------------------------
	.section	.text._Z23gemm_half_q_half_kernelILi4ELi32ELb1ELb1ELi64EEvPK6__halfPKjS4_S2_PS0_iiiiPKtS7_iiiiiibS2_i,"ax",@progbits
	.align	128
        .global         _Z23gemm_half_q_half_kernelILi4ELi32ELb1ELb1ELi64EEvPK6__halfPKjS4_S2_PS0_iiiiPKtS7_iiiiiibS2_i
        .type           _Z23gemm_half_q_half_kernelILi4ELi32ELb1ELb1ELi64EEvPK6__halfPKjS4_S2_PS0_iiiiPKtS7_iiiiiibS2_i,@function
        .size           _Z23gemm_half_q_half_kernelILi4ELi32ELb1ELb1ELi64EEvPK6__halfPKjS4_S2_PS0_iiiiPKtS7_iiiiiibS2_i,(.L_x_3914 - _Z23gemm_half_q_half_kernelILi4ELi32ELb1ELb1ELi64EEvPK6__halfPKjS4_S2_PS0_iiiiPKtS7_iiiiiibS2_i)
        .other          _Z23gemm_half_q_half_kernelILi4ELi32ELb1ELb1ELi64EEvPK6__halfPKjS4_S2_PS0_iiiiPKtS7_iiiiiibS2_i,@"STO_CUDA_ENTRY STV_DEFAULT"
_Z23gemm_half_q_half_kernelILi4ELi32ELb1ELb1ELi64EEvPK6__halfPKjS4_S2_PS0_iiiiPKtS7_iiiiiibS2_i:
.text._Z23gemm_half_q_half_kernelILi4ELi32ELb1ELb1ELi64EEvPK6__halfPKjS4_S2_PS0_iiiiPKtS7_iiiiiibS2_i:
[----:B------:R-:W0:Y:S01]  /*0000*/  LDC R1, c[0x0][0x37c] ;  /* 0x0000df00ff017b82 */ /* 0x000e220000000800 */
[----:B------:R-:W1:Y:S07]  /*0010*/  S2R R3, SR_CTAID.Y ;  /* 0x0000000000037919 */ /* 0x000e6e0000002600 */
[----:B------:R-:W1:Y:S01]  /*0020*/  LDC R62, c[0x0][0x3a8] ;  /* 0x0000ea00ff3e7b82 */ /* 0x000e620000000800 */
[----:B0-----:R-:W-:Y:S02]  /*0030*/  VIADD R1, R1, 0xfffffff0 ;  /* 0xfffffff001017836 */ /* 0x001fe40000000000 */
[----:B-1----:R-:W-:-:S05]  /*0040*/  IMAD R62, R3, -0x4, R62 ;  /* 0xfffffffc033e7824 */ /* 0x002fca00078e023e */
[----:B------:R-:W-:-:S13]  /*0050*/  ISETP.GE.AND P0, PT, R62, 0x1, PT ;  /* 0x000000013e00780c */ /* 0x000fda0003f06270 */
[----:B------:R-:W-:Y:S05]  /*0060*/  @!P0 EXIT ;  /* 0x000000000000894d */ /* 0x000fea0003800000 */
[----:B------:R-:W0:Y:S01]  /*0070*/  LDC.64 R60, c[0x0][0x3e8] ;  /* 0x0000fa00ff3c7b82 */ /* 0x000e220000000a00 */
[----:B------:R-:W0:Y:S01]  /*0080*/  LDCU.64 UR8, c[0x0][0x358] ;  /* 0x00006b00ff0877ac */ /* 0x000e220008000a00 */
[----:B------:R-:W1:Y:S06]  /*0090*/  S2R R2, SR_TID.X ;  /* 0x0000000000027919 */ /* 0x000e6c0000002100 */
[----:B------:R-:W2:Y:S01]  /*00a0*/  LDC R0, c[0x0][0x3b0] ;  /* 0x0000ec00ff007b82 */ /* 0x000ea20000000800 */
[----:B0-----:R-:W3:Y:S01]  /*00b0*/  LDG.E.U16 R60, desc[UR8][R60.64] ;  /* 0x000000083c3c7981 */ /* 0x001ee2000c1e1500 */
[----:B------:R-:W-:-:S02]  /*00c0*/  ISETP.NE.AND P1, PT, R62, 0x1, PT ;  /* 0x000000013e00780c */ /* 0x000fc40003f25270 */
[----:B------:R-:W-:Y:S01]  /*00d0*/  PRMT R59, RZ, 0x7610, R59 ;  /* 0x00007610ff3b7816 */ /* 0x000fe2000000003b */
[----:B------:R-:W0:Y:S01]  /*00e0*/  S2R R10, SR_CTAID.Z ;  /* 0x00000000000a7919 */ /* 0x000e220000002700 */
[----:B------:R-:W-:Y:S02]  /*00f0*/  PRMT R58, RZ, 0x7610, R58 ;  /* 0x00007610ff3a7816 */ /* 0x000fe4000000003a */
[----:B------:R-:W-:Y:S02]  /*0100*/  PRMT R57, RZ, 0x7610, R57 ;  /* 0x00007610ff397816 */ /* 0x000fe40000000039 */
[----:B---3--:R-:W-:-:S05]  /*0110*/  PRMT R8, R60, 0x7610, R8 ;  /* 0x000076103c087816 */ /* 0x008fca0000000008 */
[----:B012---:R-:W-:Y:S05]  /*0120*/  @!P1 BRA `(.L_x_0) ;  /* 0x00000000003c9947 */ /* 0x007fea0003800000 */
[----:B------:R-:W0:Y:S08]  /*0130*/  LDC R7, c[0x0][0x3f0] ;  /* 0x0000fc00ff077b82 */ /* 0x000e300000000800 */
[----:B------:R-:W0:Y:S02]  /*0140*/  LDC.64 R4, c[0x0][0x3e8] ;  /* 0x0000fa00ff047b82 */ /* 0x000e240000000a00 */
[----:B0-----:R-:W-:-:S05]  /*0150*/  IMAD.WIDE R4, R7, 0x2, R4 ;  /* 0x0000000207047825 */ /* 0x001fca00078e0204 */
[----:B------:R-:W2:Y:S01]  /*0160*/  LDG.E.U16 R57, desc[UR8][R4.64] ;  /* 0x0000000804397981 */ /* 0x000ea2000c1e1500 */
[----:B------:R-:W-:Y:S02]  /*0170*/  ISETP.NE.AND P0, PT, R62, 0x2, PT ;  /* 0x000000023e00780c */ /* 0x000fe40003f05270 */
[----:B--2---:R-:W-:-:S11]  /*0180*/  LOP3.LUT R8, R57, R60, RZ, 0xfc, !PT ;  /* 0x0000003c39087212 */ /* 0x004fd600078efcff */
[----:B------:R-:W-:Y:S05]  /*0190*/  @!P0 BRA `(.L_x_0) ;  /* 0x0000000000208947 */ /* 0x000fea0003800000 */
[----:B------:R-:W-:Y:S01]  /*01a0*/  ISETP.NE.AND P0, PT, R62, 0x3, PT ;  /* 0x000000033e00780c */ /* 0x000fe20003f05270 */
[----:B------:R-:W-:-:S05]  /*01b0*/  IMAD.WIDE R4, R7, 0x2, R4 ;  /* 0x0000000207047825 */ /* 0x000fca00078e0204 */
[----:B------:R-:W2:Y:S01]  /*01c0*/  LDG.E.U16 R58, desc[UR8][R4.64] ;  /* 0x00000008043a7981 */ /* 0x000ea2000c1e1500 */
[----:B------:R-:W-:-:S06]  /*01d0*/  IMAD.WIDE R6, R7, 0x2, R4 ;  /* 0x0000000207067825 */ /* 0x000fcc00078e0204 */
[----:B------:R-:W3:Y:S01]  /*01e0*/  @P0 LDG.E.U16 R59, desc[UR8][R6.64] ;  /* 0x00000008063b0981 */ /* 0x000ee2000c1e1500 */
[----:B--2---:R-:W-:-:S04]  /*01f0*/  LOP3.LUT R8, R58, R8, RZ, 0xfc, !PT ;  /* 0x000000083a087212 */ /* 0x004fc800078efcff */
[----:B---3--:R-:W-:-:S04]  /*0200*/  @P0 LOP3.LUT R9, R59, R8, RZ, 0xfc, !PT ;  /* 0x000000083b090212 */ /* 0x008fc800078efcff */
[----:B------:R-:W-:-:S07]  /*0210*/  @P0 PRMT R8, R9, 0x7610, R8 ;  /* 0x0000761009080816 */ /* 0x000fce0000000008 */
.L_x_0:
[----:B------:R-:W-:Y:S01]  /*0220*/  PRMT R4, R8, 0x9910, RZ ;  /* 0x0000991008047816 */ /* 0x000fe200000000ff */
[----:B------:R-:W-:Y:S01]  /*0230*/  IMAD.SHL.U32 R61, R10, 0x40, RZ ;  /* 0x000000400a3d7824 */ /* 0x000fe200078e00ff */
[----:B------:R-:W0:Y:S02]  /*0240*/  S2UR UR4, SR_CTAID.X ;  /* 0x00000000000479c3 */ /* 0x000e240000002500 */
[----:B------:R-:W-:Y:S02]  /*0250*/  ISETP.NE.AND P0, PT, R4, RZ, PT ;  /* 0x000000ff0400720c */ /* 0x000fe40003f05270 */
[----:B------:R-:W-:-:S11]  /*0260*/  VIADDMNMX R56, R61, 0x40, R0, PT ;  /* 0x000000403d387846 */ /* 0x000fd60003800100 */
[----:B0-----:R-:W-:Y:S05]  /*0270*/  @!P0 EXIT ;  /* 0x000000000000894d */ /* 0x001fea0003800000 */
[----:B------:R-:W-:Y:S01]  /*0280*/  IADD3 R22, PT, PT, R61, R2, RZ ;  /* 0x000000023d167210 */ /* 0x000fe20007ffe0ff */
[----:B------:R-:W-:Y:S01]  /*0290*/  USHF.L.U32 UR4, UR4, 0x8, URZ ;  /* 0x0000000804047899 */ /* 0x000fe200080006ff */
[----:B------:R-:W-:Y:S01]  /*02a0*/  BSSY.RECONVERGENT B0, `(.L_x_1) ;  /* 0x00000b6000007945 */ /* 0x000fe20003800200 */
[----:B------:R-:W-:Y:S02]  /*02b0*/  VIMNMX.U32 R4, PT, PT, R62, 0x4, PT ;  /* 0x000000043e047848 */ /* 0x000fe40003fe0000 */
[----:B------:R-:W-:Y:S02]  /*02c0*/  ISETP.GE.AND P0, PT, R22, R56, PT ;  /* 0x000000381600720c */ /* 0x000fe40003f06270 */
[----:B------:R-:W-:-:S11]  /*02d0*/  LEA R14, R2, UR4, 0x2 ;  /* 0x00000004020e7c11 */ /* 0x000fd6000f8e10ff */
[----:B------:R-:W-:Y:S05]  /*02e0*/  @P0 BRA `(.L_x_2) ;  /* 0x0000000800c40947 */ /* 0x000fea0003800000 */
[----:B------:R-:W0:Y:S01]  /*02f0*/  LDCU.64 UR10, c[0x0][0x3c0] ;  /* 0x00007800ff0a77ac */ /* 0x000e220008000a00 */
[----:B------:R-:W1:Y:S01]  /*0300*/  S2UR UR6, SR_CgaCtaId ;  /* 0x00000000000679c3 */ /* 0x000e620000008800 */
[----:B------:R-:W-:Y:S01]  /*0310*/  UMOV UR5, 0x400 ;  /* 0x0000040000057882 */ /* 0x000fe20000000000 */
[----:B0-----:R-:W-:-:S04]  /*0320*/  UISETP.NE.U32.AND UP0, UPT, UR10, URZ, UPT ;  /* 0x000000ff0a00728c */ /* 0x001fc8000bf05070 */
[----:B------:R-:W-:Y:S02]  /*0330*/  UISETP.NE.AND.EX UP0, UPT, UR11, URZ, UPT, UP0 ;  /* 0x000000ff0b00728c */ /* 0x000fe4000bf05300 */
[----:B-1----:R-:W-:-:S06]  /*0340*/  ULEA UR5, UR6, UR5, 0x18 ;  /* 0x0000000506057291 */ /* 0x002fcc000f8ec0ff */
[----:B------:R-:W-:Y:S01]  /*0350*/  LEA R5, R2, UR5, 0x1 ;  /* 0x0000000502057c11 */ /* 0x000fe2000f8e08ff */
[----:B------:R-:W-:Y:S06]  /*0360*/  BRA.U UP0, `(.L_x_3) ;  /* 0x00000005005c7547 */ /* 0x000fec000b800000 */
[----:B------:R-:W0:Y:S01]  /*0370*/  LDCU.64 UR6, c[0x0][0x380] ;  /* 0x00007000ff0677ac */ /* 0x000e220008000a00 */
[----:B------:R-:W-:-:S04]  /*0380*/  IMAD R6, R3, R0, RZ ;  /* 0x0000000003067224 */ /* 0x000fc800078e02ff */
[----:B------:R-:W-:-:S05]  /*0390*/  IMAD.SHL.U32 R9, R6, 0x4, RZ ;  /* 0x0000000406097824 */ /* 0x000fca00078e00ff */
[----:B------:R-:W-:-:S04]  /*03a0*/  IADD3 R7, P0, PT, R22, R9, RZ ;  /* 0x0000000916077210 */ /* 0x000fc80007f1e0ff */
[----:B------:R-:W-:Y:S02]  /*03b0*/  LEA.HI.X.SX32 R8, R9, RZ, 0x1, P0 ;  /* 0x000000ff09087211 */ /* 0x000fe400000f0eff */
[----:B0-----:R-:W-:-:S04]  /*03c0*/  LEA R6, P0, R7, UR6, 0x1 ;  /* 0x0000000607067c11 */ /* 0x001fc8000f8008ff */
[----:B------:R-:W-:-:S05]  /*03d0*/  LEA.HI.X R7, R7, UR7, R8, 0x1, P0 ;  /* 0x0000000707077c11 */ /* 0x000fca00080f0c08 */
[----:B------:R-:W2:Y:S01]  /*03e0*/  LDG.E.U16.CONSTANT R6, desc[UR8][R6.64] ;  /* 0x0000000806067981 */ /* 0x000ea2000c1e9500 */
[----:B------:R-:W-:-:S04]  /*03f0*/  IADD3 R11, PT, PT, -R4, 0x1, RZ ;  /* 0x00000001040b7810 */ /* 0x000fc80007ffe1ff */
[----:B------:R-:W-:Y:S01]  /*0400*/  ISETP.NE.AND P0, PT, R11, RZ, PT ;  /* 0x000000ff0b00720c */ /* 0x000fe20003f05270 */
[----:B--2---:R1:W-:-:S12]  /*0410*/  STS.U16 [R5], R6 ;  /* 0x0000000605007388 */ /* 0x0043d80000000400 */
[----:B------:R-:W-:Y:S05]  /*0420*/  @!P0 BRA `(.L_x_2) ;  /* 0x0000000800748947 */ /* 0x000fea0003800000 */
[----:B------:R-:W-:Y:S01]  /*0430*/  ISETP.GE.AND P0, PT, R11, RZ, PT ;  /* 0x000000ff0b00720c */ /* 0x000fe20003f06270 */
[----:B------:R-:W-:Y:S01]  /*0440*/  VIADD R15, R5, 0x80 ;  /* 0x00000080050f7836 */ /* 0x000fe20000000000 */
[----:B-1----:R-:W-:-:S11]  /*0450*/  IADD3 R5, PT, PT, R9, R0, RZ ;  /* 0x0000000009057210 */ /* 0x002fd60007ffe0ff */
[----:B------:R-:W-:Y:S05]  /*0460*/  @P0 BRA `(.L_x_4) ;  /* 0x0000000000ec0947 */ /* 0x000fea0003800000 */
[----:B------:R-:W-:Y:S01]  /*0470*/  IMAD.MOV R6, RZ, RZ, -R11 ;  /* 0x000000ffff067224 */ /* 0x000fe200078e0a0b */
[----:B------:R-:W-:-:S04]  /*0480*/  PLOP3.LUT P0, PT, PT, PT, PT, 0x80, 0x8 ;  /* 0x000000000008781c */ /* 0x000fc80003f0f070 */
[----:B------:R-:W-:-:S13]  /*0490*/  ISETP.GT.AND P2, PT, R6, 0x3, PT ;  /* 0x000000030600780c */ /* 0x000fda0003f44270 */
[----:B------:R-:W-:Y:S05]  /*04a0*/  @!P2 BRA `(.L_x_5) ;  /* 0x000000000084a947 */ /* 0x000fea0003800000 */
[----:B------:R-:W-:-:S13]  /*04b0*/  PLOP3.LUT P0, PT, PT, PT, PT, 0x8, 0x80 ;  /* 0x000000000080781c */ /* 0x000fda0003f0e170 */
.L_x_6:
[----:B------:R-:W-:Y:S01]  /*04c0*/  IADD3 R7, P2, PT, R22, R5, RZ ;  /* 0x0000000516077210 */ /* 0x000fe20007f5e0ff */
[----:B------:R-:W-:-:S03]  /*04d0*/  IMAD.IADD R9, R5, 0x1, R0 ;  /* 0x0000000105097824 */ /* 0x000fc600078e0200 */
[----:B------:R-:W-:Y:S02]  /*04e0*/  LEA.HI.X.SX32 R8, R5, RZ, 0x1, P2 ;  /* 0x000000ff05087211 */ /* 0x000fe400010f0eff */
[----:B------:R-:W-:Y:S02]  /*04f0*/  IADD3 R5, PT, PT, R9, R0, RZ ;  /* 0x0000000009057210 */ /* 0x000fe40007ffe0ff */
[----:B------:R-:W-:Y:S02]  /*0500*/  LEA R6, P2, R7, UR6, 0x1 ;  /* 0x0000000607067c11 */ /* 0x000fe4000f8408ff */
[----:B------:R-:W-:Y:S01]  /*0510*/  IADD3 R16, P3, PT, R22, R9, RZ ;  /* 0x0000000916107210 */ /* 0x000fe20007f7e0ff */
[----:B------:R-:W-:Y:S01]  /*0520*/  IMAD.IADD R19, R5, 0x1, R0 ;  /* 0x0000000105137824 */ /* 0x000fe200078e0200 */
[----:B------:R-:W-:Y:S02]  /*0530*/  LEA.HI.X R7, R7, UR7, R8, 0x1, P2 ;  /* 0x0000000707077c11 */ /* 0x000fe400090f0c08 */
[----:B------:R-:W-:-:S02]  /*0540*/  LEA.HI.X.SX32 R9, R9, RZ, 0x1, P3 ;  /* 0x000000ff09097211 */ /* 0x000fc400018f0eff */
[----:B------:R-:W-:Y:S01]  /*0550*/  LEA R8, P2, R16, UR6, 0x1 ;  /* 0x0000000610087c11 */ /* 0x000fe2000f8408ff */
[----:B------:R-:W2:Y:S01]  /*0560*/  LDG.E.U16.CONSTANT R6, desc[UR8][R6.64] ;  /* 0x0000000806067981 */ /* 0x000ea2000c1e9500 */
[C---:B------:R-:W-:Y:S02]  /*0570*/  IADD3 R13, P4, PT, R22.reuse, R5, RZ ;  /* 0x00000005160d7210 */ /* 0x040fe40007f9e0ff */
[----:B------:R-:W-:Y:S02]  /*0580*/  IADD3 R17, P5, PT, R22, R19, RZ ;  /* 0x0000001316117210 */ /* 0x000fe40007fbe0ff */
[----:B------:R-:W-:Y:S02]  /*0590*/  LEA.HI.X R9, R16, UR7, R9, 0x1, P2 ;  /* 0x0000000710097c11 */ /* 0x000fe400090f0c09 */
[----:B------:R-:W-:Y:S02]  /*05a0*/  LEA.HI.X.SX32 R20, R5, RZ, 0x1, P4 ;  /* 0x000000ff05147211 */ /* 0x000fe400020f0eff */
[----:B------:R-:W-:Y:S01]  /*05b0*/  LEA R12, P3, R13, UR6, 0x1 ;  /* 0x000000060d0c7c11 */ /* 0x000fe2000f8608ff */
[----:B------:R-:W3:Y:S01]  /*05c0*/  LDG.E.U16.CONSTANT R8, desc[UR8][R8.64] ;  /* 0x0000000808087981 */ /* 0x000ee2000c1e9500 */
[----:B------:R-:W-:-:S02]  /*05d0*/  LEA.HI.X.SX32 R18, R19, RZ, 0x1, P5 ;  /* 0x000000ff13127211 */ /* 0x000fc400028f0eff */
[----:B------:R-:W-:Y:S02]  /*05e0*/  LEA R16, P2, R17, UR6, 0x1 ;  /* 0x0000000611107c11 */ /* 0x000fe4000f8408ff */
[----:B------:R-:W-:Y:S02]  /*05f0*/  LEA.HI.X R13, R13, UR7, R20, 0x1, P3 ;  /* 0x000000070d0d7c11 */ /* 0x000fe400098f0c14 */
[----:B------:R-:W-:-:S03]  /*0600*/  LEA.HI.X R17, R17, UR7, R18, 0x1, P2 ;  /* 0x0000000711117c11 */ /* 0x000fc600090f0c12 */
[----:B------:R-:W4:Y:S04]  /*0610*/  LDG.E.U16.CONSTANT R12, desc[UR8][R12.64] ;  /* 0x000000080c0c7981 */ /* 0x000f28000c1e9500 */
[----:B------:R-:W5:Y:S01]  /*0620*/  LDG.E.U16.CONSTANT R16, desc[UR8][R16.64] ;  /* 0x0000000810107981 */ /* 0x000f62000c1e9500 */
[----:B------:R-:W-:-:S05]  /*0630*/  VIADD R11, R11, 0x4 ;  /* 0x000000040b0b7836 */ /* 0x000fca0000000000 */
[----:B------:R-:W-:Y:S02]  /*0640*/  ISETP.GE.AND P2, PT, R11, -0x3, PT ;  /* 0xfffffffd0b00780c */ /* 0x000fe40003f46270 */
[----:B------:R-:W-:Y:S01]  /*0650*/  IADD3 R5, PT, PT, R19, R0, RZ ;  /* 0x0000000013057210 */ /* 0x000fe20007ffe0ff */
[----:B--2---:R-:W-:Y:S04]  /*0660*/  STS.U16 [R15], R6 ;  /* 0x000000060f007388 */ /* 0x004fe80000000400 */
[----:B---3--:R-:W-:Y:S04]  /*0670*/  STS.U16 [R15+0x80], R8 ;  /* 0x000080080f007388 */ /* 0x008fe80000000400 */
[----:B----4-:R-:W-:Y:S04]  /*0680*/  STS.U16 [R15+0x100], R12 ;  /* 0x0001000c0f007388 */ /* 0x010fe80000000400 */
[----:B-----5:R0:W-:Y:S02]  /*0690*/  STS.U16 [R15+0x180], R16 ;  /* 0x000180100f007388 */ /* 0x0201e40000000400 */
[----:B0-----:R-:W-:Y:S01]  /*06a0*/  VIADD R15, R15, 0x200 ;  /* 0x000002000f0f7836 */ /* 0x001fe20000000000 */
[----:B------:R-:W-:Y:S06]  /*06b0*/  @!P2 BRA `(.L_x_6) ;  /* 0xfffffffc0080a947 */ /* 0x000fec000383ffff */
.L_x_5:
[----:B------:R-:W-:-:S05]  /*06c0*/  IMAD.MOV R6, RZ, RZ, -R11 ;  /* 0x000000ffff067224 */ /* 0x000fca00078e0a0b */
[----:B------:R-:W-:-:S13]  /*06d0*/  ISETP.GT.AND P2, PT, R6, 0x1, PT ;  /* 0x000000010600780c */ /* 0x000fda0003f44270 */
[----:B------:R-:W-:Y:S05]  /*06e0*/  @!P2 BRA `(.L_x_7) ;  /* 0x000000000044a947 */ /* 0x000fea0003800000 */
[C---:B------:R-:W-:Y:S02]  /*06f0*/  IADD3 R13, PT, PT, R5.reuse, R0, RZ ;  /* 0x00000000050d7210 */ /* 0x040fe40007ffe0ff */
[C---:B------:R-:W-:Y:S02]  /*0700*/  IADD3 R7, P0, PT, R22.reuse, R5, RZ ;  /* 0x0000000516077210 */ /* 0x040fe40007f1e0ff */
[----:B------:R-:W-:Y:S02]  /*0710*/  IADD3 R9, P2, PT, R22, R13, RZ ;  /* 0x0000000d16097210 */ /* 0x000fe40007f5e0ff */
[----:B------:R-:W-:Y:S02]  /*0720*/  LEA.HI.X.SX32 R16, R5, RZ, 0x1, P0 ;  /* 0x000000ff05107211 */ /* 0x000fe400000f0eff */
[----:B------:R-:W-:Y:S02]  /*0730*/  LEA.HI.X.SX32 R12, R13, RZ, 0x1, P2 ;  /* 0x000000ff0d0c7211 */ /* 0x000fe400010f0eff */
[----:B------:R-:W-:-:S02]  /*0740*/  LEA R6, P0, R7, UR6, 0x1 ;  /* 0x0000000607067c11 */ /* 0x000fc4000f8008ff */
[----:B------:R-:W-:Y:S02]  /*0750*/  LEA R8, P2, R9, UR6, 0x1 ;  /* 0x0000000609087c11 */ /* 0x000fe4000f8408ff */
[----:B------:R-:W-:Y:S02]  /*0760*/  LEA.HI.X R7, R7, UR7, R16, 0x1, P0 ;  /* 0x0000000707077c11 */ /* 0x000fe400080f0c10 */
[----:B------:R-:W-:-:S03]  /*0770*/  LEA.HI.X R9, R9, UR7, R12, 0x1, P2 ;  /* 0x0000000709097c11 */ /* 0x000fc600090f0c0c */
[----:B------:R-:W2:Y:S04]  /*0780*/  LDG.E.U16.CONSTANT R6, desc[UR8][R6.64] ;  /* 0x0000000806067981 */ /* 0x000ea8000c1e9500 */
[----:B------:R-:W3:Y:S01]  /*0790*/  LDG.E.U16.CONSTANT R8, desc[UR8][R8.64] ;  /* 0x0000000808087981 */ /* 0x000ee2000c1e9500 */
[----:B------:R-:W-:Y:S01]  /*07a0*/  PLOP3.LUT P0, PT, PT, PT, PT, 0x8, 0x80 ;  /* 0x000000000080781c */ /* 0x000fe20003f0e170 */
[----:B------:R-:W-:Y:S02]  /*07b0*/  VIADD R11, R11, 0x2 ;  /* 0x000000020b0b7836 */ /* 0x000fe40000000000 */
[----:B------:R-:W-:Y:S01]  /*07c0*/  IMAD.IADD R5, R13, 0x1, R0 ;  /* 0x000000010d057824 */ /* 0x000fe200078e0200 */
[----:B--2---:R-:W-:Y:S04]  /*07d0*/  STS.U16 [R15], R6 ;  /* 0x000000060f007388 */ /* 0x004fe80000000400 */
[----:B---3--:R0:W-:Y:S02]  /*07e0*/  STS.U16 [R15+0x80], R8 ;  /* 0x000080080f007388 */ /* 0x0081e40000000400 */
[----:B0-----:R-:W-:-:S07]  /*07f0*/  IADD3 R15, PT, PT, R15, 0x100, RZ ;  /* 0x000001000f0f7810 */ /* 0x001fce0007ffe0ff */
.L_x_7:
[----:B------:R-:W-:-:S13]  /*0800*/  ISETP.EQ.AND P2, PT, R11, RZ, PT ;  /* 0x000000ff0b00720c */ /* 0x000fda0003f42270 */
[----:B------:R-:W-:Y:S05]  /*0810*/  @!P0 BRA P2, `(.L_x_2) ;  /* 0x0000000400788947 */ /* 0x000fea0001000000 */
.L_x_4:
[----:B------:R-:W-:-:S04]  /*0820*/  IADD3 R7, P0, PT, R22, R5, RZ ;  /* 0x0000000516077210 */ /* 0x000fc80007f1e0ff */
[----:B------:R-:W-:Y:S02]  /*0830*/  LEA.HI.X.SX32 R8, R5, RZ, 0x1, P0 ;  /* 0x000000ff05087211 */ /* 0x000fe400000f0eff */
[----:B------:R-:W-:-:S04]  /*0840*/  LEA R6, P0, R7, UR6, 0x1 ;  /* 0x0000000607067c11 */ /* 0x000fc8000f8008ff */
[----:B------:R-:W-:-:S05]  /*0850*/  LEA.HI.X R7, R7, UR7, R8, 0x1, P0 ;  /* 0x0000000707077c11 */ /* 0x000fca00080f0c08 */
[----:B------:R-:W2:Y:S01]  /*0860*/  LDG.E.U16.CONSTANT R6, desc[UR8][R6.64] ;  /* 0x0000000806067981 */ /* 0x000ea2000c1e9500 */
[----:B------:R-:W-:Y:S02]  /*0870*/  VIADD R11, R11, 0x1 ;  /* 0x000000010b0b7836 */ /* 0x000fe40000000000 */
[----:B------:R-:W-:-:S03]  /*0880*/  IMAD.IADD R5, R5, 0x1, R0 ;  /* 0x0000000105057824 */ /* 0x000fc600078e0200 */
[----:B------:R-:W-:Y:S01]  /*0890*/  ISETP.NE.AND P0, PT, R11, RZ, PT ;  /* 0x000000ff0b00720c */ /* 0x000fe20003f05270 */
[----:B--2---:R0:W-:Y:S02]  /*08a0*/  STS.U16 [R15], R6 ;  /* 0x000000060f007388 */ /* 0x0041e40000000400 */
[----:B0-----:R-:W-:-:S10]  /*08b0*/  IADD3 R15, PT, PT, R15, 0x80, RZ ;  /* 0x000000800f0f7810 */ /* 0x001fd40007ffe0ff */
[----:B------:R-:W-:Y:S05]  /*08c0*/  @P0 BRA `(.L_x_4) ;  /* 0xfffffffc00d40947 */ /* 0x000fea000383ffff */
[----:B------:R-:W-:Y:S05]  /*08d0*/  BRA `(.L_x_2) ;  /* 0x0000000400487947 */ /* 0x000fea0003800000 */
.L_x_3:
[----:B------:R-:W-:-:S04]  /*08e0*/  LEA R6, P0, R22, UR10, 0x1 ;  /* 0x0000000a16067c11 */ /* 0x000fc8000f8008ff */
[----:B------:R-:W-:Y:S01]  /*08f0*/  LEA.HI.X R7, R22, UR11, RZ, 0x1, P0 ;  /* 0x0000000b16077c11 */ /* 0x000fe200080f0cff */
[----:B------:R-:W-:Y:S01]  /*0900*/  IMAD.MOV R11, RZ, RZ, -R4 ;  /* 0x000000ffff0b7224 */ /* 0x000fe200078e0a04 */
[----:B------:R-:W0:Y:S03]  /*0910*/  LDCU.64 UR10, c[0x0][0x380] ;  /* 0x00007000ff0a77ac */ /* 0x000e260008000a00 */
[----:B------:R1:W5:Y:S01]  /*0920*/  LDG.E.U16.CONSTANT R22, desc[UR8][R6.64] ;  /* 0x0000000806167981 */ /* 0x000362000c1e9500 */
[----:B------:R-:W-:Y:S01]  /*0930*/  ISETP.GE.AND P0, PT, R11, RZ, PT ;  /* 0x000000ff0b00720c */ /* 0x000fe20003f06270 */
[----:B------:R-:W-:-:S04]  /*0940*/  IMAD R15, R3, R0, RZ ;  /* 0x00000000030f7224 */ /* 0x000fc800078e02ff */
[----:B------:R-:W-:-:S08]  /*0950*/  IMAD.SHL.U32 R15, R15, 0x4, RZ ;  /* 0x000000040f0f7824 */ /* 0x000fd000078e00ff */
[----:B-1----:R-:W-:Y:S05]  /*0960*/  @P0 BRA `(.L_x_8) ;  /* 0x0000000000f80947 */ /* 0x002fea0003800000 */
[----:B------:R-:W-:Y:S02]  /*0970*/  IADD3 R6, PT, PT, RZ, -R11, RZ ;  /* 0x8000000bff067210 */ /* 0x000fe40007ffe0ff */
[----:B------:R-:W-:Y:S02]  /*0980*/  PLOP3.LUT P0, PT, PT, PT, PT, 0x80, 0x8 ;  /* 0x000000000008781c */ /* 0x000fe40003f0f070 */
[----:B------:R-:W-:-:S13]  /*0990*/  ISETP.GT.AND P2, PT, R6, 0x3, PT ;  /* 0x000000030600780c */ /* 0x000fda0003f44270 */
[----:B------:R-:W-:Y:S05]  /*09a0*/  @!P2 BRA `(.L_x_9) ;  /* 0x00000000008ca947 */ /* 0x000fea0003800000 */
[----:B------:R-:W-:Y:S01]  /*09b0*/  PLOP3.LUT P0, PT, PT, PT, PT, 0x8, 0x80 ;  /* 0x000000000080781c */ /* 0x000fe20003f0e170 */
[----:B------:R-:W1:Y:S01]  /*09c0*/  LDCU.64 UR6, c[0x0][0x380] ;  /* 0x00007000ff0677ac */ /* 0x000e620008000a00 */
[----:B------:R-:W-:-:S11]  /*09d0*/  NOP ;  /* 0x0000000000007918 */ /* 0x000fd60000000000 */
.L_x_10:
[----:B------:R-:W-:Y:S01]  /*09e0*/  IMAD.IADD R9, R15, 0x1, R0 ;  /* 0x000000010f097824 */ /* 0x000fe200078e0200 */
[----:B-----5:R-:W-:-:S04]  /*09f0*/  IADD3 R7, P2, PT, R22, R15, RZ ;  /* 0x0000000f16077210 */ /* 0x020fc80007f5e0ff */
[----:B------:R-:W-:Y:S02]  /*0a00*/  IADD3 R13, PT, PT, R9, R0, RZ ;  /* 0x00000000090d7210 */ /* 0x000fe40007ffe0ff */
[----:B------:R-:W-:Y:S02]  /*0a10*/  LEA.HI.X.SX32 R8, R15, RZ, 0x1, P2 ;  /* 0x000000ff0f087211 */ /* 0x000fe400010f0eff */
[----:B-1----:R-:W-:Y:S01]  /*0a20*/  LEA R6, P2, R7, UR6, 0x1 ;  /* 0x0000000607067c11 */ /* 0x002fe2000f8408ff */
[----:B------:R-:W-:Y:S01]  /*0a30*/  IMAD.IADD R15, R13, 0x1, R0 ;  /* 0x000000010d0f7824 */ /* 0x000fe200078e0200 */
[----:B------:R-:W-:Y:S02]  /*0a40*/  IADD3 R16, P3, PT, R22, R9, RZ ;  /* 0x0000000916107210 */ /* 0x000fe40007f7e0ff */
        /* <DEDUP_REMOVED lines=15> */
[----:B------:R-:W4:Y:S01]  /*0b40*/  LDG.E.U16.CONSTANT R16, desc[UR8][R16.64] ;  /* 0x0000000810107981 */ /* 0x000f22000c1e9500 */
[----:B------:R-:W-:-:S04]  /*0b50*/  IADD3 R11, PT, PT, R11, 0x4, RZ ;  /* 0x000000040b0b7810 */ /* 0x000fc80007ffe0ff */
[----:B------:R-:W-:Y:S01]  /*0b60*/  ISETP.GE.AND P2, PT, R11, -0x3, PT ;  /* 0xfffffffd0b00780c */ /* 0x000fe20003f46270 */
[----:B------:R-:W-:Y:S01]  /*0b70*/  IMAD.IADD R15, R15, 0x1, R0 ;  /* 0x000000010f0f7824 */ /* 0x000fe200078e0200 */
[----:B--2---:R-:W-:Y:S04]  /*0b80*/  STS.U16 [R5], R6 ;  /* 0x0000000605007388 */ /* 0x004fe80000000400 */
[----:B---3--:R-:W-:Y:S04]  /*0b90*/  STS.U16 [R5+0x80], R8 ;  /* 0x0000800805007388 */ /* 0x008fe80000000400 */
[----:B----4-:R-:W-:Y:S04]  /*0ba0*/  STS.U16 [R5+0x100], R12 ;  /* 0x0001000c05007388 */ /* 0x010fe80000000400 */
[----:B------:R1:W-:Y:S02]  /*0bb0*/  STS.U16 [R5+0x180], R16 ;  /* 0x0001801005007388 */ /* 0x0003e40000000400 */
[----:B-1----:R-:W-:Y:S01]  /*0bc0*/  IADD3 R5, PT, PT, R5, 0x200, RZ ;  /* 0x0000020005057810 */ /* 0x002fe20007ffe0ff */
[----:B------:R-:W-:Y:S06]  /*0bd0*/  @!P2 BRA `(.L_x_10) ;  /* 0xfffffffc0080a947 */ /* 0x000fec000383ffff */
.L_x_9:
[----:B------:R-:W-:-:S05]  /*0be0*/  IMAD.MOV R6, RZ, RZ, -R11 ;  /* 0x000000ffff067224 */ /* 0x000fca00078e0a0b */
[----:B------:R-:W-:-:S13]  /*0bf0*/  ISETP.GT.AND P2, PT, R6, 0x1, PT ;  /* 0x000000010600780c */ /* 0x000fda0003f44270 */
[----:B------:R-:W-:Y:S05]  /*0c00*/  @!P2 BRA `(.L_x_11) ;  /* 0x000000000048a947 */ /* 0x000fea0003800000 */
[----:B------:R-:W1:Y:S01]  /*0c10*/  LDCU.64 UR6, c[0x0][0x380] ;  /* 0x00007000ff0677ac */ /* 0x000e620008000a00 */
[C---:B------:R-:W-:Y:S02]  /*0c20*/  IADD3 R13, PT, PT, R15.reuse, R0, RZ ;  /* 0x000000000f0d7210 */ /* 0x040fe40007ffe0ff */
[C---:B-----5:R-:W-:Y:S02]  /*0c30*/  IADD3 R7, P0, PT, R22.reuse, R15, RZ ;  /* 0x0000000f16077210 */ /* 0x060fe40007f1e0ff */
[----:B------:R-:W-:Y:S02]  /*0c40*/  IADD3 R9, P2, PT, R22, R13, RZ ;  /* 0x0000000d16097210 */ /* 0x000fe40007f5e0ff */
[----:B------:R-:W-:Y:S02]  /*0c50*/  LEA.HI.X.SX32 R16, R15, RZ, 0x1, P0 ;  /* 0x000000ff0f107211 */ /* 0x000fe400000f0eff */
[----:B------:R-:W-:Y:S02]  /*0c60*/  LEA.HI.X.SX32 R12, R13, RZ, 0x1, P2 ;  /* 0x000000ff0d0c7211 */ /* 0x000fe400010f0eff */
[----:B-1----:R-:W-:-:S02]  /*0c70*/  LEA R6, P0, R7, UR6, 0x1 ;  /* 0x0000000607067c11 */ /* 0x002fc4000f8008ff */
[----:B------:R-:W-:Y:S02]  /*0c80*/  LEA R8, P2, R9, UR6, 0x1 ;  /* 0x0000000609087c11 */ /* 0x000fe4000f8408ff */
[----:B------:R-:W-:Y:S02]  /*0c90*/  LEA.HI.X R7, R7, UR7, R16, 0x1, P0 ;  /* 0x0000000707077c11 */ /* 0x000fe400080f0c10 */
[----:B------:R-:W-:-:S03]  /*0ca0*/  LEA.HI.X R9, R9, UR7, R12, 0x1, P2 ;  /* 0x0000000709097c11 */ /* 0x000fc600090f0c0c */
[----:B------:R-:W2:Y:S04]  /*0cb0*/  LDG.E.U16.CONSTANT R6, desc[UR8][R6.64] ;  /* 0x0000000806067981 */ /* 0x000ea8000c1e9500 */
[----:B------:R-:W3:Y:S01]  /*0cc0*/  LDG.E.U16.CONSTANT R8, desc[UR8][R8.64] ;  /* 0x0000000808087981 */ /* 0x000ee2000c1e9500 */
[----:B------:R-:W-:Y:S01]  /*0cd0*/  PLOP3.LUT P0, PT, PT, PT, PT, 0x8, 0x80 ;  /* 0x000000000080781c */ /* 0x000fe20003f0e170 */
[----:B------:R-:W-:Y:S01]  /*0ce0*/  VIADD R11, R11, 0x2 ;  /* 0x000000020b0b7836 */ /* 0x000fe20000000000 */
[----:B------:R-:W-:Y:S01]  /*0cf0*/  IADD3 R15, PT, PT, R13, R0, RZ ;  /* 0x000000000d0f7210 */ /* 0x000fe20007ffe0ff */
[----:B--2---:R-:W-:Y:S04]  /*0d00*/  STS.U16 [R5], R6 ;  /* 0x0000000605007388 */ /* 0x004fe80000000400 */
[----:B---3--:R1:W-:Y:S02]  /*0d10*/  STS.U16 [R5+0x80], R8 ;  /* 0x0000800805007388 */ /* 0x0083e40000000400 */
[----:B-1----:R-:W-:-:S07]  /*0d20*/  VIADD R5, R5, 0x100 ;  /* 0x0000010005057836 */ /* 0x002fce0000000000 */
.L_x_11:
[----:B------:R-:W-:-:S13]  /*0d30*/  ISETP.NE.OR P0, PT, R11, RZ, P0 ;  /* 0x000000ff0b00720c */ /* 0x000fda0000705670 */
[----:B------:R-:W-:Y:S05]  /*0d40*/  @!P0 BRA `(.L_x_2) ;  /* 0x00000000002c8947 */ /* 0x000fea0003800000 */
.L_x_8:
[----:B-----5:R-:W-:-:S04]  /*0d50*/  IADD3 R7, P0, PT, R22, R15, RZ ;  /* 0x0000000f16077210 */ /* 0x020fc80007f1e0ff */
[----:B------:R-:W-:Y:S02]  /*0d60*/  LEA.HI.X.SX32 R8, R15, RZ, 0x1, P0 ;  /* 0x000000ff0f087211 */ /* 0x000fe400000f0eff */
[----:B0-----:R-:W-:-:S04]  /*0d70*/  LEA R6, P0, R7, UR10, 0x1 ;  /* 0x0000000a07067c11 */ /* 0x001fc8000f8008ff */
[----:B------:R-:W-:-:S05]  /*0d80*/  LEA.HI.X R7, R7, UR11, R8, 0x1, P0 ;  /* 0x0000000b07077c11 */ /* 0x000fca00080f0c08 */
[----:B------:R-:W2:Y:S01]  /*0d90*/  LDG.E.U16.CONSTANT R6, desc[UR8][R6.64] ;  /* 0x0000000806067981 */ /* 0x000ea2000c1e9500 */
[----:B------:R-:W-:Y:S01]  /*0da0*/  IADD3 R11, PT, PT, R11, 0x1, RZ ;  /* 0x000000010b0b7810 */ /* 0x000fe20007ffe0ff */
[----:B------:R-:W-:-:S03]  /*0db0*/  IMAD.IADD R15, R15, 0x1, R0 ;  /* 0x000000010f0f7824 */ /* 0x000fc600078e0200 */
[----:B------:R-:W-:Y:S01]  /*0dc0*/  ISETP.NE.AND P0, PT, R11, RZ, PT ;  /* 0x000000ff0b00720c */ /* 0x000fe20003f05270 */
[----:B--2---:R0:W-:Y:S02]  /*0dd0*/  STS.U16 [R5], R6 ;  /* 0x0000000605007388 */ /* 0x0041e40000000400 */
[----:B0-----:R-:W-:-:S10]  /*0de0*/  IADD3 R5, PT, PT, R5, 0x80, RZ ;  /* 0x0000008005057810 */ /* 0x001fd40007ffe0ff */
[----:B------:R-:W-:Y:S05]  /*0df0*/  @P0 BRA `(.L_x_8) ;  /* 0xfffffffc00d40947 */ /* 0x000fea000383ffff */
.L_x_2:
[----:B0-----:R-:W-:Y:S05]  /*0e00*/  BSYNC.RECONVERGENT B0 ;  /* 0x0000000000007941 */ /* 0x001fea0003800200 */
.L_x_1:
[----:B------:R-:W0:Y:S02]  /*0e10*/  LDCU UR5, c[0x0][0x3ac] ;  /* 0x00007580ff0577ac */ /* 0x000e240008000800 */
[----:B0-----:R-:W-:-:S05]  /*0e20*/  IMAD.U32 R51, RZ, RZ, UR5 ;  /* 0x00000005ff337e24 */ /* 0x001fca000f8e00ff */
[----:B------:R-:W-:-:S13]  /*0e30*/  ISETP.GE.AND P0, PT, R14, R51, PT ;  /* 0x000000330e00720c */ /* 0x000fda0003f06270 */
[----:B------:R-:W-:Y:S05]  /*0e40*/  @P0 EXIT ;  /* 0x000000000000094d */ /* 0x000fea0003800000 */
[----:B------:R-:W0:Y:S02]  /*0e50*/  LDCU.U8 UR5, c[0x0][0x3e0] ;  /* 0x00007c00ff0577ac */ /* 0x000e240008000000 */
[----:B0-----:R-:W-:-:S06]  /*0e60*/  UPRMT UR5, UR5, 0x8880, URZ ;  /* 0x0000888005057896 */ /* 0x001fcc00080000ff */
[----:B------:R-:W-:-:S04]  /*0e70*/  ISETP.NE.AND P0, PT, RZ, UR5, PT ;  /* 0x00000005ff007c0c */ /* 0x000fc8000bf05270 */
[----:B------:R-:W-:-:S13]  /*0e80*/  ISETP.NE.OR P0, PT, R10, RZ, !P0 ;  /* 0x000000ff0a00720c */ /* 0x000fda0004705670 */
[----:B------:R-:W-:Y:S05]  /*0e90*/  @P0 BRA `(.L_x_12) ;  /* 0x0000000000c00947 */ /* 0x000fea0003800000 */
[----:B------:R-:W-:Y:S01]  /*0ea0*/  IADD3 R11, PT, PT, RZ, -R4, RZ ;  /* 0x80000004ff0b7210 */ /* 0x000fe20007ffe0ff */
[----:B------:R-:W-:-:S03]  /*0eb0*/  IMAD R3, R3, R51, RZ ;  /* 0x0000003303037224 */ /* 0x000fc600078e02ff */
[----:B------:R-:W-:Y:S02]  /*0ec0*/  ISETP.GE.AND P0, PT, R11, RZ, PT ;  /* 0x000000ff0b00720c */ /* 0x000fe40003f06270 */
[----:B------:R-:W-:-:S05]  /*0ed0*/  LEA R3, R3, UR4, 0x2 ;  /* 0x0000000403037c11 */ /* 0x000fca000f8e10ff */
[----:B------:R-:W-:-:S06]  /*0ee0*/  IMAD R3, R2, 0x4, R3 ;  /* 0x0000000402037824 */ /* 0x000fcc00078e0203 */
[----:B------:R-:W-:Y:S05]  /*0ef0*/  @P0 BRA `(.L_x_13) ;  /* 0x00000000008c0947 */ /* 0x000fea0003800000 */
[----:B------:R-:W-:Y:S02]  /*0f00*/  IADD3 R4, PT, PT, RZ, -R11, RZ ;  /* 0x8000000bff047210 */ /* 0x000fe40007ffe0ff */
[----:B------:R-:W-:Y:S02]  /*0f10*/  PLOP3.LUT P0, PT, PT, PT, PT, 0x80, 0x8 ;  /* 0x000000000008781c */ /* 0x000fe40003f0f070 */
[----:B------:R-:W-:-:S13]  /*0f20*/  ISETP.GT.AND P2, PT, R4, 0x3, PT ;  /* 0x000000030400780c */ /* 0x000fda0003f44270 */
[----:B------:R-:W-:Y:S05]  /*0f30*/  @!P2 BRA `(.L_x_14) ;  /* 0x000000000044a947 */ /* 0x000fea0003800000 */
[----:B------:R-:W0:Y:S01]  /*0f40*/  LDC.64 R16, c[0x0][0x3a0] ;  /* 0x0000e800ff107b82 */ /* 0x000e220000000a00 */
[----:B------:R-:W-:-:S13]  /*0f50*/  PLOP3.LUT P0, PT, PT, PT, PT, 0x8, 0x80 ;  /* 0x000000000080781c */ /* 0x000fda0003f0e170 */
.L_x_15:
[----:B-12---:R-:W-:Y:S01]  /*0f60*/  IMAD.IADD R6, R3, 0x1, R51 ;  /* 0x0000000103067824 */ /* 0x006fe200078e0233 */
[----:B------:R-:W-:Y:S01]  /*0f70*/  IADD3 R11, PT, PT, R11, 0x4, RZ ;  /* 0x000000040b0b7810 */ /* 0x000fe20007ffe0ff */
[----:B0-----:R-:W-:-:S03]  /*0f80*/  IMAD.WIDE R4, R3, 0x2, R16 ;  /* 0x0000000203047825 */ /* 0x001fc600078e0210 */
[C---:B------:R-:W-:Y:S01]  /*0f90*/  IADD3 R8, PT, PT, R6.reuse, R51, RZ ;  /* 0x0000003306087210 */ /* 0x040fe20007ffe0ff */
[----:B------:R-:W-:Y:S01]  /*0fa0*/  IMAD.WIDE R6, R6, 0x2, R16 ;  /* 0x0000000206067825 */ /* 0x000fe200078e0210 */
[----:B------:R2:W-:Y:S01]  /*0fb0*/  STG.E.64 desc[UR8][R4.64], RZ ;  /* 0x000000ff04007986 */ /* 0x0005e2000c101b08 */
[----:B------:R-:W-:Y:S02]  /*0fc0*/  ISETP.GE.AND P2, PT, R11, -0x3, PT ;  /* 0xfffffffd0b00780c */ /* 0x000fe40003f46270 */
[C---:B------:R-:W-:Y:S01]  /*0fd0*/  IMAD.IADD R15, R8.reuse, 0x1, R51 ;  /* 0x00000001080f7824 */ /* 0x040fe200078e0233 */
[----:B------:R2:W-:Y:S01]  /*0fe0*/  STG.E.64 desc[UR8][R6.64], RZ ;  /* 0x000000ff06007986 */ /* 0x0005e2000c101b08 */
[----:B------:R-:W-:-:S04]  /*0ff0*/  IMAD.WIDE R8, R8, 0x2, R16 ;  /* 0x0000000208087825 */ /* 0x000fc800078e0210 */
[C---:B------:R-:W-:Y:S01]  /*1000*/  IMAD.WIDE R12, R15.reuse, 0x2, R16 ;  /* 0x000000020f0c7825 */ /* 0x040fe200078e0210 */
[----:B------:R2:W-:Y:S03]  /*1010*/  STG.E.64 desc[UR8][R8.64], RZ ;  /* 0x000000ff08007986 */ /* 0x0005e6000c101b08 */
[----:B------:R-:W-:Y:S01]  /*1020*/  IMAD.IADD R3, R15, 0x1, R51 ;  /* 0x000000010f037824 */ /* 0x000fe200078e0233 */
[----:B------:R2:W-:Y:S01]  /*1030*/  STG.E.64 desc[UR8][R12.64], RZ ;  /* 0x000000ff0c007986 */ /* 0x0005e2000c101b08 */
[----:B------:R-:W-:Y:S05]  /*1040*/  @!P2 BRA `(.L_x_15) ;  /* 0xfffffffc00c4a947 */ /* 0x000fea000383ffff */
.L_x_14:
[----:B--2---:R-:W-:-:S04]  /*1050*/  IADD3 R4, PT, PT, RZ, -R11, RZ ;  /* 0x8000000bff047210 */ /* 0x004fc80007ffe0ff */
[----:B------:R-:W-:-:S13]  /*1060*/  ISETP.GT.AND P2, PT, R4, 0x1, PT ;  /* 0x000000010400780c */ /* 0x000fda0003f44270 */
[----:B------:R-:W-:Y:S05]  /*1070*/  @!P2 BRA `(.L_x_16) ;  /* 0x000000000024a947 */ /* 0x000fea0003800000 */
[----:B-1----:R-:W0:Y:S01]  /*1080*/  LDC.64 R6, c[0x0][0x3a0] ;  /* 0x0000e800ff067b82 */ /* 0x002e220000000a00 */
[----:B------:R-:W-:Y:S01]  /*1090*/  IMAD.IADD R8, R3, 0x1, R51 ;  /* 0x0000000103087824 */ /* 0x000fe200078e0233 */
[----:B------:R-:W-:Y:S02]  /*10a0*/  PLOP3.LUT P0, PT, PT, PT, PT, 0x8, 0x80 ;  /* 0x000000000080781c */ /* 0x000fe40003f0e170 */
[----:B------:R-:W-:Y:S01]  /*10b0*/  IADD3 R11, PT, PT, R11, 0x2, RZ ;  /* 0x000000020b0b7810 */ /* 0x000fe20007ffe0ff */
[----:B0-----:R-:W-:-:S04]  /*10c0*/  IMAD.WIDE R4, R3, 0x2, R6 ;  /* 0x0000000203047825 */ /* 0x001fc800078e0206 */
[C---:B------:R-:W-:Y:S01]  /*10d0*/  IMAD.WIDE R6, R8.reuse, 0x2, R6 ;  /* 0x0000000208067825 */ /* 0x040fe200078e0206 */
[----:B------:R0:W-:Y:S03]  /*10e0*/  STG.E.64 desc[UR8][R4.64], RZ ;  /* 0x000000ff04007986 */ /* 0x0001e6000c101b08 */
[----:B------:R-:W-:Y:S01]  /*10f0*/  IMAD.IADD R3, R8, 0x1, R51 ;  /* 0x0000000108037824 */ /* 0x000fe200078e0233 */
[----:B------:R0:W-:Y:S06]  /*1100*/  STG.E.64 desc[UR8][R6.64], RZ ;  /* 0x000000ff06007986 */ /* 0x0001ec000c101b08 */
.L_x_16:
[----:B------:R-:W-:-:S13]  /*1110*/  ISETP.NE.OR P0, PT, R11, RZ, P0 ;  /* 0x000000ff0b00720c */ /* 0x000fda0000705670 */
[----:B------:R-:W-:Y:S05]  /*1120*/  @!P0 BRA `(.L_x_12) ;  /* 0x00000000001c8947 */ /* 0x000fea0003800000 */
.L_x_13:
[----:B01----:R-:W0:Y:S02]  /*1130*/  LDC.64 R4, c[0x0][0x3a0] ;  /* 0x0000e800ff047b82 */ /* 0x003e240000000a00 */
.L_x_17:
[----:B0-----:R-:W-:Y:S01]  /*1140*/  IMAD.WIDE R6, R3, 0x2, R4 ;  /* 0x0000000203067825 */ /* 0x001fe200078e0204 */
[----:B------:R-:W-:-:S03]  /*1150*/  IADD3 R11, PT, PT, R11, 0x1, RZ ;  /* 0x000000010b0b7810 */ /* 0x000fc60007ffe0ff */
[----:B------:R-:W-:Y:S01]  /*1160*/  IMAD.IADD R3, R3, 0x1, R51 ;  /* 0x0000000103037824 */ /* 0x000fe200078e0233 */
[----:B------:R2:W-:Y:S01]  /*1170*/  STG.E.64 desc[UR8][R6.64], RZ ;  /* 0x000000ff06007986 */ /* 0x0005e2000c101b08 */
[----:B------:R-:W-:-:S13]  /*1180*/  ISETP.NE.AND P0, PT, R11, RZ, PT ;  /* 0x000000ff0b00720c */ /* 0x000fda0003f05270 */
[----:B--2---:R-:W-:Y:S05]  /*1190*/  @P0 BRA `(.L_x_17) ;  /* 0xfffffffc00e80947 */ /* 0x004fea000383ffff */
.L_x_12:
[----:B------:R-:W2:Y:S01]  /*11a0*/  LDCU UR4, c[0x0][0x3c8] ;  /* 0x00007900ff0477ac */ /* 0x000ea20008000800 */
[----:B------:R-:W3:Y:S01]  /*11b0*/  LDC.64 R12, c[0x0][0x3b8] ;  /* 0x0000ee00ff0c7b82 */ /* 0x000ee20000000a00 */
[C---:B------:R-:W-:Y:S01]  /*11c0*/  ISETP.GE.AND P6, PT, R61.reuse, R0, PT ;  /* 0x000000003d00720c */ /* 0x040fe20003fc6270 */
[----:B------:R-:W4:Y:S01]  /*11d0*/  LDCU UR10, c[0x0][0x3cc] ;  /* 0x00007980ff0a77ac */ /* 0x000f220008000800 */
[----:B------:R-:W-:Y:S01]  /*11e0*/  SHF.L.U32 R17, R10, 0x7, RZ ;  /* 0x000000070a117819 */ /* 0x000fe200000006ff */
[----:B------:R-:W1:Y:S01]  /*11f0*/  LDCU UR5, c[0x0][0x3d0] ;  /* 0x00007a00ff0577ac */ /* 0x000e620008000800 */
[----:B------:R-:W1:Y:S01]  /*1200*/  LDCU UR6, c[0x0][0x3d4] ;  /* 0x00007a80ff0677ac */ /* 0x000e620008000800 */
[----:B------:R-:W1:Y:S01]  /*1210*/  LDCU UR7, c[0x0][0x3d8] ;  /* 0x00007b00ff0777ac */ /* 0x000e620008000800 */
[C---:B--2---:R-:W-:Y:S01]  /*1220*/  VIMNMX R3, PT, PT, R61.reuse, UR4, PT ;  /* 0x000000043d037c48 */ /* 0x044fe2000bfe0100 */
[----:B------:R-:W-:Y:S01]  /*1230*/  BAR.SYNC.DEFER_BLOCKING 0x0 ;  /* 0x0000000000007b1d */ /* 0x000fe20000010000 */
[----:B------:R-:W-:-:S02]  /*1240*/  ISETP.GT.AND P0, PT, R61, UR4, PT ;  /* 0x000000043d007c0c */ /* 0x000fc4000bf04270 */
[----:B0-----:R-:W-:Y:S02]  /*1250*/  SHF.R.S32.HI R4, RZ, 0x1f, R3 ;  /* 0x0000001fff047819 */ /* 0x001fe40000011403 */
[----:B----4-:R-:W-:Y:S01]  /*1260*/  ISETP.GT.AND P2, PT, R61, UR10, PT ;  /* 0x0000000a3d007c0c */ /* 0x010fe2000bf44270 */
[----:B---3--:R-:W-:Y:S01]  /*1270*/  IMAD.WIDE.U32 R16, R17, 0x2, R12 ;  /* 0x0000000211107825 */ /* 0x008fe200078e000c */
[C---:B-1----:R-:W-:Y:S02]  /*1280*/  ISETP.GT.AND P3, PT, R61.reuse, UR5, PT ;  /* 0x000000053d007c0c */ /* 0x042fe4000bf64270 */
[----:B------:R-:W-:Y:S02]  /*1290*/  LEA.HI R3, R4, R3, RZ, 0x5 ;  /* 0x0000000304037211 */ /* 0x000fe400078f28ff */
[C---:B------:R-:W-:Y:S02]  /*12a0*/  ISETP.GT.AND P4, PT, R61.reuse, UR6, PT ;  /* 0x000000063d007c0c */ /* 0x040fe4000bf84270 */
[----:B------:R-:W-:Y:S01]  /*12b0*/  ISETP.GT.AND P5, PT, R61, UR7, PT ;  /* 0x000000073d007c0c */ /* 0x000fe2000bfa4270 */
[----:B------:R-:W-:-:S12]  /*12c0*/  @P6 BRA `(.L_x_18) ;  /* 0x0000000000d06947 */ /* 0x000fd80003800000 */
[----:B------:R0:W5:Y:S01]  /*12d0*/  LDG.E.U16.CONSTANT R4, desc[UR8][R16.64] ;  /* 0x0000000810047981 */ /* 0x000162000c1e9500 */
[----:B------:R-:W-:Y:S01]  /*12e0*/  SHF.R.S32.HI R5, RZ, 0x1f, R14 ;  /* 0x0000001fff057819 */ /* 0x000fe2000001140e */
[----:B------:R-:W-:Y:S02]  /*12f0*/  IMAD.SHL.U32 R2, R2, 0x10, RZ ;  /* 0x0000001002027824 */ /* 0x000fe400078e00ff */
[----:B------:R-:W-:Y:S02]  /*1300*/  HFMA2 R11, -RZ, RZ, 0, 0 ;  /* 0x00000000ff0b7431 */ /* 0x000fe400000001ff */
[----:B------:R-:W-:Y:S01]  /*1310*/  IMAD.MOV.U32 R15, RZ, RZ, R61 ;  /* 0x000000ffff0f7224 */ /* 0x000fe200078e003d */
[----:B------:R-:W-:Y:S02]  /*1320*/  LEA.HI R5, R5, R14, RZ, 0x3 ;  /* 0x0000000e05057211 */ /* 0x000fe400078f18ff */
[----:B------:R-:W-:Y:S02]  /*1330*/  LOP3.LUT R2, R2, 0x10, RZ, 0xc0, !PT ;  /* 0x0000001002027812 */ /* 0x000fe400078ec0ff */
[----:B0-----:R-:W-:-:S07]  /*1340*/  SHF.R.S32.HI R5, RZ, 0x3, R5 ;  /* 0x00000003ff057819 */ /* 0x001fce0000011405 */
.L_x_19:
[----:B0-----:R-:W0:Y:S01]  /*1350*/  LDC.64 R6, c[0x0][0x390] ;  /* 0x0000e400ff067b82 */ /* 0x001e220000000a00 */
[----:B-----5:R-:W-:-:S05]  /*1360*/  IADD3 R18, PT, PT, R4, R11, RZ ;  /* 0x0000000b04127210 */ /* 0x020fca0007ffe0ff */
[----:B------:R-:W-:-:S05]  /*1370*/  IMAD R8, R18, R51, RZ ;  /* 0x0000003312087224 */ /* 0x000fca00078e02ff */
[----:B------:R-:W-:-:S04]  /*1380*/  SHF.R.S32.HI R9, RZ, 0x1f, R8 ;  /* 0x0000001fff097819 */ /* 0x000fc80000011408 */
[----:B------:R-:W-:-:S04]  /*1390*/  LEA.HI R8, R9, R8, RZ, 0x3 ;  /* 0x0000000809087211 */ /* 0x000fc800078f18ff */
[----:B------:R-:W-:-:S05]  /*13a0*/  LEA.HI.SX32 R9, R8, R5, 0x1d ;  /* 0x0000000508097211 */ /* 0x000fca00078feaff */
[----:B0-----:R-:W-:Y:S02]  /*13b0*/  IMAD.WIDE R6, R9, 0x4, R6 ;  /* 0x0000000409067825 */ /* 0x001fe400078e0206 */
[----:B------:R-:W0:Y:S04]  /*13c0*/  LDC.64 R8, c[0x0][0x398] ;  /* 0x0000e600ff087b82 */ /* 0x000e280000000a00 */
[----:B------:R-:W2:Y:S01]  /*13d0*/  LDG.E.CONSTANT R7, desc[UR8][R6.64] ;  /* 0x0000000806077981 */ /* 0x000ea2000c1e9900 */
[----:B------:R-:W-:Y:S02]  /*13e0*/  IMAD.SHL.U32 R19, R15, 0x2, RZ ;  /* 0x000000020f137824 */ /* 0x000fe400078e00ff */
[----:B0-----:R-:W-:-:S04]  /*13f0*/  IMAD.WIDE.U32 R8, R18, 0x2, R8 ;  /* 0x0000000212087825 */ /* 0x001fc800078e0008 */
[----:B------:R-:W-:Y:S02]  /*1400*/  IMAD.WIDE.U32 R18, R19, 0x2, R12 ;  /* 0x0000000213127825 */ /* 0x000fe400078e000c */
[----:B------:R0:W3:Y:S04]  /*1410*/  LDG.E.U16.CONSTANT R8, desc[UR8][R8.64] ;  /* 0x0000000808087981 */ /* 0x0000e8000c1e9500 */
[----:B------:R1:W4:Y:S01]  /*1420*/  LDG.E.U16.CONSTANT R26, desc[UR8][R18.64+0x2] ;  /* 0x00000208121a7981 */ /* 0x000322000c1e9500 */
[----:B--2---:R-:W-:-:S04]  /*1430*/  SHF.R.U32.HI R20, RZ, R2, R7 ;  /* 0x00000002ff147219 */ /* 0x004fc80000011607 */
[--C-:B------:R-:W-:Y:S02]  /*1440*/  SHF.R.U32.HI R22, RZ, 0x4, R20.reuse ;  /* 0x00000004ff167819 */ /* 0x100fe40000011614 */
[----:B------:R-:W-:Y:S02]  /*1450*/  SHF.R.U32.HI R6, RZ, 0x8, R20 ;  /* 0x00000008ff067819 */ /* 0x000fe40000011614 */
[----:B------:R-:W-:Y:S02]  /*1460*/  LOP3.LUT R22, R22, 0xf, RZ, 0xc0, !PT ;  /* 0x0000000f16167812 */ /* 0x000fe400078ec0ff */
[----:B------:R-:W-:Y:S02]  /*1470*/  LOP3.LUT R6, R6, 0xf, RZ, 0xc0, !PT ;  /* 0x0000000f06067812 */ /* 0x000fe400078ec0ff */
[----:B------:R-:W-:Y:S01]  /*1480*/  LOP3.LUT R21, R20, 0xf, RZ, 0xc0, !PT ;  /* 0x0000000f14157812 */ /* 0x000fe200078ec0ff */
[----:B------:R-:W-:Y:S01]  /*1490*/  IMAD R7, R22, R22, R22 ;  /* 0x0000001616077224 */ /* 0x000fe200078e0216 */
[----:B------:R-:W-:-:S03]  /*14a0*/  SHF.R.U32.HI R20, RZ, 0xc, R20 ;  /* 0x0000000cff147819 */ /* 0x000fc60000011614 */
[C---:B------:R-:W-:Y:S01]  /*14b0*/  IMAD R24, R21.reuse, R21, R21 ;  /* 0x0000001515187224 */ /* 0x040fe200078e0215 */
[----:B------:R-:W-:Y:S01]  /*14c0*/  IADD3 R22, PT, PT, R22, 0x1, R7 ;  /* 0x0000000116167810 */ /* 0x000fe20007ffe007 */
[----:B------:R-:W-:Y:S01]  /*14d0*/  IMAD R7, R6, R6, R6 ;  /* 0x0000000606077224 */ /* 0x000fe200078e0206 */
[----:B------:R-:W-:Y:S02]  /*14e0*/  LOP3.LUT R20, R20, 0xf, RZ, 0xc0, !PT ;  /* 0x0000000f14147812 */ /* 0x000fe400078ec0ff */
[----:B------:R-:W-:Y:S01]  /*14f0*/  IADD3 R24, PT, PT, R21, 0x1, R24 ;  /* 0x0000000115187810 */ /* 0x000fe20007ffe018 */
[----:B0-----:R-:W-:Y:S01]  /*1500*/  I2F.F16 R9, R22 ;  /* 0x0000001600097306 */ /* 0x001fe20000200c00 */
[----:B-1----:R-:W-:Y:S01]  /*1510*/  IADD3 R18, PT, PT, R6, 0x1, R7 ;  /* 0x0000000106127810 */ /* 0x002fe20007ffe007 */
[----:B------:R-:W-:Y:S01]  /*1520*/  IMAD R7, R20, R20, R20 ;  /* 0x0000001414077224 */ /* 0x000fe200078e0214 */
[C---:B------:R-:W-:Y:S02]  /*1530*/  LEA R6, R11.reuse, R1, 0x3 ;  /* 0x000000010b067211 */ /* 0x040fe400078e18ff */
[----:B------:R-:W-:-:S02]  /*1540*/  IADD3 R11, PT, PT, R11, 0x1, RZ ;  /* 0x000000010b0b7810 */ /* 0x000fc40007ffe0ff */
[----:B------:R-:W-:Y:S01]  /*1550*/  IADD3 R7, PT, PT, R20, 0x1, R7 ;  /* 0x0000000114077810 */ /* 0x000fe20007ffe007 */
[----:B------:R-:W0:Y:S01]  /*1560*/  I2F.F16 R24, R24 ;  /* 0x0000001800187306 */ /* 0x000e220000200c00 */
[----:B----4-:R-:W-:-:S05]  /*1570*/  IMAD.IADD R15, R26, 0x1, R15 ;  /* 0x000000011a0f7824 */ /* 0x010fca00078e020f */
[----:B------:R-:W-:Y:S02]  /*1580*/  ISETP.GE.AND P6, PT, R15, R56, PT ;  /* 0x000000380f00720c */ /* 0x000fe40003fc6270 */
[----:B------:R-:W-:Y:S01]  /*1590*/  I2F.F16 R18, R18 ;  /* 0x0000001200127306 */ /* 0x000fe20000200c00 */
[----:B0-----:R-:W-:-:S07]  /*15a0*/  PRMT R9, R24, 0x5410, R9 ;  /* 0x0000541018097816 */ /* 0x001fce0000000009 */
[----:B------:R-:W0:Y:S01]  /*15b0*/  I2F.F16 R7, R7 ;  /* 0x0000000700077306 */ /* 0x000e220000200c00 */
[----:B---3--:R-:W-:Y:S01]  /*15c0*/  HMUL2 R20, R9, R8.H0_H0 ;  /* 0x2000000809147232 */ /* 0x008fe20000000000 */
[----:B0-----:R-:W-:-:S05]  /*15d0*/  PRMT R7, R18, 0x5410, R7 ;  /* 0x0000541012077816 */ /* 0x001fca0000000007 */
[----:B------:R-:W-:-:S05]  /*15e0*/  HMUL2 R21, R7, R8.H0_H0 ;  /* 0x2000000807157232 */ /* 0x000fca0000000000 */
[----:B------:R0:W-:Y:S01]  /*15f0*/  STL.64 [R6], R20 ;  /* 0x0000001406007387 */ /* 0x0001e20000100a00 */
[----:B------:R-:W-:Y:S05]  /*1600*/  @!P6 BRA `(.L_x_19) ;  /* 0xfffffffc0050e947 */ /* 0x000fea000383ffff */
.L_x_18:
[----:B------:R-:W-:Y:S01]  /*1610*/  CS2R R4, SRZ ;  /* 0x0000000000047805 */ /* 0x000fe2000001ff00 */
[----:B------:R-:W-:Y:S01]  /*1620*/  IMAD.MOV.U32 R7, RZ, RZ, RZ ;  /* 0x000000ffff077224 */ /* 0x000fe200078e00ff */
[----:B------:R-:W-:Y:S01]  /*1630*/  MOV R8, RZ ;  /* 0x000000ff00087202 */ /* 0x000fe20000000f00 */
[----:B------:R-:W-:Y:S01]  /*1640*/  IMAD.MOV.U32 R2, RZ, RZ, RZ ;  /* 0x000000ffff027224 */ /* 0x000fe200078e00ff */
[----:B------:R-:W-:Y:S01]  /*1650*/  SHF.R.S32.HI R9, RZ, 0x5, R3 ;  /* 0x00000005ff097819 */ /* 0x000fe20000011403 */
[----:B------:R-:W-:Y:S06]  /*1660*/  @!P0 BRA `(.L_x_20) ;  /* 0x00000000001c8947 */ /* 0x000fec0003800000 */
[----:B------:R-:W1:Y:S02]  /*1670*/  LDC R2, c[0x0][0x3cc] ;  /* 0x0000f300ff027b82 */ /* 0x000e640000000800 */
[----:B-1----:R-:W-:-:S04]  /*1680*/  VIMNMX R2, PT, PT, R61, R2, PT ;  /* 0x000000023d027248 */ /* 0x002fc80003fe0100 */
[----:B------:R-:W-:-:S04]  /*1690*/  IADD3 R2, PT, PT, R2, -UR4, RZ ;  /* 0x8000000402027c10 */ /* 0x000fc8000fffe0ff */
[----:B------:R-:W-:-:S04]  /*16a0*/  SHF.R.S32.HI R3, RZ, 0x1f, R2 ;  /* 0x0000001fff037819 */ /* 0x000fc80000011402 */
[----:B------:R-:W-:-:S04]  /*16b0*/  LEA.HI R3, R3, R2, RZ, 0x5 ;  /* 0x0000000203037211 */ /* 0x000fc800078f28ff */
[----:B------:R-:W-:-:S05]  /*16c0*/  SHF.R.S32.HI R3, RZ, 0x5, R3 ;  /* 0x00000005ff037819 */ /* 0x000fca0000011403 */
[----:B------:R-:W-:-:S07]  /*16d0*/  IMAD R2, R3, 0x6, RZ ;  /* 0x0000000603027824 */ /* 0x000fce00078e02ff */
.L_x_20:
[----:B------:R-:W-:Y:S05]  /*16e0*/  @!P2 BRA `(.L_x_21) ;  /* 0x00000000001ca947 */ /* 0x000fea0003800000 */
[----:B------:R-:W1:Y:S02]  /*16f0*/  LDC R4, c[0x0][0x3d0] ;  /* 0x0000f400ff047b82 */ /* 0x000e640000000800 */
[----:B-1----:R-:W-:-:S05]  /*1700*/  VIMNMX R3, PT, PT, R61, R4, PT ;  /* 0x000000043d037248 */ /* 0x002fca0003fe0100 */
[----:B------:R-:W-:-:S05]  /*1710*/  VIADD R3, R3, -UR10 ;  /* 0x8000000a03037c36 */ /* 0x000fca0008000000 */
[----:B------:R-:W-:-:S04]  /*1720*/  SHF.R.S32.HI R4, RZ, 0x1f, R3 ;  /* 0x0000001fff047819 */ /* 0x000fc80000011403 */
[----:B------:R-:W-:-:S04]  /*1730*/  LEA.HI R4, R4, R3, RZ, 0x5 ;  /* 0x0000000304047211 */ /* 0x000fc800078f28ff */
[----:B------:R-:W-:-:S05]  /*1740*/  SHF.R.S32.HI R4, RZ, 0x5, R4 ;  /* 0x00000005ff047819 */ /* 0x000fca0000011404 */
[----:B------:R-:W-:-:S07]  /*1750*/  IMAD R4, R4, 0x5, RZ ;  /* 0x0000000504047824 */ /* 0x000fce00078e02ff */
.L_x_21:
[----:B------:R-:W-:Y:S05]  /*1760*/  @!P3 BRA `(.L_x_22) ;  /* 0x00000000001cb947 */ /* 0x000fea0003800000 */
[----:B0-----:R-:W0:Y:S02]  /*1770*/  LDC R6, c[0x0][0x3d4] ;  /* 0x0000f500ff067b82 */ /* 0x001e240000000800 */
[----:B0-----:R-:W-:-:S04]  /*1780*/  VIMNMX R3, PT, PT, R61, R6, PT ;  /* 0x000000063d037248 */ /* 0x001fc80003fe0100 */
[----:B------:R-:W-:-:S04]  /*1790*/  IADD3 R3, PT, PT, R3, -UR5, RZ ;  /* 0x8000000503037c10 */ /* 0x000fc8000fffe0ff */
[----:B------:R-:W-:-:S04]  /*17a0*/  SHF.R.S32.HI R6, RZ, 0x1f, R3 ;  /* 0x0000001fff067819 */ /* 0x000fc80000011403 */
[----:B------:R-:W-:-:S04]  /*17b0*/  LEA.HI R6, R6, R3, RZ, 0x5 ;  /* 0x0000000306067211 */ /* 0x000fc800078f28ff */
[----:B------:R-:W-:-:S05]  /*17c0*/  SHF.R.S32.HI R6, RZ, 0x5, R6 ;  /* 0x00000005ff067819 */ /* 0x000fca0000011406 */
[----:B------:R-:W-:-:S07]  /*17d0*/  IMAD.SHL.U32 R5, R6, 0x4, RZ ;  /* 0x0000000406057824 */ /* 0x000fce00078e00ff */
.L_x_22:
[----:B------:R-:W-:Y:S05]  /*17e0*/  @!P4 BRA `(.L_x_23) ;  /* 0x00000000001cc947 */ /* 0x000fea0003800000 */
[----:B0-----:R-:W0:Y:S02]  /*17f0*/  LDC R6, c[0x0][0x3d8] ;  /* 0x0000f600ff067b82 */ /* 0x001e240000000800 */
[----:B0-----:R-:W-:-:S04]  /*1800*/  VIMNMX R3, PT, PT, R61, R6, PT ;  /* 0x000000063d037248 */ /* 0x001fc80003fe0100 */
[----:B------:R-:W-:-:S04]  /*1810*/  IADD3 R3, PT, PT, R3, -UR6, RZ ;  /* 0x8000000603037c10 */ /* 0x000fc8000fffe0ff */
[----:B------:R-:W-:-:S04]  /*1820*/  SHF.R.S32.HI R6, RZ, 0x1f, R3 ;  /* 0x0000001fff067819 */ /* 0x000fc80000011403 */
[----:B------:R-:W-:-:S04]  /*1830*/  LEA.HI R6, R6, R3, RZ, 0x5 ;  /* 0x0000000306067211 */ /* 0x000fc800078f28ff */
[----:B------:R-:W-:-:S05]  /*1840*/  SHF.R.S32.HI R6, RZ, 0x5, R6 ;  /* 0x00000005ff067819 */ /* 0x000fca0000011406 */
[----:B------:R-:W-:-:S07]  /*1850*/  IMAD R7, R6, 0x3, RZ ;  /* 0x0000000306077824 */ /* 0x000fce00078e02ff */
.L_x_23:
[----:B------:R-:W-:Y:S05]  /*1860*/  @!P5 BRA `(.L_x_24) ;  /* 0x00000000001cd947 */ /* 0x000fea0003800000 */
[----:B0-----:R-:W0:Y:S02]  /*1870*/  LDC R6, c[0x0][0x3dc] ;  /* 0x0000f700ff067b82 */ /* 0x001e240000000800 */
[----:B0-----:R-:W-:-:S05]  /*1880*/  VIMNMX R3, PT, PT, R61, R6, PT ;  /* 0x000000063d037248 */ /* 0x001fca0003fe0100 */
[----:B------:R-:W-:-:S05]  /*1890*/  VIADD R3, R3, -UR7 ;  /* 0x8000000703037c36 */ /* 0x000fca0008000000 */
[----:B------:R-:W-:-:S04]  /*18a0*/  SHF.R.S32.HI R6, RZ, 0x1f, R3 ;  /* 0x0000001fff067819 */ /* 0x000fc80000011403 */
[----:B------:R-:W-:-:S04]  /*18b0*/  LEA.HI R6, R6, R3, RZ, 0x5 ;  /* 0x0000000306067211 */ /* 0x000fc800078f28ff */
[----:B------:R-:W-:-:S04]  /*18c0*/  SHF.R.S32.HI R6, RZ, 0x5, R6 ;  /* 0x00000005ff067819 */ /* 0x000fc80000011406 */
[----:B------:R-:W-:-:S07]  /*18d0*/  SHF.L.U32 R8, R6, 0x1, RZ ;  /* 0x0000000106087819 */ /* 0x000fce00000006ff */
.L_x_24:
[----:B------:R-:W-:Y:S01]  /*18e0*/  VIMNMX R0, PT, PT, R0, UR10, PT ;  /* 0x0000000a00007c48 */ /* 0x000fe2000bfe0100 */
[----:B------:R-:W-:Y:S01]  /*18f0*/  IMAD R2, R9, 0x8, R2 ;  /* 0x0000000809027824 */ /* 0x000fe200078e0202 */
[----:B------:R-:W-:Y:S02]  /*1900*/  PRMT R47, RZ, 0x5410, RZ ;  /* 0x00005410ff2f7816 */ /* 0x000fe400000000ff */
[----:B------:R-:W-:Y:S02]  /*1910*/  ISETP.GT.AND P0, PT, R0, R61, PT ;  /* 0x0000003d0000720c */ /* 0x000fe40003f04270 */
[----:B------:R-:W-:Y:S02]  /*1920*/  IADD3 R2, PT, PT, R5, R2, R4 ;  /* 0x0000000205027210 */ /* 0x000fe40007ffe004 */
[----:B------:R-:W-:Y:S02]  /*1930*/  PRMT R46, RZ, 0x5410, RZ ;  /* 0x00005410ff2e7816 */ /* 0x000fe400000000ff */
[----:B------:R-:W-:-:S02]  /*1940*/  IADD3 R8, PT, PT, R8, R2, R7 ;  /* 0x0000000208087210 */ /* 0x000fc40007ffe007 */
[----:B------:R-:W-:Y:S02]  /*1950*/  PRMT R0, RZ, 0x5410, RZ ;  /* 0x00005410ff007816 */ /* 0x000fe400000000ff */
[----:B------:R-:W-:Y:S01]  /*1960*/  PRMT R2, RZ, 0x5410, RZ ;  /* 0x00005410ff027816 */ /* 0x000fe200000000ff */
[----:B------:R-:W-:Y:S01]  /*1970*/  IMAD R15, R8, R51, RZ ;  /* 0x00000033080f7224 */ /* 0x000fe200078e02ff */
[----:B------:R-:W-:Y:S02]  /*1980*/  PRMT R3, RZ, 0x5410, RZ ;  /* 0x00005410ff037816 */ /* 0x000fe400000000ff */
[----:B------:R-:W-:Y:S02]  /*1990*/  PRMT R4, RZ, 0x5410, RZ ;  /* 0x00005410ff047816 */ /* 0x000fe400000000ff */
[----:B------:R-:W-:Y:S02]  /*19a0*/  PRMT R5, RZ, 0x5410, RZ ;  /* 0x00005410ff057816 */ /* 0x000fe400000000ff */
[----:B0-----:R-:W-:Y:S01]  /*19b0*/  PRMT R6, RZ, 0x5410, RZ ;  /* 0x00005410ff067816 */ /* 0x001fe200000000ff */
[----:B------:R-:W-:Y:S06]  /*19c0*/  @!P0 BRA `(.L_x_25) ;  /* 0x00000028009c8947 */ /* 0x000fec0003800000 */
[----:B------:R-:W2:Y:S04]  /*19d0*/  LDL.64 R50, [R1] ;  /* 0x0000000001327983 */ /* 0x000ea80000100a00 */
[----:B------:R-:W3:Y:S01]  /*19e0*/  LDG.E.U16.CONSTANT R8, desc[UR8][R16.64+0x2] ;  /* 0x0000020810087981 */ /* 0x000ee2000c1e9500 */
[----:B------:R-:W0:Y:S01]  /*19f0*/  S2UR UR5, SR_CgaCtaId ;  /* 0x00000000000579c3 */ /* 0x000e220000008800 */
[----:B------:R-:W1:Y:S01]  /*1a00*/  LDCU.64 UR6, c[0x0][0x388] ;  /* 0x00007100ff0677ac */ /* 0x000e620008000a00 */
[----:B------:R-:W-:Y:S01]  /*1a10*/  IMAD.WIDE.U32 R10, R10, 0x100, R12 ;  /* 0x000001000a0a7825 */ /* 0x000fe200078e000c */
[----:B------:R-:W-:Y:S02]  /*1a20*/  SHF.R.S32.HI R9, RZ, 0x1f, R15 ;  /* 0x0000001fff097819 */ /* 0x000fe4000001140f */
[C---:B------:R-:W-:Y:S01]  /*1a30*/  IADD3 R12, P0, PT, R14.reuse, R15, RZ ;  /* 0x0000000f0e0c7210 */ /* 0x040fe20007f1e0ff */
[----:B------:R-:W-:Y:S01]  /*1a40*/  UMOV UR4, 0x400 ;  /* 0x0000040000047882 */ /* 0x000fe20000000000 */
[----:B------:R-:W-:Y:S01]  /*1a50*/  PRMT R7, R59, 0x9910, RZ ;  /* 0x000099103b077816 */ /* 0x000fe200000000ff */
[----:B------:R-:W-:Y:S01]  /*1a60*/  IMAD.MOV.U32 R54, RZ, RZ, RZ ;  /* 0x000000ffff367224 */ /* 0x000fe200078e00ff */
[----:B------:R-:W-:-:S02]  /*1a70*/  LEA.HI.X.SX32 R9, R14, R9, 0x1, P0 ;  /* 0x000000090e097211 */ /* 0x000fc400000f0eff */
[----:B------:R-:W-:Y:S02]  /*1a80*/  IADD3 R52, P1, PT, R10, 0x2, RZ ;  /* 0x000000020a347810 */ /* 0x000fe40007f3e0ff */
[----:B------:R-:W-:Y:S02]  /*1a90*/  ISETP.NE.AND P0, PT, R7, RZ, PT ;  /* 0x000000ff0700720c */ /* 0x000fe40003f05270 */
[----:B------:R-:W-:Y:S02]  /*1aa0*/  IADD3.X R53, PT, PT, RZ, R11, RZ, P1, !PT ;  /* 0x0000000bff357210 */ /* 0x000fe40000ffe4ff */
[----:B------:R-:W-:Y:S02]  /*1ab0*/  ISETP.EQ.OR P0, PT, R62, 0x3, !P0 ;  /* 0x000000033e00780c */ /* 0x000fe40004702670 */
[----:B-1---5:R-:W-:Y:S02]  /*1ac0*/  LEA R22, P2, R12, UR6, 0x2 ;  /* 0x000000060c167c11 */ /* 0x022fe4000f8410ff */
[----:B------:R-:W-:-:S02]  /*1ad0*/  VIMNMX R56, PT, PT, R56, UR10, PT ;  /* 0x0000000a38387c48 */ /* 0x000fc4000bfe0100 */
[----:B------:R-:W-:Y:S01]  /*1ae0*/  LEA.HI.X R23, R12, UR7, R9, 0x2, P2 ;  /* 0x000000070c177c11 */ /* 0x000fe200090f1409 */
[----:B0-----:R-:W-:Y:S01]  /*1af0*/  ULEA UR4, UR5, UR4, 0x18 ;  /* 0x0000000405047291 */ /* 0x001fe2000f8ec0ff */
[----:B------:R-:W-:-:S03]  /*1b00*/  PRMT R47, R47, 0x5410, RZ ;  /* 0x000054102f2f7816 */ /* 0x000fc600000000ff */
[----:B------:R-:W-:Y:S01]  /*1b10*/  UIADD3 UR4, UPT, UPT, UR4, 0x100, URZ ;  /* 0x0000010004047890 */ /* 0x000fe2000fffe0ff */
[----:B--2---:R-:W-:Y:S02]  /*1b20*/  PRMT R48, R51, 0x7610, R51 ;  /* 0x0000761033307816 */ /* 0x004fe40000000033 */
[----:B---3--:R-:W-:-:S09]  /*1b30*/  IADD3 R55, PT, PT, R61, R8, RZ ;  /* 0x000000083d377210 */ /* 0x008fd20007ffe0ff */
.L_x_34:
[----:B------:R-:W0:Y:S01]  /*1b40*/  LDC R51, c[0x0][0x3ac] ;  /* 0x0000eb00ff337b82 */ /* 0x000e220000000800 */
[----:B------:R-:W-:Y:S01]  /*1b50*/  ISETP.NE.AND P1, PT, R61, R55, PT ;  /* 0x000000373d00720c */ /* 0x000fe20003f25270 */
[----:B------:R-:W2:-:S12]  /*1b60*/  LDG.E.128.CONSTANT R8, desc[UR8][R22.64] ;  /* 0x0000000816087981 */ /* 0x000e98000c1e9d00 */
[----:B------:R-:W-:Y:S01]  /*1b70*/  @!P1 IMAD R20, R54, 0x8, R1 ;  /* 0x0000000836149824 */ /* 0x000fe200078e0201 */
[----:B------:R-:W3:Y:S05]  /*1b80*/  @!P1 LDG.E.U16.CONSTANT R24, desc[UR8][R52.64] ;  /* 0x0000000834189981 */ /* 0x000eea000c1e9500 */
[----:B------:R-:W4:Y:S01]  /*1b90*/  @!P1 LDL.64 R20, [R20+0x8] ;  /* 0x0000080014149983 */ /* 0x000f220000100a00 */
[----:B0-----:R-:W-:-:S04]  /*1ba0*/  IMAD.WIDE R16, R51, 0x4, R22 ;  /* 0x0000000433107825 */ /* 0x001fc800078e0216 */
[----:B------:R-:W-:Y:S02]  /*1bb0*/  IMAD.WIDE R64, R51, 0x4, R16 ;  /* 0x0000000433407825 */ /* 0x000fe400078e0210 */
[----:B------:R-:W5:Y:S04]  /*1bc0*/  LDG.E.128.CONSTANT R16, desc[UR8][R16.64] ;  /* 0x0000000810107981 */ /* 0x000f68000c1e9d00 */
[----:B------:R-:W3:Y:S01]  /*1bd0*/  LDG.E.128.CONSTANT R12, desc[UR8][R64.64] ;  /* 0x00000008400c7981 */ /* 0x000ee2000c1e9d00 */
[----:B------:R-:W-:-:S05]  /*1be0*/  @!P1 IADD3 R7, PT, PT, R54, 0x1, RZ ;  /* 0x0000000136079810 */ /* 0x000fca0007ffe0ff */
[----:B------:R-:W-:Y:S01]  /*1bf0*/  @!P1 IMAD.MOV.U32 R54, RZ, RZ, R7 ;  /* 0x000000ffff369224 */ /* 0x000fe200078e0007 */
[----:B------:R-:W-:Y:S02]  /*1c00*/  ISETP.NE.AND P3, PT, R60, RZ, PT ;  /* 0x000000ff3c00720c */ /* 0x000fe40003f65270 */
[--C-:B--2---:R-:W-:Y:S02]  /*1c10*/  SHF.R.U32.HI R28, RZ, 0xc, R9.reuse ;  /* 0x0000000cff1c7819 */ /* 0x104fe40000011609 */
[----:B------:R-:W-:Y:S02]  /*1c20*/  SHF.R.U32.HI R29, RZ, 0xc, R10 ;  /* 0x0000000cff1d7819 */ /* 0x000fe4000001160a */
[----:B------:R-:W-:Y:S02]  /*1c30*/  LOP3.LUT R49, R8, 0x3f003f, RZ, 0xc0, !PT ;  /* 0x003f003f08317812 */ /* 0x000fe400078ec0ff */
[----:B------:R-:W-:Y:S02]  /*1c40*/  SHF.R.U32.HI R23, RZ, 0xc, R8 ;  /* 0x0000000cff177819 */ /* 0x000fe40000011608 */
[----:B------:R-:W-:-:S02]  /*1c50*/  SHF.R.U32.HI R7, RZ, 0x6, R9 ;  /* 0x00000006ff077819 */ /* 0x000fc40000011609 */
[----:B------:R-:W-:Y:S02]  /*1c60*/  LOP3.LUT R22, R10, 0x3f003f, RZ, 0xc0, !PT ;  /* 0x003f003f0a167812 */ /* 0x000fe400078ec0ff */
[----:B----4-:R-:W-:Y:S02]  /*1c70*/  @!P1 PRMT R50, R20, 0x7610, R50 ;  /* 0x0000761014329816 */ /* 0x010fe40000000032 */
[----:B------:R-:W-:Y:S02]  /*1c80*/  @!P1 PRMT R48, R21, 0x7610, R48 ;  /* 0x0000761015309816 */ /* 0x000fe40000000030 */
[----:B------:R-:W-:Y:S02]  /*1c90*/  @!P1 PRMT R50, R50, 0x7610, R20 ;  /* 0x0000761032329816 */ /* 0x000fe40000000014 */
[----:B------:R-:W-:Y:S02]  /*1ca0*/  @!P1 PRMT R48, R48, 0x7610, R21 ;  /* 0x0000761030309816 */ /* 0x000fe40000000015 */
[----:B------:R-:W-:-:S02]  /*1cb0*/  SHF.R.U32.HI R20, RZ, 0x6, R8 ;  /* 0x00000006ff147819 */ /* 0x000fc40000011608 */
[----:B------:R-:W-:Y:S02]  /*1cc0*/  LOP3.LUT R21, R9, 0x3f003f, RZ, 0xc0, !PT ;  /* 0x003f003f09157812 */ /* 0x000fe400078ec0ff */
[----:B------:R-:W-:Y:S02]  /*1cd0*/  SHF.R.U32.HI R8, RZ, 0x6, R10 ;  /* 0x00000006ff087819 */ /* 0x000fe4000001160a */
[----:B------:R-:W-:Y:S02]  /*1ce0*/  LOP3.LUT R10, R11, 0x3f003f, RZ, 0xc0, !PT ;  /* 0x003f003f0b0a7812 */ /* 0x000fe400078ec0ff */
[--C-:B---3--:R-:W-:Y:S02]  /*1cf0*/  SHF.R.U32.HI R34, RZ, 0x8, R13.reuse ;  /* 0x00000008ff227819 */ /* 0x108fe4000001160d */
[----:B------:R-:W-:Y:S02]  /*1d00*/  LOP3.LUT R25, R13, 0x3f003f, RZ, 0xc0, !PT ;  /* 0x003f003f0d197812 */ /* 0x000fe400078ec0ff */
[----:B------:R-:W-:-:S02]  /*1d10*/  SHF.R.U32.HI R35, RZ, 0x6, R13 ;  /* 0x00000006ff237819 */ /* 0x000fc4000001160d */
[----:B------:R-:W-:Y:S02]  /*1d20*/  SHF.R.U32.HI R41, RZ, 0xa, R13 ;  /* 0x0000000aff297819 */ /* 0x000fe4000001160d */
[--C-:B------:R-:W-:Y:S02]  /*1d30*/  SHF.R.U32.HI R9, RZ, 0x6, R11.reuse ;  /* 0x00000006ff097819 */ /* 0x100fe4000001160b */
[----:B------:R-:W-:Y:S02]  /*1d40*/  SHF.R.U32.HI R30, RZ, 0xc, R11 ;  /* 0x0000000cff1e7819 */ /* 0x000fe4000001160b */
[----:B------:R-:W-:Y:S02]  /*1d50*/  SHF.R.U32.HI R36, RZ, 0x8, R14 ;  /* 0x00000008ff247819 */ /* 0x000fe4000001160e */
[----:B------:R-:W-:Y:S02]  /*1d60*/  LOP3.LUT R13, R28, 0xf000f, RZ, 0xc0, !PT ;  /* 0x000f000f1c0d7812 */ /* 0x000fe400078ec0ff */
[----:B------:R-:W-:-:S02]  /*1d70*/  LOP3.LUT R29, R29, 0xf000f, RZ, 0xc0, !PT ;  /* 0x000f000f1d1d7812 */ /* 0x000fc400078ec0ff */
[----:B-----5:R-:W-:Y:S02]  /*1d80*/  SHF.R.U32.HI R11, RZ, 0xc, R16 ;  /* 0x0000000cff0b7819 */ /* 0x020fe40000011610 */
[--C-:B------:R-:W-:Y:S02]  /*1d90*/  SHF.R.U32.HI R38, RZ, 0x8, R15.reuse ;  /* 0x00000008ff267819 */ /* 0x100fe4000001160f */
[----:B------:R-:W-:Y:S02]  /*1da0*/  LOP3.LUT R27, R15, 0x3f003f, RZ, 0xc0, !PT ;  /* 0x003f003f0f1b7812 */ /* 0x000fe400078ec0ff */
[--C-:B------:R-:W-:Y:S02]  /*1db0*/  SHF.R.U32.HI R39, RZ, 0x6, R15.reuse ;  /* 0x00000006ff277819 */ /* 0x100fe4000001160f */
[----:B------:R-:W-:Y:S02]  /*1dc0*/  SHF.R.U32.HI R43, RZ, 0xa, R15 ;  /* 0x0000000aff2b7819 */ /* 0x000fe4000001160f */
[----:B------:R-:W-:-:S02]  /*1dd0*/  LOP3.LUT R26, R14, 0x3f003f, RZ, 0xc0, !PT ;  /* 0x003f003f0e1a7812 */ /* 0x000fc400078ec0ff */
[--C-:B------:R-:W-:Y:S02]  /*1de0*/  SHF.R.U32.HI R37, RZ, 0x6, R14.reuse ;  /* 0x00000006ff257819 */ /* 0x100fe4000001160e */
[----:B------:R-:W-:Y:S02]  /*1df0*/  SHF.R.U32.HI R42, RZ, 0xa, R14 ;  /* 0x0000000aff2a7819 */ /* 0x000fe4000001160e */
[----:B------:R-:W-:Y:S02]  /*1e00*/  LOP3.LUT R15, R30, 0xf000f, RZ, 0xc0, !PT ;  /* 0x000f000f1e0f7812 */ /* 0x000fe400078ec0ff */
[----:B------:R-:W-:Y:S02]  /*1e10*/  LOP3.LUT R34, R13, 0x300030, R34, 0xf8, !PT ;  /* 0x003000300d227812 */ /* 0x000fe400078ef822 */
[----:B------:R-:W-:Y:S02]  /*1e20*/  LOP3.LUT R36, R29, 0x300030, R36, 0xf8, !PT ;  /* 0x003000301d247812 */ /* 0x000fe400078ef824 */
[----:B------:R-:W-:-:S02]  /*1e30*/  LOP3.LUT R44, R16, 0x3f003f, RZ, 0xc0, !PT ;  /* 0x003f003f102c7812 */ /* 0x000fc400078ec0ff */
[----:B------:R-:W-:Y:S02]  /*1e40*/  SHF.R.U32.HI R28, RZ, 0x6, R16 ;  /* 0x00000006ff1c7819 */ /* 0x000fe40000011610 */
[----:B------:R-:W-:Y:S02]  /*1e50*/  SHF.R.U32.HI R40, RZ, 0xa, R12 ;  /* 0x0000000aff287819 */ /* 0x000fe4000001160c */
[----:B------:R-:W-:Y:S02]  /*1e60*/  LOP3.LUT R11, R11, 0xf000f, RZ, 0xc0, !PT ;  /* 0x000f000f0b0b7812 */ /* 0x000fe400078ec0ff */
[----:B------:R-:W-:Y:S02]  /*1e70*/  LOP3.LUT R13, R17, 0x3f003f, RZ, 0xc0, !PT ;  /* 0x003f003f110d7812 */ /* 0x000fe400078ec0ff */
[----:B------:R-:W-:Y:S02]  /*1e80*/  SHF.R.U32.HI R29, RZ, 0x6, R17 ;  /* 0x00000006ff1d7819 */ /* 0x000fe40000011611 */
[----:B------:R-:W-:-:S02]  /*1e90*/  LOP3.LUT R14, R18, 0x3f003f, RZ, 0xc0, !PT ;  /* 0x003f003f120e7812 */ /* 0x000fc400078ec0ff */
[--C-:B------:R-:W-:Y:S02]  /*1ea0*/  SHF.R.U32.HI R30, RZ, 0x6, R18.reuse ;  /* 0x00000006ff1e7819 */ /* 0x100fe40000011612 */
[----:B------:R-:W-:Y:S02]  /*1eb0*/  SHF.R.U32.HI R16, RZ, 0xc, R19 ;  /* 0x0000000cff107819 */ /* 0x000fe40000011613 */
[----:B------:R-:W-:Y:S02]  /*1ec0*/  SHF.R.U32.HI R17, RZ, 0xc, R17 ;  /* 0x0000000cff117819 */ /* 0x000fe40000011611 */
[----:B------:R-:W-:Y:S02]  /*1ed0*/  SHF.R.U32.HI R18, RZ, 0xc, R18 ;  /* 0x0000000cff127819 */ /* 0x000fe40000011612 */
[----:B------:R-:W-:Y:S02]  /*1ee0*/  @!P1 IADD3 R55, PT, PT, R24, R61, RZ ;  /* 0x0000003d18379210 */ /* 0x000fe40007ffe0ff */
[----:B------:R-:W-:-:S02]  /*1ef0*/  SHF.R.U32.HI R32, RZ, 0x8, R12 ;  /* 0x00000008ff207819 */ /* 0x000fc4000001160c */
[----:B------:R-:W-:Y:S02]  /*1f00*/  LOP3.LUT R24, R12, 0x3f003f, RZ, 0xc0, !PT ;  /* 0x003f003f0c187812 */ /* 0x000fe400078ec0ff */
[----:B------:R-:W-:Y:S02]  /*1f10*/  SHF.R.U32.HI R33, RZ, 0x6, R12 ;  /* 0x00000006ff217819 */ /* 0x000fe4000001160c */
[----:B------:R-:W-:Y:S02]  /*1f20*/  LOP3.LUT R40, R11, 0x300030, R40, 0xf8, !PT ;  /* 0x003000300b287812 */ /* 0x000fe400078ef828 */
[----:B------:R-:W-:Y:S02]  /*1f30*/  LOP3.LUT R16, R16, 0xf000f, RZ, 0xc0, !PT ;  /* 0x000f000f10107812 */ /* 0x000fe400078ec0ff */
[----:B------:R-:W-:Y:S02]  /*1f40*/  LOP3.LUT R23, R23, 0xf000f, RZ, 0xc0, !PT ;  /* 0x000f000f17177812 */ /* 0x000fe400078ec0ff */
[----:B------:R-:W-:-:S02]  /*1f50*/  LOP3.LUT R12, R17, 0xf000f, RZ, 0xc0, !PT ;  /* 0x000f000f110c7812 */ /* 0x000fc400078ec0ff */
[----:B------:R-:W-:Y:S02]  /*1f60*/  LOP3.LUT R11, R18, 0xf000f, RZ, 0xc0, !PT ;  /* 0x000f000f120b7812 */ /* 0x000fe400078ec0ff */
[----:B------:R-:W-:Y:S02]  /*1f70*/  SHF.R.U32.HI R31, RZ, 0x6, R19 ;  /* 0x00000006ff1f7819 */ /* 0x000fe40000011613 */
[----:B------:R-:W-:Y:S02]  /*1f80*/  LOP3.LUT R38, R15, 0x300030, R38, 0xf8, !PT ;  /* 0x003000300f267812 */ /* 0x000fe400078ef826 */
[----:B------:R-:W-:Y:S02]  /*1f90*/  LOP3.LUT R43, R16, 0x300030, R43, 0xf8, !PT ;  /* 0x00300030102b7812 */ /* 0x000fe400078ef82b */
[----:B------:R-:W-:Y:S02]  /*1fa0*/  LOP3.LUT R7, R7, 0x3f003f, RZ, 0xc0, !PT ;  /* 0x003f003f07077812 */ /* 0x000fe400078ec0ff */
[----:B------:R-:W-:-:S02]  /*1fb0*/  LOP3.LUT R32, R23, 0x300030, R32, 0xf8, !PT ;  /* 0x0030003017207812 */ /* 0x000fc400078ef820 */
[----:B------:R-:W-:Y:S02]  /*1fc0*/  LOP3.LUT R15, R19, 0x3f003f, RZ, 0xc0, !PT ;  /* 0x003f003f130f7812 */ /* 0x000fe400078ec0ff */
[----:B------:R-:W-:Y:S02]  /*1fd0*/  LOP3.LUT R41, R12, 0x300030, R41, 0xf8, !PT ;  /* 0x003000300c297812 */ /* 0x000fe400078ef829 */
[----:B------:R-:W-:Y:S02]  /*1fe0*/  LOP3.LUT R42, R11, 0x300030, R42, 0xf8, !PT ;  /* 0x003000300b2a7812 */ /* 0x000fe400078ef82a */
[----:B------:R-:W-:Y:S02]  /*1ff0*/  LOP3.LUT R20, R20, 0x3f003f, RZ, 0xc0, !PT ;  /* 0x003f003f14147812 */ /* 0x000fe400078ec0ff */
[----:B------:R-:W-:Y:S02]  /*2000*/  LOP3.LUT R8, R8, 0x3f003f, RZ, 0xc0, !PT ;  /* 0x003f003f08087812 */ /* 0x000fe400078ec0ff */
[----:B------:R-:W-:-:S02]  /*2010*/  LOP3.LUT R16, R9, 0x3f003f, RZ, 0xc0, !PT ;  /* 0x003f003f09107812 */ /* 0x000fc400078ec0ff */
[----:B------:R-:W-:Y:S02]  /*2020*/  LOP3.LUT R28, R28, 0x3f003f, RZ, 0xc0, !PT ;  /* 0x003f003f1c1c7812 */ /* 0x000fe400078ec0ff */
[----:B------:R-:W-:Y:S02]  /*2030*/  LOP3.LUT R29, R29, 0x3f003f, RZ, 0xc0, !PT ;  /* 0x003f003f1d1d7812 */ /* 0x000fe400078ec0ff */
[----:B------:R-:W-:Y:S02]  /*2040*/  LOP3.LUT R30, R30, 0x3f003f, RZ, 0xc0, !PT ;  /* 0x003f003f1e1e7812 */ /* 0x000fe400078ec0ff */
        /* <DEDUP_REMOVED lines=36> */
[----:B------:R-:W-:Y:S01]  /*2290*/  LOP3.LUT R43, R43, 0x64006400, RZ, 0xfc, !PT ;  /* 0x640064002b2b7812 */ /* 0x000fe200078efcff */
[----:B------:R-:W-:Y:S01]  /*22a0*/  HADD2 R49, R49, -1056, -1056 ;  /* 0xe420e42031317430 */ /* 0x000fe20000000000 */
[----:B------:R-:W-:Y:S01]  /*22b0*/  ISETP.NE.AND P1, PT, R62, 0x1, PT ;  /* 0x000000013e00780c */ /* 0x000fe20003f25270 */
[----:B------:R-:W-:Y:S02]  /*22c0*/  HADD2 R12, R12, -1056, -1056 ;  /* 0xe420e4200c0c7430 */ /* 0x000fe40000000000 */
[----:B------:R-:W-:-:S02]  /*22d0*/  HADD2 R11, R11, -1056, -1056 ;  /* 0xe420e4200b0b7430 */ /* 0x000fc40000000000 */
[----:B------:R-:W-:Y:S02]  /*22e0*/  HADD2 R10, R10, -1056, -1056 ;  /* 0xe420e4200a0a7430 */ /* 0x000fe40000000000 */
[----:B------:R-:W-:Y:S02]  /*22f0*/  HADD2 R45, R45, -1056, -1056 ;  /* 0xe420e4202d2d7430 */ /* 0x000fe40000000000 */
[----:B------:R-:W-:Y:S02]  /*2300*/  HADD2 R9, R9, -1056, -1056 ;  /* 0xe420e42009097430 */ /* 0x000fe40000000000 */
[----:B------:R-:W-:Y:S02]  /*2310*/  HADD2 R8, R8, -1056, -1056 ;  /* 0xe420e42008087430 */ /* 0x000fe40000000000 */
        /* <DEDUP_REMOVED lines=24> */
[----:B------:R-:W-:Y:S01]  /*24a0*/  HADD2 R43, R43, -1056, -1056 ;  /* 0xe420e4202b2b7430 */ /* 0x000fe20000000000 */
[----:B------:R-:W-:Y:S06]  /*24b0*/  @!P3 BRA `(.L_x_26) ;  /* 0x0000000000a8b947 */ /* 0x000fec0003800000 */
[----:B------:R-:W0:Y:S02]  /*24c0*/  LDS.128 R16, [UR4+-0x100] ;  /* 0xffff0004ff107984 */ /* 0x000e240008000c00 */
[-C--:B0-----:R-:W-:Y:S02]  /*24d0*/  HFMA2 R20, R49, R16.reuse, RZ ;  /* 0x0000001031147231 */ /* 0x081fe400000000ff */
[----:B------:R-:W-:Y:S02]  /*24e0*/  HFMA2 R66, R12, R16, RZ ;  /* 0x000000100c427231 */ /* 0x000fe400000000ff */
[-C--:B------:R-:W-:Y:S02]  /*24f0*/  HFMA2 R20, R45, R17.reuse, R20 ;  /* 0x000000112d147231 */ /* 0x080fe40000000014 */
[----:B------:R-:W-:Y:S02]  /*2500*/  HFMA2 R66, R9, R17, R66 ;  /* 0x0000001109427231 */ /* 0x000fe40000000042 */
[----:B------:R-:W-:-:S02]  /*2510*/  HFMA2 R20, R44, R18, R20 ;  /* 0x000000122c147231 */ /* 0x000fc40000000014 */
[----:B------:R-:W-:Y:S02]  /*2520*/  HFMA2 R66, R13, R18, R66 ;  /* 0x000000120d427231 */ /* 0x000fe40000000042 */
[-C--:B------:R-:W-:Y:S02]  /*2530*/  HFMA2 R63, R28, R19.reuse, R20 ;  /* 0x000000131c3f7231 */ /* 0x080fe40000000014 */
[----:B------:R-:W0:Y:S01]  /*2540*/  LDS.128 R20, [UR4+-0xf0] ;  /* 0xffff1004ff147984 */ /* 0x000e220008000c00 */
[----:B------:R-:W-:Y:S02]  /*2550*/  HFMA2 R66, R29, R19, R66 ;  /* 0x000000131d427231 */ /* 0x000fe40000000042 */
[-C--:B0-----:R-:W-:Y:S02]  /*2560*/  HFMA2 R63, R24, R20.reuse, R63 ;  /* 0x00000014183f7231 */ /* 0x081fe4000000003f */
[----:B------:R-:W-:Y:S02]  /*2570*/  HFMA2 R66, R25, R20, R66 ;  /* 0x0000001419427231 */ /* 0x000fe40000000042 */
[----:B------:R-:W-:-:S02]  /*2580*/  HFMA2 R63, R33, R21, R63 ;  /* 0x00000015213f7231 */ /* 0x000fc4000000003f */
[----:B------:R-:W-:Y:S02]  /*2590*/  HFMA2 R66, R35, R21, R66 ;  /* 0x0000001523427231 */ /* 0x000fe40000000042 */
[-C--:B------:R-:W-:Y:S02]  /*25a0*/  HFMA2 R63, R32, R22.reuse, R63 ;  /* 0x00000016203f7231 */ /* 0x080fe4000000003f */
[----:B------:R-:W-:Y:S02]  /*25b0*/  HFMA2 R66, R34, R22, R66 ;  /* 0x0000001622427231 */ /* 0x000fe40000000042 */
[-C--:B------:R-:W-:Y:S02]  /*25c0*/  HFMA2 R63, R40, R23.reuse, R63 ;  /* 0x00000017283f7231 */ /* 0x080fe4000000003f */
[----:B------:R-:W-:Y:S02]  /*25d0*/  HFMA2 R66, R41, R23, R66 ;  /* 0x0000001729427231 */ /* 0x000fe40000000042 */
[----:B------:R-:W-:-:S02]  /*25e0*/  HADD2 R63, R63.H0_H0, R63.H1_H1 ;  /* 0x3000003f3f3f7230 */ /* 0x000fc40000000800 */
[----:B------:R-:W-:-:S05]  /*25f0*/  HADD2 R66, R66.H0_H0, R66.H1_H1 ;  /* 0x3000004242427230 */ /* 0x000fca0000000800 */
[----:B------:R-:W-:-:S05]  /*2600*/  PRMT R63, R63, 0x5410, R66 ;  /* 0x000054103f3f7816 */ /* 0x000fca0000000042 */
[----:B------:R-:W-:Y:S02]  /*2610*/  HFMA2 R6, R63, R50, R6 ;  /* 0x000000323f067231 */ /* 0x000fe40000000006 */
[-C--:B------:R-:W-:Y:S02]  /*2620*/  HFMA2 R63, R11, R16.reuse, RZ.H0_H0 ;  /* 0x000000100b3f7231 */ /* 0x080fe400000400ff */
[----:B------:R-:W-:Y:S02]  /*2630*/  HFMA2 R16, R10, R16, RZ ;  /* 0x000000100a107231 */ /* 0x000fe400000000ff */
[-C--:B------:R-:W-:Y:S02]  /*2640*/  HFMA2 R63, R8, R17.reuse, R63 ;  /* 0x00000011083f7231 */ /* 0x080fe4000000003f */
[----:B------:R-:W-:Y:S02]  /*2650*/  HFMA2 R16, R7, R17, R16 ;  /* 0x0000001107107231 */ /* 0x000fe40000000010 */
[----:B------:R-:W-:-:S02]  /*2660*/  HFMA2 R63, R14, R18, R63 ;  /* 0x000000120e3f7231 */ /* 0x000fc4000000003f */
[----:B------:R-:W-:Y:S02]  /*2670*/  HFMA2 R16, R15, R18, R16 ;  /* 0x000000120f107231 */ /* 0x000fe40000000010 */
[-C--:B------:R-:W-:Y:S02]  /*2680*/  HFMA2 R63, R30, R19.reuse, R63 ;  /* 0x000000131e3f7231 */ /* 0x080fe4000000003f */
[----:B------:R-:W-:Y:S02]  /*2690*/  HFMA2 R16, R31, R19, R16 ;  /* 0x000000131f107231 */ /* 0x000fe40000000010 */
        /* <DEDUP_REMOVED lines=11> */
[----:B------:R-:W-:-:S07]  /*2750*/  HFMA2 R5, R63, R48, R5 ;  /* 0x000000303f057231 */ /* 0x000fce0000000005 */
.L_x_26:
[----:B------:R-:W-:Y:S05]  /*2760*/  @!P1 BRA `(.L_x_27) ;  /* 0x00000008001c9947 */ /* 0x000fea0003800000 */
[----:B------:R-:W-:Y:S02]  /*2770*/  PRMT R16, R57, 0x9910, RZ ;  /* 0x0000991039107816 */ /* 0x000fe400000000ff */
[----:B------:R-:W-:Y:S02]  /*2780*/  ISETP.NE.AND P4, PT, R62, 0x2, PT ;  /* 0x000000023e00780c */ /* 0x000fe40003f85270 */
[----:B------:R-:W-:-:S13]  /*2790*/  ISETP.NE.AND P2, PT, R16, RZ, PT ;  /* 0x000000ff1000720c */ /* 0x000fda0003f45270 */
[----:B------:R-:W-:Y:S05]  /*27a0*/  @!P2 BRA `(.L_x_28) ;  /* 0x0000000000a8a947 */ /* 0x000fea0003800000 */
        /* <DEDUP_REMOVED lines=42> */
.L_x_28:
[----:B------:R-:W-:Y:S05]  /*2a50*/  @!P4 BRA `(.L_x_27) ;  /* 0x000000040060c947 */ /* 0x000fea0003800000 */
[----:B------:R-:W-:-:S04]  /*2a60*/  PRMT R16, R58, 0x9910, RZ ;  /* 0x000099103a107816 */ /* 0x000fc800000000ff */
[----:B------:R-:W-:-:S13]  /*2a70*/  ISETP.NE.AND P2, PT, R16, RZ, PT ;  /* 0x000000ff1000720c */ /* 0x000fda0003f45270 */
[----:B------:R-:W-:Y:S05]  /*2a80*/  @!P2 BRA `(.L_x_29) ;  /* 0x0000000000a8a947 */ /* 0x000fea0003800000 */
[----:B------:R-:W0:Y:S02]  /*2a90*/  LDS.128 R16, [UR4] ;  /* 0x00000004ff107984 */ /* 0x000e240008000c00 */
[-C--:B0-----:R-:W-:Y:S02]  /*2aa0*/  HFMA2 R20, R49, R16.reuse, RZ ;  /* 0x0000001031147231 */ /* 0x081fe400000000ff */
[----:B------:R-:W-:Y:S02]  /*2ab0*/  HFMA2 R66, R12, R16, RZ ;  /* 0x000000100c427231 */ /* 0x000fe400000000ff */
[-C--:B------:R-:W-:Y:S02]  /*2ac0*/  HFMA2 R20, R45, R17.reuse, R20 ;  /* 0x000000112d147231 */ /* 0x080fe40000000014 */
[----:B------:R-:W-:Y:S02]  /*2ad0*/  HFMA2 R66, R9, R17, R66 ;  /* 0x0000001109427231 */ /* 0x000fe40000000042 */
[----:B------:R-:W-:-:S02]  /*2ae0*/  HFMA2 R20, R44, R18, R20 ;  /* 0x000000122c147231 */ /* 0x000fc40000000014 */
[----:B------:R-:W-:Y:S02]  /*2af0*/  HFMA2 R66, R13, R18, R66 ;  /* 0x000000120d427231 */ /* 0x000fe40000000042 */
[-C--:B------:R-:W-:Y:S02]  /*2b00*/  HFMA2 R63, R28, R19.reuse, R20 ;  /* 0x000000131c3f7231 */ /* 0x080fe40000000014 */
[----:B------:R-:W0:Y:S01]  /*2b10*/  LDS.128 R20, [UR4+0x10] ;  /* 0x00001004ff147984 */ /* 0x000e220008000c00 */
        /* <DEDUP_REMOVED lines=33> */
.L_x_29:
[----:B------:R-:W-:Y:S05]  /*2d30*/  @P0 BRA `(.L_x_27) ;  /* 0x0000000000a80947 */ /* 0x000fea0003800000 */
[----:B------:R-:W0:Y:S04]  /*2d40*/  LDS.128 R16, [UR4+0x80] ;  /* 0x00008004ff107984 */ /* 0x000e280008000c00 */
[----:B------:R-:W1:Y:S01]  /*2d50*/  LDS.128 R20, [UR4+0x90] ;  /* 0x00009004ff147984 */ /* 0x000e620008000c00 */
[-C--:B0-----:R-:W-:Y:S02]  /*2d60*/  HFMA2 R49, R49, R16.reuse, RZ ;  /* 0x0000001031317231 */ /* 0x081fe400000000ff */
[-C--:B------:R-:W-:Y:S02]  /*2d70*/  HFMA2 R12, R12, R16.reuse, RZ.H0_H0 ;  /* 0x000000100c0c7231 */ /* 0x080fe400000400ff */
[-C--:B------:R-:W-:Y:S02]  /*2d80*/  HFMA2 R11, R11, R16.reuse, RZ ;  /* 0x000000100b0b7231 */ /* 0x080fe400000000ff */
[----:B------:R-:W-:-:S02]  /*2d90*/  HFMA2 R10, R10, R16, RZ.H0_H0 ;  /* 0x000000100a0a7231 */ /* 0x000fc400000400ff */
[-C--:B------:R-:W-:Y:S02]  /*2da0*/  HFMA2 R49, R45, R17.reuse, R49 ;  /* 0x000000112d317231 */ /* 0x080fe40000000031 */
[-C--:B------:R-:W-:Y:S02]  /*2db0*/  HFMA2 R9, R9, R17.reuse, R12 ;  /* 0x0000001109097231 */ /* 0x080fe4000000000c */
[-C--:B------:R-:W-:Y:S02]  /*2dc0*/  HFMA2 R11, R8, R17.reuse, R11 ;  /* 0x00000011080b7231 */ /* 0x080fe4000000000b */
[----:B------:R-:W-:Y:S02]  /*2dd0*/  HFMA2 R10, R7, R17, R10 ;  /* 0x00000011070a7231 */ /* 0x000fe4000000000a */
[-C--:B------:R-:W-:Y:S02]  /*2de0*/  HFMA2 R49, R44, R18.reuse, R49 ;  /* 0x000000122c317231 */ /* 0x080fe40000000031 */
[----:B------:R-:W-:-:S02]  /*2df0*/  HFMA2 R9, R13, R18, R9 ;  /* 0x000000120d097231 */ /* 0x000fc40000000009 */
[-C--:B------:R-:W-:Y:S02]  /*2e00*/  HFMA2 R11, R14, R18.reuse, R11 ;  /* 0x000000120e0b7231 */ /* 0x080fe4000000000b */
[----:B------:R-:W-:Y:S02]  /*2e10*/  HFMA2 R18, R15, R18, R10 ;  /* 0x000000120f127231 */ /* 0x000fe4000000000a */
[-C--:B------:R-:W-:Y:S02]  /*2e20*/  HFMA2 R10, R28, R19.reuse, R49 ;  /* 0x000000131c0a7231 */ /* 0x080fe40000000031 */
[-C--:B------:R-:W-:Y:S02]  /*2e30*/  HFMA2 R9, R29, R19.reuse, R9 ;  /* 0x000000131d097231 */ /* 0x080fe40000000009 */
[-C--:B------:R-:W-:Y:S02]  /*2e40*/  HFMA2 R11, R30, R19.reuse, R11 ;  /* 0x000000131e0b7231 */ /* 0x080fe4000000000b */
[----:B------:R-:W-:-:S02]  /*2e50*/  HFMA2 R18, R31, R19, R18 ;  /* 0x000000131f127231 */ /* 0x000fc40000000012 */
[-C--:B-1----:R-:W-:Y:S02]  /*2e60*/  HFMA2 R10, R24, R20.reuse, R10 ;  /* 0x00000014180a7231 */ /* 0x082fe4000000000a */
        /* <DEDUP_REMOVED lines=11> */
[-C--:B------:R-:W-:Y:S02]  /*2f20*/  HFMA2 R11, R40, R23.reuse, R11 ;  /* 0x00000017280b7231 */ /* 0x080fe4000000000b */
[-C--:B------:R-:W-:Y:S02]  /*2f30*/  HFMA2 R9, R41, R23.reuse, R9 ;  /* 0x0000001729097231 */ /* 0x080fe40000000009 */
[-C--:B------:R-:W-:Y:S02]  /*2f40*/  HFMA2 R7, R42, R23.reuse, R7 ;  /* 0x000000172a077231 */ /* 0x080fe40000000007 */
[----:B------:R-:W-:Y:S02]  /*2f50*/  HFMA2 R18, R43, R23, R18 ;  /* 0x000000172b127231 */ /* 0x000fe40000000012 */
[----:B------:R-:W-:Y:S02]  /*2f60*/  HADD2 R11, R11.H0_H0, R11.H1_H1 ;  /* 0x3000000b0b0b7230 */ /* 0x000fe40000000800 */
[----:B------:R-:W-:-:S02]  /*2f70*/  HADD2 R9, R9.H0_H0, R9.H1_H1 ;  /* 0x3000000909097230 */ /* 0x000fc40000000800 */
[----:B------:R-:W-:Y:S02]  /*2f80*/  HADD2 R7, R7.H0_H0, R7.H1_H1 ;  /* 0x3000000707077230 */ /* 0x000fe40000000800 */
[----:B------:R-:W-:Y:S01]  /*2f90*/  HADD2 R18, R18.H0_H0, R18.H1_H1 ;  /* 0x3000001212127230 */ /* 0x000fe20000000800 */
[----:B------:R-:W-:-:S04]  /*2fa0*/  PRMT R11, R11, 0x5410, R9 ;  /* 0x000054100b0b7816 */ /* 0x000fc80000000009 */
[----:B------:R-:W-:Y:S01]  /*2fb0*/  PRMT R7, R7, 0x5410, R18 ;  /* 0x0000541007077816 */ /* 0x000fe20000000012 */
[----:B------:R-:W-:-:S04]  /*2fc0*/  HFMA2 R46, R11, R50, R46 ;  /* 0x000000320b2e7231 */ /* 0x000fc8000000002e */
[----:B------:R-:W-:-:S07]  /*2fd0*/  HFMA2 R47, R7, R48, R47 ;  /* 0x00000030072f7231 */ /* 0x000fce000000002f */
.L_x_27:
[----:B------:R-:W-:-:S05]  /*2fe0*/  IMAD.WIDE R22, R51, 0x4, R64 ;  /* 0x0000000433167825 */ /* 0x000fca00078e0240 */
[----:B------:R-:W2:Y:S01]  /*2ff0*/  LDG.E.128.CONSTANT R8, desc[UR8][R22.64] ;  /* 0x0000000816087981 */ /* 0x000ea2000c1e9d00 */
[----:B------:R-:W-:-:S04]  /*3000*/  IMAD.WIDE R16, R51, 0x4, R22 ;  /* 0x0000000433107825 */ /* 0x000fc800078e0216 */
[----:B------:R-:W-:Y:S02]  /*3010*/  IMAD.WIDE R64, R51, 0x4, R16 ;  /* 0x0000000433407825 */ /* 0x000fe400078e0210 */
[----:B------:R-:W3:Y:S04]  /*3020*/  LDG.E.128.CONSTANT R16, desc[UR8][R16.64] ;  /* 0x0000000810107981 */ /* 0x000ee8000c1e9d00 */
[----:B------:R-:W4:Y:S01]  /*3030*/  LDG.E.128.CONSTANT R12, desc[UR8][R64.64] ;  /* 0x00000008400c7981 */ /* 0x000f22000c1e9d00 */
[----:B--2---:R-:W-:Y:S02]  /*3040*/  LOP3.LUT R49, R8, 0x3f003f, RZ, 0xc0, !PT ;  /* 0x003f003f08317812 */ /* 0x004fe400078ec0ff */
[--C-:B------:R-:W-:Y:S02]  /*3050*/  SHF.R.U32.HI R7, RZ, 0x6, R8.reuse ;  /* 0x00000006ff077819 */ /* 0x100fe40000011608 */
[----:B------:R-:W-:-:S02]  /*3060*/  SHF.R.U32.HI R24, RZ, 0xc, R8 ;  /* 0x0000000cff187819 */ /* 0x000fc40000011608 */
[----:B------:R-:W-:Y:S02]  /*3070*/  LOP3.LUT R21, R9, 0x3f003f, RZ, 0xc0, !PT ;  /* 0x003f003f09157812 */ /* 0x000fe400078ec0ff */
[--C-:B------:R-:W-:Y:S02]  /*3080*/  SHF.R.U32.HI R8, RZ, 0x6, R9.reuse ;  /* 0x00000006ff087819 */ /* 0x100fe40000011609 */
[----:B------:R-:W-:Y:S02]  /*3090*/  SHF.R.U32.HI R25, RZ, 0xc, R9 ;  /* 0x0000000cff197819 */ /* 0x000fe40000011609 */
[----:B------:R-:W-:Y:S02]  /*30a0*/  LOP3.LUT R22, R10, 0x3f003f, RZ, 0xc0, !PT ;  /* 0x003f003f0a167812 */ /* 0x000fe400078ec0ff */
[--C-:B------:R-:W-:Y:S02]  /*30b0*/  SHF.R.U32.HI R9, RZ, 0x6, R10.reuse ;  /* 0x00000006ff097819 */ /* 0x100fe4000001160a */
[----:B------:R-:W-:-:S02]  /*30c0*/  SHF.R.U32.HI R23, RZ, 0xc, R10 ;  /* 0x0000000cff177819 */ /* 0x000fc4000001160a */
[----:B------:R-:W-:Y:S02]  /*30d0*/  LOP3.LUT R20, R11, 0x3f003f, RZ, 0xc0, !PT ;  /* 0x003f003f0b147812 */ /* 0x000fe400078ec0ff */
[--C-:B------:R-:W-:Y:S02]  /*30e0*/  SHF.R.U32.HI R10, RZ, 0x6, R11.reuse ;  /* 0x00000006ff0a7819 */ /* 0x100fe4000001160b */
[----:B------:R-:W-:Y:S02]  /*30f0*/  SHF.R.U32.HI R30, RZ, 0xc, R11 ;  /* 0x0000000cff1e7819 */ /* 0x000fe4000001160b */
[----:B------:R-:W-:Y:S02]  /*3100*/  LOP3.LUT R11, R24, 0xf000f, RZ, 0xc0, !PT ;  /* 0x000f000f180b7812 */ /* 0x000fe400078ec0ff */
[----:B----4-:R-:W-:-:S04]  /*3110*/  SHF.R.U32.HI R34, RZ, 0x8, R12 ;  /* 0x00000008ff227819 */ /* 0x010fc8000001160c */
[----:B------:R-:W-:Y:S02]  /*3120*/  LOP3.LUT R34, R11, 0x300030, R34, 0xf8, !PT ;  /* 0x003000300b227812 */ /* 0x000fe400078ef822 */
[----:B---3--:R-:W-:Y:S02]  /*3130*/  SHF.R.U32.HI R11, RZ, 0xc, R16 ;  /* 0x0000000cff0b7819 */ /* 0x008fe40000011610 */
[--C-:B------:R-:W-:Y:S02]  /*3140*/  SHF.R.U32.HI R36, RZ, 0x8, R13.reuse ;  /* 0x00000008ff247819 */ /* 0x100fe4000001160d */
[----:B------:R-:W-:Y:S02]  /*3150*/  LOP3.LUT R27, R13, 0x3f003f, RZ, 0xc0, !PT ;  /* 0x003f003f0d1b7812 */ /* 0x000fe400078ec0ff */
[--C-:B------:R-:W-:Y:S02]  /*3160*/  SHF.R.U32.HI R37, RZ, 0x6, R13.reuse ;  /* 0x00000006ff257819 */ /* 0x100fe4000001160d */
[----:B------:R-:W-:-:S02]  /*3170*/  SHF.R.U32.HI R43, RZ, 0xa, R13 ;  /* 0x0000000aff2b7819 */ /* 0x000fc4000001160d */
[--C-:B------:R-:W-:Y:S02]  /*3180*/  SHF.R.U32.HI R40, RZ, 0x8, R15.reuse ;  /* 0x00000008ff287819 */ /* 0x100fe4000001160f */
[----:B------:R-:W-:Y:S02]  /*3190*/  LOP3.LUT R13, R30, 0xf000f, RZ, 0xc0, !PT ;  /* 0x000f000f1e0d7812 */ /* 0x000fe400078ec0ff */
[----:B------:R-:W-:Y:S02]  /*31a0*/  SHF.R.U32.HI R42, RZ, 0xa, R12 ;  /* 0x0000000aff2a7819 */ /* 0x000fe4000001160c */
[----:B------:R-:W-:Y:S02]  /*31b0*/  LOP3.LUT R29, R15, 0x3f003f, RZ, 0xc0, !PT ;  /* 0x003f003f0f1d7812 */ /* 0x000fe400078ec0ff */
[--C-:B------:R-:W-:Y:S02]  /*31c0*/  SHF.R.U32.HI R41, RZ, 0x6, R15.reuse ;  /* 0x00000006ff297819 */ /* 0x100fe4000001160f */
[----:B------:R-:W-:-:S02]  /*31d0*/  SHF.R.U32.HI R45, RZ, 0xa, R15 ;  /* 0x0000000aff2d7819 */ /* 0x000fc4000001160f */
[----:B------:R-:W-:Y:S02]  /*31e0*/  LOP3.LUT R11, R11, 0xf000f, RZ, 0xc0, !PT ;  /* 0x000f000f0b0b7812 */ /* 0x000fe400078ec0ff */
[----:B------:R-:W-:Y:S02]  /*31f0*/  LOP3.LUT R24, R18, 0x3f003f, RZ, 0xc0, !PT ;  /* 0x003f003f12187812 */ /* 0x000fe400078ec0ff */
[--C-:B------:R-:W-:Y:S02]  /*3200*/  SHF.R.U32.HI R32, RZ, 0x6, R18.reuse ;  /* 0x00000006ff207819 */ /* 0x100fe40000011612 */
[----:B------:R-:W-:Y:S02]  /*3210*/  LOP3.LUT R15, R17, 0x3f003f, RZ, 0xc0, !PT ;  /* 0x003f003f110f7812 */ /* 0x000fe400078ec0ff */
[----:B------:R-:W-:Y:S02]  /*3220*/  SHF.R.U32.HI R31, RZ, 0x6, R17 ;  /* 0x00000006ff1f7819 */ /* 0x000fe40000011611 */
[----:B------:R-:W-:-:S02]  /*3230*/  SHF.R.U32.HI R18, RZ, 0xc, R18 ;  /* 0x0000000cff127819 */ /* 0x000fc40000011612 */
[----:B------:R-:W-:Y:S02]  /*3240*/  SHF.R.U32.HI R17, RZ, 0xc, R17 ;  /* 0x0000000cff117819 */ /* 0x000fe40000011611 */
[----:B------:R-:W-:Y:S02]  /*3250*/  LOP3.LUT R40, R13, 0x300030, R40, 0xf8, !PT ;  /* 0x003000300d287812 */ /* 0x000fe400078ef828 */
[----:B------:R-:W-:Y:S02]  /*3260*/  LOP3.LUT R42, R11, 0x300030, R42, 0xf8, !PT ;  /* 0x003000300b2a7812 */ /* 0x000fe400078ef82a */
[----:B------:R-:W-:Y:S02]  /*3270*/  SHF.R.U32.HI R13, RZ, 0xc, R19 ;  /* 0x0000000cff0d7819 */ /* 0x000fe40000011613 */
[----:B------:R-:W-:Y:S02]  /*3280*/  LOP3.LUT R26, R12, 0x3f003f, RZ, 0xc0, !PT ;  /* 0x003f003f0c1a7812 */ /* 0x000fe400078ec0ff */
[----:B------:R-:W-:-:S02]  /*3290*/  SHF.R.U32.HI R35, RZ, 0x6, R12 ;  /* 0x00000006ff237819 */ /* 0x000fc4000001160c */
[--C-:B------:R-:W-:Y:S02]  /*32a0*/  SHF.R.U32.HI R44, RZ, 0xa, R14.reuse ;  /* 0x0000000aff2c7819 */ /* 0x100fe4000001160e */
[----:B------:R-:W-:Y:S02]  /*32b0*/  LOP3.LUT R11, R18, 0xf000f, RZ, 0xc0, !PT ;  /* 0x000f000f120b7812 */ /* 0x000fe400078ec0ff */
[--C-:B------:R-:W-:Y:S02]  /*32c0*/  SHF.R.U32.HI R38, RZ, 0x8, R14.reuse ;  /* 0x00000008ff267819 */ /* 0x100fe4000001160e */
[----:B------:R-:W-:Y:S02]  /*32d0*/  LOP3.LUT R28, R14, 0x3f003f, RZ, 0xc0, !PT ;  /* 0x003f003f0e1c7812 */ /* 0x000fe400078ec0ff */
[----:B------:R-:W-:Y:S02]  /*32e0*/  SHF.R.U32.HI R39, RZ, 0x6, R14 ;  /* 0x00000006ff277819 */ /* 0x000fe4000001160e */
[----:B------:R-:W-:-:S02]  /*32f0*/  LOP3.LUT R12, R17, 0xf000f, RZ, 0xc0, !PT ;  /* 0x000f000f110c7812 */ /* 0x000fc400078ec0ff */
[----:B------:R-:W-:Y:S02]  /*3300*/  LOP3.LUT R14, R16, 0x3f003f, RZ, 0xc0, !PT ;  /* 0x003f003f100e7812 */ /* 0x000fe400078ec0ff */
[----:B------:R-:W-:Y:S02]  /*3310*/  SHF.R.U32.HI R30, RZ, 0x6, R16 ;  /* 0x00000006ff1e7819 */ /* 0x000fe40000011610 */
[----:B------:R-:W-:Y:S02]  /*3320*/  LOP3.LUT R25, R25, 0xf000f, RZ, 0xc0, !PT ;  /* 0x000f000f19197812 */ /* 0x000fe400078ec0ff */
[----:B------:R-:W-:Y:S02]  /*3330*/  LOP3.LUT R16, R13, 0xf000f, RZ, 0xc0, !PT ;  /* 0x000f000f0d107812 */ /* 0x000fe400078ec0ff */
[----:B------:R-:W-:Y:S02]  /*3340*/  LOP3.LUT R23, R23, 0xf000f, RZ, 0xc0, !PT ;  /* 0x000f000f17177812 */ /* 0x000fe400078ec0ff */
[----:B------:R-:W-:-:S02]  /*3350*/  SHF.R.U32.HI R33, RZ, 0x6, R19 ;  /* 0x00000006ff217819 */ /* 0x000fc40000011613 */
[----:B------:R-:W-:Y:S02]  /*3360*/  LOP3.LUT R44, R11, 0x300030, R44, 0xf8, !PT ;  /* 0x003000300b2c7812 */ /* 0x000fe400078ef82c */
[----:B------:R-:W-:Y:S02]  /*3370*/  LOP3.LUT R43, R12, 0x300030, R43, 0xf8, !PT ;  /* 0x003000300c2b7812 */ /* 0x000fe400078ef82b */
[----:B------:R-:W-:Y:S02]  /*3380*/  LOP3.LUT R11, R7, 0x3f003f, RZ, 0xc0, !PT ;  /* 0x003f003f070b7812 */ /* 0x000fe400078ec0ff */
[----:B------:R-:W-:Y:S02]  /*3390*/  LOP3.LUT R12, R8, 0x3f003f, RZ, 0xc0, !PT ;  /* 0x003f003f080c7812 */ /* 0x000fe400078ec0ff */
[----:B------:R-:W-:Y:S02]  /*33a0*/  LOP3.LUT R36, R25, 0x300030, R36, 0xf8, !PT ;  /* 0x0030003019247812 */ /* 0x000fe400078ef824 */
[----:B------:R-:W-:-:S02]  /*33b0*/  LOP3.LUT R45, R16, 0x300030, R45, 0xf8, !PT ;  /* 0x00300030102d7812 */ /* 0x000fc400078ef82d */
[----:B------:R-:W-:Y:S02]  /*33c0*/  LOP3.LUT R13, R9, 0x3f003f, RZ, 0xc0, !PT ;  /* 0x003f003f090d7812 */ /* 0x000fe400078ec0ff */
[----:B------:R-:W-:Y:S02]  /*33d0*/  LOP3.LUT R38, R23, 0x300030, R38, 0xf8, !PT ;  /* 0x0030003017267812 */ /* 0x000fe400078ef826 */
        /* <DEDUP_REMOVED lines=41> */
[----:B------:R-:W-:Y:S01]  /*3670*/  LOP3.LUT R45, R45, 0x64006400, RZ, 0xfc, !PT ;  /* 0x640064002d2d7812 */ /* 0x000fe200078efcff */
        /* <DEDUP_REMOVED lines=75> */
.L_x_30:
        /* <DEDUP_REMOVED lines=47> */
.L_x_32:
[----:B------:R-:W-:Y:S05]  /*3e20*/  @!P3 BRA `(.L_x_31) ;  /* 0x000000040060b947 */ /* 0x000fea0003800000 */
[----:B------:R-:W-:-:S04]  /*3e30*/  PRMT R16, R58, 0x9910, RZ ;  /* 0x000099103a107816 */ /* 0x000fc800000000ff */
[----:B------:R-:W-:-:S13]  /*3e40*/  ISETP.NE.AND P2, PT, R16, RZ, PT ;  /* 0x000000ff1000720c */ /* 0x000fda0003f45270 */
[----:B------:R-:W-:Y:S05]  /*3e50*/  @!P2 BRA `(.L_x_33) ;  /* 0x0000000000a8a947 */ /* 0x000fea0003800000 */
[----:B------:R-:W0:Y:S02]  /*3e60*/  LDS.128 R16, [UR4+0x20] ;  /* 0x00002004ff107984 */ /* 0x000e240008000c00 */
        /* <DEDUP_REMOVED lines=41> */
.L_x_33:
        /* <DEDUP_REMOVED lines=43> */
.L_x_31:
[----:B------:R-:W-:Y:S01]  /*43b0*/  VIADD R61, R61, 0x20 ;  /* 0x000000203d3d7836 */ /* 0x000fe20000000000 */
[----:B------:R-:W-:Y:S01]  /*43c0*/  IADD3 R52, P3, PT, R52, 0x80, RZ ;  /* 0x0000008034347810 */ /* 0x000fe20007f7e0ff */
[----:B------:R-:W-:Y:S01]  /*43d0*/  IMAD.WIDE R64, R51, 0x4, R64 ;  /* 0x0000000433407825 */ /* 0x000fe200078e0240 */
[----:B------:R-:W-:Y:S02]  /*43e0*/  UIADD3 UR4, UPT, UPT, UR4, 0x40, URZ ;  /* 0x0000004004047890 */ /* 0x000fe4000fffe0ff */
[----:B------:R-:W-:Y:S01]  /*43f0*/  ISETP.GE.AND P2, PT, R61, R56, PT ;  /* 0x000000383d00720c */ /* 0x000fe20003f46270 */
[----:B------:R-:W-:Y:S01]  /*4400*/  IMAD.MOV.U32 R23, RZ, RZ, R65 ;  /* 0x000000ffff177224 */ /* 0x000fe200078e0041 */
[----:B------:R-:W-:Y:S02]  /*4410*/  MOV R22, R64 ;  /* 0x0000004000167202 */ /* 0x000fe40000000f00 */
[----:B------:R-:W-:-:S09]  /*4420*/  IADD3.X R53, PT, PT, RZ, R53, RZ, P3, !PT ;  /* 0x00000035ff357210 */ /* 0x000fd20001ffe4ff */
[----:B------:R-:W-:Y:S05]  /*4430*/  @!P2 BRA `(.L_x_34) ;  /* 0xffffffd400c0a947 */ /* 0x000fea000383ffff */
.L_x_25:
[----:B------:R-:W0:Y:S01]  /*4440*/  S2R R10, SR_CTAID.X ;  /* 0x00000000000a7919 */ /* 0x000e220000002500 */
[----:B------:R-:W1:Y:S01]  /*4450*/  S2UR UR4, SR_CTAID.Y ;  /* 0x00000000000479c3 */ /* 0x000e620000002600 */
[----:B------:R-:W-:Y:S01]  /*4460*/  HMUL2 R11, R6, R60.H0_H0 ;  /* 0x2000003c060b7232 */ /* 0x000fe20000000000 */
[----:B------:R-:W0:Y:S06]  /*4470*/  S2R R7, SR_TID.X ;  /* 0x0000000000077919 */ /* 0x000e2c0000002100 */
[----:B------:R-:W2:Y:S01]  /*4480*/  LDC.64 R8, c[0x0][0x3a0] ;  /* 0x0000e800ff087b82 */ /* 0x000ea20000000a00 */
[----:B0-----:R-:W-:-:S04]  /*4490*/  IMAD R10, R10, 0x40, R7 ;  /* 0x000000400a0a7824 */ /* 0x001fc800078e0207 */
[----:B-1----:R-:W-:-:S05]  /*44a0*/  IMAD R7, R51, UR4, R10 ;  /* 0x0000000433077c24 */ /* 0x002fca000f8e020a */
[----:B------:R-:W-:-:S05]  /*44b0*/  SHF.L.U32 R7, R7, 0x2, RZ ;  /* 0x0000000207077819 */ /* 0x000fca00000006ff */
[----:B--2---:R-:W-:-:S05]  /*44c0*/  IMAD.WIDE R8, R7, 0x2, R8 ;  /* 0x0000000207087825 */ /* 0x004fca00078e0208 */
[----:B------:R0:W-:Y:S01]  /*44d0*/  ATOM.E.ADD.F16x2.RN.STRONG.GPU P0, RZ, desc[UR8][R8.64], R11 ;  /* 0x8000000b08ff79a2 */ /* 0x0001e2000c10e108 */
[----:B------:R-:W-:Y:S01]  /*44e0*/  BSSY.RECONVERGENT B0, `(.L_x_35) ;  /* 0x000000f000007945 */ /* 0x000fe20003800200 */
[----:B------:R-:W-:-:S03]  /*44f0*/  HMUL2 R13, R5, R60.H0_H0 ;  /* 0x2000003c050d7232 */ /* 0x000fc60000000000 */
[----:B0-----:R-:W-:Y:S05]  /*4500*/  @P0 BRA `(.L_x_36) ;  /* 0x0000000000300947 */ /* 0x001fea0003800000 */
[----:B------:R-:W0:Y:S02]  /*4510*/  QSPC.E.S P0, RZ, [R8] ;  /* 0x0000000008ff73aa */ /* 0x000e240000000500 */
[----:B0-----:R-:W-:Y:S05]  /*4520*/  @!P0 BRA `(.L_x_37) ;  /* 0x00000000001c8947 */ /* 0x001fea0003800000 */
[----:B------:R-:W-:-:S05]  /*4530*/  IMAD.MOV.U32 R6, RZ, RZ, R8 ;  /* 0x000000ffff067224 */ /* 0x000fca00078e0008 */
[----:B------:R-:W-:-:S07]  /*4540*/  MOV R5, R6 ;  /* 0x0000000600057202 */ /* 0x000fce0000000f00 */
.L_x_38:
[----:B------:R-:W0:Y:S02]  /*4550*/  LDS R6, [R5] ;  /* 0x0000000005067984 */ /* 0x000e240000000800 */
[----:B0-----:R-:W-:-:S05]  /*4560*/  HFMA2 R7, R6, 1, 1, R11 ;  /* 0x3c003c0006077831 */ /* 0x001fca000000000b */
[----:B------:R-:W0:Y:S02]  /*4570*/  ATOMS.CAST.SPIN P0, [R5], R6, R7 ;  /* 0x000000060500758d */ /* 0x000e240001800007 */
[----:B0-----:R-:W-:Y:S05]  /*4580*/  @!P0 BRA `(.L_x_38) ;  /* 0xfffffffc00f08947 */ /* 0x001fea000383ffff */
[----:B------:R-:W-:Y:S05]  /*4590*/  BRA `(.L_x_36) ;  /* 0x00000000000c7947 */ /* 0x000fea0003800000 */
.L_x_37:
[----:B------:R-:W2:Y:S02]  /*45a0*/  LD.E R5, desc[UR8][R8.64] ;  /* 0x0000000808057980 */ /* 0x000ea4000c101900 */
[----:B--2---:R-:W-:-:S05]  /*45b0*/  IADD3 R5, PT, PT, R11, R5, RZ ;  /* 0x000000050b057210 */ /* 0x004fca0007ffe0ff */
[----:B------:R0:W-:Y:S02]  /*45c0*/  ST.E desc[UR8][R8.64], R5 ;  /* 0x0000000508007985 */ /* 0x0001e4000c101908 */
.L_x_36:
[----:B------:R-:W-:Y:S05]  /*45d0*/  BSYNC.RECONVERGENT B0 ;  /* 0x0000000000007941 */ /* 0x000fea0003800200 */
.L_x_35:
[----:B------:R1:W-:Y:S01]  /*45e0*/  ATOM.E.ADD.F16x2.RN.STRONG.GPU P0, RZ, desc[UR8][R8.64+0x4], R13 ;  /* 0x8000040d08ff79a2 */ /* 0x0003e2000c10e108 */
[----:B------:R-:W-:Y:S04]  /*45f0*/  BSSY.RECONVERGENT B0, `(.L_x_39) ;  /* 0x000000e000007945 */ /* 0x000fe80003800200 */
[----:B-1----:R-:W-:Y:S05]  /*4600*/  @P0 BRA `(.L_x_40) ;  /* 0x0000000000300947 */ /* 0x002fea0003800000 */
[----:B------:R-:W1:Y:S02]  /*4610*/  QSPC.E.S P0, RZ, [R8+0x4] ;  /* 0x0000040008ff73aa */ /* 0x000e640000000500 */
[----:B-1----:R-:W-:Y:S05]  /*4620*/  @!P0 BRA `(.L_x_41) ;  /* 0x00000000001c8947 */ /* 0x002fea0003800000 */
[----:B------:R-:W-:-:S05]  /*4630*/  IMAD.MOV.U32 R6, RZ, RZ, R8 ;  /* 0x000000ffff067224 */ /* 0x000fca00078e0008 */
[----:B0-----:R-:W-:-:S07]  /*4640*/  MOV R5, R6 ;  /* 0x0000000600057202 */ /* 0x001fce0000000f00 */
.L_x_42:
[----:B------:R-:W0:Y:S02]  /*4650*/  LDS R6, [R5+0x4] ;  /* 0x0000040005067984 */ /* 0x000e240000000800 */
[----:B0-----:R-:W-:-:S05]  /*4660*/  HADD2 R7, R6, R13 ;  /* 0x0000000d06077230 */ /* 0x001fca0000000000 */
[----:B------:R-:W0:Y:S02]  /*4670*/  ATOMS.CAST.SPIN P0, [R5+0x4], R6, R7 ;  /* 0x000004060500758d */ /* 0x000e240001800007 */
[----:B0-----:R-:W-:Y:S05]  /*4680*/  @!P0 BRA `(.L_x_42) ;  /* 0xfffffffc00f08947 */ /* 0x001fea000383ffff */
[----:B------:R-:W-:Y:S05]  /*4690*/  BRA `(.L_x_40) ;  /* 0x00000000000c7947 */ /* 0x000fea0003800000 */
.L_x_41:
[----:B0-----:R-:W2:Y:S02]  /*46a0*/  LD.E R5, desc[UR8][R8.64+0x4] ;  /* 0x0000040808057980 */ /* 0x001ea4000c101900 */
[----:B--2---:R-:W-:-:S05]  /*46b0*/  IADD3 R5, PT, PT, R13, R5, RZ ;  /* 0x000000050d057210 */ /* 0x004fca0007ffe0ff */
[----:B------:R1:W-:Y:S02]  /*46c0*/  ST.E desc[UR8][R8.64+0x4], R5 ;  /* 0x0000040508007985 */ /* 0x0003e4000c101908 */
.L_x_40:
[----:B------:R-:W-:Y:S05]  /*46d0*/  BSYNC.RECONVERGENT B0 ;  /* 0x0000000000007941 */ /* 0x000fea0003800200 */
.L_x_39:
[----:B------:R-:W-:Y:S05]  /*46e0*/  @!P1 EXIT ;  /* 0x000000000000994d */ /* 0x000fea0003800000 */
[----:B01----:R-:W-:-:S04]  /*46f0*/  IMAD.WIDE R8, R51, 0x2, R8 ;  /* 0x0000000233087825 */ /* 0x003fc800078e0208 */
[----:B------:R-:W-:-:S05]  /*4700*/  HMUL2 R7, R4, R57.H0_H0 ;  /* 0x2000003904077232 */ /* 0x000fca0000000000 */
        /* <DEDUP_REMOVED lines=8> */
.L_x_46:
[----:B------:R-:W0:Y:S02]  /*4790*/  LDS R4, [R3] ;  /* 0x0000000003047984 */ /* 0x000e240000000800 */
[----:B0-----:R-:W-:-:S05]  /*47a0*/  HFMA2 R5, R4, 1, 1, R7 ;  /* 0x3c003c0004057831 */ /* 0x001fca0000000007 */
[----:B------:R-:W0:Y:S02]  /*47b0*/  ATOMS.CAST.SPIN P0, [R3], R4, R5 ;  /* 0x000000040300758d */ /* 0x000e240001800005 */
[----:B0-----:R-:W-:Y:S05]  /*47c0*/  @!P0 BRA `(.L_x_46) ;  /* 0xfffffffc00f08947 */ /* 0x001fea000383ffff */
[----:B------:R-:W-:Y:S05]  /*47d0*/  BRA `(.L_x_44) ;  /* 0x00000000000c7947 */ /* 0x000fea0003800000 */
.L_x_45:
[----:B------:R-:W2:Y:S02]  /*47e0*/  LD.E R3, desc[UR8][R8.64] ;  /* 0x0000000808037980 */ /* 0x000ea4000c101900 */
[----:B--2---:R-:W-:-:S05]  /*47f0*/  IADD3 R3, PT, PT, R7, R3, RZ ;  /* 0x0000000307037210 */ /* 0x004fca0007ffe0ff */
[----:B------:R0:W-:Y:S02]  /*4800*/  ST.E desc[UR8][R8.64], R3 ;  /* 0x0000000308007985 */ /* 0x0001e4000c101908 */
.L_x_44:
[----:B------:R-:W-:Y:S05]  /*4810*/  BSYNC.RECONVERGENT B0 ;  /* 0x0000000000007941 */ /* 0x000fea0003800200 */
.L_x_43:
[----:B------:R1:W-:Y:S01]  /*4820*/  ATOM.E.ADD.F16x2.RN.STRONG.GPU P0, RZ, desc[UR8][R8.64+0x4], R57 ;  /* 0x8000043908ff79a2 */ /* 0x0003e2000c10e108 */
[----:B------:R-:W-:Y:S04]  /*4830*/  BSSY.RECONVERGENT B0, `(.L_x_47) ;  /* 0x000000e000007945 */ /* 0x000fe80003800200 */
[----:B-1----:R-:W-:Y:S05]  /*4840*/  @P0 BRA `(.L_x_48) ;  /* 0x0000000000300947 */ /* 0x002fea0003800000 */
[----:B------:R-:W1:Y:S02]  /*4850*/  QSPC.E.S P0, RZ, [R8+0x4] ;  /* 0x0000040008ff73aa */ /* 0x000e640000000500 */
[----:B-1----:R-:W-:Y:S05]  /*4860*/  @!P0 BRA `(.L_x_49) ;  /* 0x00000000001c8947 */ /* 0x002fea0003800000 */
[----:B------:R-:W-:-:S05]  /*4870*/  IMAD.MOV.U32 R4, RZ, RZ, R8 ;  /* 0x000000ffff047224 */ /* 0x000fca00078e0008 */
[----:B0-----:R-:W-:-:S07]  /*4880*/  MOV R3, R4 ;  /* 0x0000000400037202 */ /* 0x001fce0000000f00 */
.L_x_50:
[----:B------:R-:W0:Y:S02]  /*4890*/  LDS R4, [R3+0x4] ;  /* 0x0000040003047984 */ /* 0x000e240000000800 */
[----:B0-----:R-:W-:-:S05]  /*48a0*/  HADD2 R5, R4, R57 ;  /* 0x0000003904057230 */ /* 0x001fca0000000000 */
[----:B------:R-:W0:Y:S02]  /*48b0*/  ATOMS.CAST.SPIN P0, [R3+0x4], R4, R5 ;  /* 0x000004040300758d */ /* 0x000e240001800005 */
[----:B0-----:R-:W-:Y:S05]  /*48c0*/  @!P0 BRA `(.L_x_50) ;  /* 0xfffffffc00f08947 */ /* 0x001fea000383ffff */
[----:B------:R-:W-:Y:S05]  /*48d0*/  BRA `(.L_x_48) ;  /* 0x00000000000c7947 */ /* 0x000fea0003800000 */
.L_x_49:
[----:B0-----:R-:W2:Y:S02]  /*48e0*/  LD.E R3, desc[UR8][R8.64+0x4] ;  /* 0x0000040808037980 */ /* 0x001ea4000c101900 */
[----:B--2---:R-:W-:-:S05]  /*48f0*/  IADD3 R3, PT, PT, R57, R3, RZ ;  /* 0x0000000339037210 */ /* 0x004fca0007ffe0ff */
[----:B------:R1:W-:Y:S02]  /*4900*/  ST.E desc[UR8][R8.64+0x4], R3 ;  /* 0x0000040308007985 */ /* 0x0003e4000c101908 */
.L_x_48:
[----:B------:R-:W-:Y:S05]  /*4910*/  BSYNC.RECONVERGENT B0 ;  /* 0x0000000000007941 */ /* 0x000fea0003800200 */
.L_x_47:
[----:B------:R-:W-:-:S13]  /*4920*/  ISETP.NE.AND P0, PT, R62, 0x2, PT ;  /* 0x000000023e00780c */ /* 0x000fda0003f05270 */
        /* <DEDUP_REMOVED lines=11> */
.L_x_54:
[----:B------:R-:W0:Y:S02]  /*49e0*/  LDS R2, [R0] ;  /* 0x0000000000027984 */ /* 0x000e240000000800 */
[----:B0-----:R-:W-:-:S05]  /*49f0*/  HFMA2 R3, R2, 1, 1, R5 ;  /* 0x3c003c0002037831 */ /* 0x001fca0000000005 */
[----:B------:R-:W0:Y:S02]  /*4a00*/  ATOMS.CAST.SPIN P0, [R0], R2, R3 ;  /* 0x000000020000758d */ /* 0x000e240001800003 */
[----:B0-----:R-:W-:Y:S05]  /*4a10*/  @!P0 BRA `(.L_x_54) ;  /* 0xfffffffc00f08947 */ /* 0x001fea000383ffff */
[----:B------:R-:W-:Y:S05]  /*4a20*/  BRA `(.L_x_52) ;  /* 0x00000000000c7947 */ /* 0x000fea0003800000 */
.L_x_53:
[----:B------:R-:W2:Y:S02]  /*4a30*/  LD.E R0, desc[UR8][R8.64] ;  /* 0x0000000808007980 */ /* 0x000ea4000c101900 */
[----:B--2---:R-:W-:-:S05]  /*4a40*/  IADD3 R3, PT, PT, R5, R0, RZ ;  /* 0x0000000005037210 */ /* 0x004fca0007ffe0ff */
[----:B------:R0:W-:Y:S02]  /*4a50*/  ST.E desc[UR8][R8.64], R3 ;  /* 0x0000000308007985 */ /* 0x0001e4000c101908 */
.L_x_52:
[----:B------:R-:W-:Y:S05]  /*4a60*/  BSYNC.RECONVERGENT B0 ;  /* 0x0000000000007941 */ /* 0x000fea0003800200 */
.L_x_51:
[----:B------:R1:W-:Y:S01]  /*4a70*/  ATOM.E.ADD.F16x2.RN.STRONG.GPU P0, RZ, desc[UR8][R8.64+0x4], R7 ;  /* 0x8000040708ff79a2 */ /* 0x0003e2000c10e108 */
[----:B------:R-:W-:Y:S04]  /*4a80*/  BSSY.RECONVERGENT B0, `(.L_x_55) ;  /* 0x000000e000007945 */ /* 0x000fe80003800200 */
[----:B-1----:R-:W-:Y:S05]  /*4a90*/  @P0 BRA `(.L_x_56) ;  /* 0x0000000000300947 */ /* 0x002fea0003800000 */
[----:B------:R-:W1:Y:S02]  /*4aa0*/  QSPC.E.S P0, RZ, [R8+0x4] ;  /* 0x0000040008ff73aa */ /* 0x000e640000000500 */
[----:B-1----:R-:W-:Y:S05]  /*4ab0*/  @!P0 BRA `(.L_x_57) ;  /* 0x00000000001c8947 */ /* 0x002fea0003800000 */
[----:B------:R-:W-:-:S05]  /*4ac0*/  IMAD.MOV.U32 R2, RZ, RZ, R8 ;  /* 0x000000ffff027224 */ /* 0x000fca00078e0008 */
[----:B------:R-:W-:-:S07]  /*4ad0*/  MOV R0, R2 ;  /* 0x0000000200007202 */ /* 0x000fce0000000f00 */
.L_x_58:
[----:B------:R-:W0:Y:S02]  /*4ae0*/  LDS R2, [R0+0x4] ;  /* 0x0000040000027984 */ /* 0x000e240000000800 */
[----:B0-----:R-:W-:-:S05]  /*4af0*/  HADD2 R3, R2, R7 ;  /* 0x0000000702037230 */ /* 0x001fca0000000000 */
[----:B------:R-:W0:Y:S02]  /*4b00*/  ATOMS.CAST.SPIN P0, [R0+0x4], R2, R3 ;  /* 0x000004020000758d */ /* 0x000e240001800003 */
[----:B0-----:R-:W-:Y:S05]  /*4b10*/  @!P0 BRA `(.L_x_58) ;  /* 0xfffffffc00f08947 */ /* 0x001fea000383ffff */
[----:B------:R-:W-:Y:S05]  /*4b20*/  BRA `(.L_x_56) ;  /* 0x00000000000c7947 */ /* 0x000fea0003800000 */
.L_x_57:
[----:B------:R-:W0:Y:S02]  /*4b30*/  LD.E R0, desc[UR8][R8.64+0x4] ;  /* 0x0000040808007980 */ /* 0x000e24000c101900 */
[----:B0-----:R-:W-:-:S05]  /*4b40*/  IADD3 R3, PT, PT, R7, R0, RZ ;  /* 0x0000000007037210 */ /* 0x001fca0007ffe0ff */
[----:B------:R1:W-:Y:S02]  /*4b50*/  ST.E desc[UR8][R8.64+0x4], R3 ;  /* 0x0000040308007985 */ /* 0x0003e4000c101908 */
.L_x_56:
[----:B------:R-:W-:Y:S05]  /*4b60*/  BSYNC.RECONVERGENT B0 ;  /* 0x0000000000007941 */ /* 0x000fea0003800200 */
.L_x_55:
        /* <DEDUP_REMOVED lines=12> */
.L_x_62:
[----:B------:R-:W0:Y:S02]  /*4c30*/  LDS R2, [R0] ;  /* 0x0000000000027984 */ /* 0x000e240000000800 */
[----:B0-----:R-:W-:-:S05]  /*4c40*/  HFMA2 R3, R2, 1, 1, R5 ;  /* 0x3c003c0002037831 */ /* 0x001fca0000000005 */
[----:B------:R-:W0:Y:S02]  /*4c50*/  ATOMS.CAST.SPIN P0, [R0], R2, R3 ;  /* 0x000000020000758d */ /* 0x000e240001800003 */
[----:B0-----:R-:W-:Y:S05]  /*4c60*/  @!P0 BRA `(.L_x_62) ;  /* 0xfffffffc00f08947 */ /* 0x001fea000383ffff */
[----:B------:R-:W-:Y:S05]  /*4c70*/  BRA `(.L_x_60) ;  /* 0x00000000000c7947 */ /* 0x000fea0003800000 */
.L_x_61:
[----:B------:R-:W2:Y:S02]  /*4c80*/  LD.E R0, desc[UR8][R8.64] ;  /* 0x0000000808007980 */ /* 0x000ea4000c101900 */
[----:B--2---:R-:W-:-:S05]  /*4c90*/  IADD3 R3, PT, PT, R5, R0, RZ ;  /* 0x0000000005037210 */ /* 0x004fca0007ffe0ff */
[----:B------:R0:W-:Y:S02]  /*4ca0*/  ST.E desc[UR8][R8.64], R3 ;  /* 0x0000000308007985 */ /* 0x0001e4000c101908 */
.L_x_60:
[----:B------:R-:W-:Y:S05]  /*4cb0*/  BSYNC.RECONVERGENT B0 ;  /* 0x0000000000007941 */ /* 0x000fea0003800200 */
.L_x_59:
[----:B------:R1:W-:Y:S02]  /*4cc0*/  ATOM.E.ADD.F16x2.RN.STRONG.GPU P0, RZ, desc[UR8][R8.64+0x4], R47 ;  /* 0x8000042f08ff79a2 */ /* 0x0003e4000c10e108 */
[----:B-1----:R-:W-:Y:S05]  /*4cd0*/  @P0 EXIT ;  /* 0x000000000000094d */ /* 0x002fea0003800000 */
[----:B------:R-:W1:Y:S02]  /*4ce0*/  QSPC.E.S P0, RZ, [R8+0x4] ;  /* 0x0000040008ff73aa */ /* 0x000e640000000500 */
[----:B-1----:R-:W-:Y:S05]  /*4cf0*/  @!P0 BRA `(.L_x_63) ;  /* 0x00000000001c8947 */ /* 0x002fea0003800000 */
[----:B------:R-:W-:-:S05]  /*4d00*/  IMAD.MOV.U32 R2, RZ, RZ, R8 ;  /* 0x000000ffff027224 */ /* 0x000fca00078e0008 */
[----:B------:R-:W-:-:S07]  /*4d10*/  MOV R0, R2 ;  /* 0x0000000200007202 */ /* 0x000fce0000000f00 */
.L_x_64:
[----:B------:R-:W0:Y:S02]  /*4d20*/  LDS R2, [R0+0x4] ;  /* 0x0000040000027984 */ /* 0x000e240000000800 */
[----:B0-----:R-:W-:-:S05]  /*4d30*/  HADD2 R3, R2, R47 ;  /* 0x0000002f02037230 */ /* 0x001fca0000000000 */
[----:B------:R-:W0:Y:S02]  /*4d40*/  ATOMS.CAST.SPIN P0, [R0+0x4], R2, R3 ;  /* 0x000004020000758d */ /* 0x000e240001800003 */
[----:B0-----:R-:W-:Y:S05]  /*4d50*/  @!P0 BRA `(.L_x_64) ;  /* 0xfffffffc00f08947 */ /* 0x001fea000383ffff */
[----:B------:R-:W-:Y:S05]  /*4d60*/  EXIT ;  /* 0x000000000000794d */ /* 0x000fea0003800000 */
.L_x_63:
[----:B------:R-:W0:Y:S02]  /*4d70*/  LD.E R0, desc[UR8][R8.64+0x4] ;  /* 0x0000040808007980 */ /* 0x000e24000c101900 */
[----:B0-----:R-:W-:-:S05]  /*4d80*/  IADD3 R3, PT, PT, R47, R0, RZ ;  /* 0x000000002f037210 */ /* 0x001fca0007ffe0ff */
[----:B------:R-:W-:Y:S01]  /*4d90*/  ST.E desc[UR8][R8.64+0x4], R3 ;  /* 0x0000040308007985 */ /* 0x000fe2000c101908 */
[----:B------:R-:W-:Y:S05]  /*4da0*/  EXIT ;  /* 0x000000000000794d */ /* 0x000fea0003800000 */
.L_x_65:
[----:B------:R-:W-:-:S00]  /*4db0*/  BRA `(.L_x_65) ;  /* 0xfffffffc00fc7947 */ /* 0x000fc0000383ffff */
[----:B------:R-:W-:-:S00]  /*4dc0*/  NOP ;  /* 0x0000000000007918 */ /* 0x000fc00000000000 */
        /* <DEDUP_REMOVED lines=11> */
.L_x_3914:


//--------------------- .text._Z23gemm_half_q_half_kernelILi4ELi48ELb1ELb1ELi64EEvPK6__halfPKjS4_S2_PS0_iiiiPKtS7_iiiiiibS2_i --------------------------
	.section	.text._Z23gemm_half_q_half_kernelILi4ELi48ELb1ELb1ELi64EEvPK6__halfPKjS4_S2_PS0_iiiiPKtS7_iiiiiibS2_i,"ax",@progbits
	.align	128
        .global         _Z23gemm_half_q_half_kernelILi4ELi48ELb1ELb1ELi64EEvPK6__halfPKjS4_S2_PS0_iiiiPKtS7_iiiiiibS2_i
        .type           _Z23gemm_half_q_half_kernelILi4ELi48ELb1ELb1ELi64EEvPK6__halfPKjS4_S2_PS0_iiiiPKtS7_iiiiiibS2_i,@function
        .size           _Z23gemm_half_q_half_kernelILi4ELi48ELb1ELb1ELi64EEvPK6__halfPKjS4_S2_PS0_iiiiPKtS7_iiiiiibS2_i,(.L_x_3915 - _Z23gemm_half_q_half_kernelILi4ELi48ELb1ELb1ELi64EEvPK6__halfPKjS4_S2_PS0_iiiiPKtS7_iiiiiibS2_i)
        .other          _Z23gemm_half_q_half_kernelILi4ELi48ELb1ELb1ELi64EEvPK6__halfPKjS4_S2_PS0_iiiiPKtS7_iiiiiibS2_i,@"STO_CUDA_ENTRY STV_DEFAULT"
_Z23gemm_half_q_half_kernelILi4ELi48ELb1ELb1ELi64EEvPK6__halfPKjS4_S2_PS0_iiiiPKtS7_iiiiiibS2_i:
.text._Z23gemm_half_q_half_kernelILi4ELi48ELb1ELb1ELi64EEvPK6__halfPKjS4_S2_PS0_iiiiPKtS7_iiiiiibS2_i:
[----:B------:R-:W0:Y:S08]  /*0000*/  LDC R1, c[0x0][0x37c] ;  /* 0x0000df00ff017b82 */ /* 0x000e300000000800 */
[----:B------:R-:W1:Y:S01]  /*0010*/  S2UR UR10, SR_CTAID.Y ;  /* 0x00000000000a79c3 */ /* 0x000e620000002600 */
[----:B------:R-:W1:Y:S01]  /*0020*/  LDCU UR7, c[0x0][0x3a8] ;  /* 0x00007500ff0777ac */ /* 0x000e620008000800 */
[----:B0-----:R-:W-:Y:S01]  /*0030*/  IADD3 R1, PT, PT, R1, -0x10, RZ ;  /* 0xfffffff001017810 */ /* 0x001fe20007ffe0ff */
[----:B-1----:R-:W-:-:S06]  /*0040*/  UIMAD UR4, UR10, -0x4, UR7 ;  /* 0xfffffffc0a0478a4 */ /* 0x002fcc000f8e0207 */
[----:B------:R-:W-:-:S04]  /*0050*/  MOV R32, UR4 ;  /* 0x0000000400207c02 */ /* 0x000fc80008000f00 */
        /* <DEDUP_REMOVED lines=29> */
.L_x_66:
[----:B------:R-:W-:Y:S01]  /*0230*/  PRMT R3, R8, 0x9910, RZ ;  /* 0x0000991008037816 */ /* 0x000fe200000000ff */
[----:B------:R-:W0:Y:S01]  /*0240*/  S2UR UR4, SR_CTAID.X ;  /* 0x00000000000479c3 */ /* 0x000e220000002500 */
[----:B------:R-:W-:Y:S02]  /*0250*/  SHF.L.U32 R97, R9, 0x6, RZ ;  /* 0x0000000609617819 */ /* 0x000fe400000006ff */
        /* <DEDUP_REMOVED lines=19> */
[----:B------:R-:W-:-:S05]  /*0390*/  IMAD R5, R2, UR10, RZ ;  /* 0x0000000a02057c24 */ /* 0x000fca000f8e02ff */
[----:B------:R-:W-:-:S04]  /*03a0*/  SHF.L.U32 R5, R5, 0x2, RZ ;  /* 0x0000000205057819 */ /* 0x000fc800000006ff */
        /* <DEDUP_REMOVED lines=9> */
[----:B------:R-:W-:Y:S02]  /*0440*/  ISETP.GE.AND P0, PT, R8, RZ, PT ;  /* 0x000000ff0800720c */ /* 0x000fe40003f06270 */
[----:B0-----:R-:W-:Y:S02]  /*0450*/  IADD3 R3, PT, PT, R3, 0x80, RZ ;  /* 0x0000008003037810 */ /* 0x001fe40007ffe0ff */
[----:B------:R-:W-:-:S09]  /*0460*/  IADD3 R5, PT, PT, R5, R2, RZ ;  /* 0x0000000205057210 */ /* 0x000fd20007ffe0ff */
[----:B------:R-:W-:Y:S05]  /*0470*/  @P0 BRA `(.L_x_70) ;  /* 0x0000000000ec0947 */ /* 0x000fea0003800000 */
[----:B------:R-:W-:Y:S02]  /*0480*/  IADD3 R6, PT, PT, RZ, -R8, RZ ;  /* 0x80000008ff067210 */ /* 0x000fe40007ffe0ff */
[----:B------:R-:W-:Y:S02]  /*0490*/  PLOP3.LUT P0, PT, PT, PT, PT, 0x80, 0x8 ;  /* 0x000000000008781c */ /* 0x000fe40003f0f070 */
[----:B------:R-:W-:-:S13]  /*04a0*/  ISETP.GT.AND P1, PT, R6, 0x3, PT ;  /* 0x000000030600780c */ /* 0x000fda0003f24270 */
[----:B------:R-:W-:Y:S05]  /*04b0*/  @!P1 BRA `(.L_x_71) ;  /* 0x0000000000849947 */ /* 0x000fea0003800000 */
[----:B------:R-:W-:-:S13]  /*04c0*/  PLOP3.LUT P0, PT, PT, PT, PT, 0x8, 0x80 ;  /* 0x000000000080781c */ /* 0x000fda0003f0e170 */
.L_x_72:
[C---:B------:R-:W-:Y:S02]  /*04d0*/  IADD3 R7, P1, PT, R20.reuse, R5, RZ ;  /* 0x0000000514077210 */ /* 0x040fe40007f3e0ff */
[CC--:B------:R-:W-:Y:S02]  /*04e0*/  IADD3 R11, PT, PT, R5.reuse, R2.reuse, RZ ;  /* 0x00000002050b7210 */ /* 0x0c0fe40007ffe0ff */
[----:B------:R-:W-:Y:S02]  /*04f0*/  LEA.HI.X.SX32 R10, R5, RZ, 0x1, P1 ;  /* 0x000000ff050a7211 */ /* 0x000fe400008f0eff */
[----:B------:R-:W-:Y:S02]  /*0500*/  IADD3 R5, PT, PT, R11, R2, RZ ;  /* 0x000000020b057210 */ /* 0x000fe40007ffe0ff */
[----:B------:R-:W-:Y:S02]  /*0510*/  LEA R6, P1, R7, UR12, 0x1 ;  /* 0x0000000c07067c11 */ /* 0x000fe4000f8208ff */
[----:B------:R-:W-:-:S02]  /*0520*/  IADD3 R14, P2, PT, R20, R11, RZ ;  /* 0x0000000b140e7210 */ /* 0x000fc40007f5e0ff */
[----:B------:R-:W-:Y:S02]  /*0530*/  IADD3 R17, PT, PT, R5, R2, RZ ;  /* 0x0000000205117210 */ /* 0x000fe40007ffe0ff */
[----:B------:R-:W-:Y:S02]  /*0540*/  LEA.HI.X R7, R7, UR13, R10, 0x1, P1 ;  /* 0x0000000d07077c11 */ /* 0x000fe400088f0c0a */
[----:B------:R-:W-:Y:S02]  /*0550*/  LEA.HI.X.SX32 R11, R11, RZ, 0x1, P2 ;  /* 0x000000ff0b0b7211 */ /* 0x000fe400010f0eff */
[----:B------:R-:W-:Y:S01]  /*0560*/  LEA R10, P1, R14, UR12, 0x1 ;  /* 0x0000000c0e0a7c11 */ /* 0x000fe2000f8208ff */
[----:B------:R-:W2:Y:S01]  /*0570*/  LDG.E.U16.CONSTANT R6, desc[UR8][R6.64] ;  /* 0x0000000806067981 */ /* 0x000ea2000c1e9500 */
[C---:B------:R-:W-:Y:S02]  /*0580*/  IADD3 R13, P3, PT, R20.reuse, R5, RZ ;  /* 0x00000005140d7210 */ /* 0x040fe40007f7e0ff */
[----:B------:R-:W-:-:S02]  /*0590*/  IADD3 R15, P4, PT, R20, R17, RZ ;  /* 0x00000011140f7210 */ /* 0x000fc40007f9e0ff */
[----:B------:R-:W-:Y:S02]  /*05a0*/  LEA.HI.X R11, R14, UR13, R11, 0x1, P1 ;  /* 0x0000000d0e0b7c11 */ /* 0x000fe400088f0c0b */
[----:B------:R-:W-:Y:S02]  /*05b0*/  LEA.HI.X.SX32 R18, R5, RZ, 0x1, P3 ;  /* 0x000000ff05127211 */ /* 0x000fe400018f0eff */
[----:B------:R-:W-:Y:S01]  /*05c0*/  LEA R12, P2, R13, UR12, 0x1 ;  /* 0x0000000c0d0c7c11 */ /* 0x000fe2000f8408ff */
[----:B------:R-:W3:Y:S01]  /*05d0*/  LDG.E.U16.CONSTANT R10, desc[UR8][R10.64] ;  /* 0x000000080a0a7981 */ /* 0x000ee2000c1e9500 */
[----:B------:R-:W-:Y:S02]  /*05e0*/  LEA.HI.X.SX32 R16, R17, RZ, 0x1, P4 ;  /* 0x000000ff11107211 */ /* 0x000fe400020f0eff */
[----:B------:R-:W-:Y:S02]  /*05f0*/  LEA R14, P1, R15, UR12, 0x1 ;  /* 0x0000000c0f0e7c11 */ /* 0x000fe4000f8208ff */
[----:B------:R-:W-:-:S02]  /*0600*/  LEA.HI.X R13, R13, UR13, R18, 0x1, P2 ;  /* 0x0000000d0d0d7c11 */ /* 0x000fc400090f0c12 */
[----:B------:R-:W-:-:S03]  /*0610*/  LEA.HI.X R15, R15, UR13, R16, 0x1, P1 ;  /* 0x0000000d0f0f7c11 */ /* 0x000fc600088f0c10 */
[----:B------:R-:W4:Y:S04]  /*0620*/  LDG.E.U16.CONSTANT R12, desc[UR8][R12.64] ;  /* 0x000000080c0c7981 */ /* 0x000f28000c1e9500 */
[----:B------:R-:W5:Y:S01]  /*0630*/  LDG.E.U16.CONSTANT R14, desc[UR8][R14.64] ;  /* 0x000000080e0e7981 */ /* 0x000f62000c1e9500 */
[----:B------:R-:W-:-:S04]  /*0640*/  IADD3 R8, PT, PT, R8, 0x4, RZ ;  /* 0x0000000408087810 */ /* 0x000fc80007ffe0ff */
[----:B------:R-:W-:Y:S02]  /*0650*/  ISETP.GE.AND P1, PT, R8, -0x3, PT ;  /* 0xfffffffd0800780c */ /* 0x000fe40003f26270 */
[----:B------:R-:W-:Y:S01]  /*0660*/  IADD3 R5, PT, PT, R17, R2, RZ ;  /* 0x0000000211057210 */ /* 0x000fe20007ffe0ff */
[----:B--2---:R-:W-:Y:S04]  /*0670*/  STS.U16 [R3], R6 ;  /* 0x0000000603007388 */ /* 0x004fe80000000400 */
[----:B---3--:R-:W-:Y:S04]  /*0680*/  STS.U16 [R3+0x80], R10 ;  /* 0x0000800a03007388 */ /* 0x008fe80000000400 */
[----:B----4-:R-:W-:Y:S04]  /*0690*/  STS.U16 [R3+0x100], R12 ;  /* 0x0001000c03007388 */ /* 0x010fe80000000400 */
[----:B-----5:R0:W-:Y:S02]  /*06a0*/  STS.U16 [R3+0x180], R14 ;  /* 0x0001800e03007388 */ /* 0x0201e40000000400 */
[----:B0-----:R-:W-:Y:S01]  /*06b0*/  IADD3 R3, PT, PT, R3, 0x200, RZ ;  /* 0x0000020003037810 */ /* 0x001fe20007ffe0ff */
[----:B------:R-:W-:Y:S06]  /*06c0*/  @!P1 BRA `(.L_x_72) ;  /* 0xfffffffc00809947 */ /* 0x000fec000383ffff */
.L_x_71:
[----:B------:R-:W-:-:S04]  /*06d0*/  IADD3 R6, PT, PT, RZ, -R8, RZ ;  /* 0x80000008ff067210 */ /* 0x000fc80007ffe0ff */
        /* <DEDUP_REMOVED lines=13> */
[----:B------:R-:W-:Y:S02]  /*07b0*/  PLOP3.LUT P0, PT, PT, PT, PT, 0x8, 0x80 ;  /* 0x000000000080781c */ /* 0x000fe40003f0e170 */
[----:B------:R-:W-:Y:S02]  /*07c0*/  IADD3 R8, PT, PT, R8, 0x2, RZ ;  /* 0x0000000208087810 */ /* 0x000fe40007ffe0ff */
[----:B------:R-:W-:Y:S01]  /*07d0*/  IADD3 R5, PT, PT, R13, R2, RZ ;  /* 0x000000020d057210 */ /* 0x000fe20007ffe0ff */
[----:B--2---:R-:W-:Y:S04]  /*07e0*/  STS.U16 [R3], R6 ;  /* 0x0000000603007388 */ /* 0x004fe80000000400 */
[----:B---3--:R0:W-:Y:S02]  /*07f0*/  STS.U16 [R3+0x80], R10 ;  /* 0x0000800a03007388 */ /* 0x0081e40000000400 */
[----:B0-----:R-:W-:-:S07]  /*0800*/  IADD3 R3, PT, PT, R3, 0x100, RZ ;  /* 0x0000010003037810 */ /* 0x001fce0007ffe0ff */
.L_x_73:
[----:B------:R-:W-:-:S13]  /*0810*/  ISETP.EQ.AND P1, PT, R8, RZ, PT ;  /* 0x000000ff0800720c */ /* 0x000fda0003f22270 */
[----:B------:R-:W-:Y:S05]  /*0820*/  @!P0 BRA P1, `(.L_x_68) ;  /* 0x0000000400788947 */ /* 0x000fea0000800000 */
.L_x_70:
[----:B------:R-:W-:-:S04]  /*0830*/  IADD3 R7, P0, PT, R20, R5, RZ ;  /* 0x0000000514077210 */ /* 0x000fc80007f1e0ff */
[----:B------:R-:W-:Y:S02]  /*0840*/  LEA.HI.X.SX32 R10, R5, RZ, 0x1, P0 ;  /* 0x000000ff050a7211 */ /* 0x000fe400000f0eff */
[----:B------:R-:W-:-:S04]  /*0850*/  LEA R6, P0, R7, UR12, 0x1 ;  /* 0x0000000c07067c11 */ /* 0x000fc8000f8008ff */
[----:B------:R-:W-:-:S05]  /*0860*/  LEA.HI.X R7, R7, UR13, R10, 0x1, P0 ;  /* 0x0000000d07077c11 */ /* 0x000fca00080f0c0a */
[----:B------:R-:W2:Y:S01]  /*0870*/  LDG.E.U16.CONSTANT R6, desc[UR8][R6.64] ;  /* 0x0000000806067981 */ /* 0x000ea2000c1e9500 */
[----:B------:R-:W-:Y:S02]  /*0880*/  IADD3 R8, PT, PT, R8, 0x1, RZ ;  /* 0x0000000108087810 */ /* 0x000fe40007ffe0ff */
[----:B------:R-:W-:Y:S02]  /*0890*/  IADD3 R5, PT, PT, R5, R2, RZ ;  /* 0x0000000205057210 */ /* 0x000fe40007ffe0ff */
[----:B------:R-:W-:Y:S01]  /*08a0*/  ISETP.NE.AND P0, PT, R8, RZ, PT ;  /* 0x000000ff0800720c */ /* 0x000fe20003f05270 */
[----:B--2---:R0:W-:Y:S02]  /*08b0*/  STS.U16 [R3], R6 ;  /* 0x0000000603007388 */ /* 0x0041e40000000400 */
[----:B0-----:R-:W-:-:S10]  /*08c0*/  IADD3 R3, PT, PT, R3, 0x80, RZ ;  /* 0x0000008003037810 */ /* 0x001fd40007ffe0ff */
[----:B------:R-:W-:Y:S05]  /*08d0*/  @P0 BRA `(.L_x_70) ;  /* 0xfffffffc00d40947 */ /* 0x000fea000383ffff */
[----:B------:R-:W-:Y:S05]  /*08e0*/  BRA `(.L_x_68) ;  /* 0x0000000400487947 */ /* 0x000fea0003800000 */
.L_x_69:
[C---:B------:R-:W-:Y:S01]  /*08f0*/  LEA R6, P0, R20.reuse, UR12, 0x1 ;  /* 0x0000000c14067c11 */ /* 0x040fe2000f8008ff */
[----:B------:R-:W0:Y:S03]  /*0900*/  LDCU.64 UR14, c[0x0][0x380] ;  /* 0x00007000ff0e77ac */ /* 0x000e260008000a00 */
[----:B------:R-:W-:-:S05]  /*0910*/  LEA.HI.X R7, R20, UR13, RZ, 0x1, P0 ;  /* 0x0000000d14077c11 */ /* 0x000fca00080f0cff */
[----:B------:R1:W5:Y:S01]  /*0920*/  LDG.E.U16.CONSTANT R18, desc[UR8][R6.64] ;  /* 0x0000000806127981 */ /* 0x000362000c1e9500 */
[----:B------:R-:W-:Y:S01]  /*0930*/  IADD3 R5, PT, PT, RZ, -R19, RZ ;  /* 0x80000013ff057210 */ /* 0x000fe20007ffe0ff */
[----:B------:R-:W-:-:S03]  /*0940*/  IMAD R17, R2, UR10, RZ ;  /* 0x0000000a02117c24 */ /* 0x000fc6000f8e02ff */
[----:B------:R-:W-:Y:S02]  /*0950*/  ISETP.GE.AND P0, PT, R5, RZ, PT ;  /* 0x000000ff0500720c */ /* 0x000fe40003f06270 */
[----:B------:R-:W-:-:S11]  /*0960*/  SHF.L.U32 R17, R17, 0x2, RZ ;  /* 0x0000000211117819 */ /* 0x000fd600000006ff */
[----:B01----:R-:W-:Y:S05]  /*0970*/  @P0 BRA `(.L_x_74) ;  /* 0x0000000000f80947 */ /* 0x003fea0003800000 */
[----:B------:R-:W-:Y:S02]  /*0980*/  IADD3 R6, PT, PT, RZ, -R5, RZ ;  /* 0x80000005ff067210 */ /* 0x000fe40007ffe0ff */
[----:B------:R-:W-:Y:S02]  /*0990*/  PLOP3.LUT P0, PT, PT, PT, PT, 0x80, 0x8 ;  /* 0x000000000008781c */ /* 0x000fe40003f0f070 */
[----:B------:R-:W-:-:S13]  /*09a0*/  ISETP.GT.AND P1, PT, R6, 0x3, PT ;  /* 0x000000030600780c */ /* 0x000fda0003f24270 */
[----:B------:R-:W-:Y:S05]  /*09b0*/  @!P1 BRA `(.L_x_75) ;  /* 0x00000000008c9947 */ /* 0x000fea0003800000 */
[----:B------:R-:W-:Y:S01]  /*09c0*/  PLOP3.LUT P0, PT, PT, PT, PT, 0x8, 0x80 ;  /* 0x000000000080781c */ /* 0x000fe20003f0e170 */
[----:B------:R-:W0:Y:S01]  /*09d0*/  LDCU.64 UR12, c[0x0][0x380] ;  /* 0x00007000ff0c77ac */ /* 0x000e220008000a00 */
[----:B------:R-:W-:-:S11]  /*09e0*/  NOP ;  /* 0x0000000000007918 */ /* 0x000fd60000000000 */
.L_x_76:
[-C--:B------:R-:W-:Y:S02]  /*09f0*/  IADD3 R11, PT, PT, R17, R2.reuse, RZ ;  /* 0x00000002110b7210 */ /* 0x080fe40007ffe0ff */
[C---:B-----5:R-:W-:Y:S02]  /*0a00*/  IADD3 R7, P1, PT, R18.reuse, R17, RZ ;  /* 0x0000001112077210 */ /* 0x060fe40007f3e0ff */
[----:B------:R-:W-:Y:S02]  /*0a10*/  IADD3 R13, PT, PT, R11, R2, RZ ;  /* 0x000000020b0d7210 */ /* 0x000fe40007ffe0ff */
[----:B------:R-:W-:Y:S02]  /*0a20*/  LEA.HI.X.SX32 R8, R17, RZ, 0x1, P1 ;  /* 0x000000ff11087211 */ /* 0x000fe400008f0eff */
[----:B0-----:R-:W-:Y:S02]  /*0a30*/  LEA R6, P1, R7, UR12, 0x1 ;  /* 0x0000000c07067c11 */ /* 0x001fe4000f8208ff */
        /* <DEDUP_REMOVED lines=17> */
[----:B------:R-:W4:Y:S01]  /*0b50*/  LDG.E.U16.CONSTANT R14, desc[UR8][R14.64] ;  /* 0x000000080e0e7981 */ /* 0x000f22000c1e9500 */
[----:B------:R-:W-:-:S04]  /*0b60*/  IADD3 R5, PT, PT, R5, 0x4, RZ ;  /* 0x0000000405057810 */ /* 0x000fc80007ffe0ff */
[----:B------:R-:W-:Y:S02]  /*0b70*/  ISETP.GE.AND P1, PT, R5, -0x3, PT ;  /* 0xfffffffd0500780c */ /* 0x000fe40003f26270 */
[----:B------:R-:W-:Y:S01]  /*0b80*/  IADD3 R17, PT, PT, R17, R2, RZ ;  /* 0x0000000211117210 */ /* 0x000fe20007ffe0ff */
[----:B--2---:R-:W-:Y:S04]  /*0b90*/  STS.U16 [R3], R6 ;  /* 0x0000000603007388 */ /* 0x004fe80000000400 */
[----:B---3--:R-:W-:Y:S04]  /*0ba0*/  STS.U16 [R3+0x80], R10 ;  /* 0x0000800a03007388 */ /* 0x008fe80000000400 */
[----:B----4-:R-:W-:Y:S04]  /*0bb0*/  STS.U16 [R3+0x100], R12 ;  /* 0x0001000c03007388 */ /* 0x010fe80000000400 */
[----:B------:R0:W-:Y:S02]  /*0bc0*/  STS.U16 [R3+0x180], R14 ;  /* 0x0001800e03007388 */ /* 0x0001e40000000400 */
[----:B0-----:R-:W-:Y:S01]  /*0bd0*/  IADD3 R3, PT, PT, R3, 0x200, RZ ;  /* 0x0000020003037810 */ /* 0x001fe20007ffe0ff */
[----:B------:R-:W-:Y:S06]  /*0be0*/  @!P1 BRA `(.L_x_76) ;  /* 0xfffffffc00809947 */ /* 0x000fec000383ffff */
.L_x_75:
[----:B------:R-:W-:-:S04]  /*0bf0*/  IADD3 R6, PT, PT, RZ, -R5, RZ ;  /* 0x80000005ff067210 */ /* 0x000fc80007ffe0ff */
[----:B------:R-:W-:-:S13]  /*0c00*/  ISETP.GT.AND P1, PT, R6, 0x1, PT ;  /* 0x000000010600780c */ /* 0x000fda0003f24270 */
[----:B------:R-:W-:Y:S05]  /*0c10*/  @!P1 BRA `(.L_x_77) ;  /* 0x0000000000489947 */ /* 0x000fea0003800000 */
[----:B------:R-:W0:Y:S01]  /*0c20*/  LDCU.64 UR12, c[0x0][0x380] ;  /* 0x00007000ff0c77ac */ /* 0x000e220008000a00 */
[C---:B------:R-:W-:Y:S02]  /*0c30*/  IADD3 R13, PT, PT, R17.reuse, R2, RZ ;  /* 0x00000002110d7210 */ /* 0x040fe40007ffe0ff */
[C---:B-----5:R-:W-:Y:S02]  /*0c40*/  IADD3 R7, P0, PT, R18.reuse, R17, RZ ;  /* 0x0000001112077210 */ /* 0x060fe40007f1e0ff */
[----:B------:R-:W-:Y:S02]  /*0c50*/  IADD3 R8, P1, PT, R18, R13, RZ ;  /* 0x0000000d12087210 */ /* 0x000fe40007f3e0ff */
[----:B------:R-:W-:Y:S02]  /*0c60*/  LEA.HI.X.SX32 R12, R17, RZ, 0x1, P0 ;  /* 0x000000ff110c7211 */ /* 0x000fe400000f0eff */
[----:B------:R-:W-:Y:S02]  /*0c70*/  LEA.HI.X.SX32 R11, R13, RZ, 0x1, P1 ;  /* 0x000000ff0d0b7211 */ /* 0x000fe400008f0eff */
[----:B0-----:R-:W-:-:S02]  /*0c80*/  LEA R6, P0, R7, UR12, 0x1 ;  /* 0x0000000c07067c11 */ /* 0x001fc4000f8008ff */
[C---:B------:R-:W-:Y:S02]  /*0c90*/  LEA R10, P1, R8.reuse, UR12, 0x1 ;  /* 0x0000000c080a7c11 */ /* 0x040fe4000f8208ff */
        /* <DEDUP_REMOVED lines=10> */
.L_x_77:
[----:B------:R-:W-:-:S13]  /*0d40*/  ISETP.NE.OR P0, PT, R5, RZ, P0 ;  /* 0x000000ff0500720c */ /* 0x000fda0000705670 */
[----:B------:R-:W-:Y:S05]  /*0d50*/  @!P0 BRA `(.L_x_68) ;  /* 0x00000000002c8947 */ /* 0x000fea0003800000 */
.L_x_74:
[----:B-----5:R-:W-:-:S04]  /*0d60*/  IADD3 R7, P0, PT, R18, R17, RZ ;  /* 0x0000001112077210 */ /* 0x020fc80007f1e0ff */
        /* <DEDUP_REMOVED lines=10> */
.L_x_68:
[----:B------:R-:W-:Y:S05]  /*0e10*/  BSYNC.RECONVERGENT B0 ;  /* 0x0000000000007941 */ /* 0x000fea0003800200 */
.L_x_67:
[----:B------:R-:W1:Y:S02]  /*0e20*/  LDCU UR5, c[0x0][0x3ac] ;  /* 0x00007580ff0577ac */ /* 0x000e640008000800 */
[----:B-1----:R-:W-:-:S04]  /*0e30*/  MOV R85, UR5 ;  /* 0x0000000500557c02 */ /* 0x002fc80008000f00 */
[----:B------:R-:W-:-:S13]  /*0e40*/  ISETP.GE.AND P0, PT, R4, R85, PT ;  /* 0x000000550400720c */ /* 0x000fda0003f06270 */
[----:B------:R-:W-:Y:S05]  /*0e50*/  @P0 EXIT ;  /* 0x000000000000094d */ /* 0x000fea0003800000 */
[----:B------:R-:W1:Y:S02]  /*0e60*/  LDCU.U8 UR5, c[0x0][0x3e0] ;  /* 0x00007c00ff0577ac */ /* 0x000e640008000000 */
[----:B-1----:R-:W-:-:S06]  /*0e70*/  UPRMT UR5, UR5, 0x8880, URZ ;  /* 0x0000888005057896 */ /* 0x002fcc00080000ff */
[----:B------:R-:W-:-:S04]  /*0e80*/  ISETP.NE.AND P0, PT, RZ, UR5, PT ;  /* 0x00000005ff007c0c */ /* 0x000fc8000bf05270 */
[----:B------:R-:W-:-:S13]  /*0e90*/  ISETP.NE.OR P0, PT, R9, RZ, !P0 ;  /* 0x000000ff0900720c */ /* 0x000fda0004705670 */
[----:B------:R-:W-:Y:S05]  /*0ea0*/  @P0 BRA `(.L_x_78) ;  /* 0x0000000000c00947 */ /* 0x000fea0003800000 */
[----:B------:R-:W-:Y:S01]  /*0eb0*/  IADD3 R5, PT, PT, RZ, -R19, RZ ;  /* 0x80000013ff057210 */ /* 0x000fe20007ffe0ff */
[----:B0-----:R-:W-:-:S03]  /*0ec0*/  IMAD R3, R85, UR10, RZ ;  /* 0x0000000a55037c24 */ /* 0x001fc6000f8e02ff */
[----:B------:R-:W-:Y:S02]  /*0ed0*/  ISETP.GE.AND P0, PT, R5, RZ, PT ;  /* 0x000000ff0500720c */ /* 0x000fe40003f06270 */
[----:B------:R-:W-:-:S04]  /*0ee0*/  LEA R3, R3, UR4, 0x2 ;  /* 0x0000000403037c11 */ /* 0x000fc8000f8e10ff */
[----:B------:R-:W-:-:S07]  /*0ef0*/  LEA R3, R0, R3, 0x2 ;  /* 0x0000000300037211 */ /* 0x000fce00078e10ff */
[----:B------:R-:W-:Y:S05]  /*0f00*/  @P0 BRA `(.L_x_79) ;  /* 0x00000000008c0947 */ /* 0x000fea0003800000 */
[----:B------:R-:W-:Y:S02]  /*0f10*/  IADD3 R6, PT, PT, RZ, -R5, RZ ;  /* 0x80000005ff067210 */ /* 0x000fe40007ffe0ff */
[----:B------:R-:W-:Y:S02]  /*0f20*/  PLOP3.LUT P0, PT, PT, PT, PT, 0x80, 0x8 ;  /* 0x000000000008781c */ /* 0x000fe40003f0f070 */
[----:B------:R-:W-:-:S13]  /*0f30*/  ISETP.GT.AND P1, PT, R6, 0x3, PT ;  /* 0x000000030600780c */ /* 0x000fda0003f24270 */
[----:B------:R-:W-:Y:S05]  /*0f40*/  @!P1 BRA `(.L_x_80) ;  /* 0x0000000000449947 */ /* 0x000fea0003800000 */
[----:B------:R-:W0:Y:S01]  /*0f50*/  LDC.64 R16, c[0x0][0x3a0] ;  /* 0x0000e800ff107b82 */ /* 0x000e220000000a00 */
[----:B------:R-:W-:-:S13]  /*0f60*/  PLOP3.LUT P0, PT, PT, PT, PT, 0x8, 0x80 ;  /* 0x000000000080781c */ /* 0x000fda0003f0e170 */
.L_x_81:
[CC--:B-1----:R-:W-:Y:S01]  /*0f70*/  IADD3 R10, PT, PT, R3.reuse, R85.reuse, RZ ;  /* 0x00000055030a7210 */ /* 0x0c2fe20007ffe0ff */
[--C-:B0-----:R-:W-:Y:S01]  /*0f80*/  IMAD.WIDE R6, R3, 0x2, R16.reuse ;  /* 0x0000000203067825 */ /* 0x101fe200078e0210 */
[----:B------:R-:W-:Y:S02]  /*0f90*/  IADD3 R5, PT, PT, R5, 0x4, RZ ;  /* 0x0000000405057810 */ /* 0x000fe40007ffe0ff */
[CC--:B------:R-:W-:Y:S01]  /*0fa0*/  IADD3 R12, PT, PT, R10.reuse, R85.reuse, RZ ;  /* 0x000000550a0c7210 */ /* 0x0c0fe20007ffe0ff */
[--C-:B------:R-:W-:Y:S01]  /*0fb0*/  IMAD.WIDE R10, R10, 0x2, R16.reuse ;  /* 0x000000020a0a7825 */ /* 0x100fe200078e0210 */
[----:B------:R1:W-:Y:S01]  /*0fc0*/  STG.E.64 desc[UR8][R6.64], RZ ;  /* 0x000000ff06007986 */ /* 0x0003e2000c101b08 */
[----:B------:R-:W-:Y:S02]  /*0fd0*/  ISETP.GE.AND P1, PT, R5, -0x3, PT ;  /* 0xfffffffd0500780c */ /* 0x000fe40003f26270 */
[CC--:B------:R-:W-:Y:S01]  /*0fe0*/  IADD3 R8, PT, PT, R12.reuse, R85.reuse, RZ ;  /* 0x000000550c087210 */ /* 0x0c0fe20007ffe0ff */
[--C-:B------:R-:W-:Y:S01]  /*0ff0*/  IMAD.WIDE R12, R12, 0x2, R16.reuse ;  /* 0x000000020c0c7825 */ /* 0x100fe200078e0210 */
[----:B------:R1:W-:Y:S02]  /*1000*/  STG.E.64 desc[UR8][R10.64], RZ ;  /* 0x000000ff0a007986 */ /* 0x0003e4000c101b08 */
[C---:B------:R-:W-:Y:S01]  /*1010*/  IADD3 R3, PT, PT, R8.reuse, R85, RZ ;  /* 0x0000005508037210 */ /* 0x040fe20007ffe0ff */
[----:B------:R-:W-:Y:S01]  /*1020*/  IMAD.WIDE R14, R8, 0x2, R16 ;  /* 0x00000002080e7825 */ /* 0x000fe200078e0210 */
[----:B------:R1:W-:Y:S04]  /*1030*/  STG.E.64 desc[UR8][R12.64], RZ ;  /* 0x000000ff0c007986 */ /* 0x0003e8000c101b08 */
[----:B------:R1:W-:Y:S01]  /*1040*/  STG.E.64 desc[UR8][R14.64], RZ ;  /* 0x000000ff0e007986 */ /* 0x0003e2000c101b08 */
[----:B------:R-:W-:Y:S05]  /*1050*/  @!P1 BRA `(.L_x_81) ;  /* 0xfffffffc00c49947 */ /* 0x000fea000383ffff */
.L_x_80:
[----:B-1----:R-:W-:-:S04]  /*1060*/  IADD3 R6, PT, PT, RZ, -R5, RZ ;  /* 0x80000005ff067210 */ /* 0x002fc80007ffe0ff */
[----:B------:R-:W-:-:S13]  /*1070*/  ISETP.GT.AND P1, PT, R6, 0x1, PT ;  /* 0x000000010600780c */ /* 0x000fda0003f24270 */
[----:B------:R-:W-:Y:S05]  /*1080*/  @!P1 BRA `(.L_x_82) ;  /* 0x0000000000249947 */ /* 0x000fea0003800000 */
[----:B------:R-:W0:Y:S01]  /*1090*/  LDC.64 R10, c[0x0][0x3a0] ;  /* 0x0000e800ff0a7b82 */ /* 0x000e220000000a00 */
[-C--:B------:R-:W-:Y:S02]  /*10a0*/  IADD3 R8, PT, PT, R3, R85.reuse, RZ ;  /* 0x0000005503087210 */ /* 0x080fe40007ffe0ff */
[----:B------:R-:W-:Y:S02]  /*10b0*/  PLOP3.LUT P0, PT, PT, PT, PT, 0x8, 0x80 ;  /* 0x000000000080781c */ /* 0x000fe40003f0e170 */
[----:B------:R-:W-:Y:S01]  /*10c0*/  IADD3 R5, PT, PT, R5, 0x2, RZ ;  /* 0x0000000205057810 */ /* 0x000fe20007ffe0ff */
[----:B0-----:R-:W-:Y:S01]  /*10d0*/  IMAD.WIDE R6, R3, 0x2, R10 ;  /* 0x0000000203067825 */ /* 0x001fe200078e020a */
[----:B------:R-:W-:-:S03]  /*10e0*/  IADD3 R3, PT, PT, R8, R85, RZ ;  /* 0x0000005508037210 */ /* 0x000fc60007ffe0ff */
[----:B------:R-:W-:Y:S01]  /*10f0*/  IMAD.WIDE R10, R8, 0x2, R10 ;  /* 0x00000002080a7825 */ /* 0x000fe200078e020a */
[----:B------:R0:W-:Y:S04]  /*1100*/  STG.E.64 desc[UR8][R6.64], RZ ;  /* 0x000000ff06007986 */ /* 0x0001e8000c101b08 */
[----:B------:R0:W-:Y:S02]  /*1110*/  STG.E.64 desc[UR8][R10.64], RZ ;  /* 0x000000ff0a007986 */ /* 0x0001e4000c101b08 */
.L_x_82:
[----:B------:R-:W-:-:S13]  /*1120*/  ISETP.NE.OR P0, PT, R5, RZ, P0 ;  /* 0x000000ff0500720c */ /* 0x000fda0000705670 */
[----:B------:R-:W-:Y:S05]  /*1130*/  @!P0 BRA `(.L_x_78) ;  /* 0x00000000001c8947 */ /* 0x000fea0003800000 */
.L_x_79:
[----:B0-----:R-:W0:Y:S02]  /*1140*/  LDC.64 R6, c[0x0][0x3a0] ;  /* 0x0000e800ff067b82 */ /* 0x001e240000000a00 */
.L_x_83:
[----:B0-----:R-:W-:Y:S01]  /*1150*/  IMAD.WIDE R10, R3, 0x2, R6 ;  /* 0x00000002030a7825 */ /* 0x001fe200078e0206 */
[----:B------:R-:W-:Y:S02]  /*1160*/  IADD3 R5, PT, PT, R5, 0x1, RZ ;  /* 0x0000000105057810 */ /* 0x000fe40007ffe0ff */
[----:B------:R-:W-:Y:S02]  /*1170*/  IADD3 R3, PT, PT, R3, R85, RZ ;  /* 0x0000005503037210 */ /* 0x000fe40007ffe0ff */
[----:B------:R1:W-:Y:S01]  /*1180*/  STG.E.64 desc[UR8][R10.64], RZ ;  /* 0x000000ff0a007986 */ /* 0x0003e2000c101b08 */
[----:B------:R-:W-:-:S13]  /*1190*/  ISETP.NE.AND P0, PT, R5, RZ, PT ;  /* 0x000000ff0500720c */ /* 0x000fda0003f05270 */
[----:B-1----:R-:W-:Y:S05]  /*11a0*/  @P0 BRA `(.L_x_83) ;  /* 0xfffffffc00e80947 */ /* 0x002fea000383ffff */
.L_x_78:
[----:B0-----:R-:W0:Y:S01]  /*11b0*/  LDC.64 R10, c[0x0][0x3b8] ;  /* 0x0000ee00ff0a7b82 */ /* 0x001e220000000a00 */
[----:B------:R-:W-:-:S05]  /*11c0*/  SHF.L.U32 R7, R9, 0x7, RZ ;  /* 0x0000000709077819 */ /* 0x000fca00000006ff */
[----:B0-----:R-:W-:-:S05]  /*11d0*/  IMAD.WIDE.U32 R6, R7, 0x2, R10 ;  /* 0x0000000207067825 */ /* 0x001fca00078e000a */
[----:B------:R0:W5:Y:S01]  /*11e0*/  LDG.E.U16.CONSTANT R90, desc[UR8][R6.64+0x2] ;  /* 0x00000208065a7981 */ /* 0x000162000c1e9500 */
[----:B------:R-:W-:Y:S01]  /*11f0*/  BAR.SYNC.DEFER_BLOCKING 0x0 ;  /* 0x0000000000007b1d */ /* 0x000fe20000010000 */
[----:B------:R-:W-:-:S13]  /*1200*/  ISETP.GE.AND P0, PT, R97, R2, PT ;  /* 0x000000026100720c */ /* 0x000fda0003f06270 */
[----:B0-----:R-:W-:Y:S05]  /*1210*/  @P0 BRA `(.L_x_84) ;  /* 0x0000000000d00947 */ /* 0x001fea0003800000 */
[----:B------:R0:W5:Y:S01]  /*1220*/  LDG.E.U16.CONSTANT R3, desc[UR8][R6.64] ;  /* 0x0000000806037981 */ /* 0x000162000c1e9500 */
[----:B------:R-:W-:Y:S01]  /*1230*/  SHF.R.S32.HI R5, RZ, 0x1f, R4 ;  /* 0x0000001fff057819 */ /* 0x000fe20000011404 */
[----:B------:R-:W-:Y:S01]  /*1240*/  HFMA2 R8, -RZ, RZ, 0, 0 ;  /* 0x00000000ff087431 */ /* 0x000fe200000001ff */
[----:B------:R-:W-:Y:S02]  /*1250*/  SHF.L.U32 R0, R0, 0x4, RZ ;  /* 0x0000000400007819 */ /* 0x000fe400000006ff */
[----:B------:R-:W-:Y:S02]  /*1260*/  LEA.HI R5, R5, R4, RZ, 0x3 ;  /* 0x0000000405057211 */ /* 0x000fe400078f18ff */
[----:B------:R-:W-:Y:S02]  /*1270*/  MOV R17, R97 ;  /* 0x0000006100117202 */ /* 0x000fe40000000f00 */
[----:B------:R-:W-:Y:S02]  /*1280*/  LOP3.LUT R0, R0, 0x10, RZ, 0xc0, !PT ;  /* 0x0000001000007812 */ /* 0x000fe400078ec0ff */
[----:B0-----:R-:W-:-:S07]  /*1290*/  SHF.R.S32.HI R5, RZ, 0x3, R5 ;  /* 0x00000003ff057819 */ /* 0x001fce0000011405 */
.L_x_85:
        /* <DEDUP_REMOVED lines=9> */
[----:B------:R-:W-:Y:S01]  /*1330*/  SHF.L.U32 R15, R17, 0x1, RZ ;  /* 0x00000001110f7819 */ /* 0x000fe200000006ff */
[----:B0-----:R-:W-:-:S04]  /*1340*/  IMAD.WIDE.U32 R12, R14, 0x2, R12 ;  /* 0x000000020e0c7825 */ /* 0x001fc800078e000c */
[----:B------:R-:W-:Y:S02]  /*1350*/  IMAD.WIDE.U32 R14, R15, 0x2, R10 ;  /* 0x000000020f0e7825 */ /* 0x000fe400078e000a */
[----:B------:R-:W3:Y:S04]  /*1360*/  LDG.E.U16.CONSTANT R13, desc[UR8][R12.64] ;  /* 0x000000080c0d7981 */ /* 0x000ee8000c1e9500 */
[----:B------:R0:W4:Y:S01]  /*1370*/  LDG.E.U16.CONSTANT R20, desc[UR8][R14.64+0x2] ;  /* 0x000002080e147981 */ /* 0x000122000c1e9500 */
[----:B--2---:R-:W-:-:S04]  /*1380*/  SHF.R.U32.HI R16, RZ, R0, R7 ;  /* 0x00000000ff107219 */ /* 0x004fc80000011607 */
[--C-:B------:R-:W-:Y:S02]  /*1390*/  SHF.R.U32.HI R6, RZ, 0x8, R16.reuse ;  /* 0x00000008ff067819 */ /* 0x100fe40000011610 */
[----:B------:R-:W-:Y:S02]  /*13a0*/  LOP3.LUT R18, R16, 0xf, RZ, 0xc0, !PT ;  /* 0x0000000f10127812 */ /* 0x000fe400078ec0ff */
[----:B------:R-:W-:Y:S02]  /*13b0*/  LOP3.LUT R6, R6, 0xf, RZ, 0xc0, !PT ;  /* 0x0000000f06067812 */ /* 0x000fe400078ec0ff */
[----:B------:R-:W-:Y:S01]  /*13c0*/  SHF.R.U32.HI R19, RZ, 0x4, R16 ;  /* 0x00000004ff137819 */ /* 0x000fe20000011610 */
[----:B------:R-:W-:Y:S01]  /*13d0*/  IMAD R21, R18, R18, R18 ;  /* 0x0000001212157224 */ /* 0x000fe200078e0212 */
[----:B------:R-:W-:Y:S01]  /*13e0*/  SHF.R.U32.HI R16, RZ, 0xc, R16 ;  /* 0x0000000cff107819 */ /* 0x000fe20000011610 */
[----:B------:R-:W-:Y:S01]  /*13f0*/  IMAD R7, R6, R6, R6 ;  /* 0x0000000606077224 */ /* 0x000fe200078e0206 */
[----:B------:R-:W-:-:S02]  /*1400*/  LOP3.LUT R19, R19, 0xf, RZ, 0xc0, !PT ;  /* 0x0000000f13137812 */ /* 0x000fc400078ec0ff */
[----:B------:R-:W-:Y:S02]  /*1410*/  LOP3.LUT R16, R16, 0xf, RZ, 0xc0, !PT ;  /* 0x0000000f10107812 */ /* 0x000fe400078ec0ff */
[----:B0-----:R-:W-:Y:S01]  /*1420*/  IADD3 R14, PT, PT, R6, 0x1, R7 ;  /* 0x00000001060e7810 */ /* 0x001fe20007ffe007 */
[C---:B------:R-:W-:Y:S01]  /*1430*/  IMAD R12, R19.reuse, R19, R19 ;  /* 0x00000013130c7224 */ /* 0x040fe200078e0213 */
[----:B------:R-:W-:Y:S01]  /*1440*/  IADD3 R21, PT, PT, R18, 0x1, R21 ;  /* 0x0000000112157810 */ /* 0x000fe20007ffe015 */
[----:B------:R-:W-:Y:S01]  /*1450*/  IMAD R7, R16, R16, R16 ;  /* 0x0000001010077224 */ /* 0x000fe200078e0210 */
[----:B------:R-:W-:Y:S02]  /*1460*/  LEA R6, R8, R1, 0x3 ;  /* 0x0000000108067211 */ /* 0x000fe400078e18ff */
[----:B------:R-:W-:Y:S01]  /*1470*/  IADD3 R12, PT, PT, R19, 0x1, R12 ;  /* 0x00000001130c7810 */ /* 0x000fe20007ffe00c */
[----:B------:R-:W-:Y:S01]  /*1480*/  I2F.F16 R14, R14 ;  /* 0x0000000e000e7306 */ /* 0x000fe20000200c00 */
[----:B------:R-:W-:-:S02]  /*1490*/  IADD3 R7, PT, PT, R16, 0x1, R7 ;  /* 0x0000000110077810 */ /* 0x000fc40007ffe007 */
[----:B------:R-:W-:Y:S02]  /*14a0*/  IADD3 R8, PT, PT, R8, 0x1, RZ ;  /* 0x0000000108087810 */ /* 0x000fe40007ffe0ff */
[----:B----4-:R-:W-:-:S03]  /*14b0*/  IADD3 R17, PT, PT, R20, R17, RZ ;  /* 0x0000001114117210 */ /* 0x010fc60007ffe0ff */
[----:B------:R-:W-:Y:S01]  /*14c0*/  I2F.F16 R21, R21 ;  /* 0x0000001500157306 */ /* 0x000fe20000200c00 */
[----:B------:R-:W-:-:S07]  /*14d0*/  ISETP.GE.AND P0, PT, R17, R88, PT ;  /* 0x000000581100720c */ /* 0x000fce0003f06270 */
[----:B------:R-:W0:Y:S08]  /*14e0*/  I2F.F16 R12, R12 ;  /* 0x0000000c000c7306 */ /* 0x000e300000200c00 */
[----:B------:R-:W1:Y:S01]  /*14f0*/  I2F.F16 R7, R7 ;  /* 0x0000000700077306 */ /* 0x000e620000200c00 */
[----:B0-----:R-:W-:-:S05]  /*1500*/  PRMT R12, R21, 0x5410, R12 ;  /* 0x00005410150c7816 */ /* 0x001fca000000000c */
[----:B---3--:R-:W-:Y:S01]  /*1510*/  HMUL2 R18, R12, R13.H0_H0 ;  /* 0x2000000d0c127232 */ /* 0x008fe20000000000 */
[----:B-1----:R-:W-:-:S05]  /*1520*/  PRMT R14, R14, 0x5410, R7 ;  /* 0x000054100e0e7816 */ /* 0x002fca0000000007 */
[----:B------:R-:W-:-:S05]  /*1530*/  HMUL2 R19, R14, R13.H0_H0 ;  /* 0x2000000d0e137232 */ /* 0x000fca0000000000 */
[----:B------:R0:W-:Y:S01]  /*1540*/  STL.64 [R6], R18 ;  /* 0x0000001206007387 */ /* 0x0001e20000100a00 */
[----:B------:R-:W-:Y:S05]  /*1550*/  @!P0 BRA `(.L_x_85) ;  /* 0xfffffffc00508947 */ /* 0x000fea000383ffff */
.L_x_84:
[----:B0-----:R0:W5:Y:S01]  /*1560*/  LDL.64 R6, [R1] ;  /* 0x0000000001067983 */ /* 0x0011620000100a00 */
[----:B------:R-:W1:Y:S01]  /*1570*/  LDCU UR4, c[0x0][0x3c8] ;  /* 0x00007900ff0477ac */ /* 0x000e620008000800 */
[----:B------:R-:W-:Y:S01]  /*1580*/  HFMA2 R5, -RZ, RZ, 0, 0 ;  /* 0x00000000ff057431 */ /* 0x000fe200000001ff */
[----:B------:R-:W-:Y:S02]  /*1590*/  CS2R R12, SRZ ;  /* 0x00000000000c7805 */ /* 0x000fe4000001ff00 */
[----:B------:R-:W-:Y:S01]  /*15a0*/  MOV R14, RZ ;  /* 0x000000ff000e7202 */ /* 0x000fe20000000f00 */
[----:B------:R-:W2:Y:S01]  /*15b0*/  LDCU UR6, c[0x0][0x3cc] ;  /* 0x00007980ff0677ac */ /* 0x000ea20008000800 */
[----:B------:R-:W3:Y:S01]  /*15c0*/  LDCU UR5, c[0x0][0x3d0] ;  /* 0x00007a00ff0577ac */ /* 0x000ee20008000800 */
[----:B------:R-:W4:Y:S01]  /*15d0*/  LDCU UR11, c[0x0][0x3d4] ;  /* 0x00007a80ff0b77ac */ /* 0x000f220008000800 */
[----:B------:R-:W0:Y:S01]  /*15e0*/  LDCU UR12, c[0x0][0x3d8] ;  /* 0x00007b00ff0c77ac */ /* 0x000e220008000800 */
[----:B-1----:R-:W-:-:S02]  /*15f0*/  ISETP.GT.AND P0, PT, R97, UR4, PT ;  /* 0x0000000461007c0c */ /* 0x002fc4000bf04270 */
[C---:B------:R-:W-:Y:S02]  /*1600*/  VIMNMX R0, PT, PT, R97.reuse, UR4, PT ;  /* 0x0000000461007c48 */ /* 0x040fe4000bfe0100 */
[C---:B--2---:R-:W-:Y:S02]  /*1610*/  ISETP.GT.AND P1, PT, R97.reuse, UR6, PT ;  /* 0x0000000661007c0c */ /* 0x044fe4000bf24270 */
[----:B------:R-:W-:Y:S02]  /*1620*/  SHF.R.S32.HI R3, RZ, 0x1f, R0 ;  /* 0x0000001fff037819 */ /* 0x000fe40000011400 */
[----:B---3--:R-:W-:Y:S02]  /*1630*/  ISETP.GT.AND P2, PT, R97, UR5, PT ;  /* 0x0000000561007c0c */ /* 0x008fe4000bf44270 */
[----:B------:R-:W-:Y:S01]  /*1640*/  LEA.HI R3, R3, R0, RZ, 0x5 ;  /* 0x0000000003037211 */ /* 0x000fe200078f28ff */
[----:B------:R-:W-:Y:S01]  /*1650*/  HFMA2 R0, -RZ, RZ, 0, 0 ;  /* 0x00000000ff007431 */ /* 0x000fe200000001ff */
[----:B----4-:R-:W-:-:S02]  /*1660*/  ISETP.GT.AND P3, PT, R97, UR11, PT ;  /* 0x0000000b61007c0c */ /* 0x010fc4000bf64270 */
[----:B------:R-:W-:Y:S02]  /*1670*/  SHF.R.S32.HI R15, RZ, 0x5, R3 ;  /* 0x00000005ff0f7819 */ /* 0x000fe40000011403 */
[----:B0-----:R-:W-:Y:S01]  /*1680*/  ISETP.GT.AND P4, PT, R97, UR12, PT ;  /* 0x0000000c61007c0c */ /* 0x001fe2000bf84270 */
[----:B------:R-:W-:-:S12]  /*1690*/  @!P0 BRA `(.L_x_86) ;  /* 0x00000000001c8947 */ /* 0x000fd80003800000 */
[----:B------:R-:W0:Y:S02]  /*16a0*/  LDC R0, c[0x0][0x3cc] ;  /* 0x0000f300ff007b82 */ /* 0x000e240000000800 */
[----:B0-----:R-:W-:-:S04]  /*16b0*/  VIMNMX R0, PT, PT, R97, R0, PT ;  /* 0x0000000061007248 */ /* 0x001fc80003fe0100 */
[----:B------:R-:W-:-:S04]  /*16c0*/  IADD3 R0, PT, PT, R0, -UR4, RZ ;  /* 0x8000000400007c10 */ /* 0x000fc8000fffe0ff */
[----:B------:R-:W-:-:S04]  /*16d0*/  SHF.R.S32.HI R3, RZ, 0x1f, R0 ;  /* 0x0000001fff037819 */ /* 0x000fc80000011400 */
[----:B------:R-:W-:-:S04]  /*16e0*/  LEA.HI R3, R3, R0, RZ, 0x5 ;  /* 0x0000000003037211 */ /* 0x000fc800078f28ff */
[----:B------:R-:W-:-:S05]  /*16f0*/  SHF.R.S32.HI R3, RZ, 0x5, R3 ;  /* 0x00000005ff037819 */ /* 0x000fca0000011403 */
[----:B------:R-:W-:-:S07]  /*1700*/  IMAD R0, R3, 0x6, RZ ;  /* 0x0000000603007824 */ /* 0x000fce00078e02ff */
.L_x_86:
[----:B------:R-:W-:Y:S05]  /*1710*/  @!P1 BRA `(.L_x_87) ;  /* 0x00000000001c9947 */ /* 0x000fea0003800000 */
[----:B------:R-:W0:Y:S02]  /*1720*/  LDC R8, c[0x0][0x3d0] ;  /* 0x0000f400ff087b82 */ /* 0x000e240000000800 */
[----:B0-----:R-:W-:-:S04]  /*1730*/  VIMNMX R3, PT, PT, R97, R8, PT ;  /* 0x0000000861037248 */ /* 0x001fc80003fe0100 */
[----:B------:R-:W-:-:S04]  /*1740*/  IADD3 R3, PT, PT, R3, -UR6, RZ ;  /* 0x8000000603037c10 */ /* 0x000fc8000fffe0ff */
[----:B------:R-:W-:-:S04]  /*1750*/  SHF.R.S32.HI R8, RZ, 0x1f, R3 ;  /* 0x0000001fff087819 */ /* 0x000fc80000011403 */
[----:B------:R-:W-:-:S04]  /*1760*/  LEA.HI R8, R8, R3, RZ, 0x5 ;  /* 0x0000000308087211 */ /* 0x000fc800078f28ff */
[----:B------:R-:W-:-:S04]  /*1770*/  SHF.R.S32.HI R8, RZ, 0x5, R8 ;  /* 0x00000005ff087819 */ /* 0x000fc80000011408 */
[----:B------:R-:W-:-:S07]  /*1780*/  LEA R5, R8, R8, 0x2 ;  /* 0x0000000808057211 */ /* 0x000fce00078e10ff */
.L_x_87:
[----:B------:R-:W-:Y:S05]  /*1790*/  @!P2 BRA `(.L_x_88) ;  /* 0x00000000001ca947 */ /* 0x000fea0003800000 */
[----:B------:R-:W0:Y:S02]  /*17a0*/  LDC R8, c[0x0][0x3d4] ;  /* 0x0000f500ff087b82 */ /* 0x000e240000000800 */
[----:B0-----:R-:W-:-:S04]  /*17b0*/  VIMNMX R3, PT, PT, R97, R8, PT ;  /* 0x0000000861037248 */ /* 0x001fc80003fe0100 */
[----:B------:R-:W-:-:S04]  /*17c0*/  IADD3 R3, PT, PT, R3, -UR5, RZ ;  /* 0x8000000503037c10 */ /* 0x000fc8000fffe0ff */
[----:B------:R-:W-:-:S04]  /*17d0*/  SHF.R.S32.HI R8, RZ, 0x1f, R3 ;  /* 0x0000001fff087819 */ /* 0x000fc80000011403 */
[----:B------:R-:W-:-:S04]  /*17e0*/  LEA.HI R8, R8, R3, RZ, 0x5 ;  /* 0x0000000308087211 */ /* 0x000fc800078f28ff */
[----:B------:R-:W-:-:S04]  /*17f0*/  SHF.R.S32.HI R8, RZ, 0x5, R8 ;  /* 0x00000005ff087819 */ /* 0x000fc80000011408 */
[----:B------:R-:W-:-:S07]  /*1800*/  SHF.L.U32 R12, R8, 0x2, RZ ;  /* 0x00000002080c7819 */ /* 0x000fce00000006ff */
.L_x_88:
        /* <DEDUP_REMOVED lines=8> */
.L_x_89:
        /* <DEDUP_REMOVED lines=8> */
.L_x_90:
[----:B------:R-:W-:Y:S01]  /*1910*/  LEA R0, R15, R0, 0x3 ;  /* 0x000000000f007211 */ /* 0x000fe200078e18ff */
[----:B------:R-:W0:Y:S01]  /*1920*/  S2UR UR5, SR_CgaCtaId ;  /* 0x00000000000579c3 */ /* 0x000e220000008800 */
[----:B------:R-:W1:Y:S01]  /*1930*/  LDCU.64 UR12, c[0x0][0x388] ;  /* 0x00007100ff0c77ac */ /* 0x000e620008000a00 */
[----:B------:R-:W-:Y:S02]  /*1940*/  VIMNMX R2, PT, PT, R2, UR6, PT ;  /* 0x0000000602027c48 */ /* 0x000fe4000bfe0100 */
[----:B------:R-:W-:Y:S01]  /*1950*/  IADD3 R0, PT, PT, R12, R0, R5 ;  /* 0x000000000c007210 */ /* 0x000fe20007ffe005 */
[----:B------:R-:W-:Y:S01]  /*1960*/  UMOV UR4, 0x400 ;  /* 0x0000040000047882 */ /* 0x000fe20000000000 */
[----:B-----5:R-:W-:Y:S02]  /*1970*/  PRMT R96, R6, 0x7610, R6 ;  /* 0x0000761006607816 */ /* 0x020fe40000000006 */
[----:B------:R-:W-:Y:S02]  /*1980*/  IADD3 R0, PT, PT, R14, R0, R13 ;  /* 0x000000000e007210 */ /* 0x000fe40007ffe00d */
[----:B------:R-:W-:-:S02]  /*1990*/  PRMT R94, R7, 0x7610, R7 ;  /* 0x00007610075e7816 */ /* 0x000fc40000000007 */
[----:B------:R-:W-:Y:S01]  /*19a0*/  MOV R89, RZ ;  /* 0x000000ff00597202 */ /* 0x000fe20000000f00 */
[----:B------:R-:W-:Y:S01]  /*19b0*/  IMAD R3, R0, R85, RZ ;  /* 0x0000005500037224 */ /* 0x000fe200078e02ff */
[----:B------:R-:W-:Y:S02]  /*19c0*/  SHF.R.S32.HI R0, RZ, 0x1f, R4 ;  /* 0x0000001fff007819 */ /* 0x000fe40000011404 */
[----:B------:R-:W-:Y:S02]  /*19d0*/  PRMT R8, RZ, 0x5410, RZ ;  /* 0x00005410ff087816 */ /* 0x000fe400000000ff */
[----:B------:R-:W-:Y:S02]  /*19e0*/  IADD3 R4, P0, PT, R4, R3, RZ ;  /* 0x0000000304047210 */ /* 0x000fe40007f1e0ff */
[----:B------:R-:W-:Y:S02]  /*19f0*/  PRMT R7, RZ, 0x5410, RZ ;  /* 0x00005410ff077816 */ /* 0x000fe400000000ff */
[----:B------:R-:W-:-:S02]  /*1a00*/  LEA.HI.X.SX32 R3, R3, R0, 0x1, P0 ;  /* 0x0000000003037211 */ /* 0x000fc400000f0eff */
[----:B------:R-:W-:Y:S01]  /*1a10*/  ISETP.GT.AND P0, PT, R2, R97, PT ;  /* 0x000000610200720c */ /* 0x000fe20003f04270 */
[----:B0-----:R-:W-:Y:S01]  /*1a20*/  ULEA UR4, UR5, UR4, 0x18 ;  /* 0x0000000405047291 */ /* 0x001fe2000f8ec0ff */
[C---:B------:R-:W-:Y:S02]  /*1a30*/  SHF.L.U32 R0, R4.reuse, 0x2, RZ ;  /* 0x0000000204007819 */ /* 0x040fe400000006ff */
[----:B------:R-:W-:Y:S02]  /*1a40*/  SHF.L.U64.HI R3, R4, 0x2, R3 ;  /* 0x0000000204037819 */ /* 0x000fe40000010203 */
[----:B-1----:R-:W-:Y:S02]  /*1a50*/  IADD3 R28, P1, PT, R0, UR12, RZ ;  /* 0x0000000c001c7c10 */ /* 0x002fe4000ff3e0ff */
[----:B------:R-:W-:Y:S02]  /*1a60*/  PRMT R6, RZ, 0x5410, RZ ;  /* 0x00005410ff067816 */ /* 0x000fe400000000ff */
[----:B------:R-:W-:-:S02]  /*1a70*/  IADD3.X R29, PT, PT, R3, UR13, RZ, P1, !PT ;  /* 0x0000000d031d7c10 */ /* 0x000fc40008ffe4ff */
[----:B------:R-:W-:Y:S02]  /*1a80*/  PRMT R5, RZ, 0x5410, RZ ;  /* 0x00005410ff057816 */ /* 0x000fe400000000ff */
[----:B------:R-:W-:Y:S02]  /*1a90*/  PRMT R4, RZ, 0x5410, RZ ;  /* 0x00005410ff047816 */ /* 0x000fe400000000ff */
[----:B------:R-:W-:Y:S02]  /*1aa0*/  PRMT R3, RZ, 0x5410, RZ ;  /* 0x00005410ff037816 */ /* 0x000fe400000000ff */
[----:B------:R-:W-:Y:S02]  /*1ab0*/  PRMT R2, RZ, 0x5410, RZ ;  /* 0x00005410ff027816 */ /* 0x000fe400000000ff */
[----:B------:R-:W-:Y:S02]  /*1ac0*/  PRMT R0, RZ, 0x5410, RZ ;  /* 0x00005410ff007816 */ /* 0x000fe400000000ff */
[----:B------:R-:W-:-:S02]  /*1ad0*/  IADD3 R90, PT, PT, R97, R90, RZ ;  /* 0x0000005a615a7210 */ /* 0x000fc40007ffe0ff */
[----:B------:R-:W-:Y:S02]  /*1ae0*/  MOV R34, R28 ;  /* 0x0000001c00227202 */ /* 0x000fe40000000f00 */
[----:B------:R-:W-:Y:S01]  /*1af0*/  MOV R35, R29 ;  /* 0x0000001d00237202 */ /* 0x000fe20000000f00 */
[----:B------:R-:W-:Y:S06]  /*1b00*/  @!P0 BRA `(.L_x_91) ;  /* 0x0000002800808947 */ /* 0x000fec0003800000 */
[----:B------:R-:W-:Y:S01]  /*1b10*/  PRMT R12, R93, 0x9910, RZ ;  /* 0x000099105d0c7816 */ /* 0x000fe200000000ff */
[----:B------:R-:W-:-:S04]  /*1b20*/  IMAD.WIDE.U32 R10, R9, 0x100, R10 ;  /* 0x00000100090a7825 */ /* 0x000fc800078e000a */
[----:B------:R-:W-:Y:S01]  /*1b30*/  HFMA2 R89, -RZ, RZ, 0, 0 ;  /* 0x00000000ff597431 */ /* 0x000fe200000001ff */
[----:B------:R-:W-:Y:S01]  /*1b40*/  VIMNMX R24, PT, PT, R88, UR6, PT ;  /* 0x0000000658187c48 */ /* 0x000fe2000bfe0100 */
[----:B------:R-:W0:Y:S01]  /*1b50*/  LDCU UR7, c[0x0][0x3a8] ;  /* 0x00007500ff0777ac */ /* 0x000e220008000800 */
[----:B------:R-:W-:Y:S02]  /*1b60*/  MOV R9, R12 ;  /* 0x0000000c00097202 */ /* 0x000fe40000000f00 */
[----:B------:R-:W-:Y:S02]  /*1b70*/  IADD3 R26, P1, PT, R10, 0x2, RZ ;  /* 0x000000020a1a7810 */ /* 0x000fe40007f3e0ff */
[----:B------:R-:W-:Y:S02]  /*1b80*/  ISETP.NE.AND P0, PT, R9, RZ, PT ;  /* 0x000000ff0900720c */ /* 0x000fe40003f05270 */
[----:B------:R-:W-:Y:S02]  /*1b90*/  IADD3.X R9, PT, PT, RZ, R11, RZ, P1, !PT ;  /* 0x0000000bff097210 */ /* 0x000fe40000ffe4ff */
[----:B------:R-:W-:-:S02]  /*1ba0*/  ISETP.EQ.OR P0, PT, R32, 0x3, !P0 ;  /* 0x000000032000780c */ /* 0x000fc40004702670 */
[----:B------:R-:W-:-:S11]  /*1bb0*/  PRMT R8, RZ, 0x7610, R8 ;  /* 0x00007610ff087816 */ /* 0x000fd60000000008 */
.L_x_100:
[----:B------:R-:W1:Y:S01]  /*1bc0*/  LDC R85, c[0x0][0x3ac] ;  /* 0x0000eb00ff557b82 */ /* 0x000e620000000800 */
[----:B------:R-:W-:Y:S02]  /*1bd0*/  ISETP.NE.AND P3, PT, R97, R90, PT ;  /* 0x0000005a6100720c */ /* 0x000fe40003f65270 */
[----:B------:R-:W-:-:S11]  /*1be0*/  MOV R11, R29 ;  /* 0x0000001d000b7202 */ /* 0x000fd60000000f00 */
[----:B------:R-:W-:-:S05]  /*1bf0*/  @!P3 LEA R10, R89, R1, 0x3 ;  /* 0x00000001590ab211 */ /* 0x000fca00078e18ff */
[----:B------:R2:W3:Y:S02]  /*1c00*/  @!P3 LDL.64 R32, [R10+0x8] ;  /* 0x000008000a20b983 */ /* 0x0004e40000100a00 */
[----:B--2---:R-:W-:-:S05]  /*1c10*/  MOV R10, R28 ;  /* 0x0000001c000a7202 */ /* 0x004fca0000000f00 */
[C---:B-1----:R-:W-:Y:S01]  /*1c20*/  IMAD.WIDE R20, R85.reuse, 0x4, R10 ;  /* 0x0000000455147825 */ /* 0x042fe200078e020a */
[----:B------:R-:W2:Y:S03]  /*1c30*/  LDG.E.128.CONSTANT R12, desc[UR8][R10.64] ;  /* 0x000000080a0c7981 */ /* 0x000ea6000c1e9d00 */
[----:B------:R-:W-:Y:S02]  /*1c40*/  IMAD.WIDE R28, R85, 0x4, R20 ;  /* 0x00000004551c7825 */ /* 0x000fe400078e0214 */
[----:B------:R-:W4:Y:S04]  /*1c50*/  LDG.E.128.CONSTANT R20, desc[UR8][R20.64] ;  /* 0x0000000814147981 */ /* 0x000f28000c1e9d00 */
[----:B------:R-:W4:Y:S01]  /*1c60*/  LDG.E.128.CONSTANT R16, desc[UR8][R28.64] ;  /* 0x000000081c107981 */ /* 0x000f22000c1e9d00 */
[----:B------:R-:W-:-:S05]  /*1c70*/  @!P3 MOV R27, R9 ;  /* 0x00000009001bb202 */ /* 0x000fca0000000f00 */
[----:B------:R1:W5:Y:S01]  /*1c80*/  @!P3 LDG.E.U16.CONSTANT R30, desc[UR8][R26.64] ;  /* 0x000000081a1eb981 */ /* 0x000362000c1e9500 */
[----:B------:R-:W-:Y:S01]  /*1c90*/  ISETP.NE.AND P1, PT, R95, RZ, PT ;  /* 0x000000ff5f00720c */ /* 0x000fe20003f25270 */
[----:B0-----:R-:W-:Y:S01]  /*1ca0*/  UIMAD UR5, UR10, -0x4, UR7 ;  /* 0xfffffffc0a0578a4 */ /* 0x001fe2000f8e0207 */
[----:B------:R-:W-:Y:S02]  /*1cb0*/  @!P3 IADD3 R58, PT, PT, R89, 0x1, RZ ;  /* 0x00000001593ab810 */ /* 0x000fe40007ffe0ff */
[----:B---3--:R-:W-:Y:S02]  /*1cc0*/  @!P3 PRMT R96, R32, 0x7610, R96 ;  /* 0x000076102060b816 */ /* 0x008fe40000000060 */
[----:B------:R-:W-:Y:S02]  /*1cd0*/  @!P3 PRMT R94, R33, 0x7610, R94 ;  /* 0x00007610215eb816 */ /* 0x000fe4000000005e */
[----:B------:R-:W-:Y:S02]  /*1ce0*/  @!P3 PRMT R96, R96, 0x7610, R32 ;  /* 0x000076106060b816 */ /* 0x000fe40000000020 */
[----:B------:R-:W-:-:S02]  /*1cf0*/  @!P3 PRMT R94, R94, 0x7610, R33 ;  /* 0x000076105e5eb816 */ /* 0x000fc40000000021 */
[----:B--2---:R-:W-:Y:S02]  /*1d00*/  LOP3.LUT R25, R12, 0x3f003f, RZ, 0xc0, !PT ;  /* 0x003f003f0c197812 */ /* 0x004fe400078ec0ff */
[--C-:B------:R-:W-:Y:S02]  /*1d10*/  SHF.R.U32.HI R31, RZ, 0x6, R12.reuse ;  /* 0x00000006ff1f7819 */ /* 0x100fe4000001160c */
[----:B------:R-:W-:Y:S02]  /*1d20*/  SHF.R.U32.HI R12, RZ, 0xc, R12 ;  /* 0x0000000cff0c7819 */ /* 0x000fe4000001160c */
[----:B------:R-:W-:Y:S02]  /*1d30*/  SHF.R.U32.HI R36, RZ, 0xc, R13 ;  /* 0x0000000cff247819 */ /* 0x000fe4000001160d */
[----:B------:R-:W-:Y:S02]  /*1d40*/  SHF.R.U32.HI R37, RZ, 0xc, R14 ;  /* 0x0000000cff257819 */ /* 0x000fe4000001160e */
[----:B------:R-:W-:-:S02]  /*1d50*/  SHF.R.U32.HI R41, RZ, 0xc, R15 ;  /* 0x0000000cff297819 */ /* 0x000fc4000001160f */
[----:B------:R-:W-:Y:S02]  /*1d60*/  LOP3.LUT R34, R13, 0x3f003f, RZ, 0xc0, !PT ;  /* 0x003f003f0d227812 */ /* 0x000fe400078ec0ff */
[----:B------:R-:W-:Y:S02]  /*1d70*/  SHF.R.U32.HI R35, RZ, 0x6, R13 ;  /* 0x00000006ff237819 */ /* 0x000fe4000001160d */
[----:B------:R-:W-:Y:S02]  /*1d80*/  LOP3.LUT R42, R14, 0x3f003f, RZ, 0xc0, !PT ;  /* 0x003f003f0e2a7812 */ /* 0x000fe400078ec0ff */
[----:B------:R-:W-:Y:S02]  /*1d90*/  SHF.R.U32.HI R43, RZ, 0x6, R14 ;  /* 0x00000006ff2b7819 */ /* 0x000fe4000001160e */
[----:B------:R-:W-:Y:S02]  /*1da0*/  LOP3.LUT R49, R15, 0x3f003f, RZ, 0xc0, !PT ;  /* 0x003f003f0f317812 */ /* 0x000fe400078ec0ff */
[----:B------:R-:W-:-:S02]  /*1db0*/  SHF.R.U32.HI R50, RZ, 0x6, R15 ;  /* 0x00000006ff327819 */ /* 0x000fc4000001160f */
[--C-:B----4-:R-:W-:Y:S02]  /*1dc0*/  SHF.R.U32.HI R13, RZ, 0x8, R16.reuse ;  /* 0x00000008ff0d7819 */ /* 0x110fe40000011610 */
[----:B-1----:R-:W-:Y:S02]  /*1dd0*/  LOP3.LUT R27, R16, 0x3f003f, RZ, 0xc0, !PT ;  /* 0x003f003f101b7812 */ /* 0x002fe400078ec0ff */
[--C-:B------:R-:W-:Y:S02]  /*1de0*/  SHF.R.U32.HI R33, RZ, 0x6, R16.reuse ;  /* 0x00000006ff217819 */ /* 0x100fe40000011610 */
[----:B------:R-:W-:Y:S02]  /*1df0*/  SHF.R.U32.HI R32, RZ, 0xa, R16 ;  /* 0x0000000aff207819 */ /* 0x000fe40000011610 */
[----:B------:R-:W-:Y:S02]  /*1e00*/  SHF.R.U32.HI R14, RZ, 0x8, R17 ;  /* 0x00000008ff0e7819 */ /* 0x000fe40000011611 */
[----:B------:R-:W-:-:S02]  /*1e10*/  LOP3.LUT R39, R17, 0x3f003f, RZ, 0xc0, !PT ;  /* 0x003f003f11277812 */ /* 0x000fc400078ec0ff */
[--C-:B------:R-:W-:Y:S02]  /*1e20*/  SHF.R.U32.HI R40, RZ, 0x6, R17.reuse ;  /* 0x00000006ff287819 */ /* 0x100fe40000011611 */
[----:B------:R-:W-:Y:S02]  /*1e30*/  SHF.R.U32.HI R38, RZ, 0xa, R17 ;  /* 0x0000000aff267819 */ /* 0x000fe40000011611 */
[--C-:B------:R-:W-:Y:S02]  /*1e40*/  SHF.R.U32.HI R16, RZ, 0x8, R18.reuse ;  /* 0x00000008ff107819 */ /* 0x100fe40000011612 */
[----:B------:R-:W-:Y:S02]  /*1e50*/  LOP3.LUT R46, R18, 0x3f003f, RZ, 0xc0, !PT ;  /* 0x003f003f122e7812 */ /* 0x000fe400078ec0ff */
[--C-:B------:R-:W-:Y:S02]  /*1e60*/  SHF.R.U32.HI R47, RZ, 0x6, R18.reuse ;  /* 0x00000006ff2f7819 */ /* 0x100fe40000011612 */
[----:B------:R-:W-:-:S02]  /*1e70*/  SHF.R.U32.HI R48, RZ, 0xa, R18 ;  /* 0x0000000aff307819 */ /* 0x000fc40000011612 */
[----:B------:R-:W-:Y:S02]  /*1e80*/  LOP3.LUT R12, R12, 0xf000f, RZ, 0xc0, !PT ;  /* 0x000f000f0c0c7812 */ /* 0x000fe400078ec0ff */
[----:B------:R-:W-:Y:S02]  /*1e90*/  LOP3.LUT R15, R36, 0xf000f, RZ, 0xc0, !PT ;  /* 0x000f000f240f7812 */ /* 0x000fe400078ec0ff */
[----:B------:R-:W-:Y:S02]  /*1ea0*/  SHF.R.U32.HI R17, RZ, 0x8, R19 ;  /* 0x00000008ff117819 */ /* 0x000fe40000011613 */
[----:B------:R-:W-:Y:S02]  /*1eb0*/  LOP3.LUT R37, R37, 0xf000f, RZ, 0xc0, !PT ;  /* 0x000f000f25257812 */ /* 0x000fe400078ec0ff */
[----:B------:R-:W-:Y:S02]  /*1ec0*/  LOP3.LUT R18, R41, 0xf000f, RZ, 0xc0, !PT ;  /* 0x000f000f29127812 */ /* 0x000fe400078ec0ff */
[----:B------:R-:W-:-:S02]  /*1ed0*/  LOP3.LUT R13, R12, 0x300030, R13, 0xf8, !PT ;  /* 0x003000300c0d7812 */ /* 0x000fc400078ef80d */
[----:B------:R-:W-:Y:S02]  /*1ee0*/  LOP3.LUT R14, R15, 0x300030, R14, 0xf8, !PT ;  /* 0x003000300f0e7812 */ /* 0x000fe400078ef80e */
[----:B------:R-:W-:Y:S02]  /*1ef0*/  LOP3.LUT R15, R37, 0x300030, R16, 0xf8, !PT ;  /* 0x00300030250f7812 */ /* 0x000fe400078ef810 */
[----:B------:R-:W-:Y:S02]  /*1f00*/  LOP3.LUT R12, R18, 0x300030, R17, 0xf8, !PT ;  /* 0x00300030120c7812 */ /* 0x000fe400078ef811 */
[----:B------:R-:W-:Y:S02]  /*1f10*/  SHF.R.U32.HI R36, RZ, 0xc, R23 ;  /* 0x0000000cff247819 */ /* 0x000fe40000011617 */
[----:B------:R-:W-:Y:S02]  /*1f20*/  LOP3.LUT R16, R20, 0x3f003f, RZ, 0xc0, !PT ;  /* 0x003f003f14107812 */ /* 0x000fe400078ec0ff */
[----:B------:R-:W-:-:S02]  /*1f30*/  SHF.R.U32.HI R17, RZ, 0x6, R20 ;  /* 0x00000006ff117819 */ /* 0x000fc40000011614 */
[----:B------:R-:W-:Y:S02]  /*1f40*/  LOP3.LUT R18, R21, 0x3f003f, RZ, 0xc0, !PT ;  /* 0x003f003f15127812 */ /* 0x000fe400078ec0ff */
[--C-:B------:R-:W-:Y:S02]  /*1f50*/  SHF.R.U32.HI R37, RZ, 0x6, R21.reuse ;  /* 0x00000006ff257819 */ /* 0x100fe40000011615 */
[----:B------:R-:W-:Y:S02]  /*1f60*/  LOP3.LUT R44, R22, 0x3f003f, RZ, 0xc0, !PT ;  /* 0x003f003f162c7812 */ /* 0x000fe400078ec0ff */
[----:B------:R-:W-:Y:S02]  /*1f70*/  SHF.R.U32.HI R45, RZ, 0x6, R22 ;  /* 0x00000006ff2d7819 */ /* 0x000fe40000011616 */
[----:B------:R-:W-:Y:S02]  /*1f80*/  SHF.R.U32.HI R20, RZ, 0xc, R20 ;  /* 0x0000000cff147819 */ /* 0x000fe40000011614 */
[----:B------:R-:W-:-:S02]  /*1f90*/  SHF.R.U32.HI R21, RZ, 0xc, R21 ;  /* 0x0000000cff157819 */ /* 0x000fc40000011615 */
[----:B------:R-:W-:Y:S02]  /*1fa0*/  SHF.R.U32.HI R22, RZ, 0xc, R22 ;  /* 0x0000000cff167819 */ /* 0x000fe40000011616 */
[--C-:B------:R-:W-:Y:S02]  /*1fb0*/  SHF.R.U32.HI R55, RZ, 0xa, R19.reuse ;  /* 0x0000000aff377819 */ /* 0x100fe40000011613 */
[----:B------:R-:W-:Y:S02]  /*1fc0*/  LOP3.LUT R51, R23, 0x3f003f, RZ, 0xc0, !PT ;  /* 0x003f003f17337812 */ /* 0x000fe400078ec0ff */
[----:B------:R-:W-:Y:S02]  /*1fd0*/  LOP3.LUT R36, R36, 0xf000f, RZ, 0xc0, !PT ;  /* 0x000f000f24247812 */ /* 0x000fe400078ec0ff */
[----:B------:R-:W-:Y:S02]  /*1fe0*/  LOP3.LUT R53, R19, 0x3f003f, RZ, 0xc0, !PT ;  /* 0x003f003f13357812 */ /* 0x000fe400078ec0ff */
[----:B------:R-:W-:-:S02]  /*1ff0*/  SHF.R.U32.HI R54, RZ, 0x6, R19 ;  /* 0x00000006ff367819 */ /* 0x000fc40000011613 */
[----:B------:R-:W-:Y:S02]  /*2000*/  SHF.R.U32.HI R52, RZ, 0x6, R23 ;  /* 0x00000006ff347819 */ /* 0x000fe40000011617 */
[----:B------:R-:W-:Y:S02]  /*2010*/  LOP3.LUT R35, R35, 0x3f003f, RZ, 0xc0, !PT ;  /* 0x003f003f23237812 */ /* 0x000fe400078ec0ff */
[----:B------:R-:W-:Y:S02]  /*2020*/  LOP3.LUT R19, R20, 0xf000f, RZ, 0xc0, !PT ;  /* 0x000f000f14137812 */ /* 0x000fe400078ec0ff */
[----:B------:R-:W-:Y:S02]  /*2030*/  LOP3.LUT R21, R21, 0xf000f, RZ, 0xc0, !PT ;  /* 0x000f000f15157812 */ /* 0x000fe400078ec0ff */
[----:B------:R-:W-:Y:S02]  /*2040*/  LOP3.LUT R23, R22, 0xf000f, RZ, 0xc0, !PT ;  /* 0x000f000f16177812 */ /* 0x000fe400078ec0ff */
[----:B------:R-:W-:-:S02]  /*2050*/  LOP3.LUT R31, R31, 0x3f003f, RZ, 0xc0, !PT ;  /* 0x003f003f1f1f7812 */ /* 0x000fc400078ec0ff */
        /* <DEDUP_REMOVED lines=11> */
[----:B------:R-:W-:-:S02]  /*2110*/  LOP3.LUT R19, R19, 0x300030, R32, 0xf8, !PT ;  /* 0x0030003013137812 */ /* 0x000fc400078ef820 */
[----:B------:R-:W-:Y:S02]  /*2120*/  LOP3.LUT R41, R21, 0x300030, R38, 0xf8, !PT ;  /* 0x0030003015297812 */ /* 0x000fe400078ef826 */
        /* <DEDUP_REMOVED lines=9> */
[----:B------:R-:W-:Y:S01]  /*21c0*/  LOP3.LUT R43, R37, 0x64006400, RZ, 0xfc, !PT ;  /* 0x64006400252b7812 */ /* 0x000fe200078efcff */
[----:B------:R-:W-:Y:S01]  /*21d0*/  HADD2 R37, R51, -1056, -1056 ;  /* 0xe420e42033257430 */ /* 0x000fe20000000000 */
[----:B------:R-:W-:-:S02]  /*21e0*/  LOP3.LUT R45, R45, 0x64006400, RZ, 0xfc, !PT ;  /* 0x640064002d2d7812 */ /* 0x000fc400078efcff */
[----:B------:R-:W-:Y:S02]  /*21f0*/  LOP3.LUT R22, R49, 0x64006400, RZ, 0xfc, !PT ;  /* 0x6400640031167812 */ /* 0x000fe400078efcff */
[----:B------:R-:W-:Y:S02]  /*2200*/  LOP3.LUT R50, R50, 0x64006400, RZ, 0xfc, !PT ;  /* 0x6400640032327812 */ /* 0x000fe400078efcff */
[----:B------:R-:W-:Y:S01]  /*2210*/  LOP3.LUT R38, R27, 0x64006400, RZ, 0xfc, !PT ;  /* 0x640064001b267812 */ /* 0x000fe200078efcff */
[----:B------:R-:W-:Y:S01]  /*2220*/  HADD2 R27, R35, -1056, -1056 ;  /* 0xe420e420231b7430 */ /* 0x000fe20000000000 */
[----:B------:R-:W-:Y:S02]  /*2230*/  LOP3.LUT R46, R46, 0x64006400, RZ, 0xfc, !PT ;  /* 0x640064002e2e7812 */ /* 0x000fe400078efcff */
[----:B------:R-:W-:Y:S02]  /*2240*/  LOP3.LUT R52, R52, 0x64006400, RZ, 0xfc, !PT ;  /* 0x6400640034347812 */ /* 0x000fe400078efcff */
[----:B------:R-:W-:Y:S01]  /*2250*/  LOP3.LUT R54, R54, 0x64006400, RZ, 0xfc, !PT ;  /* 0x6400640036367812 */ /* 0x000fe200078efcff */
[----:B------:R-:W-:Y:S01]  /*2260*/  HADD2 R35, R36, -1056, -1056 ;  /* 0xe420e42024237430 */ /* 0x000fe20000000000 */
        /* <DEDUP_REMOVED lines=15> */
[----:B------:R-:W-:Y:S01]  /*2360*/  LOP3.LUT R57, R57, 0x64006400, RZ, 0xfc, !PT ;  /* 0x6400640039397812 */ /* 0x000fe200078efcff */
[----:B------:R-:W-:Y:S01]  /*2370*/  HADD2 R36, R44, -1056, -1056 ;  /* 0xe420e4202c247430 */ /* 0x000fe20000000000 */
[----:B------:R-:W-:Y:S01]  /*2380*/  MOV R32, UR5 ;  /* 0x0000000500207c02 */ /* 0x000fe20008000f00 */
[----:B------:R-:W-:Y:S02]  /*2390*/  HADD2 R41, R53, -1056, -1056 ;  /* 0xe420e42035297430 */ /* 0x000fe40000000000 */
[----:B------:R-:W-:Y:S01]  /*23a0*/  HADD2 R44, R45, -1056, -1056 ;  /* 0xe420e4202d2c7430 */ /* 0x000fe20000000000 */
[----:B------:R-:W-:Y:S01]  /*23b0*/  ISETP.NE.AND P2, PT, R32, 0x1, PT ;  /* 0x000000012000780c */ /* 0x000fe20003f45270 */
        /* <DEDUP_REMOVED lines=25> */
[----:B------:R-:W-:Y:S01]  /*2550*/  HADD2 R57, R57, -1056, -1056 ;  /* 0xe420e42039397430 */ /* 0x000fe20000000000 */
[----:B------:R-:W-:Y:S06]  /*2560*/  @!P1 BRA `(.L_x_92) ;  /* 0x0000000000a89947 */ /* 0x000fec0003800000 */
[----:B------:R-:W0:Y:S04]  /*2570*/  LDS.128 R12, [UR4] ;  /* 0x00000004ff0c7984 */ /* 0x000e280008000c00 */
        /* <DEDUP_REMOVED lines=41> */
.L_x_92:
[----:B------:R-:W-:Y:S02]  /*2810*/  @!P3 MOV R89, R58 ;  /* 0x0000003a0059b202 */ /* 0x000fe40000000f00 */
[----:B-----5:R-:W-:Y:S01]  /*2820*/  @!P3 IADD3 R90, PT, PT, R30, R97, RZ ;  /* 0x000000611e5ab210 */ /* 0x020fe20007ffe0ff */
[----:B------:R-:W-:Y:S06]  /*2830*/  @!P2 BRA `(.L_x_93) ;  /* 0x000000080020a947 */ /* 0x000fec0003800000 */
[----:B------:R-:W-:Y:S02]  /*2840*/  PRMT R12, R92, 0x9910, RZ ;  /* 0x000099105c0c7816 */ /* 0x000fe400000000ff */
[----:B------:R-:W-:Y:S02]  /*2850*/  ISETP.NE.AND P4, PT, R32, 0x2, PT ;  /* 0x000000022000780c */ /* 0x000fe40003f85270 */
[----:B------:R-:W-:-:S13]  /*2860*/  ISETP.NE.AND P3, PT, R12, RZ, PT ;  /* 0x000000ff0c00720c */ /* 0x000fda0003f65270 */
[----:B------:R-:W-:Y:S05]  /*2870*/  @!P3 BRA `(.L_x_94) ;  /* 0x0000000000a8b947 */ /* 0x000fea0003800000 */
        /* <DEDUP_REMOVED lines=42> */
.L_x_94:
[----:B------:R-:W-:Y:S05]  /*2b20*/  @!P4 BRA `(.L_x_93) ;  /* 0x000000040064c947 */ /* 0x000fea0003800000 */
[----:B------:R-:W-:-:S04]  /*2b30*/  PRMT R12, R91, 0x9910, RZ ;  /* 0x000099105b0c7816 */ /* 0x000fc800000000ff */
        /* <DEDUP_REMOVED lines=44> */
.L_x_95:
[----:B------:R-:W-:Y:S05]  /*2e00*/  @P0 BRA `(.L_x_93) ;  /* 0x0000000000ac0947 */ /* 0x000fea0003800000 */
[----:B------:R-:W0:Y:S01]  /*2e10*/  LDS.128 R12, [UR4+0x180] ;  /* 0x00018004ff0c7984 */ /* 0x000e220008000c00 */
[----:B------:R-:W-:-:S03]  /*2e20*/  MOV R59, R22 ;  /* 0x00000016003b7202 */ /* 0x000fc60000000f00 */
[----:B------:R-:W1:Y:S01]  /*2e30*/  LDS.128 R16, [UR4+0x190] ;  /* 0x00019004ff107984 */ /* 0x000e620008000c00 */
[-C--:B0-----:R-:W-:Y:S02]  /*2e40*/  HFMA2 R20, R20, R12.reuse, RZ ;  /* 0x0000000c14147231 */ /* 0x081fe400000000ff */
[-C--:B------:R-:W-:Y:S02]  /*2e50*/  HFMA2 R21, R21, R12.reuse, RZ.H0_H0 ;  /* 0x0000000c15157231 */ /* 0x080fe400000400ff */
[-C--:B------:R-:W-:Y:S02]  /*2e60*/  HFMA2 R22, R23, R12.reuse, RZ ;  /* 0x0000000c17167231 */ /* 0x080fe400000000ff */
[----:B------:R-:W-:Y:S02]  /*2e70*/  HFMA2 R12, R59, R12, RZ.H0_H0 ;  /* 0x0000000c3b0c7231 */ /* 0x000fe400000400ff */
        /* <DEDUP_REMOVED lines=12> */
[-C--:B-1----:R-:W-:Y:S02]  /*2f40*/  HFMA2 R20, R38, R16.reuse, R20 ;  /* 0x0000001026147231 */ /* 0x082fe40000000014 */
        /* <DEDUP_REMOVED lines=15> */
[----:B------:R-:W-:Y:S02]  /*3040*/  HADD2 R20, R20.H0_H0, R20.H1_H1 ;  /* 0x3000001414147230 */ /* 0x000fe40000000800 */
[----:B------:R-:W-:Y:S02]  /*3050*/  HADD2 R21, R21.H0_H0, R21.H1_H1 ;  /* 0x3000001515157230 */ /* 0x000fe40000000800 */
[----:B------:R-:W-:Y:S02]  /*3060*/  HADD2 R22, R22.H0_H0, R22.H1_H1 ;  /* 0x3000001616167230 */ /* 0x000fe40000000800 */
[----:B------:R-:W-:Y:S01]  /*3070*/  HADD2 R12, R12.H0_H0, R12.H1_H1 ;  /* 0x3000000c0c0c7230 */ /* 0x000fe20000000800 */
[----:B------:R-:W-:-:S04]  /*3080*/  PRMT R20, R20, 0x5410, R21 ;  /* 0x0000541014147816 */ /* 0x000fc80000000015 */
[----:B------:R-:W-:Y:S01]  /*3090*/  PRMT R22, R22, 0x5410, R12 ;  /* 0x0000541016167816 */ /* 0x000fe2000000000c */
[----:B------:R-:W-:-:S04]  /*30a0*/  HFMA2 R2, R20, R96, R2 ;  /* 0x0000006014027231 */ /* 0x000fc80000000002 */
[----:B------:R-:W-:-:S07]  /*30b0*/  HFMA2 R0, R22, R94, R0 ;  /* 0x0000005e16007231 */ /* 0x000fce0000000000 */
.L_x_93:
        /* <DEDUP_REMOVED lines=9> */
[--C-:B------:R-:W-:Y:S02]  /*3150*/  SHF.R.U32.HI R36, RZ, 0xc, R13.reuse ;  /* 0x0000000cff247819 */ /* 0x100fe4000001160d */
[--C-:B------:R-:W-:Y:S02]  /*3160*/  SHF.R.U32.HI R40, RZ, 0xc, R14.reuse ;  /* 0x0000000cff287819 */ /* 0x100fe4000001160e */
[----:B------:R-:W-:Y:S02]  /*3170*/  LOP3.LUT R34, R13, 0x3f003f, RZ, 0xc0, !PT ;  /* 0x003f003f0d227812 */ /* 0x000fe400078ec0ff */
[----:B------:R-:W-:Y:S02]  /*3180*/  SHF.R.U32.HI R35, RZ, 0x6, R13 ;  /* 0x00000006ff237819 */ /* 0x000fe4000001160d */
[----:B------:R-:W-:Y:S02]  /*3190*/  LOP3.LUT R41, R14, 0x3f003f, RZ, 0xc0, !PT ;  /* 0x003f003f0e297812 */ /* 0x000fe400078ec0ff */
[----:B------:R-:W-:-:S02]  /*31a0*/  SHF.R.U32.HI R42, RZ, 0x6, R14 ;  /* 0x00000006ff2a7819 */ /* 0x000fc4000001160e */
[----:B------:R-:W-:Y:S02]  /*31b0*/  LOP3.LUT R49, R15, 0x3f003f, RZ, 0xc0, !PT ;  /* 0x003f003f0f317812 */ /* 0x000fe400078ec0ff */
[--C-:B------:R-:W-:Y:S02]  /*31c0*/  SHF.R.U32.HI R50, RZ, 0x6, R15.reuse ;  /* 0x00000006ff327819 */ /* 0x100fe4000001160f */
[----:B------:R-:W-:Y:S02]  /*31d0*/  SHF.R.U32.HI R43, RZ, 0xc, R15 ;  /* 0x0000000cff2b7819 */ /* 0x000fe4000001160f */
[----:B----4-:R-:W-:Y:S02]  /*31e0*/  SHF.R.U32.HI R13, RZ, 0x8, R16 ;  /* 0x00000008ff0d7819 */ /* 0x010fe40000011610 */
[----:B------:R-:W-:Y:S02]  /*31f0*/  LOP3.LUT R12, R12, 0xf000f, RZ, 0xc0, !PT ;  /* 0x000f000f0c0c7812 */ /* 0x000fe400078ec0ff */
        /* <DEDUP_REMOVED lines=8> */
[--C-:B------:R-:W-:Y:S02]  /*3280*/  SHF.R.U32.HI R16, RZ, 0x8, R18.reuse ;  /* 0x00000008ff107819 */ /* 0x100fe40000011612 */
[----:B------:R-:W-:Y:S02]  /*3290*/  LOP3.LUT R17, R40, 0xf000f, RZ, 0xc0, !PT ;  /* 0x000f000f28117812 */ /* 0x000fe400078ec0ff */
[----:B------:R-:W-:Y:S02]  /*32a0*/  LOP3.LUT R12, R12, 0x300030, R13, 0xf8, !PT ;  /* 0x003000300c0c7812 */ /* 0x000fe400078ef80d */
[----:B------:R-:W-:Y:S02]  /*32b0*/  LOP3.LUT R45, R18, 0x3f003f, RZ, 0xc0, !PT ;  /* 0x003f003f122d7812 */ /* 0x000fe400078ec0ff */
[----:B------:R-:W-:-:S02]  /*32c0*/  SHF.R.U32.HI R46, RZ, 0x6, R18 ;  /* 0x00000006ff2e7819 */ /* 0x000fc40000011612 */
[----:B------:R-:W-:Y:S02]  /*32d0*/  SHF.R.U32.HI R47, RZ, 0xa, R18 ;  /* 0x0000000aff2f7819 */ /* 0x000fe40000011612 */
[----:B------:R-:W-:Y:S02]  /*32e0*/  LOP3.LUT R13, R15, 0x300030, R14, 0xf8, !PT ;  /* 0x003000300f0d7812 */ /* 0x000fe400078ef80e */
[----:B------:R-:W-:Y:S02]  /*32f0*/  SHF.R.U32.HI R18, RZ, 0x8, R19 ;  /* 0x00000008ff127819 */ /* 0x000fe40000011613 */
[----:B------:R-:W-:Y:S02]  /*3300*/  LOP3.LUT R43, R43, 0xf000f, RZ, 0xc0, !PT ;  /* 0x000f000f2b2b7812 */ /* 0x000fe400078ec0ff */
[----:B------:R-:W-:Y:S02]  /*3310*/  LOP3.LUT R14, R17, 0x300030, R16, 0xf8, !PT ;  /* 0x00300030110e7812 */ /* 0x000fe400078ef810 */
[----:B---3--:R-:W-:-:S02]  /*3320*/  LOP3.LUT R16, R20, 0x3f003f, RZ, 0xc0, !PT ;  /* 0x003f003f14107812 */ /* 0x008fc400078ec0ff */
[--C-:B------:R-:W-:Y:S02]  /*3330*/  SHF.R.U32.HI R17, RZ, 0x6, R20.reuse ;  /* 0x00000006ff117819 */ /* 0x100fe40000011614 */
[----:B------:R-:W-:Y:S02]  /*3340*/  SHF.R.U32.HI R20, RZ, 0xc, R20 ;  /* 0x0000000cff147819 */ /* 0x000fe40000011614 */
[----:B------:R-:W-:Y:S02]  /*3350*/  LOP3.LUT R53, R19, 0x3f003f, RZ, 0xc0, !PT ;  /* 0x003f003f13357812 */ /* 0x000fe400078ec0ff */
[--C-:B------:R-:W-:Y:S02]  /*3360*/  SHF.R.U32.HI R54, RZ, 0x6, R19.reuse ;  /* 0x00000006ff367819 */ /* 0x100fe40000011613 */
[----:B------:R-:W-:Y:S02]  /*3370*/  SHF.R.U32.HI R55, RZ, 0xa, R19 ;  /* 0x0000000aff377819 */ /* 0x000fe40000011613 */
[----:B------:R-:W-:-:S02]  /*3380*/  LOP3.LUT R15, R43, 0x300030, R18, 0xf8, !PT ;  /* 0x003000302b0f7812 */ /* 0x000fc400078ef812 */
[----:B------:R-:W-:Y:S02]  /*3390*/  LOP3.LUT R18, R21, 0x3f003f, RZ, 0xc0, !PT ;  /* 0x003f003f15127812 */ /* 0x000fe400078ec0ff */
[----:B------:R-:W-:Y:S02]  /*33a0*/  SHF.R.U32.HI R36, RZ, 0x6, R21 ;  /* 0x00000006ff247819 */ /* 0x000fe40000011615 */
[----:B------:R-:W-:Y:S02]  /*33b0*/  SHF.R.U32.HI R19, RZ, 0xc, R22 ;  /* 0x0000000cff137819 */ /* 0x000fe40000011616 */
[----:B------:R-:W-:Y:S02]  /*33c0*/  LOP3.LUT R51, R23, 0x3f003f, RZ, 0xc0, !PT ;  /* 0x003f003f17337812 */ /* 0x000fe400078ec0ff */
[----:B------:R-:W-:Y:S02]  /*33d0*/  SHF.R.U32.HI R52, RZ, 0x6, R23 ;  /* 0x00000006ff347819 */ /* 0x000fe40000011617 */
[----:B------:R-:W-:-:S02]  /*33e0*/  SHF.R.U32.HI R21, RZ, 0xc, R21 ;  /* 0x0000000cff157819 */ /* 0x000fc40000011615 */
[----:B------:R-:W-:Y:S02]  /*33f0*/  SHF.R.U32.HI R23, RZ, 0xc, R23 ;  /* 0x0000000cff177819 */ /* 0x000fe40000011617 */
[----:B------:R-:W-:Y:S02]  /*3400*/  LOP3.LUT R20, R20, 0xf000f, RZ, 0xc0, !PT ;  /* 0x000f000f14147812 */ /* 0x000fe400078ec0ff */
[----:B------:R-:W-:Y:S02]  /*3410*/  SHF.R.U32.HI R44, RZ, 0x6, R22 ;  /* 0x00000006ff2c7819 */ /* 0x000fe40000011616 */
[----:B------:R-:W-:Y:S02]  /*3420*/  LOP3.LUT R27, R27, 0x3f003f, RZ, 0xc0, !PT ;  /* 0x003f003f1b1b7812 */ /* 0x000fe400078ec0ff */
[----:B------:R-:W-:Y:S02]  /*3430*/  LOP3.LUT R50, R50, 0x3f003f, RZ, 0xc0, !PT ;  /* 0x003f003f32327812 */ /* 0x000fe400078ec0ff */
[----:B------:R-:W-:-:S02]  /*3440*/  LOP3.LUT R43, R22, 0x3f003f, RZ, 0xc0, !PT ;  /* 0x003f003f162b7812 */ /* 0x000fc400078ec0ff */
[----:B------:R-:W-:Y:S02]  /*3450*/  LOP3.LUT R48, R19, 0xf000f, RZ, 0xc0, !PT ;  /* 0x000f000f13307812 */ /* 0x000fe400078ec0ff */
[----:B------:R-:W-:Y:S02]  /*3460*/  LOP3.LUT R35, R35, 0x3f003f, RZ, 0xc0, !PT ;  /* 0x003f003f23237812 */ /* 0x000fe400078ec0ff */
[----:B------:R-:W-:Y:S02]  /*3470*/  LOP3.LUT R22, R21, 0xf000f, RZ, 0xc0, !PT ;  /* 0x000f000f15167812 */ /* 0x000fe400078ec0ff */
[----:B------:R-:W-:Y:S02]  /*3480*/  LOP3.LUT R56, R23, 0xf000f, RZ, 0xc0, !PT ;  /* 0x000f000f17387812 */ /* 0x000fe400078ec0ff */
[----:B------:R-:W-:Y:S02]  /*3490*/  LOP3.LUT R19, R20, 0x300030, R33, 0xf8, !PT ;  /* 0x0030003014137812 */ /* 0x000fe400078ef821 */
        /* <DEDUP_REMOVED lines=10> */
[----:B------:R-:W-:Y:S02]  /*3540*/  LOP3.LUT R40, R22, 0x300030, R37, 0xf8, !PT ;  /* 0x0030003016287812 */ /* 0x000fe400078ef825 */
[----:B------:R-:W-:Y:S02]  /*3550*/  LOP3.LUT R47, R48, 0x300030, R47, 0xf8, !PT ;  /* 0x00300030302f7812 */ /* 0x000fe400078ef82f */
[----:B------:R-:W-:-:S02]  /*3560*/  LOP3.LUT R56, R56, 0x300030, R55, 0xf8, !PT ;  /* 0x0030003038387812 */ /* 0x000fc400078ef837 */
[----:B------:R-:W-:Y:S02]  /*3570*/  LOP3.LUT R17, R17, 0x3f003f, RZ, 0xc0, !PT ;  /* 0x003f003f11117812 */ /* 0x000fe400078ec0ff */
[----:B------:R-:W-:Y:S02]  /*3580*/  LOP3.LUT R36, R36, 0x3f003f, RZ, 0xc0, !PT ;  /* 0x003f003f24247812 */ /* 0x000fe400078ec0ff */
[----:B------:R-:W-:Y:S02]  /*3590*/  LOP3.LUT R35, R43, 0x64006400, RZ, 0xfc, !PT ;  /* 0x640064002b237812 */ /* 0x000fe400078efcff */
[----:B------:R-:W-:Y:S02]  /*35a0*/  LOP3.LUT R18, R31, 0x3f003f, RZ, 0xc0, !PT ;  /* 0x003f003f1f127812 */ /* 0x000fe400078ec0ff */
[----:B------:R-:W-:Y:S02]  /*35b0*/  LOP3.LUT R39, R39, 0x3f003f, RZ, 0xc0, !PT ;  /* 0x003f003f27277812 */ /* 0x000fe400078ec0ff */
[----:B------:R-:W-:-:S02]  /*35c0*/  LOP3.LUT R46, R46, 0x3f003f, RZ, 0xc0, !PT ;  /* 0x003f003f2e2e7812 */ /* 0x000fc400078ec0ff */
[----:B------:R-:W-:Y:S01]  /*35d0*/  LOP3.LUT R43, R44, 0x64006400, RZ, 0xfc, !PT ;  /* 0x640064002c2b7812 */ /* 0x000fe200078efcff */
[----:B------:R-:W-:Y:S01]  /*35e0*/  HADD2 R31, R50, -1056, -1056 ;  /* 0xe420e420321f7430 */ /* 0x000fe20000000000 */
        /* <DEDUP_REMOVED lines=23> */
[----:B------:R-:W-:Y:S01]  /*3760*/  LOP3.LUT R56, R56, 0x64006400, RZ, 0xfc, !PT ;  /* 0x6400640038387812 */ /* 0x000fe200078efcff */
        /* <DEDUP_REMOVED lines=74> */
.L_x_96:
[----:B------:R-:W-:Y:S05]  /*3c10*/  @!P2 BRA `(.L_x_97) ;  /* 0x00000008001ca947 */ /* 0x000fea0003800000 */
        /* <DEDUP_REMOVED lines=46> */
.L_x_98:
        /* <DEDUP_REMOVED lines=46> */
.L_x_99:
        /* <DEDUP_REMOVED lines=43> */
.L_x_97:
[----:B------:R-:W-:Y:S01]  /*4490*/  IADD3 R97, PT, PT, R97, 0x20, RZ ;  /* 0x0000002061617810 */ /* 0x000fe20007ffe0ff */
[----:B------:R-:W-:Y:S01]  /*44a0*/  UIADD3 UR4, UPT, UPT, UR4, 0x40, URZ ;  /* 0x0000004004047890 */ /* 0x000fe2000fffe0ff */
[----:B------:R-:W-:Y:S01]  /*44b0*/  IADD3 R26, P2, PT, R26, 0x80, RZ ;  /* 0x000000801a1a7810 */ /* 0x000fe20007f5e0ff */
[----:B------:R-:W-:Y:S01]  /*44c0*/  IMAD.WIDE R28, R85, 0x4, R28 ;  /* 0x00000004551c7825 */ /* 0x000fe200078e021c */
[----:B------:R-:W-:Y:S02]  /*44d0*/  ISETP.GE.AND P1, PT, R97, R24, PT ;  /* 0x000000186100720c */ /* 0x000fe40003f26270 */
[----:B------:R-:W-:-:S11]  /*44e0*/  IADD3.X R9, PT, PT, RZ, R9, RZ, P2, !PT ;  /* 0x00000009ff097210 */ /* 0x000fd600017fe4ff */
[----:B------:R-:W-:Y:S05]  /*44f0*/  @!P1 BRA `(.L_x_100) ;  /* 0xffffffd400b09947 */ /* 0x000fea000383ffff */
[----:B------:R-:W-:-:S07]  /*4500*/  IMAD.WIDE R34, R85, 0x18, R10 ;  /* 0x0000001855227825 */ /* 0x000fce00078e020a */
.L_x_91:
[----:B------:R-:W0:Y:S02]  /*4510*/  LDCU UR5, c[0x0][0x3d0] ;  /* 0x00007a00ff0577ac */ /* 0x000e240008000800 */
[----:B0-----:R-:W-:-:S04]  /*4520*/  VIMNMX R88, PT, PT, R88, UR5, PT ;  /* 0x0000000558587c48 */ /* 0x001fc8000bfe0100 */
[----:B------:R-:W-:-:S13]  /*4530*/  ISETP.GT.AND P0, PT, R88, R97, PT ;  /* 0x000000615800720c */ /* 0x000fda0003f04270 */
[----:B------:R-:W-:Y:S05]  /*4540*/  @!P0 BRA `(.L_x_101) ;  /* 0x0000002400748947 */ /* 0x000fea0003800000 */
[----:B------:R-:W0:Y:S01]  /*4550*/  LDC.64 R10, c[0x0][0x3b8] ;  /* 0x0000ee00ff0a7b82 */ /* 0x000e220000000a00 */
[----:B------:R-:W-:Y:S01]  /*4560*/  PRMT R9, R93, 0x9910, RZ ;  /* 0x000099105d097816 */ /* 0x000fe200000000ff */
[----:B------:R-:W1:Y:S03]  /*4570*/  LDCU UR7, c[0x0][0x3a8] ;  /* 0x00007500ff0777ac */ /* 0x000e660008000800 */
[----:B------:R-:W-:Y:S01]  /*4580*/  ISETP.NE.AND P0, PT, R9, RZ, PT ;  /* 0x000000ff0900720c */ /* 0x000fe20003f05270 */
[----:B------:R-:W-:-:S03]  /*4590*/  UIADD3 UR4, UPT, UPT, UR4, 0x100, URZ ;  /* 0x0000010004047890 */ /* 0x000fc6000fffe0ff */
[----:B------:R-:W-:Y:S01]  /*45a0*/  ISETP.EQ.OR P0, PT, R32, 0x3, !P0 ;  /* 0x000000032000780c */ /* 0x000fe20004702670 */
[----:B0-----:R-:W-:-:S03]  /*45b0*/  IMAD.WIDE.U32 R10, R97, 0x4, R10 ;  /* 0x00000004610a7825 */ /* 0x001fc600078e000a */
[----:B------:R-:W-:-:S04]  /*45c0*/  IADD3 R86, P1, PT, R10, 0x2, RZ ;  /* 0x000000020a567810 */ /* 0x000fc80007f3e0ff */
[----:B-1----:R-:W-:-:S09]  /*45d0*/  IADD3.X R87, PT, PT, RZ, R11, RZ, P1, !PT ;  /* 0x0000000bff577210 */ /* 0x002fd20000ffe4ff */
.L_x_106:
[----:B------:R-:W0:Y:S01]  /*45e0*/  LDC R85, c[0x0][0x3ac] ;  /* 0x0000eb00ff557b82 */ /* 0x000e220000000800 */
[----:B------:R-:W-:Y:S01]  /*45f0*/  ISETP.NE.AND P1, PT, R97, R90, PT ;  /* 0x0000005a6100720c */ /* 0x000fe20003f25270 */
[----:B------:R-:W2:-:S12]  /*4600*/  LDG.E.128.CONSTANT R12, desc[UR8][R34.64] ;  /* 0x00000008220c7981 */ /* 0x000e98000c1e9d00 */
[----:B------:R-:W-:Y:S01]  /*4610*/  @!P1 LEA R42, R89, R1, 0x3 ;  /* 0x00000001592a9211 */ /* 0x000fe200078e18ff */
[----:B------:R-:W3:Y:S05]  /*4620*/  @!P1 LDG.E.U16.CONSTANT R40, desc[UR8][R86.64] ;  /* 0x0000000856289981 */ /* 0x000eea000c1e9500 */
[----:B------:R-:W4:Y:S01]  /*4630*/  @!P1 LDL.64 R42, [R42+0x8] ;  /* 0x000008002a2a9983 */ /* 0x000f220000100a00 */
[----:B0-----:R-:W-:-:S05]  /*4640*/  IMAD.WIDE R10, R85, 0x4, R34 ;  /* 0x00000004550a7825 */ /* 0x001fca00078e0222 */
[----:B------:R-:W5:Y:S01]  /*4650*/  LDG.E.128.CONSTANT R28, desc[UR8][R10.64] ;  /* 0x000000080a1c7981 */ /* 0x000f62000c1e9d00 */
[----:B------:R-:W-:-:S05]  /*4660*/  IMAD.WIDE R36, R85, 0x4, R10 ;  /* 0x0000000455247825 */ /* 0x000fca00078e020a */
[----:B------:R-:W3:Y:S01]  /*4670*/  LDG.E.128.CONSTANT R20, desc[UR8][R36.64] ;  /* 0x0000000824147981 */ /* 0x000ee2000c1e9d00 */
[----:B------:R-:W-:-:S05]  /*4680*/  IMAD.WIDE R38, R85, 0x4, R36 ;  /* 0x0000000455267825 */ /* 0x000fca00078e0224 */
[----:B------:R5:W3:Y:S01]  /*4690*/  LDG.E.128.CONSTANT R16, desc[UR8][R38.64] ;  /* 0x0000000826107981 */ /* 0x000ae2000c1e9d00 */
[----:B------:R-:W-:-:S05]  /*46a0*/  IMAD.WIDE R98, R85, 0x4, R38 ;  /* 0x0000000455627825 */ /* 0x000fca00078e0226 */
[----:B------:R-:W3:Y:S01]  /*46b0*/  LDG.E.128.CONSTANT R24, desc[UR8][R98.64] ;  /* 0x0000000862187981 */ /* 0x000ee2000c1e9d00 */
[----:B------:R-:W-:Y:S01]  /*46c0*/  MOV R32, 0x2800 ;  /* 0x0000280000207802 */ /* 0x000fe20000000f00 */
[----:B------:R-:W0:Y:S01]  /*46d0*/  S2UR UR5, SR_CTAID.Y ;  /* 0x00000000000579c3 */ /* 0x000e220000002600 */
[----:B------:R-:W-:Y:S02]  /*46e0*/  ISETP.NE.AND P2, PT, R95, RZ, PT ;  /* 0x000000ff5f00720c */ /* 0x000fe40003f45270 */
[----:B------:R-:W-:Y:S01]  /*46f0*/  @!P1 IADD3 R100, PT, PT, R89, 0x1, RZ ;  /* 0x0000000159649810 */ /* 0x000fe20007ffe0ff */
[----:B0-----:R-:W-:-:S04]  /*4700*/  UIMAD UR5, UR5, -0x4, UR7 ;  /* 0xfffffffc050578a4 */ /* 0x001fc8000f8e0207 */
[----:B------:R-:W-:Y:S01]  /*4710*/  UISETP.NE.AND UP0, UPT, UR5, 0x1, UPT ;  /* 0x000000010500788c */ /* 0x000fe2000bf05270 */
[C---:B--2---:R-:W-:Y:S02]  /*4720*/  LOP3.LUT R47, R13.reuse, 0x1f001f, RZ, 0xc0, !PT ;  /* 0x001f001f0d2f7812 */ /* 0x044fe400078ec0ff */
[--C-:B------:R-:W-:Y:S02]  /*4730*/  SHF.R.U32.HI R46, RZ, 0xa, R13.reuse ;  /* 0x0000000aff2e7819 */ /* 0x100fe4000001160d */
[----:B------:R-:W-:Y:S02]  /*4740*/  LOP3.LUT R56, R13, 0x3e003e0, RZ, 0xc0, !PT ;  /* 0x03e003e00d387812 */ /* 0x000fe400078ec0ff */
[----:B------:R-:W-:Y:S02]  /*4750*/  SHF.R.U32.HI R34, RZ, 0xf, R13 ;  /* 0x0000000fff227819 */ /* 0x000fe4000001160d */
[----:B------:R-:W-:Y:S02]  /*4760*/  SHF.R.U32.HI R33, RZ, 0xf, R12 ;  /* 0x0000000fff217819 */ /* 0x000fe4000001160c */
[----:B------:R-:W-:-:S02]  /*4770*/  LOP3.LUT R50, R14, 0x1f001f, RZ, 0xc0, !PT ;  /* 0x001f001f0e327812 */ /* 0x000fc400078ec0ff */
[--C-:B------:R-:W-:Y:S02]  /*4780*/  SHF.R.U32.HI R54, RZ, 0xa, R14.reuse ;  /* 0x0000000aff367819 */ /* 0x100fe4000001160e */
[----:B------:R-:W-:Y:S02]  /*4790*/  LOP3.LUT R13, R14, 0x3e003e0, RZ, 0xc0, !PT ;  /* 0x03e003e00e0d7812 */ /* 0x000fe400078ec0ff */
[----:B------:R-:W-:Y:S02]  /*47a0*/  SHF.R.U32.HI R35, RZ, 0xf, R14 ;  /* 0x0000000fff237819 */ /* 0x000fe4000001160e */
[C---:B------:R-:W-:Y:S02]  /*47b0*/  LOP3.LUT R70, R15.reuse, 0x1f001f, RZ, 0xc0, !PT ;  /* 0x001f001f0f467812 */ /* 0x040fe400078ec0ff */
[----:B------:R-:W-:Y:S02]  /*47c0*/  SHF.R.U32.HI R69, RZ, 0xa, R15 ;  /* 0x0000000aff457819 */ /* 0x000fe4000001160f */
[----:B------:R-:W-:-:S02]  /*47d0*/  LOP3.LUT R14, R15, 0x3e003e0, RZ, 0xc0, !PT ;  /* 0x03e003e00f0e7812 */ /* 0x000fc400078ec0ff */
[----:B------:R-:W-:Y:S02]  /*47e0*/  SHF.R.U32.HI R15, RZ, 0xf, R15 ;  /* 0x0000000fff0f7819 */ /* 0x000fe4000001160f */
[----:B------:R-:W-:Y:S02]  /*47f0*/  LOP3.LUT R33, R33, 0x10001, RZ, 0xc0, !PT ;  /* 0x0001000121217812 */ /* 0x000fe400078ec0ff */
[C---:B-----5:R-:W-:Y:S02]  /*4800*/  LOP3.LUT R39, R28.reuse, 0x1f001f, RZ, 0xc0, !PT ;  /* 0x001f001f1c277812 */ /* 0x060fe400078ec0ff */
[--C-:B------:R-:W-:Y:S02]  /*4810*/  SHF.R.U32.HI R36, RZ, 0xa, R28.reuse ;  /* 0x0000000aff247819 */ /* 0x100fe4000001161c */
[----:B------:R-:W-:Y:S02]  /*4820*/  LOP3.LUT R9, R28, 0x3e003e0, RZ, 0xc0, !PT ;  /* 0x03e003e01c097812 */ /* 0x000fe400078ec0ff */
[----:B------:R-:W-:-:S02]  /*4830*/  SHF.R.U32.HI R28, RZ, 0xe, R28 ;  /* 0x0000000eff1c7819 */ /* 0x000fc4000001161c */
[C---:B------:R-:W-:Y:S02]  /*4840*/  LOP3.LUT R49, R29.reuse, 0x1f001f, RZ, 0xc0, !PT ;  /* 0x001f001f1d317812 */ /* 0x040fe400078ec0ff */
[--C-:B------:R-:W-:Y:S02]  /*4850*/  SHF.R.U32.HI R44, RZ, 0xa, R29.reuse ;  /* 0x0000000aff2c7819 */ /* 0x100fe4000001161d */
[----:B------:R-:W-:Y:S02]  /*4860*/  LOP3.LUT R11, R29, 0x3e003e0, RZ, 0xc0, !PT ;  /* 0x03e003e01d0b7812 */ /* 0x000fe400078ec0ff */
[----:B------:R-:W-:Y:S02]  /*4870*/  SHF.R.U32.HI R29, RZ, 0xe, R29 ;  /* 0x0000000eff1d7819 */ /* 0x000fe4000001161d */
[----:B------:R-:W-:Y:S02]  /*4880*/  LOP3.LUT R52, R30, 0x1f001f, RZ, 0xc0, !PT ;  /* 0x001f001f1e347812 */ /* 0x000fe400078ec0ff */
[----:B------:R-:W-:-:S02]  /*4890*/  SHF.R.U32.HI R51, RZ, 0xa, R30 ;  /* 0x0000000aff337819 */ /* 0x000fc4000001161e */
[----:B------:R-:W-:Y:S02]  /*48a0*/  LOP3.LUT R10, R30, 0x3e003e0, RZ, 0xc0, !PT ;  /* 0x03e003e01e0a7812 */ /* 0x000fe400078ec0ff */
[----:B------:R-:W-:Y:S02]  /*48b0*/  LOP3.LUT R34, R34, 0x10001, RZ, 0xc0, !PT ;  /* 0x0001000122227812 */ /* 0x000fe400078ec0ff */
[----:B----4-:R-:W-:Y:S02]  /*48c0*/  @!P1 PRMT R96, R42, 0x7610, R96 ;  /* 0x000076102a609816 */ /* 0x010fe40000000060 */
[----:B------:R-:W-:Y:S02]  /*48d0*/  @!P1 PRMT R94, R43, 0x7610, R94 ;  /* 0x000076102b5e9816 */ /* 0x000fe4000000005e */
[----:B------:R-:W-:Y:S02]  /*48e0*/  SHF.R.U32.HI R30, RZ, 0xe, R30 ;  /* 0x0000000eff1e7819 */ /* 0x000fe4000001161e */
[----:B------:R-:W-:-:S02]  /*48f0*/  SHF.R.U32.HI R38, RZ, 0xe, R31 ;  /* 0x0000000eff267819 */ /* 0x000fc4000001161f */
[----:B------:R-:W-:Y:S02]  /*4900*/  LOP3.LUT R35, R35, 0x10001, RZ, 0xc0, !PT ;  /* 0x0001000123237812 */ /* 0x000fe400078ec0ff */
[----:B------:R-:W-:Y:S02]  /*4910*/  LOP3.LUT R15, R15, 0x10001, RZ, 0xc0, !PT ;  /* 0x000100010f0f7812 */ /* 0x000fe400078ec0ff */
[C---:B------:R-:W-:Y:S02]  /*4920*/  LOP3.LUT R37, R12.reuse, 0x1f001f, RZ, 0xc0, !PT ;  /* 0x001f001f0c257812 */ /* 0x040fe400078ec0ff */
[----:B------:R-:W-:Y:S02]  /*4930*/  SHF.R.U32.HI R41, RZ, 0xa, R12 ;  /* 0x0000000aff297819 */ /* 0x000fe4000001160c */
[----:B------:R-:W-:Y:S02]  /*4940*/  LOP3.LUT R57, R12, 0x3e003e0, RZ, 0xc0, !PT ;  /* 0x03e003e00c397812 */ /* 0x000fe400078ec0ff */
[----:B------:R-:W-:-:S02]  /*4950*/  LOP3.LUT R33, R33, 0x20002, R28, 0xf8, !PT ;  /* 0x0002000221217812 */ /* 0x000fc400078ef81c */
[C---:B------:R-:W-:Y:S02]  /*4960*/  LOP3.LUT R61, R31.reuse, 0x1f001f, RZ, 0xc0, !PT ;  /* 0x001f001f1f3d7812 */ /* 0x040fe400078ec0ff */
[----:B------:R-:W-:Y:S02]  /*4970*/  SHF.R.U32.HI R68, RZ, 0xa, R31 ;  /* 0x0000000aff447819 */ /* 0x000fe4000001161f */
[----:B------:R-:W-:Y:S02]  /*4980*/  LOP3.LUT R12, R31, 0x3e003e0, RZ, 0xc0, !PT ;  /* 0x03e003e01f0c7812 */ /* 0x000fe400078ec0ff */
[----:B------:R-:W-:Y:S02]  /*4990*/  LOP3.LUT R28, R34, 0x20002, R29, 0xf8, !PT ;  /* 0x00020002221c7812 */ /* 0x000fe400078ef81d */
[----:B------:R-:W-:Y:S02]  /*49a0*/  @!P1 PRMT R96, R96, 0x7610, R42 ;  /* 0x0000761060609816 */ /* 0x000fe4000000002a */
[----:B------:R-:W-:-:S02]  /*49b0*/  @!P1 PRMT R94, R94, 0x7610, R43 ;  /* 0x000076105e5e9816 */ /* 0x000fc4000000002b */
[----:B------:R-:W-:Y:S02]  /*49c0*/  LOP3.LUT R29, R35, 0x20002, R30, 0xf8, !PT ;  /* 0x00020002231d7812 */ /* 0x000fe400078ef81e */
[----:B------:R-:W-:Y:S02]  /*49d0*/  LOP3.LUT R31, R15, 0x20002, R38, 0xf8, !PT ;  /* 0x000200020f1f7812 */ /* 0x000fe400078ef826 */
[C---:B---3--:R-:W-:Y:S02]  /*49e0*/  LOP3.LUT R34, R20.reuse, 0x1f001f, RZ, 0xc0, !PT ;  /* 0x001f001f14227812 */ /* 0x048fe400078ec0ff */
[----:B------:R-:W-:Y:S02]  /*49f0*/  SHF.R.U32.HI R35, RZ, 0xa, R20 ;  /* 0x0000000aff237819 */ /* 0x000fe40000011614 */
[----:B------:R-:W-:Y:S02]  /*4a00*/  LOP3.LUT R15, R20, 0x3e003e0, RZ, 0xc0, !PT ;  /* 0x03e003e0140f7812 */ /* 0x000fe400078ec0ff */
[----:B------:R-:W-:-:S02]  /*4a10*/  LOP3.LUT R43, R21, 0x1f001f, RZ, 0xc0, !PT ;  /* 0x001f001f152b7812 */ /* 0x000fc400078ec0ff */
[--C-:B------:R-:W-:Y:S02]  /*4a20*/  SHF.R.U32.HI R42, RZ, 0xa, R21.reuse ;  /* 0x0000000aff2a7819 */ /* 0x100fe40000011615 */
[----:B------:R-:W-:Y:S02]  /*4a30*/  LOP3.LUT R59, R21, 0x3e003e0, RZ, 0xc0, !PT ;  /* 0x03e003e0153b7812 */ /* 0x000fe400078ec0ff */
[----:B------:R-:W-:Y:S02]  /*4a40*/  SHF.R.U32.HI R20, RZ, 0xd, R20 ;  /* 0x0000000dff147819 */ /* 0x000fe40000011614 */
[----:B------:R-:W-:Y:S02]  /*4a50*/  SHF.R.U32.HI R21, RZ, 0xd, R21 ;  /* 0x0000000dff157819 */ /* 0x000fe40000011615 */
[----:B------:R-:W-:Y:S02]  /*4a60*/  LOP3.LUT R55, R22, 0x1f001f, RZ, 0xc0, !PT ;  /* 0x001f001f16377812 */ /* 0x000fe400078ec0ff */
[----:B------:R-:W-:-:S02]  /*4a70*/  SHF.R.U32.HI R53, RZ, 0xa, R22 ;  /* 0x0000000aff357819 */ /* 0x000fc40000011616 */
[----:B------:R-:W-:Y:S02]  /*4a80*/  LOP3.LUT R58, R22, 0x3e003e0, RZ, 0xc0, !PT ;  /* 0x03e003e0163a7812 */ /* 0x000fe400078ec0ff */
[----:B------:R-:W-:Y:S02]  /*4a90*/  SHF.R.U32.HI R22, RZ, 0xd, R22 ;  /* 0x0000000dff167819 */ /* 0x000fe40000011616 */
[----:B------:R-:W-:Y:S02]  /*4aa0*/  SHF.R.U32.HI R30, RZ, 0xd, R23 ;  /* 0x0000000dff1e7819 */ /* 0x000fe40000011617 */
[----:B------:R-:W-:Y:S02]  /*4ab0*/  @!P1 IADD3 R90, PT, PT, R40, R97, RZ ;  /* 0x00000061285a9210 */ /* 0x000fe40007ffe0ff */
[----:B------:R-:W-:Y:S02]  /*4ac0*/  LOP3.LUT R33, R33, 0x40004, R20, 0xf8, !PT ;  /* 0x0004000421217812 */ /* 0x000fe400078ef814 */
[----:B------:R-:W-:-:S02]  /*4ad0*/  LOP3.LUT R28, R28, 0x40004, R21, 0xf8, !PT ;  /* 0x000400041c1c7812 */ /* 0x000fc400078ef815 */
[C---:B------:R-:W-:Y:S02]  /*4ae0*/  LOP3.LUT R38, R16.reuse, 0x1f001f, RZ, 0xc0, !PT ;  /* 0x001f001f10267812 */ /* 0x040fe400078ec0ff */
[--C-:B------:R-:W-:Y:S02]  /*4af0*/  SHF.R.U32.HI R40, RZ, 0xa, R16.reuse ;  /* 0x0000000aff287819 */ /* 0x100fe40000011610 */
[----:B------:R-:W-:Y:S02]  /*4b00*/  LOP3.LUT R71, R16, 0x3e003e0, RZ, 0xc0, !PT ;  /* 0x03e003e010477812 */ /* 0x000fe400078ec0ff */
[----:B------:R-:W-:Y:S02]  /*4b10*/  SHF.R.U32.HI R20, RZ, 0xc, R16 ;  /* 0x0000000cff147819 */ /* 0x000fe40000011610 */
[----:B------:R-:W-:Y:S02]  /*4b20*/  LOP3.LUT R45, R17, 0x1f001f, RZ, 0xc0, !PT ;  /* 0x001f001f112d7812 */ /* 0x000fe400078ec0ff */
[----:B------:R-:W-:-:S02]  /*4b30*/  SHF.R.U32.HI R48, RZ, 0xa, R17 ;  /* 0x0000000aff307819 */ /* 0x000fc40000011611 */
[----:B------:R-:W-:Y:S02]  /*4b40*/  LOP3.LUT R72, R17, 0x3e003e0, RZ, 0xc0, !PT ;  /* 0x03e003e011487812 */ /* 0x000fe400078ec0ff */
[----:B------:R-:W-:Y:S02]  /*4b50*/  SHF.R.U32.HI R21, RZ, 0xc, R17 ;  /* 0x0000000cff157819 */ /* 0x000fe40000011611 */
[C---:B------:R-:W-:Y:S02]  /*4b60*/  LOP3.LUT R67, R23.reuse, 0x1f001f, RZ, 0xc0, !PT ;  /* 0x001f001f17437812 */ /* 0x040fe400078ec0ff */
[----:B------:R-:W-:Y:S02]  /*4b70*/  SHF.R.U32.HI R62, RZ, 0xa, R23 ;  /* 0x0000000aff3e7819 */ /* 0x000fe40000011617 */
[----:B------:R-:W-:Y:S02]  /*4b80*/  LOP3.LUT R60, R23, 0x3e003e0, RZ, 0xc0, !PT ;  /* 0x03e003e0173c7812 */ /* 0x000fe400078ec0ff */
[----:B------:R-:W-:-:S02]  /*4b90*/  LOP3.LUT R63, R18, 0x1f001f, RZ, 0xc0, !PT ;  /* 0x001f001f123f7812 */ /* 0x000fc400078ec0ff */
[----:B------:R-:W-:Y:S02]  /*4ba0*/  SHF.R.U32.HI R64, RZ, 0xa, R18 ;  /* 0x0000000aff407819 */ /* 0x000fe40000011612 */
[----:B------:R-:W-:Y:S02]  /*4bb0*/  LOP3.LUT R16, R18, 0x3e003e0, RZ, 0xc0, !PT ;  /* 0x03e003e012107812 */ /* 0x000fe400078ec0ff */
[C---:B------:R-:W-:Y:S02]  /*4bc0*/  LOP3.LUT R66, R19.reuse, 0x1f001f, RZ, 0xc0, !PT ;  /* 0x001f001f13427812 */ /* 0x040fe400078ec0ff */
[----:B------:R-:W-:Y:S02]  /*4bd0*/  SHF.R.U32.HI R65, RZ, 0xa, R19 ;  /* 0x0000000aff417819 */ /* 0x000fe40000011613 */
[----:B------:R-:W-:Y:S02]  /*4be0*/  LOP3.LUT R17, R19, 0x3e003e0, RZ, 0xc0, !PT ;  /* 0x03e003e013117812 */ /* 0x000fe400078ec0ff */
[----:B------:R-:W-:-:S02]  /*4bf0*/  LOP3.LUT R23, R29, 0x40004, R22, 0xf8, !PT ;  /* 0x000400041d177812 */ /* 0x000fc400078ef816 */
[----:B------:R-:W-:Y:S02]  /*4c00*/  LOP3.LUT R30, R31, 0x40004, R30, 0xf8, !PT ;  /* 0x000400041f1e7812 */ /* 0x000fe400078ef81e */
[----:B------:R-:W-:Y:S02]  /*4c10*/  SHF.R.U32.HI R18, RZ, 0xc, R18 ;  /* 0x0000000cff127819 */ /* 0x000fe40000011612 */
[----:B------:R-:W-:Y:S02]  /*4c20*/  SHF.R.U32.HI R19, RZ, 0xc, R19 ;  /* 0x0000000cff137819 */ /* 0x000fe40000011613 */
[----:B------:R-:W-:Y:S02]  /*4c30*/  LOP3.LUT R29, R33, 0x80008, R20, 0xf8, !PT ;  /* 0x00080008211d7812 */ /* 0x000fe400078ef814 */
[----:B------:R-:W-:Y:S02]  /*4c40*/  LOP3.LUT R31, R28, 0x80008, R21, 0xf8, !PT ;  /* 0x000800081c1f7812 */ /* 0x000fe400078ef815 */
[----:B------:R-:W-:-:S02]  /*4c50*/  LOP3.LUT R75, R23, 0x80008, R18, 0xf8, !PT ;  /* 0x00080008174b7812 */ /* 0x000fc400078ef812 */
[----:B------:R-:W-:Y:S02]  /*4c60*/  LOP3.LUT R76, R30, 0x80008, R19, 0xf8, !PT ;  /* 0x000800081e4c7812 */ /* 0x000fe400078ef813 */
[C---:B------:R-:W-:Y:S02]  /*4c70*/  LOP3.LUT R20, R24.reuse, 0x1f001f, RZ, 0xc0, !PT ;  /* 0x001f001f18147812 */ /* 0x040fe400078ec0ff */
[--C-:B------:R-:W-:Y:S02]  /*4c80*/  SHF.R.U32.HI R21, RZ, 0xa, R24.reuse ;  /* 0x0000000aff157819 */ /* 0x100fe40000011618 */
[----:B------:R-:W-:Y:S02]  /*4c90*/  LOP3.LUT R18, R24, 0x3e003e0, RZ, 0xc0, !PT ;  /* 0x03e003e018127812 */ /* 0x000fe400078ec0ff */
        /* <DEDUP_REMOVED lines=9> */
[C---:B------:R-:W-:Y:S02]  /*4d30*/  LOP3.LUT R77, R27.reuse, 0x3e003e0, RZ, 0xc0, !PT ;  /* 0x03e003e01b4d7812 */ /* 0x040fe400078ec0ff */
[----:B------:R-:W-:Y:S02]  /*4d40*/  LOP3.LUT R26, R27, 0x1f001f, RZ, 0xc0, !PT ;  /* 0x001f001f1b1a7812 */ /* 0x000fe400078ec0ff */
[--C-:B------:R-:W-:Y:S02]  /*4d50*/  SHF.R.U32.HI R33, RZ, 0xa, R27.reuse ;  /* 0x0000000aff217819 */ /* 0x100fe4000001161b */
[----:B------:R-:W-:Y:S02]  /*4d60*/  SHF.R.U32.HI R27, RZ, 0xb, R27 ;  /* 0x0000000bff1b7819 */ /* 0x000fe4000001161b */
[----:B------:R-:W-:-:S02]  /*4d70*/  LOP3.LUT R28, R29, 0x100010, R28, 0xf8, !PT ;  /* 0x001000101d1c7812 */ /* 0x000fc400078ef81c */
[----:B------:R-:W-:Y:S02]  /*4d80*/  LOP3.LUT R29, R31, 0x100010, R30, 0xf8, !PT ;  /* 0x001000101f1d7812 */ /* 0x000fe400078ef81e */
[----:B------:R-:W-:Y:S02]  /*4d90*/  LOP3.LUT R31, R76, 0x100010, R27, 0xf8, !PT ;  /* 0x001000104c1f7812 */ /* 0x000fe400078ef81b */
[----:B------:R-:W-:Y:S02]  /*4da0*/  LOP3.LUT R27, R56, 0x64006400, RZ, 0xfc, !PT ;  /* 0x64006400381b7812 */ /* 0x000fe400078efcff */
[----:B------:R-:W-:Y:S02]  /*4db0*/  LOP3.LUT R79, R14, 0x64006400, RZ, 0xfc, !PT ;  /* 0x640064000e4f7812 */ /* 0x000fe400078efcff */
[----:B------:R-:W-:Y:S01]  /*4dc0*/  LOP3.LUT R13, R13, 0x64006400, RZ, 0xfc, !PT ;  /* 0x640064000d0d7812 */ /* 0x000fe200078efcff */
[----:B------:R-:W-:Y:S01]  /*4dd0*/  HFMA2 R76, R27, R32.H0_H0, -48, -48 ;  /* 0xd200d2001b4c7431 */ /* 0x000fe20000040020 */
[----:B------:R-:W-:-:S02]  /*4de0*/  LOP3.LUT R57, R57, 0x64006400, RZ, 0xfc, !PT ;  /* 0x6400640039397812 */ /* 0x000fc400078efcff */
[----:B------:R-:W-:Y:S02]  /*4df0*/  LOP3.LUT R27, R10, 0x64006400, RZ, 0xfc, !PT ;  /* 0x640064000a1b7812 */ /* 0x000fe400078efcff */
[----:B------:R-:W-:Y:S01]  /*4e00*/  LOP3.LUT R30, R75, 0x100010, R74, 0xf8, !PT ;  /* 0x001000104b1e7812 */ /* 0x000fe200078ef84a */
[-C--:B------:R-:W-:Y:S01]  /*4e10*/  HFMA2 R74, R79, R32.reuse.H0_H0, -48, -48 ;  /* 0xd200d2004f4a7431 */ /* 0x080fe20000040020 */
[----:B------:R-:W-:Y:S01]  /*4e20*/  LOP3.LUT R103, R17, 0x64006400, RZ, 0xfc, !PT ;  /* 0x6400640011677812 */ /* 0x000fe200078efcff */
[-C--:B------:R-:W-:Y:S01]  /*4e30*/  HFMA2 R75, R13, R32.reuse.H0_H0, -48, -48 ;  /* 0xd200d2000d4b7431 */ /* 0x080fe20000040020 */
[----:B------:R-:W-:Y:S01]  /*4e40*/  LOP3.LUT R9, R9, 0x64006400, RZ, 0xfc, !PT ;  /* 0x6400640009097812 */ /* 0x000fe200078efcff */
[-C--:B------:R-:W-:Y:S01]  /*4e50*/  HFMA2 R83, R57, R32.reuse.H0_H0, -48, -48 ;  /* 0xd200d20039537431 */ /* 0x080fe20000040020 */
[----:B------:R-:W-:Y:S01]  /*4e60*/  LOP3.LUT R79, R58, 0x64006400, RZ, 0xfc, !PT ;  /* 0x640064003a4f7812 */ /* 0x000fe200078efcff */
[----:B------:R-:W-:Y:S01]  /*4e70*/  HFMA2 R58, R27, R32.H0_H0, -48, -48 ;  /* 0xd200d2001b3a7431 */ /* 0x000fe20000040020 */
        /* <DEDUP_REMOVED lines=12> */
[-C--:B------:R-:W-:Y:S01]  /*4f40*/  HFMA2 R60, R9, R32.reuse.H0_H0, -48, -48 ;  /* 0xd200d200093c7431 */ /* 0x080fe20000040020 */
[----:B------:R-:W-:Y:S01]  /*4f50*/  LOP3.LUT R47, R47, 0x64006400, RZ, 0xfc, !PT ;  /* 0x640064002f2f7812 */ /* 0x000fe200078efcff */
[-C--:B------:R-:W-:Y:S01]  /*4f60*/  HFMA2 R16, R17, R32.reuse.H0_H0, -48, -48 ;  /* 0xd200d20011107431 */ /* 0x080fe20000040020 */
[----:B------:R-:W-:Y:S01]  /*4f70*/  LOP3.LUT R68, R68, 0x1f001f, RZ, 0xc0, !PT ;  /* 0x001f001f44447812 */ /* 0x000fe200078ec0ff */
[-C--:B------:R-:W-:Y:S01]  /*4f80*/  HFMA2 R59, R11, R32.reuse.H0_H0, -48, -48 ;  /* 0xd200d2000b3b7431 */ /* 0x080fe20000040020 */
[----:B------:R-:W-:Y:S01]  /*4f90*/  LOP3.LUT R39, R39, 0x64006400, RZ, 0xfc, !PT ;  /* 0x6400640027277812 */ /* 0x000fe200078efcff */
[----:B------:R-:W-:-:S02]  /*4fa0*/  HFMA2 R56, R15, R32.H0_H0, -48, -48 ;  /* 0xd200d2000f387431 */ /* 0x000fc40000040020 */
[-C--:B------:R-:W-:Y:S02]  /*4fb0*/  HFMA2 R9, R13, R32.reuse.H0_H0, -48, -48 ;  /* 0xd200d2000d097431 */ /* 0x080fe40000040020 */
[-C--:B------:R-:W-:Y:S01]  /*4fc0*/  HFMA2 R17, R19, R32.reuse.H0_H0, -48, -48 ;  /* 0xd200d20013117431 */ /* 0x080fe20000040020 */
[----:B------:R-:W-:Y:S01]  /*4fd0*/  LOP3.LUT R36, R36, 0x1f001f, RZ, 0xc0, !PT ;  /* 0x001f001f24247812 */ /* 0x000fe200078ec0ff */
[-C--:B------:R-:W-:Y:S01]  /*4fe0*/  HFMA2 R57, R57, R32.reuse.H0_H0, -48, -48 ;  /* 0xd200d20039397431 */ /* 0x080fe20000040020 */
[----:B------:R-:W-:Y:S01]  /*4ff0*/  LOP3.LUT R49, R49, 0x64006400, RZ, 0xfc, !PT ;  /* 0x6400640031317812 */ /* 0x000fe200078efcff */
[-C--:B------:R-:W-:Y:S02]  /*5000*/  HFMA2 R10, R79, R32.reuse.H0_H0, -48, -48 ;  /* 0xd200d2004f0a7431 */ /* 0x080fe40000040020 */
[-C--:B------:R-:W-:Y:S02]  /*5010*/  HFMA2 R11, R101, R32.reuse.H0_H0, -48, -48 ;  /* 0xd200d200650b7431 */ /* 0x080fe40000040020 */
[----:B------:R-:W-:-:S02]  /*5020*/  HFMA2 R12, R71, R32.H0_H0, -48, -48 ;  /* 0xd200d200470c7431 */ /* 0x000fc40000040020 */
[-C--:B------:R-:W-:Y:S02]  /*5030*/  HFMA2 R13, R27, R32.reuse.H0_H0, -48, -48 ;  /* 0xd200d2001b0d7431 */ /* 0x080fe40000040020 */
[-C--:B------:R-:W-:Y:S02]  /*5040*/  HFMA2 R14, R81, R32.reuse.H0_H0, -48, -48 ;  /* 0xd200d200510e7431 */ /* 0x080fe40000040020 */
[-C--:B------:R-:W-:Y:S02]  /*5050*/  HFMA2 R15, R103, R32.reuse.H0_H0, -48, -48 ;  /* 0xd200d200670f7431 */ /* 0x080fe40000040020 */
[-C--:B------:R-:W-:Y:S02]  /*5060*/  HFMA2 R18, R73, R32.reuse.H0_H0, -48, -48 ;  /* 0xd200d20049127431 */ /* 0x080fe40000040020 */
[----:B------:R-:W-:Y:S01]  /*5070*/  HFMA2 R19, R77, R32.H0_H0, -48, -48 ;  /* 0xd200d2004d137431 */ /* 0x000fe20000040020 */
[----:B------:R-:W-:Y:S01]  /*5080*/  LOP3.LUT R32, R62, 0x1f001f, RZ, 0xc0, !PT ;  /* 0x001f001f3e207812 */ /* 0x000fe200078ec0ff */
[----:B------:R-:W-:Y:S01]  /*5090*/  HADD2 R73, R47, -1040, -1040 ;  /* 0xe410e4102f497430 */ /* 0x000fe20000000000 */
[----:B------:R-:W-:-:S02]  /*50a0*/  LOP3.LUT R41, R41, 0x1f001f, RZ, 0xc0, !PT ;  /* 0x001f001f29297812 */ /* 0x000fc400078ec0ff */
[----:B------:R-:W-:Y:S02]  /*50b0*/  LOP3.LUT R27, R61, 0x64006400, RZ, 0xfc, !PT ;  /* 0x640064003d1b7812 */ /* 0x000fe400078efcff */
[----:B------:R-:W-:Y:S01]  /*50c0*/  LOP3.LUT R68, R68, 0x64006400, RZ, 0xfc, !PT ;  /* 0x6400640044447812 */ /* 0x000fe200078efcff */
[----:B------:R-:W-:Y:S01]  /*50d0*/  HADD2 R80, R39, -1040, -1040 ;  /* 0xe410e41027507430 */ /* 0x000fe20000000000 */
[----:B------:R-:W-:Y:S02]  /*50e0*/  LOP3.LUT R37, R37, 0x64006400, RZ, 0xfc, !PT ;  /* 0x6400640025257812 */ /* 0x000fe400078efcff */
[----:B------:R-:W-:Y:S01]  /*50f0*/  LOP3.LUT R43, R43, 0x64006400, RZ, 0xfc, !PT ;  /* 0x640064002b2b7812 */ /* 0x000fe200078efcff */
[----:B------:R-:W-:Y:S01]  /*5100*/  HADD2 R81, R49, -1040, -1040 ;  /* 0xe410e41031517430 */ /* 0x000fe20000000000 */
[----:B------:R-:W-:Y:S02]  /*5110*/  LOP3.LUT R46, R46, 0x1f001f, RZ, 0xc0, !PT ;  /* 0x001f001f2e2e7812 */ /* 0x000fe400078ec0ff */
[----:B------:R-:W-:-:S02]  /*5120*/  LOP3.LUT R44, R44, 0x1f001f, RZ, 0xc0, !PT ;  /* 0x001f001f2c2c7812 */ /* 0x000fc400078ec0ff */
[----:B------:R-:W-:Y:S02]  /*5130*/  LOP3.LUT R36, R36, 0x64006400, RZ, 0xfc, !PT ;  /* 0x6400640024247812 */ /* 0x000fe400078efcff */
[----:B------:R-:W-:Y:S02]  /*5140*/  LOP3.LUT R47, R32, 0x64006400, RZ, 0xfc, !PT ;  /* 0x64006400202f7812 */ /* 0x000fe400078efcff */
[----:B------:R-:W-:Y:S02]  /*5150*/  LOP3.LUT R32, R64, 0x1f001f, RZ, 0xc0, !PT ;  /* 0x001f001f40207812 */ /* 0x000fe400078ec0ff */
[----:B------:R-:W-:Y:S01]  /*5160*/  LOP3.LUT R39, R65, 0x1f001f, RZ, 0xc0, !PT ;  /* 0x001f001f41277812 */ /* 0x000fe200078ec0ff */
[----:B------:R-:W-:Y:S01]  /*5170*/  HADD2 R62, R27, -1040, -1040 ;  /* 0xe410e4101b3e7430 */ /* 0x000fe20000000000 */
[----:B------:R-:W-:Y:S02]  /*5180*/  LOP3.LUT R70, R70, 0x64006400, RZ, 0xfc, !PT ;  /* 0x6400640046467812 */ /* 0x000fe400078efcff */
[----:B------:R-:W-:-:S02]  /*5190*/  LOP3.LUT R41, R41, 0x64006400, RZ, 0xfc, !PT ;  /* 0x6400640029297812 */ /* 0x000fc400078efcff */
[----:B------:R-:W-:Y:S01]  /*51a0*/  LOP3.LUT R49, R66, 0x64006400, RZ, 0xfc, !PT ;  /* 0x6400640042317812 */ /* 0x000fe200078efcff */
[----:B------:R-:W-:Y:S01]  /*51b0*/  HADD2 R66, R68, -1040, -1040 ;  /* 0xe410e41044427430 */ /* 0x000fe20000000000 */
[----:B------:R-:W-:Y:S01]  /*51c0*/  LOP3.LUT R69, R69, 0x1f001f, RZ, 0xc0, !PT ;  /* 0x001f001f45457812 */ /* 0x000fe200078ec0ff */
[----:B------:R-:W-:Y:S01]  /*51d0*/  HADD2 R84, R37, -1040, -1040 ;  /* 0xe410e41025547430 */ /* 0x000fe20000000000 */
[----:B------:R-:W-:Y:S01]  /*51e0*/  LOP3.LUT R46, R46, 0x64006400, RZ, 0xfc, !PT ;  /* 0x640064002e2e7812 */ /* 0x000fe200078efcff */
[----:B------:R-:W-:Y:S01]  /*51f0*/  HADD2 R68, R43, -1040, -1040 ;  /* 0xe410e4102b447430 */ /* 0x000fe20000000000 */
        /* <DEDUP_REMOVED lines=10> */
[----:B------:R-:W-:Y:S01]  /*52a0*/  LOP3.LUT R43, R39, 0x64006400, RZ, 0xfc, !PT ;  /* 0x64006400272b7812 */ /* 0x000fe200078efcff */
[----:B------:R-:W-:Y:S01]  /*52b0*/  HADD2 R71, R70, -1040, -1040 ;  /* 0xe410e41046477430 */ /* 0x000fe20000000000 */
[----:B------:R-:W-:Y:S01]  /*52c0*/  LOP3.LUT R35, R35, 0x1f001f, RZ, 0xc0, !PT ;  /* 0x001f001f23237812 */ /* 0x000fe200078ec0ff */
[----:B------:R-:W-:Y:S01]  /*52d0*/  HADD2 R82, R41, -1040, -1040 ;  /* 0xe410e41029527430 */ /* 0x000fe20000000000 */
        /* <DEDUP_REMOVED lines=66> */
[----:B------:R-:W0:Y:S04]  /*5700*/  LDS.128 R36, [UR4+-0x100] ;  /* 0xffff0004ff247984 */ /* 0x000e280008000c00 */
[----:B------:R-:W1:Y:S01]  /*5710*/  LDS.128 R28, [UR4+-0xf0] ;  /* 0xffff1004ff1c7984 */ /* 0x000e620008000c00 */
        /* <DEDUP_REMOVED lines=13> */
[-C--:B------:R-:W-:Y:S01]  /*57f0*/  HFMA2 R37, R81, R39.reuse, R37 ;  /* 0x0000002751257231 */ /* 0x080fe20000000025 */
[----:B------:R-:W0:Y:S01]  /*5800*/  LDS.128 R32, [UR4+-0xe0] ;  /* 0xffff2004ff207984 */ /* 0x000e220008000c00 */
        /* <DEDUP_REMOVED lines=15> */
[-C--:B------:R-:W-:Y:S01]  /*5900*/  HFMA2 R29, R9, R31.reuse, R29 ;  /* 0x0000001f091d7231 */ /* 0x080fe2000000001d */
[----:B------:R-:W1:Y:S01]  /*5910*/  LDS.128 R36, [UR4+-0xd0] ;  /* 0xffff3004ff247984 */ /* 0x000e620008000c00 */
[-C--:B------:R-:W-:Y:S02]  /*5920*/  HFMA2 R101, R10, R31.reuse, R101 ;  /* 0x0000001f0a657231 */ /* 0x080fe40000000065 */
[----:B------:R-:W-:Y:S02]  /*5930*/  HFMA2 R30, R11, R31, R30 ;  /* 0x0000001f0b1e7231 */ /* 0x000fe4000000001e */
[-C--:B0-----:R-:W-:Y:S02]  /*5940*/  HFMA2 R28, R20, R32.reuse, R28 ;  /* 0x00000020141c7231 */ /* 0x081fe4000000001c */
        /* <DEDUP_REMOVED lines=15> */
[-C--:B-1----:R-:W-:Y:S02]  /*5a40*/  HFMA2 R28, R44, R36.reuse, R28 ;  /* 0x000000242c1c7231 */ /* 0x082fe4000000001c */
        /* <DEDUP_REMOVED lines=23> */
.L_x_102:
[----:B------:R-:W-:Y:S01]  /*5bc0*/  @!P1 MOV R89, R100 ;  /* 0x0000006400599202 */ /* 0x000fe20000000f00 */
[----:B------:R-:W-:Y:S06]  /*5bd0*/  BRA.U !UP0, `(.L_x_103) ;  /* 0x0000000d08b47547 */ /* 0x000fec000b800000 */
[----:B------:R-:W-:Y:S01]  /*5be0*/  PRMT R28, R92, 0x9910, RZ ;  /* 0x000099105c1c7816 */ /* 0x000fe200000000ff */
[----:B------:R-:W-:-:S03]  /*5bf0*/  UISETP.NE.AND UP0, UPT, UR5, 0x2, UPT ;  /* 0x000000020500788c */ /* 0x000fc6000bf05270 */
[----:B------:R-:W-:-:S13]  /*5c00*/  ISETP.NE.AND P1, PT, R28, RZ, PT ;  /* 0x000000ff1c00720c */ /* 0x000fda0003f25270 */
[----:B------:R-:W-:Y:S05]  /*5c10*/  @!P1 BRA `(.L_x_104) ;  /* 0x0000000400309947 */ /* 0x000fea0003800000 */
        /* <DEDUP_REMOVED lines=76> */
.L_x_104:
[----:B------:R-:W-:Y:S05]  /*60e0*/  BRA.U !UP0, `(.L_x_103) ;  /* 0x0000000908707547 */ /* 0x000fea000b800000 */
[----:B------:R-:W-:-:S04]  /*60f0*/  PRMT R28, R91, 0x9910, RZ ;  /* 0x000099105b1c7816 */ /* 0x000fc800000000ff */
[----:B------:R-:W-:-:S13]  /*6100*/  ISETP.NE.AND P1, PT, R28, RZ, PT ;  /* 0x000000ff1c00720c */ /* 0x000fda0003f25270 */
[----:B------:R-:W-:Y:S05]  /*6110*/  @!P1 BRA `(.L_x_105) ;  /* 0x0000000400309947 */ /* 0x000fea0003800000 */
        /* <DEDUP_REMOVED lines=16> */
[----:B------:R-:W0:Y:S01]  /*6220*/  LDS.128 R32, [UR4+0x20] ;  /* 0x00002004ff207984 */ /* 0x000e220008000c00 */
        /* <DEDUP_REMOVED lines=16> */
[----:B------:R-:W1:Y:S01]  /*6330*/  LDS.128 R36, [UR4+0x30] ;  /* 0x00003004ff247984 */ /* 0x000e620008000c00 */
        /* <DEDUP_REMOVED lines=42> */
.L_x_105:
        /* <DEDUP_REMOVED lines=77> */
.L_x_103:
[----:B------:R-:W-:Y:S01]  /*6ab0*/  IADD3 R97, PT, PT, R97, 0x20, RZ ;  /* 0x0000002061617810 */ /* 0x000fe20007ffe0ff */
[----:B------:R-:W-:Y:S01]  /*6ac0*/  UIADD3 UR4, UPT, UPT, UR4, 0x40, URZ ;  /* 0x0000004004047890 */ /* 0x000fe2000fffe0ff */
[----:B------:R-:W-:Y:S01]  /*6ad0*/  IADD3 R86, P2, PT, R86, 0x80, RZ ;  /* 0x0000008056567810 */ /* 0x000fe20007f5e0ff */
[----:B------:R-:W-:Y:S01]  /*6ae0*/  IMAD.WIDE R34, R85, 0x4, R98 ;  /* 0x0000000455227825 */ /* 0x000fe200078e0262 */
[----:B------:R-:W-:Y:S02]  /*6af0*/  ISETP.GE.AND P1, PT, R97, R88, PT ;  /* 0x000000586100720c */ /* 0x000fe40003f26270 */
[----:B------:R-:W-:-:S11]  /*6b00*/  IADD3.X R87, PT, PT, RZ, R87, RZ, P2, !PT ;  /* 0x00000057ff577210 */ /* 0x000fd600017fe4ff */
[----:B------:R-:W-:Y:S05]  /*6b10*/  @!P1 BRA `(.L_x_106) ;  /* 0xffffffd800b09947 */ /* 0x000fea000383ffff */
.L_x_101:
[----:B------:R-:W0:Y:S01]  /*6b20*/  S2R R9, SR_CTAID.X ;  /* 0x0000000000097919 */ /* 0x000e220000002500 */
[----:B------:R-:W1:Y:S01]  /*6b30*/  LDC.64 R10, c[0x0][0x3a0] ;  /* 0x0000e800ff0a7b82 */ /* 0x000e620000000a00 */
[----:B------:R-:W-:Y:S01]  /*6b40*/  HMUL2 R13, R8, R95.H0_H0 ;  /* 0x2000005f080d7232 */ /* 0x000fe20000000000 */
[----:B------:R-:W0:Y:S01]  /*6b50*/  S2R R14, SR_TID.X ;  /* 0x00000000000e7919 */ /* 0x000e220000002100 */
[----:B------:R-:W2:Y:S01]  /*6b60*/  S2R R12, SR_CTAID.Y ;  /* 0x00000000000c7919 */ /* 0x000ea20000002600 */
[----:B0-----:R-:W-:Y:S02]  /*6b70*/  LEA R9, R9, R14, 0x6 ;  /* 0x0000000e09097211 */ /* 0x001fe400078e30ff */
[----:B--2---:R-:W-:Y:S02]  /*6b80*/  SHF.L.U32 R12, R12, 0x2, RZ ;  /* 0x000000020c0c7819 */ /* 0x004fe400000006ff */
[----:B------:R-:W-:-:S05]  /*6b90*/  SHF.L.U32 R9, R9, 0x2, RZ ;  /* 0x0000000209097819 */ /* 0x000fca00000006ff */
[----:B------:R-:W-:-:S04]  /*6ba0*/  IMAD R9, R12, R85, R9 ;  /* 0x000000550c097224 */ /* 0x000fc800078e0209 */
[----:B-1----:R-:W-:-:S05]  /*6bb0*/  IMAD.WIDE R10, R9, 0x2, R10 ;  /* 0x00000002090a7825 */ /* 0x002fca00078e020a */
[----:B------:R0:W-:Y:S01]  /*6bc0*/  ATOM.E.ADD.F16x2.RN.STRONG.GPU P1, RZ, desc[UR8][R10.64], R13 ;  /* 0x8000000d0aff79a2 */ /* 0x0001e2000c12e108 */
[----:B------:R-:W-:Y:S01]  /*6bd0*/  IADD3 R12, PT, PT, -R12, UR7, RZ ;  /* 0x000000070c0c7c10 */ /* 0x000fe2000fffe1ff */
[----:B------:R-:W-:Y:S01]  /*6be0*/  BSSY.RECONVERGENT B0, `(.L_x_107) ;  /* 0x0000010000007945 */ /* 0x000fe20003800200 */
[----:B------:R-:W-:Y:S02]  /*6bf0*/  HMUL2 R95, R7, R95.H0_H0 ;  /* 0x2000005f075f7232 */ /* 0x000fe40000000000 */
[----:B------:R-:W-:Y:S01]  /*6c00*/  ISETP.NE.AND P0, PT, R12, 0x1, PT ;  /* 0x000000010c00780c */ /* 0x000fe20003f05270 */
[----:B0-----:R-:W-:-:S12]  /*6c10*/  @P1 BRA `(.L_x_108) ;  /* 0x0000000000301947 */ /* 0x001fd80003800000 */
[----:B------:R-:W0:Y:S02]  /*6c20*/  QSPC.E.S P1, RZ, [R10] ;  /* 0x000000000aff73aa */ /* 0x000e240000020500 */
[----:B0-----:R-:W-:Y:S05]  /*6c30*/  @!P1 BRA `(.L_x_109) ;  /* 0x00000000001c9947 */ /* 0x001fea0003800000 */
[----:B------:R-:W-:-:S04]  /*6c40*/  MOV R8, R10 ;  /* 0x0000000a00087202 */ /* 0x000fc80000000f00 */
[----:B------:R-:W-:-:S07]  /*6c50*/  MOV R7, R8 ;  /* 0x0000000800077202 */ /* 0x000fce0000000f00 */
.L_x_110:
[----:B------:R-:W0:Y:S02]  /*6c60*/  LDS R8, [R7] ;  /* 0x0000000007087984 */ /* 0x000e240000000800 */
[----:B0-----:R-:W-:-:S05]  /*6c70*/  HADD2 R9, R8, R13 ;  /* 0x0000000d08097230 */ /* 0x001fca0000000000 */
[----:B------:R-:W0:Y:S02]  /*6c80*/  ATOMS.CAST.SPIN P1, [R7], R8, R9 ;  /* 0x000000080700758d */ /* 0x000e240001820009 */
[----:B0-----:R-:W-:Y:S05]  /*6c90*/  @!P1 BRA `(.L_x_110) ;  /* 0xfffffffc00f09947 */ /* 0x001fea000383ffff */
[----:B------:R-:W-:Y:S05]  /*6ca0*/  BRA `(.L_x_108) ;  /* 0x00000000000c7947 */ /* 0x000fea0003800000 */
.L_x_109:
[----:B------:R-:W2:Y:S02]  /*6cb0*/  LD.E R7, desc[UR8][R10.64] ;  /* 0x000000080a077980 */ /* 0x000ea4000c101900 */
[----:B--2---:R-:W-:-:S05]  /*6cc0*/  IADD3 R7, PT, PT, R13, R7, RZ ;  /* 0x000000070d077210 */ /* 0x004fca0007ffe0ff */
[----:B------:R0:W-:Y:S02]  /*6cd0*/  ST.E desc[UR8][R10.64], R7 ;  /* 0x000000070a007985 */ /* 0x0001e4000c101908 */
.L_x_108:
[----:B------:R-:W-:Y:S05]  /*6ce0*/  BSYNC.RECONVERGENT B0 ;  /* 0x0000000000007941 */ /* 0x000fea0003800200 */
.L_x_107:
[----:B------:R1:W-:Y:S01]  /*6cf0*/  ATOM.E.ADD.F16x2.RN.STRONG.GPU P1, RZ, desc[UR8][R10.64+0x4], R95 ;  /* 0x8000045f0aff79a2 */ /* 0x0003e2000c12e108 */
[----:B------:R-:W-:Y:S04]  /*6d00*/  BSSY.RECONVERGENT B0, `(.L_x_111) ;  /* 0x000000e000007945 */ /* 0x000fe80003800200 */
[----:B-1----:R-:W-:Y:S05]  /*6d10*/  @P1 BRA `(.L_x_112) ;  /* 0x0000000000301947 */ /* 0x002fea0003800000 */
[----:B------:R-:W1:Y:S02]  /*6d20*/  QSPC.E.S P1, RZ, [R10+0x4] ;  /* 0x000004000aff73aa */ /* 0x000e640000020500 */
[----:B-1----:R-:W-:Y:S05]  /*6d30*/  @!P1 BRA `(.L_x_113) ;  /* 0x00000000001c9947 */ /* 0x002fea0003800000 */
[----:B------:R-:W-:-:S04]  /*6d40*/  MOV R8, R10 ;  /* 0x0000000a00087202 */ /* 0x000fc80000000f00 */
[----:B0-----:R-:W-:-:S07]  /*6d50*/  MOV R7, R8 ;  /* 0x0000000800077202 */ /* 0x001fce0000000f00 */
.L_x_114:
[----:B------:R-:W0:Y:S02]  /*6d60*/  LDS R8, [R7+0x4] ;  /* 0x0000040007087984 */ /* 0x000e240000000800 */
[----:B0-----:R-:W-:-:S05]  /*6d70*/  HFMA2 R9, R8, 1, 1, R95 ;  /* 0x3c003c0008097831 */ /* 0x001fca000000005f */
[----:B------:R-:W0:Y:S02]  /*6d80*/  ATOMS.CAST.SPIN P1, [R7+0x4], R8, R9 ;  /* 0x000004080700758d */ /* 0x000e240001820009 */
[----:B0-----:R-:W-:Y:S05]  /*6d90*/  @!P1 BRA `(.L_x_114) ;  /* 0xfffffffc00f09947 */ /* 0x001fea000383ffff */
[----:B------:R-:W-:Y:S05]  /*6da0*/  BRA `(.L_x_112) ;  /* 0x00000000000c7947 */ /* 0x000fea0003800000 */
.L_x_113:
[----:B0-----:R-:W2:Y:S02]  /*6db0*/  LD.E R7, desc[UR8][R10.64+0x4] ;  /* 0x000004080a077980 */ /* 0x001ea4000c101900 */
[----:B--2---:R-:W-:-:S05]  /*6dc0*/  IADD3 R7, PT, PT, R95, R7, RZ ;  /* 0x000000075f077210 */ /* 0x004fca0007ffe0ff */
[----:B------:R1:W-:Y:S02]  /*6dd0*/  ST.E desc[UR8][R10.64+0x4], R7 ;  /* 0x000004070a007985 */ /* 0x0003e4000c101908 */
.L_x_112:
[----:B------:R-:W-:Y:S05]  /*6de0*/  BSYNC.RECONVERGENT B0 ;  /* 0x0000000000007941 */ /* 0x000fea0003800200 */
.L_x_111:
        /* <DEDUP_REMOVED lines=9> */
[----:B------:R-:W-:-:S04]  /*6e80*/  MOV R6, R10 ;  /* 0x0000000a00067202 */ /* 0x000fc80000000f00 */
[----:B------:R-:W-:-:S07]  /*6e90*/  MOV R5, R6 ;  /* 0x0000000600057202 */ /* 0x000fce0000000f00 */
.L_x_118:
[----:B------:R-:W0:Y:S02]  /*6ea0*/  LDS R6, [R5] ;  /* 0x0000000005067984 */ /* 0x000e240000000800 */
[----:B0-----:R-:W-:-:S05]  /*6eb0*/  HADD2 R7, R6, R9 ;  /* 0x0000000906077230 */ /* 0x001fca0000000000 */
[----:B------:R-:W0:Y:S02]  /*6ec0*/  ATOMS.CAST.SPIN P0, [R5], R6, R7 ;  /* 0x000000060500758d */ /* 0x000e240001800007 */
[----:B0-----:R-:W-:Y:S05]  /*6ed0*/  @!P0 BRA `(.L_x_118) ;  /* 0xfffffffc00f08947 */ /* 0x001fea000383ffff */
[----:B------:R-:W-:Y:S05]  /*6ee0*/  BRA `(.L_x_116) ;  /* 0x00000000000c7947 */ /* 0x000fea0003800000 */
.L_x_117:
[----:B------:R-:W2:Y:S02]  /*6ef0*/  LD.E R5, desc[UR8][R10.64] ;  /* 0x000000080a057980 */ /* 0x000ea4000c101900 */
[----:B--2---:R-:W-:-:S05]  /*6f00*/  IADD3 R5, PT, PT, R9, R5, RZ ;  /* 0x0000000509057210 */ /* 0x004fca0007ffe0ff */
[----:B------:R0:W-:Y:S02]  /*6f10*/  ST.E desc[UR8][R10.64], R5 ;  /* 0x000000050a007985 */ /* 0x0001e4000c101908 */
.L_x_116:
[----:B------:R-:W-:Y:S05]  /*6f20*/  BSYNC.RECONVERGENT B0 ;  /* 0x0000000000007941 */ /* 0x000fea0003800200 */
.L_x_115:
[----:B------:R1:W-:Y:S01]  /*6f30*/  ATOM.E.ADD.F16x2.RN.STRONG.GPU P0, RZ, desc[UR8][R10.64+0x4], R13 ;  /* 0x8000040d0aff79a2 */ /* 0x0003e2000c10e108 */
[----:B------:R-:W-:Y:S04]  /*6f40*/  BSSY.RECONVERGENT B0, `(.L_x_119) ;  /* 0x000000e000007945 */ /* 0x000fe80003800200 */
[----:B-1----:R-:W-:Y:S05]  /*6f50*/  @P0 BRA `(.L_x_120) ;  /* 0x0000000000300947 */ /* 0x002fea0003800000 */
[----:B------:R-:W1:Y:S02]  /*6f60*/  QSPC.E.S P0, RZ, [R10+0x4] ;  /* 0x000004000aff73aa */ /* 0x000e640000000500 */
[----:B-1----:R-:W-:Y:S05]  /*6f70*/  @!P0 BRA `(.L_x_121) ;  /* 0x00000000001c8947 */ /* 0x002fea0003800000 */
[----:B------:R-:W-:-:S04]  /*6f80*/  MOV R6, R10 ;  /* 0x0000000a00067202 */ /* 0x000fc80000000f00 */
[----:B0-----:R-:W-:-:S07]  /*6f90*/  MOV R5, R6 ;  /* 0x0000000600057202 */ /* 0x001fce0000000f00 */
.L_x_122:
[----:B------:R-:W0:Y:S02]  /*6fa0*/  LDS R6, [R5+0x4] ;  /* 0x0000040005067984 */ /* 0x000e240000000800 */
[----:B0-----:R-:W-:-:S05]  /*6fb0*/  HFMA2 R7, R6, 1, 1, R13 ;  /* 0x3c003c0006077831 */ /* 0x001fca000000000d */
[----:B------:R-:W0:Y:S02]  /*6fc0*/  ATOMS.CAST.SPIN P0, [R5+0x4], R6, R7 ;  /* 0x000004060500758d */ /* 0x000e240001800007 */
[----:B0-----:R-:W-:Y:S05]  /*6fd0*/  @!P0 BRA `(.L_x_122) ;  /* 0xfffffffc00f08947 */ /* 0x001fea000383ffff */
[----:B------:R-:W-:Y:S05]  /*6fe0*/  BRA `(.L_x_120) ;  /* 0x00000000000c7947 */ /* 0x000fea0003800000 */
.L_x_121:
[----:B0-----:R-:W2:Y:S02]  /*6ff0*/  LD.E R5, desc[UR8][R10.64+0x4] ;  /* 0x000004080a057980 */ /* 0x001ea4000c101900 */
[----:B--2---:R-:W-:-:S05]  /*7000*/  IADD3 R5, PT, PT, R13, R5, RZ ;  /* 0x000000050d057210 */ /* 0x004fca0007ffe0ff */
[----:B------:R1:W-:Y:S02]  /*7010*/  ST.E desc[UR8][R10.64+0x4], R5 ;  /* 0x000004050a007985 */ /* 0x0003e4000c101908 */
.L_x_120:
[----:B------:R-:W-:Y:S05]  /*7020*/  BSYNC.RECONVERGENT B0 ;  /* 0x0000000000007941 */ /* 0x000fea0003800200 */
.L_x_119:
        /* <DEDUP_REMOVED lines=12> */
.L_x_126:
[----:B------:R-:W0:Y:S02]  /*70f0*/  LDS R4, [R3] ;  /* 0x0000000003047984 */ /* 0x000e240000000800 */
[----:B0-----:R-:W-:-:S05]  /*7100*/  HADD2 R5, R4, R7 ;  /* 0x0000000704057230 */ /* 0x001fca0000000000 */
[----:B------:R-:W0:Y:S02]  /*7110*/  ATOMS.CAST.SPIN P0, [R3], R4, R5 ;  /* 0x000000040300758d */ /* 0x000e240001800005 */
[----:B0-----:R-:W-:Y:S05]  /*7120*/  @!P0 BRA `(.L_x_126) ;  /* 0xfffffffc00f08947 */ /* 0x001fea000383ffff */
[----:B------:R-:W-:Y:S05]  /*7130*/  BRA `(.L_x_124) ;  /* 0x00000000000c7947 */ /* 0x000fea0003800000 */
.L_x_125:
[----:B------:R-:W2:Y:S02]  /*7140*/  LD.E R3, desc[UR8][R10.64] ;  /* 0x000000080a037980 */ /* 0x000ea4000c101900 */
[----:B--2---:R-:W-:-:S05]  /*7150*/  IADD3 R3, PT, PT, R7, R3, RZ ;  /* 0x0000000307037210 */ /* 0x004fca0007ffe0ff */
[----:B------:R0:W-:Y:S02]  /*7160*/  ST.E desc[UR8][R10.64], R3 ;  /* 0x000000030a007985 */ /* 0x0001e4000c101908 */
.L_x_124:
[----:B------:R-:W-:Y:S05]  /*7170*/  BSYNC.RECONVERGENT B0 ;  /* 0x0000000000007941 */ /* 0x000fea0003800200 */
.L_x_123:
[----:B------:R1:W-:Y:S01]  /*7180*/  ATOM.E.ADD.F16x2.RN.STRONG.GPU P0, RZ, desc[UR8][R10.64+0x4], R91 ;  /* 0x8000045b0aff79a2 */ /* 0x0003e2000c10e108 */
[----:B------:R-:W-:Y:S04]  /*7190*/  BSSY.RECONVERGENT B0, `(.L_x_127) ;  /* 0x000000e000007945 */ /* 0x000fe80003800200 */
[----:B-1----:R-:W-:Y:S05]  /*71a0*/  @P0 BRA `(.L_x_128) ;  /* 0x0000000000300947 */ /* 0x002fea0003800000 */
[----:B------:R-:W1:Y:S02]  /*71b0*/  QSPC.E.S P0, RZ, [R10+0x4] ;  /* 0x000004000aff73aa */ /* 0x000e640000000500 */
[----:B-1----:R-:W-:Y:S05]  /*71c0*/  @!P0 BRA `(.L_x_129) ;  /* 0x00000000001c8947 */ /* 0x002fea0003800000 */
[----:B------:R-:W-:-:S04]  /*71d0*/  MOV R4, R10 ;  /* 0x0000000a00047202 */ /* 0x000fc80000000f00 */
[----:B0-----:R-:W-:-:S07]  /*71e0*/  MOV R3, R4 ;  /* 0x0000000400037202 */ /* 0x001fce0000000f00 */
.L_x_130:
[----:B------:R-:W0:Y:S02]  /*71f0*/  LDS R4, [R3+0x4] ;  /* 0x0000040003047984 */ /* 0x000e240000000800 */
[----:B0-----:R-:W-:-:S05]  /*7200*/  HFMA2 R5, R4, 1, 1, R91 ;  /* 0x3c003c0004057831 */ /* 0x001fca000000005b */
[----:B------:R-:W0:Y:S02]  /*7210*/  ATOMS.CAST.SPIN P0, [R3+0x4], R4, R5 ;  /* 0x000004040300758d */ /* 0x000e240001800005 */
[----:B0-----:R-:W-:Y:S05]  /*7220*/  @!P0 BRA `(.L_x_130) ;  /* 0xfffffffc00f08947 */ /* 0x001fea000383ffff */
[----:B------:R-:W-:Y:S05]  /*7230*/  BRA `(.L_x_128) ;  /* 0x00000000000c7947 */ /* 0x000fea0003800000 */
.L_x_129:
[----:B0-----:R-:W2:Y:S02]  /*7240*/  LD.E R3, desc[UR8][R10.64+0x4] ;  /* 0x000004080a037980 */ /* 0x001ea4000c101900 */
[----:B--2---:R-:W-:-:S05]  /*7250*/  IADD3 R3, PT, PT, R91, R3, RZ ;  /* 0x000000035b037210 */ /* 0x004fca0007ffe0ff */
[----:B------:R1:W-:Y:S02]  /*7260*/  ST.E desc[UR8][R10.64+0x4], R3 ;  /* 0x000004030a007985 */ /* 0x0003e4000c101908 */
.L_x_128:
[----:B------:R-:W-:Y:S05]  /*7270*/  BSYNC.RECONVERGENT B0 ;  /* 0x0000000000007941 */ /* 0x000fea0003800200 */
.L_x_127:
        /* <DEDUP_REMOVED lines=12> */
.L_x_134:
[----:B------:R-:W0:Y:S02]  /*7340*/  LDS R2, [R0] ;  /* 0x0000000000027984 */ /* 0x000e240000000800 */
[----:B0-----:R-:W-:-:S05]  /*7350*/  HADD2 R3, R2, R5 ;  /* 0x0000000502037230 */ /* 0x001fca0000000000 */
[----:B------:R-:W0:Y:S02]  /*7360*/  ATOMS.CAST.SPIN P0, [R0], R2, R3 ;  /* 0x000000020000758d */ /* 0x000e240001800003 */
[----:B0-----:R-:W-:Y:S05]  /*7370*/  @!P0 BRA `(.L_x_134) ;  /* 0xfffffffc00f08947 */ /* 0x001fea000383ffff */
[----:B------:R-:W-:Y:S05]  /*7380*/  BRA `(.L_x_132) ;  /* 0x00000000000c7947 */ /* 0x000fea0003800000 */
.L_x_133:
[----:B------:R-:W2:Y:S02]  /*7390*/  LD.E R0, desc[UR8][R10.64] ;  /* 0x000000080a007980 */ /* 0x000ea4000c101900 */
[----:B--2---:R-:W-:-:S05]  /*73a0*/  IADD3 R3, PT, PT, R5, R0, RZ ;  /* 0x0000000005037210 */ /* 0x004fca0007ffe0ff */
[----:B------:R0:W-:Y:S02]  /*73b0*/  ST.E desc[UR8][R10.64], R3 ;  /* 0x000000030a007985 */ /* 0x0001e4000c101908 */
.L_x_132:
[----:B------:R-:W-:Y:S05]  /*73c0*/  BSYNC.RECONVERGENT B0 ;  /* 0x0000000000007941 */ /* 0x000fea0003800200 */
.L_x_131:
[----:B------:R1:W-:Y:S02]  /*73d0*/  ATOM.E.ADD.F16x2.RN.STRONG.GPU P0, RZ, desc[UR8][R10.64+0x4], R93 ;  /* 0x8000045d0aff79a2 */ /* 0x0003e4000c10e108 */
[----:B-1----:R-:W-:Y:S05]  /*73e0*/  @P0 EXIT ;  /* 0x000000000000094d */ /* 0x002fea0003800000 */
[----:B------:R-:W1:Y:S02]  /*73f0*/  QSPC.E.S P0, RZ, [R10+0x4] ;  /* 0x000004000aff73aa */ /* 0x000e640000000500 */
[----:B-1----:R-:W-:Y:S05]  /*7400*/  @!P0 BRA `(.L_x_135) ;  /* 0x00000000001c8947 */ /* 0x002fea0003800000 */
[----:B------:R-:W-:-:S04]  /*7410*/  MOV R2, R10 ;  /* 0x0000000a00027202 */ /* 0x000fc80000000f00 */
[----:B------:R-:W-:-:S07]  /*7420*/  MOV R0, R2 ;  /* 0x0000000200007202 */ /* 0x000fce0000000f00 */
.L_x_136:
[----:B------:R-:W0:Y:S02]  /*7430*/  LDS R2, [R0+0x4] ;  /* 0x0000040000027984 */ /* 0x000e240000000800 */
[----:B0-----:R-:W-:-:S05]  /*7440*/  HFMA2 R3, R2, 1, 1, R93 ;  /* 0x3c003c0002037831 */ /* 0x001fca000000005d */
[----:B------:R-:W0:Y:S02]  /*7450*/  ATOMS.CAST.SPIN P0, [R0+0x4], R2, R3 ;  /* 0x000004020000758d */ /* 0x000e240001800003 */
[----:B0-----:R-:W-:Y:S05]  /*7460*/  @!P0 BRA `(.L_x_136) ;  /* 0xfffffffc00f08947 */ /* 0x001fea000383ffff */
[----:B------:R-:W-:Y:S05]  /*7470*/  EXIT ;  /* 0x000000000000794d */ /* 0x000fea0003800000 */
.L_x_135:
[----:B------:R-:W0:Y:S02]  /*7480*/  LD.E R0, desc[UR8][R10.64+0x4] ;  /* 0x000004080a007980 */ /* 0x000e24000c101900 */
[----:B0-----:R-:W-:-:S05]  /*7490*/  IADD3 R3, PT, PT, R93, R0, RZ ;  /* 0x000000005d037210 */ /* 0x001fca0007ffe0ff */
[----:B------:R-:W-:Y:S01]  /*74a0*/  ST.E desc[UR8][R10.64+0x4], R3 ;  /* 0x000004030a007985 */ /* 0x000fe2000c101908 */
[----:B------:R-:W-:Y:S05]  /*74b0*/  EXIT ;  /* 0x000000000000794d */ /* 0x000fea0003800000 */
.L_x_137:
        /* <DEDUP_REMOVED lines=12> */
.L_x_3915:


//--------------------- .text._Z23gemm_half_q_half_kernelILi4ELi16ELb1ELb1ELi64EEvPK6__halfPKjS4_S2_PS0_iiiiPKtS7_iiiiiibS2_i --------------------------
	.section	.text._Z23gemm_half_q_half_kernelILi4ELi16ELb1ELb1ELi64EEvPK6__halfPKjS4_S2_PS0_iiiiPKtS7_iiiiiibS2_i,"ax",@progbits
	.align	128
        .global         _Z23gemm_half_q_half_kernelILi4ELi16ELb1ELb1ELi64EEvPK6__halfPKjS4_S2_PS0_iiiiPKtS7_iiiiiibS2_i
        .type           _Z23gemm_half_q_half_kernelILi4ELi16ELb1ELb1ELi64EEvPK6__halfPKjS4_S2_PS0_iiiiPKtS7_iiiiiibS2_i,@function
        .size           _Z23gemm_half_q_half_kernelILi4ELi16ELb1ELb1ELi64EEvPK6__halfPKjS4_S2_PS0_iiiiPKtS7_iiiiiibS2_i,(.L_x_3916 - _Z23gemm_half_q_half_kernelILi4ELi16ELb1ELb1ELi64EEvPK6__halfPKjS4_S2_PS0_iiiiPKtS7_iiiiiibS2_i)
        .other          _Z23gemm_half_q_half_kernelILi4ELi16ELb1ELb1ELi64EEvPK6__halfPKjS4_S2_PS0_iiiiPKtS7_iiiiiibS2_i,@"STO_CUDA_ENTRY STV_DEFAULT"
_Z23gemm_half_q_half_kernelILi4ELi16ELb1ELb1ELi64EEvPK6__halfPKjS4_S2_PS0_iiiiPKtS7_iiiiiibS2_i:
.text._Z23gemm_half_q_half_kernelILi4ELi16ELb1ELb1ELi64EEvPK6__halfPKjS4_S2_PS0_iiiiPKtS7_iiiiiibS2_i:
[----:B------:R-:W0:Y:S08]  /*0000*/  LDC R1, c[0x0][0x37c] ;  /* 0x0000df00ff017b82 */ /* 0x000e300000000800 */
[----:B------:R-:W1:Y:S01]  /*0010*/  S2UR UR4, SR_CTAID.Y ;  /* 0x00000000000479c3 */ /* 0x000e620000002600 */
[----:B0-----:R-:W-:-:S07]  /*0020*/  VIADD R1, R1, 0xfffffff0 ;  /* 0xfffffff001017836 */ /* 0x001fce0000000000 */
[----:B------:R-:W0:Y:S01]  /*0030*/  LDC R96, c[0x0][0x3a8] ;  /* 0x0000ea00ff607b82 */ /* 0x000e220000000800 */
[----:B-1----:R-:W-:-:S04]  /*0040*/  IMAD.U32 R97, RZ, RZ, UR4 ;  /* 0x00000004ff617e24 */ /* 0x002fc8000f8e00ff */
[----:B0-----:R-:W-:-:S05]  /*0050*/  IMAD R17, R97, -0x4, R96 ;  /* 0xfffffffc61117824 */ /* 0x001fca00078e0260 */
        /* <DEDUP_REMOVED lines=29> */
.L_x_138:
[----:B------:R-:W-:Y:S01]  /*0230*/  PRMT R2, R2, 0x9910, RZ ;  /* 0x0000991002027816 */ /* 0x000fe200000000ff */
[----:B------:R-:W0:Y:S01]  /*0240*/  S2UR UR4, SR_CTAID.X ;  /* 0x00000000000479c3 */ /* 0x000e220000002500 */
[----:B------:R-:W-:Y:S02]  /*0250*/  SHF.L.U32 R94, R10, 0x6, RZ ;  /* 0x000000060a5e7819 */ /* 0x000fe400000006ff */
[----:B------:R-:W-:Y:S02]  /*0260*/  ISETP.NE.AND P0, PT, R2, RZ, PT ;  /* 0x000000ff0200720c */ /* 0x000fe40003f05270 */
[----:B------:R-:W-:-:S11]  /*0270*/  VIADDMNMX R90, R94, 0x40, R0, PT ;  /* 0x000000405e5a7846 */ /* 0x000fd60003800100 */
[----:B0-----:R-:W-:Y:S05]  /*0280*/  @!P0 EXIT ;  /* 0x000000000000894d */ /* 0x001fea0003800000 */
[----:B------:R-:W-:Y:S01]  /*0290*/  IMAD.IADD R20, R94, 0x1, R3 ;  /* 0x000000015e147824 */ /* 0x000fe200078e0203 */
        /* <DEDUP_REMOVED lines=20> */
[----:B------:R-:W-:-:S06]  /*03e0*/  LEA.HI.X R5, R5, UR7, R6, 0x1, P0 ;  /* 0x0000000705057c11 */ /* 0x000fcc00080f0c06 */
[----:B------:R-:W2:Y:S01]  /*03f0*/  LDG.E.U16.CONSTANT R5, desc[UR8][R4.64] ;  /* 0x0000000804057981 */ /* 0x000ea2000c1e9500 */
[----:B------:R-:W-:-:S04]  /*0400*/  IADD3 R11, PT, PT, -R19, 0x1, RZ ;  /* 0x00000001130b7810 */ /* 0x000fc80007ffe1ff */
[----:B------:R-:W-:Y:S01]  /*0410*/  ISETP.NE.AND P0, PT, R11, RZ, PT ;  /* 0x000000ff0b00720c */ /* 0x000fe20003f05270 */
[----:B--2---:R1:W-:-:S12]  /*0420*/  STS.U16 [R2], R5 ;  /* 0x0000000502007388 */ /* 0x0043d80000000400 */
[----:B------:R-:W-:Y:S05]  /*0430*/  @!P0 BRA `(.L_x_140) ;  /* 0x0000000800748947 */ /* 0x000fea0003800000 */
[----:B------:R-:W-:Y:S01]  /*0440*/  ISETP.GE.AND P0, PT, R11, RZ, PT ;  /* 0x000000ff0b00720c */ /* 0x000fe20003f06270 */
[----:B------:R-:W-:Y:S01]  /*0450*/  IMAD.IADD R15, R7, 0x1, R0 ;  /* 0x00000001070f7824 */ /* 0x000fe200078e0200 */
[----:B-1----:R-:W-:-:S11]  /*0460*/  IADD3 R2, PT, PT, R2, 0x80, RZ ;  /* 0x0000008002027810 */ /* 0x002fd60007ffe0ff */
[----:B------:R-:W-:Y:S05]  /*0470*/  @P0 BRA `(.L_x_142) ;  /* 0x0000000000ec0947 */ /* 0x000fea0003800000 */
[----:B------:R-:W-:Y:S01]  /*0480*/  IMAD.MOV R4, RZ, RZ, -R11 ;  /* 0x000000ffff047224 */ /* 0x000fe200078e0a0b */
[----:B------:R-:W-:-:S04]  /*0490*/  PLOP3.LUT P0, PT, PT, PT, PT, 0x80, 0x8 ;  /* 0x000000000008781c */ /* 0x000fc80003f0f070 */
[----:B------:R-:W-:-:S13]  /*04a0*/  ISETP.GT.AND P1, PT, R4, 0x3, PT ;  /* 0x000000030400780c */ /* 0x000fda0003f24270 */
[----:B------:R-:W-:Y:S05]  /*04b0*/  @!P1 BRA `(.L_x_143) ;  /* 0x0000000000849947 */ /* 0x000fea0003800000 */
[----:B------:R-:W-:-:S13]  /*04c0*/  PLOP3.LUT P0, PT, PT, PT, PT, 0x8, 0x80 ;  /* 0x000000000080781c */ /* 0x000fda0003f0e170 */
.L_x_144:
[-C--:B------:R-:W-:Y:S02]  /*04d0*/  IADD3 R7, PT, PT, R15, R0.reuse, RZ ;  /* 0x000000000f077210 */ /* 0x080fe40007ffe0ff */
[C---:B------:R-:W-:Y:S02]  /*04e0*/  IADD3 R5, P1, PT, R20.reuse, R15, RZ ;  /* 0x0000000f14057210 */ /* 0x040fe40007f3e0ff */
[----:B------:R-:W-:Y:S01]  /*04f0*/  IADD3 R12, P2, PT, R20, R7, RZ ;  /* 0x00000007140c7210 */ /* 0x000fe20007f5e0ff */
[----:B------:R-:W-:Y:S01]  /*0500*/  IMAD.IADD R9, R7, 0x1, R0 ;  /* 0x0000000107097824 */ /* 0x000fe200078e0200 */
[----:B------:R-:W-:Y:S02]  /*0510*/  LEA.HI.X.SX32 R6, R15, RZ, 0x1, P1 ;  /* 0x000000ff0f067211 */ /* 0x000fe400008f0eff */
[----:B------:R-:W-:Y:S02]  /*0520*/  LEA R4, P1, R5, UR6, 0x1 ;  /* 0x0000000605047c11 */ /* 0x000fe4000f8208ff */
[----:B------:R-:W-:-:S02]  /*0530*/  IADD3 R15, PT, PT, R9, R0, RZ ;  /* 0x00000000090f7210 */ /* 0x000fc40007ffe0ff */
[----:B------:R-:W-:Y:S02]  /*0540*/  LEA.HI.X R5, R5, UR7, R6, 0x1, P1 ;  /* 0x0000000705057c11 */ /* 0x000fe400088f0c06 */
[----:B------:R-:W-:Y:S02]  /*0550*/  LEA.HI.X.SX32 R7, R7, RZ, 0x1, P2 ;  /* 0x000000ff07077211 */ /* 0x000fe400010f0eff */
[----:B------:R-:W-:Y:S02]  /*0560*/  LEA R6, P1, R12, UR6, 0x1 ;  /* 0x000000060c067c11 */ /* 0x000fe4000f8208ff */
[C---:B------:R-:W-:Y:S01]  /*0570*/  IADD3 R18, P3, PT, R20.reuse, R9, RZ ;  /* 0x0000000914127210 */ /* 0x040fe20007f7e0ff */
[----:B------:R-:W2:Y:S01]  /*0580*/  LDG.E.U16.CONSTANT R5, desc[UR8][R4.64] ;  /* 0x0000000804057981 */ /* 0x000ea2000c1e9500 */
[----:B------:R-:W-:Y:S02]  /*0590*/  IADD3 R13, P4, PT, R20, R15, RZ ;  /* 0x0000000f140d7210 */ /* 0x000fe40007f9e0ff */
[----:B------:R-:W-:-:S02]  /*05a0*/  LEA.HI.X R7, R12, UR7, R7, 0x1, P1 ;  /* 0x000000070c077c11 */ /* 0x000fc400088f0c07 */
[----:B------:R-:W-:Y:S02]  /*05b0*/  LEA.HI.X.SX32 R9, R9, RZ, 0x1, P3 ;  /* 0x000000ff09097211 */ /* 0x000fe400018f0eff */
[C---:B------:R-:W-:Y:S02]  /*05c0*/  LEA R8, P2, R18.reuse, UR6, 0x1 ;  /* 0x0000000612087c11 */ /* 0x040fe4000f8408ff */
[----:B------:R-:W-:Y:S01]  /*05d0*/  LEA.HI.X.SX32 R14, R15, RZ, 0x1, P4 ;  /* 0x000000ff0f0e7211 */ /* 0x000fe200020f0eff */
[----:B------:R-:W3:Y:S01]  /*05e0*/  LDG.E.U16.CONSTANT R7, desc[UR8][R6.64] ;  /* 0x0000000806077981 */ /* 0x000ee2000c1e9500 */
[C---:B------:R-:W-:Y:S02]  /*05f0*/  LEA R12, P1, R13.reuse, UR6, 0x1 ;  /* 0x000000060d0c7c11 */ /* 0x040fe4000f8208ff */
[----:B------:R-:W-:Y:S02]  /*0600*/  LEA.HI.X R9, R18, UR7, R9, 0x1, P2 ;  /* 0x0000000712097c11 */ /* 0x000fe400090f0c09 */
[----:B------:R-:W-:-:S04]  /*0610*/  LEA.HI.X R13, R13, UR7, R14, 0x1, P1 ;  /* 0x000000070d0d7c11 */ /* 0x000fc800088f0c0e */
        /* <DEDUP_REMOVED lines=11> */
.L_x_143:
[----:B------:R-:W-:-:S04]  /*06d0*/  IADD3 R4, PT, PT, RZ, -R11, RZ ;  /* 0x8000000bff047210 */ /* 0x000fc80007ffe0ff */
[----:B------:R-:W-:-:S13]  /*06e0*/  ISETP.GT.AND P1, PT, R4, 0x1, PT ;  /* 0x000000010400780c */ /* 0x000fda0003f24270 */
[----:B------:R-:W-:Y:S05]  /*06f0*/  @!P1 BRA `(.L_x_145) ;  /* 0x0000000000449947 */ /* 0x000fea0003800000 */
[----:B------:R-:W-:Y:S01]  /*0700*/  IMAD.IADD R9, R15, 0x1, R0 ;  /* 0x000000010f097824 */ /* 0x000fe200078e0200 */
[----:B------:R-:W-:-:S04]  /*0710*/  IADD3 R5, P0, PT, R20, R15, RZ ;  /* 0x0000000f14057210 */ /* 0x000fc80007f1e0ff */
[----:B------:R-:W-:Y:S02]  /*0720*/  IADD3 R7, P1, PT, R20, R9, RZ ;  /* 0x0000000914077210 */ /* 0x000fe40007f3e0ff */
[----:B------:R-:W-:Y:S02]  /*0730*/  LEA.HI.X.SX32 R12, R15, RZ, 0x1, P0 ;  /* 0x000000ff0f0c7211 */ /* 0x000fe400000f0eff */
[----:B------:R-:W-:Y:S02]  /*0740*/  LEA.HI.X.SX32 R8, R9, RZ, 0x1, P1 ;  /* 0x000000ff09087211 */ /* 0x000fe400008f0eff */
[----:B------:R-:W-:Y:S02]  /*0750*/  LEA R4, P0, R5, UR6, 0x1 ;  /* 0x0000000605047c11 */ /* 0x000fe4000f8008ff */
[----:B------:R-:W-:Y:S02]  /*0760*/  LEA R6, P1, R7, UR6, 0x1 ;  /* 0x0000000607067c11 */ /* 0x000fe4000f8208ff */
[----:B------:R-:W-:-:S02]  /*0770*/  LEA.HI.X R5, R5, UR7, R12, 0x1, P0 ;  /* 0x0000000705057c11 */ /* 0x000fc400080f0c0c */
[----:B------:R-:W-:-:S04]  /*0780*/  LEA.HI.X R7, R7, UR7, R8, 0x1, P1 ;  /* 0x0000000707077c11 */ /* 0x000fc800088f0c08 */
[----:B------:R-:W2:Y:S04]  /*0790*/  LDG.E.U16.CONSTANT R5, desc[UR8][R4.64] ;  /* 0x0000000804057981 */ /* 0x000ea8000c1e9500 */
[----:B------:R-:W3:Y:S01]  /*07a0*/  LDG.E.U16.CONSTANT R7, desc[UR8][R6.64] ;  /* 0x0000000806077981 */ /* 0x000ee2000c1e9500 */
[----:B------:R-:W-:Y:S01]  /*07b0*/  PLOP3.LUT P0, PT, PT, PT, PT, 0x8, 0x80 ;  /* 0x000000000080781c */ /* 0x000fe20003f0e170 */
[----:B------:R-:W-:Y:S01]  /*07c0*/  IMAD.IADD R15, R9, 0x1, R0 ;  /* 0x00000001090f7824 */ /* 0x000fe200078e0200 */
[----:B------:R-:W-:Y:S01]  /*07d0*/  IADD3 R11, PT, PT, R11, 0x2, RZ ;  /* 0x000000020b0b7810 */ /* 0x000fe20007ffe0ff */
[----:B--2---:R-:W-:Y:S04]  /*07e0*/  STS.U16 [R2], R5 ;  /* 0x0000000502007388 */ /* 0x004fe80000000400 */
[----:B---3--:R0:W-:Y:S02]  /*07f0*/  STS.U16 [R2+0x80], R7 ;  /* 0x0000800702007388 */ /* 0x0081e40000000400 */
[----:B0-----:R-:W-:-:S07]  /*0800*/  IADD3 R2, PT, PT, R2, 0x100, RZ ;  /* 0x0000010002027810 */ /* 0x001fce0007ffe0ff */
.L_x_145:
[----:B------:R-:W-:-:S13]  /*0810*/  ISETP.EQ.AND P1, PT, R11, RZ, PT ;  /* 0x000000ff0b00720c */ /* 0x000fda0003f22270 */
[----:B------:R-:W-:Y:S05]  /*0820*/  @!P0 BRA P1, `(.L_x_140) ;  /* 0x0000000400788947 */ /* 0x000fea0000800000 */
.L_x_142:
[----:B------:R-:W-:-:S04]  /*0830*/  IADD3 R5, P0, PT, R20, R15, RZ ;  /* 0x0000000f14057210 */ /* 0x000fc80007f1e0ff */
[----:B------:R-:W-:Y:S02]  /*0840*/  LEA.HI.X.SX32 R6, R15, RZ, 0x1, P0 ;  /* 0x000000ff0f067211 */ /* 0x000fe400000f0eff */
[----:B------:R-:W-:-:S04]  /*0850*/  LEA R4, P0, R5, UR6, 0x1 ;  /* 0x0000000605047c11 */ /* 0x000fc8000f8008ff */
[----:B------:R-:W-:-:S06]  /*0860*/  LEA.HI.X R5, R5, UR7, R6, 0x1, P0 ;  /* 0x0000000705057c11 */ /* 0x000fcc00080f0c06 */
[----:B------:R-:W2:Y:S01]  /*0870*/  LDG.E.U16.CONSTANT R5, desc[UR8][R4.64] ;  /* 0x0000000804057981 */ /* 0x000ea2000c1e9500 */
[----:B------:R-:W-:Y:S01]  /*0880*/  VIADD R11, R11, 0x1 ;  /* 0x000000010b0b7836 */ /* 0x000fe20000000000 */
[----:B------:R-:W-:-:S04]  /*0890*/  IADD3 R15, PT, PT, R15, R0, RZ ;  /* 0x000000000f0f7210 */ /* 0x000fc80007ffe0ff */
[----:B------:R-:W-:Y:S01]  /*08a0*/  ISETP.NE.AND P0, PT, R11, RZ, PT ;  /* 0x000000ff0b00720c */ /* 0x000fe20003f05270 */
[----:B--2---:R0:W-:Y:S02]  /*08b0*/  STS.U16 [R2], R5 ;  /* 0x0000000502007388 */ /* 0x0041e40000000400 */
[----:B0-----:R-:W-:-:S10]  /*08c0*/  VIADD R2, R2, 0x80 ;  /* 0x0000008002027836 */ /* 0x001fd40000000000 */
[----:B------:R-:W-:Y:S05]  /*08d0*/  @P0 BRA `(.L_x_142) ;  /* 0xfffffffc00d40947 */ /* 0x000fea000383ffff */
[----:B------:R-:W-:Y:S05]  /*08e0*/  BRA `(.L_x_140) ;  /* 0x0000000400487947 */ /* 0x000fea0003800000 */
.L_x_141:
[----:B------:R-:W-:-:S04]  /*08f0*/  LEA R4, P0, R20, UR10, 0x1 ;  /* 0x0000000a14047c11 */ /* 0x000fc8000f8008ff */
[----:B------:R-:W-:Y:S02]  /*0900*/  LEA.HI.X R5, R20, UR11, RZ, 0x1, P0 ;  /* 0x0000000b14057c11 */ /* 0x000fe400080f0cff */
[----:B------:R-:W-:Y:S01]  /*0910*/  IADD3 R11, PT, PT, RZ, -R19, RZ ;  /* 0x80000013ff0b7210 */ /* 0x000fe20007ffe0ff */
[----:B------:R-:W-:Y:S01]  /*0920*/  IMAD R15, R97, R0, RZ ;  /* 0x00000000610f7224 */ /* 0x000fe200078e02ff */
[----:B------:R-:W0:Y:S01]  /*0930*/  LDCU.64 UR10, c[0x0][0x380] ;  /* 0x00007000ff0a77ac */ /* 0x000e220008000a00 */
[----:B------:R1:W5:Y:S01]  /*0940*/  LDG.E.U16.CONSTANT R20, desc[UR8][R4.64] ;  /* 0x0000000804147981 */ /* 0x000362000c1e9500 */
[----:B------:R-:W-:Y:S01]  /*0950*/  ISETP.GE.AND P0, PT, R11, RZ, PT ;  /* 0x000000ff0b00720c */ /* 0x000fe20003f06270 */
[----:B------:R-:W-:-:S12]  /*0960*/  IMAD.SHL.U32 R15, R15, 0x4, RZ ;  /* 0x000000040f0f7824 */ /* 0x000fd800078e00ff */
        /* <DEDUP_REMOVED lines=8> */
.L_x_148:
        /* <DEDUP_REMOVED lines=9> */
[----:B------:R-:W-:Y:S02]  /*0a80*/  LEA R6, P1, R12, UR6, 0x1 ;  /* 0x000000060c067c11 */ /* 0x000fe4000f8208ff */
[C---:B------:R-:W-:Y:S01]  /*0a90*/  IADD3 R18, P3, PT, R20.reuse, R9, RZ ;  /* 0x0000000914127210 */ /* 0x040fe20007f7e0ff */
[----:B------:R-:W2:Y:S01]  /*0aa0*/  LDG.E.U16.CONSTANT R5, desc[UR8][R4.64] ;  /* 0x0000000804057981 */ /* 0x000ea2000c1e9500 */
[----:B------:R-:W-:Y:S02]  /*0ab0*/  IADD3 R13, P4, PT, R20, R15, RZ ;  /* 0x0000000f140d7210 */ /* 0x000fe40007f9e0ff */
[----:B------:R-:W-:Y:S02]  /*0ac0*/  LEA.HI.X R7, R12, UR7, R7, 0x1, P1 ;  /* 0x000000070c077c11 */ /* 0x000fe400088f0c07 */
[----:B------:R-:W-:Y:S02]  /*0ad0*/  LEA.HI.X.SX32 R9, R9, RZ, 0x1, P3 ;  /* 0x000000ff09097211 */ /* 0x000fe400018f0eff */
[----:B------:R-:W-:-:S02]  /*0ae0*/  LEA R8, P2, R18, UR6, 0x1 ;  /* 0x0000000612087c11 */ /* 0x000fc4000f8408ff */
[----:B------:R-:W-:Y:S01]  /*0af0*/  LEA.HI.X.SX32 R14, R15, RZ, 0x1, P4 ;  /* 0x000000ff0f0e7211 */ /* 0x000fe200020f0eff */
[----:B------:R-:W3:Y:S01]  /*0b00*/  LDG.E.U16.CONSTANT R7, desc[UR8][R6.64] ;  /* 0x0000000806077981 */ /* 0x000ee2000c1e9500 */
[C---:B------:R-:W-:Y:S02]  /*0b10*/  LEA R12, P1, R13.reuse, UR6, 0x1 ;  /* 0x000000060d0c7c11 */ /* 0x040fe4000f8208ff */
[----:B------:R-:W-:Y:S02]  /*0b20*/  LEA.HI.X R9, R18, UR7, R9, 0x1, P2 ;  /* 0x0000000712097c11 */ /* 0x000fe400090f0c09 */
[----:B------:R-:W-:-:S04]  /*0b30*/  LEA.HI.X R13, R13, UR7, R14, 0x1, P1 ;  /* 0x000000070d0d7c11 */ /* 0x000fc800088f0c0e */
        /* <DEDUP_REMOVED lines=11> */
.L_x_147:
        /* <DEDUP_REMOVED lines=12> */
[----:B------:R-:W-:-:S04]  /*0cb0*/  LEA.HI.X R7, R7, UR7, R8, 0x1, P1 ;  /* 0x0000000707077c11 */ /* 0x000fc800088f0c08 */
        /* <DEDUP_REMOVED lines=8> */
.L_x_149:
[----:B------:R-:W-:-:S13]  /*0d40*/  ISETP.NE.OR P0, PT, R11, RZ, P0 ;  /* 0x000000ff0b00720c */ /* 0x000fda0000705670 */
[----:B------:R-:W-:Y:S05]  /*0d50*/  @!P0 BRA `(.L_x_140) ;  /* 0x00000000002c8947 */ /* 0x000fea0003800000 */
.L_x_146:
[----:B-----5:R-:W-:-:S04]  /*0d60*/  IADD3 R5, P0, PT, R20, R15, RZ ;  /* 0x0000000f14057210 */ /* 0x020fc80007f1e0ff */
[----:B------:R-:W-:Y:S02]  /*0d70*/  LEA.HI.X.SX32 R6, R15, RZ, 0x1, P0 ;  /* 0x000000ff0f067211 */ /* 0x000fe400000f0eff */
[----:B0-----:R-:W-:-:S04]  /*0d80*/  LEA R4, P0, R5, UR10, 0x1 ;  /* 0x0000000a05047c11 */ /* 0x001fc8000f8008ff */
[----:B------:R-:W-:-:S06]  /*0d90*/  LEA.HI.X R5, R5, UR11, R6, 0x1, P0 ;  /* 0x0000000b05057c11 */ /* 0x000fcc00080f0c06 */
[----:B------:R-:W2:Y:S01]  /*0da0*/  LDG.E.U16.CONSTANT R5, desc[UR8][R4.64] ;  /* 0x0000000804057981 */ /* 0x000ea2000c1e9500 */
[----:B------:R-:W-:Y:S01]  /*0db0*/  IADD3 R11, PT, PT, R11, 0x1, RZ ;  /* 0x000000010b0b7810 */ /* 0x000fe20007ffe0ff */
[----:B------:R-:W-:-:S03]  /*0dc0*/  IMAD.IADD R15, R15, 0x1, R0 ;  /* 0x000000010f0f7824 */ /* 0x000fc600078e0200 */
[----:B------:R-:W-:Y:S01]  /*0dd0*/  ISETP.NE.AND P0, PT, R11, RZ, PT ;  /* 0x000000ff0b00720c */ /* 0x000fe20003f05270 */
[----:B--2---:R0:W-:Y:S02]  /*0de0*/  STS.U16 [R2], R5 ;  /* 0x0000000502007388 */ /* 0x0041e40000000400 */
[----:B0-----:R-:W-:-:S10]  /*0df0*/  IADD3 R2, PT, PT, R2, 0x80, RZ ;  /* 0x0000008002027810 */ /* 0x001fd40007ffe0ff */
[----:B------:R-:W-:Y:S05]  /*0e00*/  @P0 BRA `(.L_x_146) ;  /* 0xfffffffc00d40947 */ /* 0x000fea000383ffff */
.L_x_140:
[----:B0-----:R-:W-:Y:S05]  /*0e10*/  BSYNC.RECONVERGENT B0 ;  /* 0x0000000000007941 */ /* 0x001fea0003800200 */
.L_x_139:
        /* <DEDUP_REMOVED lines=10> */
[----:B-1----:R-:W-:-:S03]  /*0ec0*/  IMAD R2, R97, R85, RZ ;  /* 0x0000005561027224 */ /* 0x002fc600078e02ff */
        /* <DEDUP_REMOVED lines=10> */
.L_x_153:
[C---:B-1----:R-:W-:Y:S01]  /*0f70*/  IMAD.IADD R6, R2.reuse, 0x1, R85 ;  /* 0x0000000102067824 */ /* 0x042fe200078e0255 */
        /* <DEDUP_REMOVED lines=14> */
.L_x_152:
[----:B-1----:R-:W-:-:S04]  /*1060*/  IADD3 R4, PT, PT, RZ, -R11, RZ ;  /* 0x8000000bff047210 */ /* 0x002fc80007ffe0ff */
[----:B------:R-:W-:-:S13]  /*1070*/  ISETP.GT.AND P1, PT, R4, 0x1, PT ;  /* 0x000000010400780c */ /* 0x000fda0003f24270 */
[----:B------:R-:W-:Y:S05]  /*1080*/  @!P1 BRA `(.L_x_154) ;  /* 0x0000000000249947 */ /* 0x000fea0003800000 */
[----:B------:R-:W0:Y:S01]  /*1090*/  LDC.64 R6, c[0x0][0x3a0] ;  /* 0x0000e800ff067b82 */ /* 0x000e220000000a00 */
[C---:B------:R-:W-:Y:S01]  /*10a0*/  IMAD.IADD R8, R2.reuse, 0x1, R85 ;  /* 0x0000000102087824 */ /* 0x040fe200078e0255 */
[----:B------:R-:W-:Y:S02]  /*10b0*/  PLOP3.LUT P0, PT, PT, PT, PT, 0x8, 0x80 ;  /* 0x000000000080781c */ /* 0x000fe40003f0e170 */
[----:B------:R-:W-:Y:S01]  /*10c0*/  IADD3 R11, PT, PT, R11, 0x2, RZ ;  /* 0x000000020b0b7810 */ /* 0x000fe20007ffe0ff */
[----:B0-----:R-:W-:-:S04]  /*10d0*/  IMAD.WIDE R4, R2, 0x2, R6 ;  /* 0x0000000202047825 */ /* 0x001fc800078e0206 */
[C---:B------:R-:W-:Y:S01]  /*10e0*/  IMAD.WIDE R6, R8.reuse, 0x2, R6 ;  /* 0x0000000208067825 */ /* 0x040fe200078e0206 */
[----:B------:R0:W-:Y:S03]  /*10f0*/  STG.E.64 desc[UR8][R4.64], RZ ;  /* 0x000000ff04007986 */ /* 0x0001e6000c101b08 */
[----:B------:R-:W-:Y:S01]  /*1100*/  IMAD.IADD R2, R8, 0x1, R85 ;  /* 0x0000000108027824 */ /* 0x000fe200078e0255 */
[----:B------:R0:W-:Y:S06]  /*1110*/  STG.E.64 desc[UR8][R6.64], RZ ;  /* 0x000000ff06007986 */ /* 0x0001ec000c101b08 */
.L_x_154:
[----:B------:R-:W-:-:S13]  /*1120*/  ISETP.NE.OR P0, PT, R11, RZ, P0 ;  /* 0x000000ff0b00720c */ /* 0x000fda0000705670 */
[----:B------:R-:W-:Y:S05]  /*1130*/  @!P0 BRA `(.L_x_150) ;  /* 0x00000000001c8947 */ /* 0x000fea0003800000 */
.L_x_151:
[----:B0-----:R-:W0:Y:S02]  /*1140*/  LDC.64 R4, c[0x0][0x3a0] ;  /* 0x0000e800ff047b82 */ /* 0x001e240000000a00 */
.L_x_155:
[----:B0-----:R-:W-:Y:S01]  /*1150*/  IMAD.WIDE R6, R2, 0x2, R4 ;  /* 0x0000000202067825 */ /* 0x001fe200078e0204 */
[----:B------:R-:W-:-:S03]  /*1160*/  IADD3 R11, PT, PT, R11, 0x1, RZ ;  /* 0x000000010b0b7810 */ /* 0x000fc60007ffe0ff */
[----:B------:R-:W-:Y:S01]  /*1170*/  IMAD.IADD R2, R2, 0x1, R85 ;  /* 0x0000000102027824 */ /* 0x000fe200078e0255 */
[----:B------:R2:W-:Y:S01]  /*1180*/  STG.E.64 desc[UR8][R6.64], RZ ;  /* 0x000000ff06007986 */ /* 0x0005e2000c101b08 */
[----:B------:R-:W-:-:S13]  /*1190*/  ISETP.NE.AND P0, PT, R11, RZ, PT ;  /* 0x000000ff0b00720c */ /* 0x000fda0003f05270 */
[----:B--2---:R-:W-:Y:S05]  /*11a0*/  @P0 BRA `(.L_x_155) ;  /* 0xfffffffc00e80947 */ /* 0x004fea000383ffff */
.L_x_150:
[----:B------:R-:W1:Y:S01]  /*11b0*/  LDCU UR4, c[0x0][0x3c8] ;  /* 0x00007900ff0477ac */ /* 0x000e620008000800 */
[----:B------:R-:W2:Y:S01]  /*11c0*/  LDC.64 R12, c[0x0][0x3b8] ;  /* 0x0000ee00ff0c7b82 */ /* 0x000ea20000000a00 */
[----:B------:R-:W-:Y:S01]  /*11d0*/  ISETP.GE.AND P5, PT, R94, R0, PT ;  /* 0x000000005e00720c */ /* 0x000fe20003fa6270 */
[----:B------:R-:W3:Y:S01]  /*11e0*/  LDCU UR5, c[0x0][0x3cc] ;  /* 0x00007980ff0577ac */ /* 0x000ee20008000800 */
[----:B------:R-:W-:Y:S01]  /*11f0*/  SHF.L.U32 R19, R10, 0x7, RZ ;  /* 0x000000070a137819 */ /* 0x000fe200000006ff */
[----:B------:R-:W4:Y:S01]  /*1200*/  LDCU UR10, c[0x0][0x3d0] ;  /* 0x00007a00ff0a77ac */ /* 0x000f220008000800 */
[----:B------:R-:W4:Y:S01]  /*1210*/  LDCU UR6, c[0x0][0x3d4] ;  /* 0x00007a80ff0677ac */ /* 0x000f220008000800 */
[----:B------:R-:W4:Y:S01]  /*1220*/  LDCU UR7, c[0x0][0x3d8] ;  /* 0x00007b00ff0777ac */ /* 0x000f220008000800 */
[C---:B-1----:R-:W-:Y:S01]  /*1230*/  VIMNMX R2, PT, PT, R94.reuse, UR4, PT ;  /* 0x000000045e027c48 */ /* 0x042fe2000bfe0100 */
[----:B------:R-:W-:Y:S01]  /*1240*/  BAR.SYNC.DEFER_BLOCKING 0x0 ;  /* 0x0000000000007b1d */ /* 0x000fe20000010000 */
[----:B------:R-:W-:-:S02]  /*1250*/  ISETP.GT.AND P0, PT, R94, UR4, PT ;  /* 0x000000045e007c0c */ /* 0x000fc4000bf04270 */
[----:B0-----:R-:W-:Y:S02]  /*1260*/  SHF.R.S32.HI R5, RZ, 0x1f, R2 ;  /* 0x0000001fff057819 */ /* 0x001fe40000011402 */
[C---:B---3--:R-:W-:Y:S01]  /*1270*/  ISETP.GT.AND P1, PT, R94.reuse, UR5, PT ;  /* 0x000000055e007c0c */ /* 0x048fe2000bf24270 */
[----:B--2---:R-:W-:Y:S01]  /*1280*/  IMAD.WIDE.U32 R18, R19, 0x2, R12 ;  /* 0x0000000213127825 */ /* 0x004fe200078e000c */
[C---:B----4-:R-:W-:Y:S02]  /*1290*/  ISETP.GT.AND P2, PT, R94.reuse, UR10, PT ;  /* 0x0000000a5e007c0c */ /* 0x050fe4000bf44270 */
        /* <DEDUP_REMOVED lines=12> */
.L_x_157:
        /* <DEDUP_REMOVED lines=44> */
.L_x_156:
[----:B------:R-:W-:Y:S01]  /*1620*/  CS2R R4, SRZ ;  /* 0x0000000000047805 */ /* 0x000fe2000001ff00 */
[----:B------:R-:W-:Y:S01]  /*1630*/  IMAD.MOV.U32 R7, RZ, RZ, RZ ;  /* 0x000000ffff077224 */ /* 0x000fe200078e00ff */
[----:B------:R-:W-:Y:S01]  /*1640*/  MOV R14, RZ ;  /* 0x000000ff000e7202 */ /* 0x000fe20000000f00 */
[----:B0-----:R-:W-:Y:S01]  /*1650*/  IMAD.MOV.U32 R2, RZ, RZ, RZ ;  /* 0x000000ffff027224 */ /* 0x001fe200078e00ff */
[----:B------:R-:W-:Y:S01]  /*1660*/  SHF.R.S32.HI R23, RZ, 0x5, R23 ;  /* 0x00000005ff177819 */ /* 0x000fe20000011417 */
[----:B------:R-:W-:Y:S06]  /*1670*/  @!P0 BRA `(.L_x_158) ;  /* 0x00000000001c8947 */ /* 0x000fec0003800000 */
[----:B------:R-:W0:Y:S02]  /*1680*/  LDC R3, c[0x0][0x3cc] ;  /* 0x0000f300ff037b82 */ /* 0x000e240000000800 */
[----:B0-----:R-:W-:-:S04]  /*1690*/  VIMNMX R2, PT, PT, R94, R3, PT ;  /* 0x000000035e027248 */ /* 0x001fc80003fe0100 */
[----:B------:R-:W-:-:S04]  /*16a0*/  IADD3 R2, PT, PT, R2, -UR4, RZ ;  /* 0x8000000402027c10 */ /* 0x000fc8000fffe0ff */
[----:B------:R-:W-:-:S04]  /*16b0*/  SHF.R.S32.HI R3, RZ, 0x1f, R2 ;  /* 0x0000001fff037819 */ /* 0x000fc80000011402 */
[----:B------:R-:W-:-:S04]  /*16c0*/  LEA.HI R3, R3, R2, RZ, 0x5 ;  /* 0x0000000203037211 */ /* 0x000fc800078f28ff */
[----:B------:R-:W-:-:S05]  /*16d0*/  SHF.R.S32.HI R3, RZ, 0x5, R3 ;  /* 0x00000005ff037819 */ /* 0x000fca0000011403 */
[----:B------:R-:W-:-:S07]  /*16e0*/  IMAD R2, R3, 0x6, RZ ;  /* 0x0000000603027824 */ /* 0x000fce00078e02ff */
.L_x_158:
[----:B------:R-:W-:Y:S05]  /*16f0*/  @!P1 BRA `(.L_x_159) ;  /* 0x00000000001c9947 */ /* 0x000fea0003800000 */
[----:B------:R-:W0:Y:S02]  /*1700*/  LDC R3, c[0x0][0x3d0] ;  /* 0x0000f400ff037b82 */ /* 0x000e240000000800 */
[----:B0-----:R-:W-:-:S05]  /*1710*/  VIMNMX R3, PT, PT, R94, R3, PT ;  /* 0x000000035e037248 */ /* 0x001fca0003fe0100 */
[----:B------:R-:W-:-:S05]  /*1720*/  VIADD R3, R3, -UR5 ;  /* 0x8000000503037c36 */ /* 0x000fca0008000000 */
[----:B------:R-:W-:-:S04]  /*1730*/  SHF.R.S32.HI R4, RZ, 0x1f, R3 ;  /* 0x0000001fff047819 */ /* 0x000fc80000011403 */
[----:B------:R-:W-:-:S04]  /*1740*/  LEA.HI R4, R4, R3, RZ, 0x5 ;  /* 0x0000000304047211 */ /* 0x000fc800078f28ff */
[----:B------:R-:W-:-:S05]  /*1750*/  SHF.R.S32.HI R4, RZ, 0x5, R4 ;  /* 0x00000005ff047819 */ /* 0x000fca0000011404 */
[----:B------:R-:W-:-:S07]  /*1760*/  IMAD R4, R4, 0x5, RZ ;  /* 0x0000000504047824 */ /* 0x000fce00078e02ff */
.L_x_159:
[----:B------:R-:W-:Y:S05]  /*1770*/  @!P2 BRA `(.L_x_160) ;  /* 0x00000000001ca947 */ /* 0x000fea0003800000 */
[----:B------:R-:W0:Y:S02]  /*1780*/  LDC R3, c[0x0][0x3d4] ;  /* 0x0000f500ff037b82 */ /* 0x000e240000000800 */
[----:B0-----:R-:W-:-:S04]  /*1790*/  VIMNMX R3, PT, PT, R94, R3, PT ;  /* 0x000000035e037248 */ /* 0x001fc80003fe0100 */
[----:B------:R-:W-:-:S04]  /*17a0*/  IADD3 R3, PT, PT, R3, -UR10, RZ ;  /* 0x8000000a03037c10 */ /* 0x000fc8000fffe0ff */
[----:B------:R-:W-:-:S04]  /*17b0*/  SHF.R.S32.HI R6, RZ, 0x1f, R3 ;  /* 0x0000001fff067819 */ /* 0x000fc80000011403 */
[----:B------:R-:W-:-:S04]  /*17c0*/  LEA.HI R6, R6, R3, RZ, 0x5 ;  /* 0x0000000306067211 */ /* 0x000fc800078f28ff */
[----:B------:R-:W-:-:S05]  /*17d0*/  SHF.R.S32.HI R6, RZ, 0x5, R6 ;  /* 0x00000005ff067819 */ /* 0x000fca0000011406 */
[----:B------:R-:W-:-:S07]  /*17e0*/  IMAD.SHL.U32 R5, R6, 0x4, RZ ;  /* 0x0000000406057824 */ /* 0x000fce00078e00ff */
.L_x_160:
[----:B------:R-:W-:Y:S05]  /*17f0*/  @!P3 BRA `(.L_x_161) ;  /* 0x00000000001cb947 */ /* 0x000fea0003800000 */
[----:B------:R-:W0:Y:S02]  /*1800*/  LDC R3, c[0x0][0x3d8] ;  /* 0x0000f600ff037b82 */ /* 0x000e240000000800 */
[----:B0-----:R-:W-:-:S04]  /*1810*/  VIMNMX R3, PT, PT, R94, R3, PT ;  /* 0x000000035e037248 */ /* 0x001fc80003fe0100 */
[----:B------:R-:W-:-:S04]  /*1820*/  IADD3 R3, PT, PT, R3, -UR6, RZ ;  /* 0x8000000603037c10 */ /* 0x000fc8000fffe0ff */
[----:B------:R-:W-:-:S04]  /*1830*/  SHF.R.S32.HI R6, RZ, 0x1f, R3 ;  /* 0x0000001fff067819 */ /* 0x000fc80000011403 */
[----:B------:R-:W-:-:S04]  /*1840*/  LEA.HI R6, R6, R3, RZ, 0x5 ;  /* 0x0000000306067211 */ /* 0x000fc800078f28ff */
[----:B------:R-:W-:-:S05]  /*1850*/  SHF.R.S32.HI R6, RZ, 0x5, R6 ;  /* 0x00000005ff067819 */ /* 0x000fca0000011406 */
[----:B------:R-:W-:-:S07]  /*1860*/  IMAD R7, R6, 0x3, RZ ;  /* 0x0000000306077824 */ /* 0x000fce00078e02ff */
.L_x_161:
[----:B------:R-:W-:Y:S05]  /*1870*/  @!P4 BRA `(.L_x_162) ;  /* 0x00000000001cc947 */ /* 0x000fea0003800000 */
[----:B------:R-:W0:Y:S02]  /*1880*/  LDC R3, c[0x0][0x3dc] ;  /* 0x0000f700ff037b82 */ /* 0x000e240000000800 */
[----:B0-----:R-:W-:-:S05]  /*1890*/  VIMNMX R3, PT, PT, R94, R3, PT ;  /* 0x000000035e037248 */ /* 0x001fca0003fe0100 */
[----:B------:R-:W-:-:S05]  /*18a0*/  VIADD R3, R3, -UR7 ;  /* 0x8000000703037c36 */ /* 0x000fca0008000000 */
[----:B------:R-:W-:-:S04]  /*18b0*/  SHF.R.S32.HI R6, RZ, 0x1f, R3 ;  /* 0x0000001fff067819 */ /* 0x000fc80000011403 */
[----:B------:R-:W-:-:S04]  /*18c0*/  LEA.HI R6, R6, R3, RZ, 0x5 ;  /* 0x0000000306067211 */ /* 0x000fc800078f28ff */
[----:B------:R-:W-:-:S04]  /*18d0*/  SHF.R.S32.HI R6, RZ, 0x5, R6 ;  /* 0x00000005ff067819 */ /* 0x000fc80000011406 */
[----:B------:R-:W-:-:S07]  /*18e0*/  SHF.L.U32 R14, R6, 0x1, RZ ;  /* 0x00000001060e7819 */ /* 0x000fce00000006ff */
.L_x_162:
        /* <DEDUP_REMOVED lines=13> */
[----:B------:R-:W-:Y:S01]  /*19c0*/  PRMT R0, RZ, 0x5410, RZ ;  /* 0x00005410ff007816 */ /* 0x000fe200000000ff */
[----:B------:R-:W-:Y:S06]  /*19d0*/  @!P0 BRA `(.L_x_163) ;  /* 0x0000002400b88947 */ /* 0x000fec0003800000 */
[----:B------:R-:W2:Y:S04]  /*19e0*/  LDG.E.U16.CONSTANT R89, desc[UR8][R18.64+0x2] ;  /* 0x0000020812597981 */ /* 0x000ea8000c1e9500 */
[----:B------:R0:W5:Y:S01]  /*19f0*/  LDL.64 R100, [R1] ;  /* 0x0000000001647983 */ /* 0x0001620000100a00 */
[----:B------:R-:W1:Y:S01]  /*1a00*/  S2UR UR5, SR_CgaCtaId ;  /* 0x00000000000579c3 */ /* 0x000e620000008800 */
[----:B------:R-:W3:Y:S01]  /*1a10*/  LDCU.64 UR6, c[0x0][0x388] ;  /* 0x00007100ff0677ac */ /* 0x000ee20008000a00 */
[----:B------:R-:W-:Y:S01]  /*1a20*/  IMAD.WIDE.U32 R10, R10, 0x100, R12 ;  /* 0x000001000a0a7825 */ /* 0x000fe200078e000c */
[----:B------:R-:W-:Y:S02]  /*1a30*/  SHF.R.S32.HI R9, RZ, 0x1f, R15 ;  /* 0x0000001fff097819 */ /* 0x000fe4000001140f */
[----:B------:R-:W-:-:S02]  /*1a40*/  IADD3 R12, P0, PT, R16, R15, RZ ;  /* 0x0000000f100c7210 */ /* 0x000fc40007f1e0ff */
[----:B------:R-:W-:Y:S02]  /*1a50*/  PRMT R14, R93, 0x9910, RZ ;  /* 0x000099105d0e7816 */ /* 0x000fe400000000ff */
[----:B------:R-:W-:Y:S02]  /*1a60*/  LEA.HI.X.SX32 R13, R16, R9, 0x1, P0 ;  /* 0x00000009100d7211 */ /* 0x000fe400000f0eff */
[----:B------:R-:W-:Y:S02]  /*1a70*/  MOV R9, R14 ;  /* 0x0000000e00097202 */ /* 0x000fe40000000f00 */
[----:B------:R-:W-:Y:S01]  /*1a80*/  IADD3 R86, P1, PT, R10, 0x2, RZ ;  /* 0x000000020a567810 */ /* 0x000fe20007f3e0ff */
[----:B------:R-:W-:Y:S01]  /*1a90*/  UMOV UR4, 0x400 ;  /* 0x0000040000047882 */ /* 0x000fe20000000000 */
[----:B------:R-:W-:Y:S01]  /*1aa0*/  ISETP.NE.AND P0, PT, R9, RZ, PT ;  /* 0x000000ff0900720c */ /* 0x000fe20003f05270 */
[----:B------:R-:W-:Y:S01]  /*1ab0*/  HFMA2 R88, -RZ, RZ, 0, 0 ;  /* 0x00000000ff587431 */ /* 0x000fe200000001ff */
[----:B---3--:R-:W-:Y:S01]  /*1ac0*/  LEA R38, P2, R12, UR6, 0x2 ;  /* 0x000000060c267c11 */ /* 0x008fe2000f8410ff */
[----:B------:R-:W-:Y:S01]  /*1ad0*/  IMAD.X R87, RZ, RZ, R11, P1 ;  /* 0x000000ffff577224 */ /* 0x000fe200008e060b */
[----:B------:R-:W-:-:S02]  /*1ae0*/  ISETP.EQ.OR P0, PT, R17, 0x3, !P0 ;  /* 0x000000031100780c */ /* 0x000fc40004702670 */
[----:B------:R-:W-:Y:S01]  /*1af0*/  LEA.HI.X R39, R12, UR7, R13, 0x2, P2 ;  /* 0x000000070c277c11 */ /* 0x000fe200090f140d */
[----:B-1----:R-:W-:Y:S01]  /*1b00*/  ULEA UR4, UR5, UR4, 0x18 ;  /* 0x0000000405047291 */ /* 0x002fe2000f8ec0ff */
[----:B------:R-:W-:Y:S02]  /*1b10*/  VIMNMX R90, PT, PT, R90, UR10, PT ;  /* 0x0000000a5a5a7c48 */ /* 0x000fe4000bfe0100 */
[----:B------:R-:W-:Y:S01]  /*1b20*/  PRMT R8, RZ, 0x7610, R8 ;  /* 0x00007610ff087816 */ /* 0x000fe20000000008 */
[----:B------:R-:W-:Y:S01]  /*1b30*/  UIADD3 UR4, UPT, UPT, UR4, 0x100, URZ ;  /* 0x0000010004047890 */ /* 0x000fe2000fffe0ff */
[----:B0-2---:R-:W-:-:S11]  /*1b40*/  IMAD.IADD R89, R94, 0x1, R89 ;  /* 0x000000015e597824 */ /* 0x005fd600078e0259 */
.L_x_168:
[----:B------:R-:W0:Y:S01]  /*1b50*/  LDC R85, c[0x0][0x3ac] ;  /* 0x0000eb00ff557b82 */ /* 0x000e220000000800 */
[----:B------:R-:W-:Y:S01]  /*1b60*/  ISETP.NE.AND P1, PT, R94, R89, PT ;  /* 0x000000595e00720c */ /* 0x000fe20003f25270 */
[----:B------:R-:W2:-:S12]  /*1b70*/  LDG.E.128.CONSTANT R16, desc[UR8][R38.64] ;  /* 0x0000000826107981 */ /* 0x000e98000c1e9d00 */
[----:B------:R-:W-:Y:S01]  /*1b80*/  @!P1 LEA R9, R88, R1, 0x3 ;  /* 0x0000000158099211 */ /* 0x000fe200078e18ff */
[----:B------:R-:W3:Y:S04]  /*1b90*/  @!P1 LDG.E.U16.CONSTANT R33, desc[UR8][R86.64] ;  /* 0x0000000856219981 */ /* 0x000ee8000c1e9500 */
[----:B------:R-:W4:Y:S01]  /*1ba0*/  @!P1 LDL.64 R40, [R9+0x8] ;  /* 0x0000080009289983 */ /* 0x000f220000100a00 */
[----:B0-----:R-:W-:-:S05]  /*1bb0*/  IMAD.WIDE R10, R85, 0x4, R38 ;  /* 0x00000004550a7825 */ /* 0x001fca00078e0226 */
[----:B------:R-:W3:Y:S01]  /*1bc0*/  LDG.E.128.CONSTANT R28, desc[UR8][R10.64] ;  /* 0x000000080a1c7981 */ /* 0x000ee2000c1e9d00 */
[----:B------:R-:W-:-:S05]  /*1bd0*/  IMAD.WIDE R34, R85, 0x4, R10 ;  /* 0x0000000455227825 */ /* 0x000fca00078e020a */
[----:B-----5:R2:W3:Y:S01]  /*1be0*/  LDG.E.128.CONSTANT R20, desc[UR8][R34.64] ;  /* 0x0000000822147981 */ /* 0x0204e2000c1e9d00 */
[----:B------:R-:W-:-:S05]  /*1bf0*/  IMAD.WIDE R36, R85, 0x4, R34 ;  /* 0x0000000455247825 */ /* 0x000fca00078e0222 */
[----:B------:R0:W3:Y:S01]  /*1c00*/  LDG.E.128.CONSTANT R24, desc[UR8][R36.64] ;  /* 0x0000000824187981 */ /* 0x0000e2000c1e9d00 */
[----:B------:R-:W-:-:S05]  /*1c10*/  IMAD.WIDE R98, R85, 0x4, R36 ;  /* 0x0000000455627825 */ /* 0x000fca00078e0224 */
[----:B------:R-:W3:Y:S01]  /*1c20*/  LDG.E.128.CONSTANT R12, desc[UR8][R98.64] ;  /* 0x00000008620c7981 */ /* 0x000ee2000c1e9d00 */
[----:B------:R-:W-:Y:S01]  /*1c30*/  IMAD.MOV.U32 R32, RZ, RZ, 0x2800 ;  /* 0x00002800ff207424 */ /* 0x000fe200078e00ff */
[----:B------:R-:W-:Y:S02]  /*1c40*/  ISETP.NE.AND P2, PT, R95, RZ, PT ;  /* 0x000000ff5f00720c */ /* 0x000fe40003f45270 */
[----:B--2---:R-:W-:Y:S02]  /*1c50*/  SHF.R.U32.HI R35, RZ, 0xf, R16 ;  /* 0x0000000fff237819 */ /* 0x004fe40000011610 */
[----:B0-----:R-:W-:Y:S02]  /*1c60*/  SHF.R.U32.HI R37, RZ, 0xf, R18 ;  /* 0x0000000fff257819 */ /* 0x001fe40000011612 */
[----:B------:R-:W-:Y:S02]  /*1c70*/  LOP3.LUT R39, R17, 0x1f001f, RZ, 0xc0, !PT ;  /* 0x001f001f11277812 */ /* 0x000fe400078ec0ff */
[----:B------:R-:W-:-:S02]  /*1c80*/  SHF.R.U32.HI R38, RZ, 0xa, R17 ;  /* 0x0000000aff267819 */ /* 0x000fc40000011611 */
[----:B------:R-:W-:Y:S02]  /*1c90*/  LOP3.LUT R10, R17, 0x3e003e0, RZ, 0xc0, !PT ;  /* 0x03e003e0110a7812 */ /* 0x000fe400078ec0ff */
[----:B------:R-:W-:Y:S02]  /*1ca0*/  SHF.R.U32.HI R36, RZ, 0xf, R17 ;  /* 0x0000000fff247819 */ /* 0x000fe40000011611 */
[----:B------:R-:W-:Y:S02]  /*1cb0*/  SHF.R.U32.HI R43, RZ, 0xa, R18 ;  /* 0x0000000aff2b7819 */ /* 0x000fe40000011612 */
[----:B----4-:R-:W-:Y:S02]  /*1cc0*/  @!P1 PRMT R101, R41, 0x7610, R101 ;  /* 0x0000761029659816 */ /* 0x010fe40000000065 */
[----:B------:R-:W-:Y:S02]  /*1cd0*/  @!P1 PRMT R100, R40, 0x7610, R100 ;  /* 0x0000761028649816 */ /* 0x000fe40000000064 */
[----:B------:R-:W-:-:S02]  /*1ce0*/  @!P1 PRMT R101, R101, 0x7610, R41 ;  /* 0x0000761065659816 */ /* 0x000fc40000000029 */
[----:B------:R-:W-:Y:S02]  /*1cf0*/  @!P1 PRMT R100, R100, 0x7610, R40 ;  /* 0x0000761064649816 */ /* 0x000fe40000000028 */
[----:B---3--:R-:W-:Y:S02]  /*1d00*/  @!P1 IADD3 R89, PT, PT, R33, R94, RZ ;  /* 0x0000005e21599210 */ /* 0x008fe40007ffe0ff */
[C---:B------:R-:W-:Y:S02]  /*1d10*/  LOP3.LUT R41, R18.reuse, 0x1f001f, RZ, 0xc0, !PT ;  /* 0x001f001f12297812 */ /* 0x040fe400078ec0ff */
[----:B------:R-:W-:Y:S02]  /*1d20*/  LOP3.LUT R9, R18, 0x3e003e0, RZ, 0xc0, !PT ;  /* 0x03e003e012097812 */ /* 0x000fe400078ec0ff */
        /* <DEDUP_REMOVED lines=13> */
[----:B------:R-:W-:-:S02]  /*1e00*/  SHF.R.U32.HI R28, RZ, 0xe, R28 ;  /* 0x0000000eff1c7819 */ /* 0x000fc4000001161c */
[----:B------:R-:W-:Y:S02]  /*1e10*/  SHF.R.U32.HI R30, RZ, 0xe, R30 ;  /* 0x0000000eff1e7819 */ /* 0x000fe4000001161e */
[----:B------:R-:W-:Y:S02]  /*1e20*/  LOP3.LUT R35, R35, 0x10001, RZ, 0xc0, !PT ;  /* 0x0001000123237812 */ /* 0x000fe400078ec0ff */
[----:B------:R-:W-:Y:S02]  /*1e30*/  LOP3.LUT R37, R37, 0x10001, RZ, 0xc0, !PT ;  /* 0x0001000125257812 */ /* 0x000fe400078ec0ff */
[C---:B------:R-:W-:Y:S02]  /*1e40*/  LOP3.LUT R54, R29.reuse, 0x1f001f, RZ, 0xc0, !PT ;  /* 0x001f001f1d367812 */ /* 0x040fe400078ec0ff */
[----:B------:R-:W-:Y:S02]  /*1e50*/  SHF.R.U32.HI R55, RZ, 0xa, R29 ;  /* 0x0000000aff377819 */ /* 0x000fe4000001161d */
[----:B------:R-:W-:-:S02]  /*1e60*/  LOP3.LUT R19, R29, 0x3e003e0, RZ, 0xc0, !PT ;  /* 0x03e003e01d137812 */ /* 0x000fc400078ec0ff */
[----:B------:R-:W-:Y:S02]  /*1e70*/  SHF.R.U32.HI R29, RZ, 0xe, R29 ;  /* 0x0000000eff1d7819 */ /* 0x000fe4000001161d */
[C---:B------:R-:W-:Y:S02]  /*1e80*/  LOP3.LUT R66, R31.reuse, 0x1f001f, RZ, 0xc0, !PT ;  /* 0x001f001f1f427812 */ /* 0x040fe400078ec0ff */
[--C-:B------:R-:W-:Y:S02]  /*1e90*/  SHF.R.U32.HI R69, RZ, 0xa, R31.reuse ;  /* 0x0000000aff457819 */ /* 0x100fe4000001161f */
[----:B------:R-:W-:Y:S02]  /*1ea0*/  LOP3.LUT R56, R31, 0x3e003e0, RZ, 0xc0, !PT ;  /* 0x03e003e01f387812 */ /* 0x000fe400078ec0ff */
[----:B------:R-:W-:Y:S02]  /*1eb0*/  LOP3.LUT R36, R36, 0x10001, RZ, 0xc0, !PT ;  /* 0x0001000124247812 */ /* 0x000fe400078ec0ff */
[----:B------:R-:W-:-:S02]  /*1ec0*/  SHF.R.U32.HI R31, RZ, 0xe, R31 ;  /* 0x0000000eff1f7819 */ /* 0x000fc4000001161f */
[----:B------:R-:W-:Y:S02]  /*1ed0*/  LOP3.LUT R40, R40, 0x10001, RZ, 0xc0, !PT ;  /* 0x0001000128287812 */ /* 0x000fe400078ec0ff */
[C---:B------:R-:W-:Y:S02]  /*1ee0*/  LOP3.LUT R49, R20.reuse, 0x1f001f, RZ, 0xc0, !PT ;  /* 0x001f001f14317812 */ /* 0x040fe400078ec0ff */
[----:B------:R-:W-:Y:S02]  /*1ef0*/  SHF.R.U32.HI R50, RZ, 0xa, R20 ;  /* 0x0000000aff327819 */ /* 0x000fe40000011614 */
[----:B------:R-:W-:Y:S02]  /*1f00*/  LOP3.LUT R57, R20, 0x3e003e0, RZ, 0xc0, !PT ;  /* 0x03e003e014397812 */ /* 0x000fe400078ec0ff */
[----:B------:R-:W-:Y:S02]  /*1f10*/  LOP3.LUT R62, R22, 0x1f001f, RZ, 0xc0, !PT ;  /* 0x001f001f163e7812 */ /* 0x000fe400078ec0ff */
[----:B------:R-:W-:-:S02]  /*1f20*/  SHF.R.U32.HI R65, RZ, 0xa, R22 ;  /* 0x0000000aff417819 */ /* 0x000fc40000011616 */
[----:B------:R-:W-:Y:S02]  /*1f30*/  LOP3.LUT R58, R22, 0x3e003e0, RZ, 0xc0, !PT ;  /* 0x03e003e0163a7812 */ /* 0x000fe400078ec0ff */
[----:B------:R-:W-:Y:S02]  /*1f40*/  LOP3.LUT R35, R35, 0x20002, R28, 0xf8, !PT ;  /* 0x0002000223237812 */ /* 0x000fe400078ef81c */
[----:B------:R-:W-:Y:S02]  /*1f50*/  LOP3.LUT R37, R37, 0x20002, R30, 0xf8, !PT ;  /* 0x0002000225257812 */ /* 0x000fe400078ef81e */
[----:B------:R-:W-:Y:S02]  /*1f60*/  SHF.R.U32.HI R20, RZ, 0xd, R20 ;  /* 0x0000000dff147819 */ /* 0x000fe40000011614 */
[----:B------:R-:W-:Y:S02]  /*1f70*/  SHF.R.U32.HI R22, RZ, 0xd, R22 ;  /* 0x0000000dff167819 */ /* 0x000fe40000011616 */
[----:B------:R-:W-:-:S02]  /*1f80*/  LOP3.LUT R29, R36, 0x20002, R29, 0xf8, !PT ;  /* 0x00020002241d7812 */ /* 0x000fc400078ef81d */
[----:B------:R-:W-:Y:S02]  /*1f90*/  SHF.R.U32.HI R28, RZ, 0xd, R21 ;  /* 0x0000000dff1c7819 */ /* 0x000fe40000011615 */
[----:B------:R-:W-:Y:S02]  /*1fa0*/  LOP3.LUT R31, R40, 0x20002, R31, 0xf8, !PT ;  /* 0x00020002281f7812 */ /* 0x000fe400078ef81f */
[C---:B------:R-:W-:Y:S02]  /*1fb0*/  LOP3.LUT R61, R21.reuse, 0x1f001f, RZ, 0xc0, !PT ;  /* 0x001f001f153d7812 */ /* 0x040fe400078ec0ff */
[----:B------:R-:W-:Y:S02]  /*1fc0*/  SHF.R.U32.HI R53, RZ, 0xa, R21 ;  /* 0x0000000aff357819 */ /* 0x000fe40000011615 */
[----:B------:R-:W-:Y:S02]  /*1fd0*/  LOP3.LUT R59, R21, 0x3e003e0, RZ, 0xc0, !PT ;  /* 0x03e003e0153b7812 */ /* 0x000fe400078ec0ff */
[----:B------:R-:W-:-:S02]  /*1fe0*/  LOP3.LUT R68, R23, 0x1f001f, RZ, 0xc0, !PT ;  /* 0x001f001f17447812 */ /* 0x000fc400078ec0ff */
[--C-:B------:R-:W-:Y:S02]  /*1ff0*/  SHF.R.U32.HI R67, RZ, 0xa, R23.reuse ;  /* 0x0000000aff437819 */ /* 0x100fe40000011617 */
[----:B------:R-:W-:Y:S02]  /*2000*/  LOP3.LUT R60, R23, 0x3e003e0, RZ, 0xc0, !PT ;  /* 0x03e003e0173c7812 */ /* 0x000fe400078ec0ff */
[----:B------:R-:W-:Y:S02]  /*2010*/  SHF.R.U32.HI R30, RZ, 0xd, R23 ;  /* 0x0000000dff1e7819 */ /* 0x000fe40000011617 */
[----:B------:R-:W-:Y:S02]  /*2020*/  LOP3.LUT R21, R35, 0x40004, R20, 0xf8, !PT ;  /* 0x0004000423157812 */ /* 0x000fe400078ef814 */
[----:B------:R-:W-:Y:S02]  /*2030*/  LOP3.LUT R23, R37, 0x40004, R22, 0xf8, !PT ;  /* 0x0004000425177812 */ /* 0x000fe400078ef816 */
[----:B------:R-:W-:-:S02]  /*2040*/  LOP3.LUT R35, R24, 0x1f001f, RZ, 0xc0, !PT ;  /* 0x001f001f18237812 */ /* 0x000fc400078ec0ff */
[----:B------:R-:W-:Y:S02]  /*2050*/  SHF.R.U32.HI R36, RZ, 0xa, R24 ;  /* 0x0000000aff247819 */ /* 0x000fe40000011618 */
[----:B------:R-:W-:Y:S02]  /*2060*/  LOP3.LUT R70, R24, 0x3e003e0, RZ, 0xc0, !PT ;  /* 0x03e003e018467812 */ /* 0x000fe400078ec0ff */
[C---:B------:R-:W-:Y:S02]  /*2070*/  LOP3.LUT R37, R25.reuse, 0x1f001f, RZ, 0xc0, !PT ;  /* 0x001f001f19257812 */ /* 0x040fe400078ec0ff */
[----:B------:R-:W-:Y:S02]  /*2080*/  SHF.R.U32.HI R40, RZ, 0xa, R25 ;  /* 0x0000000aff287819 */ /* 0x000fe40000011619 */
[----:B------:R-:W-:Y:S02]  /*2090*/  LOP3.LUT R73, R25, 0x3e003e0, RZ, 0xc0, !PT ;  /* 0x03e003e019497812 */ /* 0x000fe400078ec0ff */
[----:B------:R-:W-:-:S02]  /*20a0*/  LOP3.LUT R28, R29, 0x40004, R28, 0xf8, !PT ;  /* 0x000400041d1c7812 */ /* 0x000fc400078ef81c */
[----:B------:R-:W-:Y:S02]  /*20b0*/  SHF.R.U32.HI R24, RZ, 0xc, R24 ;  /* 0x0000000cff187819 */ /* 0x000fe40000011618 */
[----:B------:R-:W-:Y:S02]  /*20c0*/  SHF.R.U32.HI R25, RZ, 0xc, R25 ;  /* 0x0000000cff197819 */ /* 0x000fe40000011619 */
[C---:B------:R-:W-:Y:S02]  /*20d0*/  LOP3.LUT R42, R26.reuse, 0x1f001f, RZ, 0xc0, !PT ;  /* 0x001f001f1a2a7812 */ /* 0x040fe400078ec0ff */
[----:B------:R-:W-:Y:S02]  /*20e0*/  SHF.R.U32.HI R44, RZ, 0xa, R26 ;  /* 0x0000000aff2c7819 */ /* 0x000fe4000001161a */
[----:B------:R-:W-:Y:S02]  /*20f0*/  LOP3.LUT R71, R26, 0x3e003e0, RZ, 0xc0, !PT ;  /* 0x03e003e01a477812 */ /* 0x000fe400078ec0ff */
[----:B------:R-:W-:-:S02]  /*2100*/  LOP3.LUT R45, R27, 0x1f001f, RZ, 0xc0, !PT ;  /* 0x001f001f1b2d7812 */ /* 0x000fc400078ec0ff */
[--C-:B------:R-:W-:Y:S02]  /*2110*/  SHF.R.U32.HI R48, RZ, 0xa, R27.reuse ;  /* 0x0000000aff307819 */ /* 0x100fe4000001161b */
[----:B------:R-:W-:Y:S02]  /*2120*/  LOP3.LUT R72, R27, 0x3e003e0, RZ, 0xc0, !PT ;  /* 0x03e003e01b487812 */ /* 0x000fe400078ec0ff */
[----:B------:R-:W-:Y:S02]  /*2130*/  LOP3.LUT R30, R31, 0x40004, R30, 0xf8, !PT ;  /* 0x000400041f1e7812 */ /* 0x000fe400078ef81e */
[----:B------:R-:W-:Y:S02]  /*2140*/  SHF.R.U32.HI R26, RZ, 0xc, R26 ;  /* 0x0000000cff1a7819 */ /* 0x000fe4000001161a */
[----:B------:R-:W-:Y:S02]  /*2150*/  SHF.R.U32.HI R27, RZ, 0xc, R27 ;  /* 0x0000000cff1b7819 */ /* 0x000fe4000001161b */
[----:B------:R-:W-:-:S02]  /*2160*/  LOP3.LUT R29, R21, 0x80008, R24, 0xf8, !PT ;  /* 0x00080008151d7812 */ /* 0x000fc400078ef818 */
[----:B------:R-:W-:Y:S02]  /*2170*/  LOP3.LUT R31, R28, 0x80008, R25, 0xf8, !PT ;  /* 0x000800081c1f7812 */ /* 0x000fe400078ef819 */
[----:B------:R-:W-:Y:S02]  /*2180*/  LOP3.LUT R75, R23, 0x80008, R26, 0xf8, !PT ;  /* 0x00080008174b7812 */ /* 0x000fe400078ef81a */
[----:B------:R-:W-:Y:S02]  /*2190*/  LOP3.LUT R76, R30, 0x80008, R27, 0xf8, !PT ;  /* 0x000800081e4c7812 */ /* 0x000fe400078ef81b */
[C---:B------:R-:W-:Y:S02]  /*21a0*/  LOP3.LUT R20, R12.reuse, 0x1f001f, RZ, 0xc0, !PT ;  /* 0x001f001f0c147812 */ /* 0x040fe400078ec0ff */
[----:B------:R-:W-:Y:S02]  /*21b0*/  SHF.R.U32.HI R21, RZ, 0xa, R12 ;  /* 0x0000000aff157819 */ /* 0x000fe4000001160c */
[----:B------:R-:W-:-:S02]  /*21c0*/  LOP3.LUT R77, R12, 0x3e003e0, RZ, 0xc0, !PT ;  /* 0x03e003e00c4d7812 */ /* 0x000fc400078ec0ff */
[----:B------:R-:W-:Y:S02]  /*21d0*/  SHF.R.U32.HI R28, RZ, 0xb, R12 ;  /* 0x0000000bff1c7819 */ /* 0x000fe4000001160c */
        /* <DEDUP_REMOVED lines=9> */
[----:B------:R-:W-:Y:S02]  /*2270*/  LOP3.LUT R26, R15, 0x1f001f, RZ, 0xc0, !PT ;  /* 0x001f001f0f1a7812 */ /* 0x000fe400078ec0ff */
[----:B------:R-:W-:-:S02]  /*2280*/  SHF.R.U32.HI R27, RZ, 0xa, R15 ;  /* 0x0000000aff1b7819 */ /* 0x000fc4000001160f */
[----:B------:R-:W-:Y:S02]  /*2290*/  SHF.R.U32.HI R15, RZ, 0xb, R15 ;  /* 0x0000000bff0f7819 */ /* 0x000fe4000001160f */
[----:B------:R-:W-:Y:S02]  /*22a0*/  LOP3.LUT R81, R16, 0x64006400, RZ, 0xfc, !PT ;  /* 0x6400640010517812 */ /* 0x000fe400078efcff */
[----:B------:R-:W-:Y:S02]  /*22b0*/  LOP3.LUT R28, R29, 0x100010, R28, 0xf8, !PT ;  /* 0x001000101d1c7812 */ /* 0x000fe400078ef81c */
[----:B------:R-:W-:Y:S02]  /*22c0*/  LOP3.LUT R29, R31, 0x100010, R30, 0xf8, !PT ;  /* 0x001000101f1d7812 */ /* 0x000fe400078ef81e */
[----:B------:R-:W-:Y:S02]  /*22d0*/  LOP3.LUT R11, R11, 0x64006400, RZ, 0xfc, !PT ;  /* 0x640064000b0b7812 */ /* 0x000fe400078efcff */
[----:B------:R-:W-:Y:S01]  /*22e0*/  LOP3.LUT R30, R75, 0x100010, R74, 0xf8, !PT ;  /* 0x001000104b1e7812 */ /* 0x000fe200078ef84a */
[----:B------:R-:W-:Y:S01]  /*22f0*/  HFMA2 R74, R81, R32.H0_H0, -48, -48 ;  /* 0xd200d200514a7431 */ /* 0x000fe20000040020 */
[----:B------:R-:W-:-:S02]  /*2300*/  LOP3.LUT R31, R76, 0x100010, R15, 0xf8, !PT ;  /* 0x001000104c1f7812 */ /* 0x000fc400078ef80f */
[----:B------:R-:W-:Y:S02]  /*2310*/  LOP3.LUT R9, R9, 0x64006400, RZ, 0xfc, !PT ;  /* 0x6400640009097812 */ /* 0x000fe400078efcff */
        /* <DEDUP_REMOVED lines=24> */
[----:B------:R-:W-:Y:S01]  /*24a0*/  LOP3.LUT R39, R39, 0x64006400, RZ, 0xfc, !PT ;  /* 0x6400640027277812 */ /* 0x000fe200078efcff */
[----:B------:R-:W-:Y:S01]  /*24b0*/  HFMA2 R56, R9, R32.H0_H0, -48, -48 ;  /* 0xd200d20009387431 */ /* 0x000fe20000040020 */
[----:B------:R-:W-:-:S02]  /*24c0*/  LOP3.LUT R33, R33, 0x1f001f, RZ, 0xc0, !PT ;  /* 0x001f001f21217812 */ /* 0x000fc400078ec0ff */
        /* <DEDUP_REMOVED lines=19> */
[----:B------:R-:W-:Y:S01]  /*2600*/  HFMA2 R19, R81, R32.H0_H0, -48, -48 ;  /* 0xd200d20051137431 */ /* 0x000fe20000040020 */
        /* <DEDUP_REMOVED lines=11> */
[----:B------:R-:W-:Y:S01]  /*26c0*/  LOP3.LUT R69, R62, 0x64006400, RZ, 0xfc, !PT ;  /* 0x640064003e457812 */ /* 0x000fe200078efcff */
[----:B------:R-:W-:Y:S01]  /*26d0*/  HADD2 R62, R66, -1040, -1040 ;  /* 0xe410e410423e7430 */ /* 0x000fe20000000000 */
[----:B------:R-:W-:Y:S02]  /*26e0*/  LOP3.LUT R65, R65, 0x1f001f, RZ, 0xc0, !PT ;  /* 0x001f001f41417812 */ /* 0x000fe400078ec0ff */
[----:B------:R-:W-:Y:S01]  /*26f0*/  LOP3.LUT R67, R67, 0x1f001f, RZ, 0xc0, !PT ;  /* 0x001f001f43437812 */ /* 0x000fe200078ec0ff */
[----:B------:R-:W-:Y:S01]  /*2700*/  HADD2 R82, R33, -1040, -1040 ;  /* 0xe410e41021527430 */ /* 0x000fe20000000000 */
[----:B------:R-:W-:Y:S01]  /*2710*/  LOP3.LUT R46, R46, 0x64006400, RZ, 0xfc, !PT ;  /* 0x640064002e2e7812 */ /* 0x000fe200078efcff */
[----:B------:R-:W-:Y:S01]  /*2720*/  HADD2 R66, R39, -1040, -1040 ;  /* 0xe410e41027427430 */ /* 0x000fe20000000000 */
        /* <DEDUP_REMOVED lines=11> */
[----:B------:R-:W-:Y:S01]  /*27e0*/  LOP3.LUT R41, R40, 0x64006400, RZ, 0xfc, !PT ;  /* 0x6400640028297812 */ /* 0x000fe200078efcff */
[----:B------:R-:W-:Y:S01]  /*27f0*/  HADD2 R71, R47, -1040, -1040 ;  /* 0xe410e4102f477430 */ /* 0x000fe20000000000 */
[----:B------:R-:W-:Y:S02]  /*2800*/  LOP3.LUT R36, R36, 0x1f001f, RZ, 0xc0, !PT ;  /* 0x001f001f24247812 */ /* 0x000fe400078ec0ff */
[----:B------:R-:W-:Y:S02]  /*2810*/  LOP3.LUT R32, R21, 0x1f001f, RZ, 0xc0, !PT ;  /* 0x001f001f15207812 */ /* 0x000fe400078ec0ff */
[----:B------:R-:W-:Y:S02]  /*2820*/  LOP3.LUT R33, R23, 0x1f001f, RZ, 0xc0, !PT ;  /* 0x001f001f17217812 */ /* 0x000fe400078ec0ff */
[----:B------:R-:W-:-:S02]  /*2830*/  LOP3.LUT R39, R25, 0x1f001f, RZ, 0xc0, !PT ;  /* 0x001f001f19277812 */ /* 0x000fc400078ec0ff */
[----:B------:R-:W-:Y:S02]  /*2840*/  LOP3.LUT R40, R27, 0x1f001f, RZ, 0xc0, !PT ;  /* 0x001f001f1b287812 */ /* 0x000fe400078ec0ff */
[----:B------:R-:W-:Y:S01]  /*2850*/  LOP3.LUT R38, R65, 0x64006400, RZ, 0xfc, !PT ;  /* 0x6400640041267812 */ /* 0x000fe200078efcff */
[----:B------:R-:W-:Y:S01]  /*2860*/  HADD2 R65, R34, -1040, -1040 ;  /* 0xe410e41022417430 */ /* 0x000fe20000000000 */
[----:B------:R-:W-:Y:S01]  /*2870*/  LOP3.LUT R43, R67, 0x64006400, RZ, 0xfc, !PT ;  /* 0x64006400432b7812 */ /* 0x000fe200078efcff */
[----:B------:R-:W-:Y:S01]  /*2880*/  HADD2 R67, R49, -1040, -1040 ;  /* 0xe410e41031437430 */ /* 0x000fe20000000000 */
[----:B------:R-:W-:Y:S01]  /*2890*/  LOP3.LUT R64, R64, 0x64006400, RZ, 0xfc, !PT ;  /* 0x6400640040407812 */ /* 0x000fe200078efcff */
[----:B------:R-:W-:Y:S01]  /*28a0*/  HADD2 R79, R46, -1040, -1040 ;  /* 0xe410e4102e4f7430 */ /* 0x000fe20000000000 */
        /* <DEDUP_REMOVED lines=132> */
.L_x_164:
[----:B------:R-:W0:Y:S01]  /*30f0*/  S2R R97, SR_CTAID.Y ;  /* 0x0000000000617919 */ /* 0x000e220000002600 */
[----:B------:R-:W0:Y:S01]  /*3100*/  LDC R96, c[0x0][0x3a8] ;  /* 0x0000ea00ff607b82 */ /* 0x000e220000000800 */
[----:B------:R-:W-:-:S05]  /*3110*/  @!P1 VIADD R28, R88, 0x1 ;  /* 0x00000001581c9836 */ /* 0x000fca0000000000 */
[----:B------:R-:W-:Y:S01]  /*3120*/  @!P1 MOV R88, R28 ;  /* 0x0000001c00589202 */ /* 0x000fe20000000f00 */
[----:B0-----:R-:W-:-:S05]  /*3130*/  IMAD R29, R97, -0x4, R96 ;  /* 0xfffffffc611d7824 */ /* 0x001fca00078e0260 */
[----:B------:R-:W-:-:S13]  /*3140*/  ISETP.NE.AND P2, PT, R29, 0x1, PT ;  /* 0x000000011d00780c */ /* 0x000fda0003f45270 */
[----:B------:R-:W-:Y:S05]  /*3150*/  @!P2 BRA `(.L_x_165) ;  /* 0x0000000c00b4a947 */ /* 0x000fea0003800000 */
[----:B------:R-:W-:Y:S02]  /*3160*/  PRMT R28, R92, 0x9910, RZ ;  /* 0x000099105c1c7816 */ /* 0x000fe400000000ff */
[----:B------:R-:W-:Y:S02]  /*3170*/  ISETP.NE.AND P2, PT, R29, 0x2, PT ;  /* 0x000000021d00780c */ /* 0x000fe40003f45270 */
        /* <DEDUP_REMOVED lines=78> */
.L_x_166:
[----:B------:R-:W-:Y:S05]  /*3660*/  @!P2 BRA `(.L_x_165) ;  /* 0x000000080070a947 */ /* 0x000fea0003800000 */
        /* <DEDUP_REMOVED lines=79> */
.L_x_167:
        /* <DEDUP_REMOVED lines=77> */
.L_x_165:
        /* <DEDUP_REMOVED lines=9> */
.L_x_163:
[----:B------:R-:W0:Y:S01]  /*40c0*/  S2R R12, SR_CTAID.X ;  /* 0x00000000000c7919 */ /* 0x000e220000002500 */
[----:B------:R-:W1:Y:S01]  /*40d0*/  LDC.64 R10, c[0x0][0x3a0] ;  /* 0x0000e800ff0a7b82 */ /* 0x000e620000000a00 */
[----:B------:R-:W-:Y:S01]  /*40e0*/  SHF.L.U32 R97, R97, 0x2, RZ ;  /* 0x0000000261617819 */ /* 0x000fe200000006ff */
[----:B------:R-:W-:Y:S01]  /*40f0*/  HMUL2 R13, R8, R95.H0_H0 ;  /* 0x2000005f080d7232 */ /* 0x000fe20000000000 */
[----:B------:R-:W0:Y:S02]  /*4100*/  S2R R9, SR_TID.X ;  /* 0x0000000000097919 */ /* 0x000e240000002100 */
[----:B0-----:R-:W-:-:S04]  /*4110*/  IMAD R12, R12, 0x40, R9 ;  /* 0x000000400c0c7824 */ /* 0x001fc800078e0209 */
[----:B------:R-:W-:-:S04]  /*4120*/  IMAD.SHL.U32 R12, R12, 0x4, RZ ;  /* 0x000000040c0c7824 */ /* 0x000fc800078e00ff */
[----:B------:R-:W-:-:S04]  /*4130*/  IMAD R9, R97, R85, R12 ;  /* 0x0000005561097224 */ /* 0x000fc800078e020c */
[----:B-1----:R-:W-:-:S05]  /*4140*/  IMAD.WIDE R10, R9, 0x2, R10 ;  /* 0x00000002090a7825 */ /* 0x002fca00078e020a */
[----:B------:R0:W-:Y:S01]  /*4150*/  ATOM.E.ADD.F16x2.RN.STRONG.GPU P1, RZ, desc[UR8][R10.64], R13 ;  /* 0x8000000d0aff79a2 */ /* 0x0001e2000c12e108 */
[----:B------:R-:W-:Y:S01]  /*4160*/  IADD3 R96, PT, PT, -R97, R96, RZ ;  /* 0x0000006061607210 */ /* 0x000fe20007ffe1ff */
[----:B------:R-:W-:Y:S01]  /*4170*/  BSSY.RECONVERGENT B0, `(.L_x_169) ;  /* 0x0000010000007945 */ /* 0x000fe20003800200 */
[----:B------:R-:W-:Y:S02]  /*4180*/  HMUL2 R95, R7, R95.H0_H0 ;  /* 0x2000005f075f7232 */ /* 0x000fe40000000000 */
[----:B------:R-:W-:Y:S01]  /*4190*/  ISETP.NE.AND P0, PT, R96, 0x1, PT ;  /* 0x000000016000780c */ /* 0x000fe20003f05270 */
[----:B0-----:R-:W-:-:S12]  /*41a0*/  @P1 BRA `(.L_x_170) ;  /* 0x0000000000301947 */ /* 0x001fd80003800000 */
[----:B------:R-:W0:Y:S02]  /*41b0*/  QSPC.E.S P1, RZ, [R10] ;  /* 0x000000000aff73aa */ /* 0x000e240000020500 */
[----:B0-----:R-:W-:Y:S05]  /*41c0*/  @!P1 BRA `(.L_x_171) ;  /* 0x00000000001c9947 */ /* 0x001fea0003800000 */
[----:B------:R-:W-:-:S05]  /*41d0*/  IMAD.MOV.U32 R8, RZ, RZ, R10 ;  /* 0x000000ffff087224 */ /* 0x000fca00078e000a */
[----:B------:R-:W-:-:S07]  /*41e0*/  MOV R7, R8 ;  /* 0x0000000800077202 */ /* 0x000fce0000000f00 */
.L_x_172:
[----:B------:R-:W0:Y:S02]  /*41f0*/  LDS R8, [R7] ;  /* 0x0000000007087984 */ /* 0x000e240000000800 */
[----:B0-----:R-:W-:-:S05]  /*4200*/  HFMA2 R9, R8, 1, 1, R13 ;  /* 0x3c003c0008097831 */ /* 0x001fca000000000d */
[----:B------:R-:W0:Y:S02]  /*4210*/  ATOMS.CAST.SPIN P1, [R7], R8, R9 ;  /* 0x000000080700758d */ /* 0x000e240001820009 */
[----:B0-----:R-:W-:Y:S05]  /*4220*/  @!P1 BRA `(.L_x_172) ;  /* 0xfffffffc00f09947 */ /* 0x001fea000383ffff */
[----:B------:R-:W-:Y:S05]  /*4230*/  BRA `(.L_x_170) ;  /* 0x00000000000c7947 */ /* 0x000fea0003800000 */
.L_x_171:
[----:B------:R-:W2:Y:S02]  /*4240*/  LD.E R7, desc[UR8][R10.64] ;  /* 0x000000080a077980 */ /* 0x000ea4000c101900 */
[----:B--2---:R-:W-:-:S05]  /*4250*/  IADD3 R7, PT, PT, R13, R7, RZ ;  /* 0x000000070d077210 */ /* 0x004fca0007ffe0ff */
[----:B------:R0:W-:Y:S02]  /*4260*/  ST.E desc[UR8][R10.64], R7 ;  /* 0x000000070a007985 */ /* 0x0001e4000c101908 */
.L_x_170:
[----:B------:R-:W-:Y:S05]  /*4270*/  BSYNC.RECONVERGENT B0 ;  /* 0x0000000000007941 */ /* 0x000fea0003800200 */
.L_x_169:
[----:B------:R1:W-:Y:S01]  /*4280*/  ATOM.E.ADD.F16x2.RN.STRONG.GPU P1, RZ, desc[UR8][R10.64+0x4], R95 ;  /* 0x8000045f0aff79a2 */ /* 0x0003e2000c12e108 */
[----:B------:R-:W-:Y:S04]  /*4290*/  BSSY.RECONVERGENT B0, `(.L_x_173) ;  /* 0x000000e000007945 */ /* 0x000fe80003800200 */
[----:B-1----:R-:W-:Y:S05]  /*42a0*/  @P1 BRA `(.L_x_174) ;  /* 0x0000000000301947 */ /* 0x002fea0003800000 */
[----:B------:R-:W1:Y:S02]  /*42b0*/  QSPC.E.S P1, RZ, [R10+0x4] ;  /* 0x000004000aff73aa */ /* 0x000e640000020500 */
[----:B-1----:R-:W-:Y:S05]  /*42c0*/  @!P1 BRA `(.L_x_175) ;  /* 0x00000000001c9947 */ /* 0x002fea0003800000 */
[----:B------:R-:W-:-:S05]  /*42d0*/  IMAD.MOV.U32 R8, RZ, RZ, R10 ;  /* 0x000000ffff087224 */ /* 0x000fca00078e000a */
[----:B0-----:R-:W-:-:S07]  /*42e0*/  MOV R7, R8 ;  /* 0x0000000800077202 */ /* 0x001fce0000000f00 */
.L_x_176:
[----:B------:R-:W0:Y:S02]  /*42f0*/  LDS R8, [R7+0x4] ;  /* 0x0000040007087984 */ /* 0x000e240000000800 */
[----:B0-----:R-:W-:-:S05]  /*4300*/  HADD2 R9, R8, R95 ;  /* 0x0000005f08097230 */ /* 0x001fca0000000000 */
[----:B------:R-:W0:Y:S02]  /*4310*/  ATOMS.CAST.SPIN P1, [R7+0x4], R8, R9 ;  /* 0x000004080700758d */ /* 0x000e240001820009 */
[----:B0-----:R-:W-:Y:S05]  /*4320*/  @!P1 BRA `(.L_x_176) ;  /* 0xfffffffc00f09947 */ /* 0x001fea000383ffff */
[----:B------:R-:W-:Y:S05]  /*4330*/  BRA `(.L_x_174) ;  /* 0x00000000000c7947 */ /* 0x000fea0003800000 */
.L_x_175:
[----:B0-----:R-:W2:Y:S02]  /*4340*/  LD.E R7, desc[UR8][R10.64+0x4] ;  /* 0x000004080a077980 */ /* 0x001ea4000c101900 */
[----:B--2---:R-:W-:-:S05]  /*4350*/  IADD3 R7, PT, PT, R95, R7, RZ ;  /* 0x000000075f077210 */ /* 0x004fca0007ffe0ff */
[----:B------:R1:W-:Y:S02]  /*4360*/  ST.E desc[UR8][R10.64+0x4], R7 ;  /* 0x000004070a007985 */ /* 0x0003e4000c101908 */
.L_x_174:
[----:B------:R-:W-:Y:S05]  /*4370*/  BSYNC.RECONVERGENT B0 ;  /* 0x0000000000007941 */ /* 0x000fea0003800200 */
.L_x_173:
        /* <DEDUP_REMOVED lines=11> */
.L_x_180:
[----:B------:R-:W0:Y:S02]  /*4430*/  LDS R6, [R5] ;  /* 0x0000000005067984 */ /* 0x000e240000000800 */
[----:B0-----:R-:W-:-:S05]  /*4440*/  HFMA2 R7, R6, 1, 1, R9 ;  /* 0x3c003c0006077831 */ /* 0x001fca0000000009 */
[----:B------:R-:W0:Y:S02]  /*4450*/  ATOMS.CAST.SPIN P0, [R5], R6, R7 ;  /* 0x000000060500758d */ /* 0x000e240001800007 */
[----:B0-----:R-:W-:Y:S05]  /*4460*/  @!P0 BRA `(.L_x_180) ;  /* 0xfffffffc00f08947 */ /* 0x001fea000383ffff */
[----:B------:R-:W-:Y:S05]  /*4470*/  BRA `(.L_x_178) ;  /* 0x00000000000c7947 */ /* 0x000fea0003800000 */
.L_x_179:
[----:B------:R-:W2:Y:S02]  /*4480*/  LD.E R5, desc[UR8][R10.64] ;  /* 0x000000080a057980 */ /* 0x000ea4000c101900 */
[----:B--2---:R-:W-:-:S05]  /*4490*/  IADD3 R5, PT, PT, R9, R5, RZ ;  /* 0x0000000509057210 */ /* 0x004fca0007ffe0ff */
[----:B------:R0:W-:Y:S02]  /*44a0*/  ST.E desc[UR8][R10.64], R5 ;  /* 0x000000050a007985 */ /* 0x0001e4000c101908 */
.L_x_178:
[----:B------:R-:W-:Y:S05]  /*44b0*/  BSYNC.RECONVERGENT B0 ;  /* 0x0000000000007941 */ /* 0x000fea0003800200 */
.L_x_177:
[----:B------:R1:W-:Y:S01]  /*44c0*/  ATOM.E.ADD.F16x2.RN.STRONG.GPU P0, RZ, desc[UR8][R10.64+0x4], R13 ;  /* 0x8000040d0aff79a2 */ /* 0x0003e2000c10e108 */
[----:B------:R-:W-:Y:S04]  /*44d0*/  BSSY.RECONVERGENT B0, `(.L_x_181) ;  /* 0x000000e000007945 */ /* 0x000fe80003800200 */
[----:B-1----:R-:W-:Y:S05]  /*44e0*/  @P0 BRA `(.L_x_182) ;  /* 0x0000000000300947 */ /* 0x002fea0003800000 */
[----:B------:R-:W1:Y:S02]  /*44f0*/  QSPC.E.S P0, RZ, [R10+0x4] ;  /* 0x000004000aff73aa */ /* 0x000e640000000500 */
[----:B-1----:R-:W-:Y:S05]  /*4500*/  @!P0 BRA `(.L_x_183) ;  /* 0x00000000001c8947 */ /* 0x002fea0003800000 */
[----:B------:R-:W-:-:S05]  /*4510*/  IMAD.MOV.U32 R6, RZ, RZ, R10 ;  /* 0x000000ffff067224 */ /* 0x000fca00078e000a */
[----:B0-----:R-:W-:-:S07]  /*4520*/  MOV R5, R6 ;  /* 0x0000000600057202 */ /* 0x001fce0000000f00 */
.L_x_184:
[----:B------:R-:W0:Y:S02]  /*4530*/  LDS R6, [R5+0x4] ;  /* 0x0000040005067984 */ /* 0x000e240000000800 */
[----:B0-----:R-:W-:-:S05]  /*4540*/  HADD2 R7, R6, R13 ;  /* 0x0000000d06077230 */ /* 0x001fca0000000000 */
[----:B------:R-:W0:Y:S02]  /*4550*/  ATOMS.CAST.SPIN P0, [R5+0x4], R6, R7 ;  /* 0x000004060500758d */ /* 0x000e240001800007 */
[----:B0-----:R-:W-:Y:S05]  /*4560*/  @!P0 BRA `(.L_x_184) ;  /* 0xfffffffc00f08947 */ /* 0x001fea000383ffff */
[----:B------:R-:W-:Y:S05]  /*4570*/  BRA `(.L_x_182) ;  /* 0x00000000000c7947 */ /* 0x000fea0003800000 */
.L_x_183:
[----:B0-----:R-:W2:Y:S02]  /*4580*/  LD.E R5, desc[UR8][R10.64+0x4] ;  /* 0x000004080a057980 */ /* 0x001ea4000c101900 */
[----:B--2---:R-:W-:-:S05]  /*4590*/  IADD3 R5, PT, PT, R13, R5, RZ ;  /* 0x000000050d057210 */ /* 0x004fca0007ffe0ff */
[----:B------:R1:W-:Y:S02]  /*45a0*/  ST.E desc[UR8][R10.64+0x4], R5 ;  /* 0x000004050a007985 */ /* 0x0003e4000c101908 */
.L_x_182:
[----:B------:R-:W-:Y:S05]  /*45b0*/  BSYNC.RECONVERGENT B0 ;  /* 0x0000000000007941 */ /* 0x000fea0003800200 */
.L_x_181:
        /* <DEDUP_REMOVED lines=12> */
.L_x_188:
[----:B------:R-:W0:Y:S02]  /*4680*/  LDS R4, [R3] ;  /* 0x0000000003047984 */ /* 0x000e240000000800 */
[----:B0-----:R-:W-:-:S05]  /*4690*/  HFMA2 R5, R4, 1, 1, R7 ;  /* 0x3c003c0004057831 */ /* 0x001fca0000000007 */
[----:B------:R-:W0:Y:S02]  /*46a0*/  ATOMS.CAST.SPIN P0, [R3], R4, R5 ;  /* 0x000000040300758d */ /* 0x000e240001800005 */
[----:B0-----:R-:W-:Y:S05]  /*46b0*/  @!P0 BRA `(.L_x_188) ;  /* 0xfffffffc00f08947 */ /* 0x001fea000383ffff */
[----:B------:R-:W-:Y:S05]  /*46c0*/  BRA `(.L_x_186) ;  /* 0x00000000000c7947 */ /* 0x000fea0003800000 */
.L_x_187:
[----:B------:R-:W2:Y:S02]  /*46d0*/  LD.E R3, desc[UR8][R10.64] ;  /* 0x000000080a037980 */ /* 0x000ea4000c101900 */
[----:B--2---:R-:W-:-:S05]  /*46e0*/  IADD3 R3, PT, PT, R7, R3, RZ ;  /* 0x0000000307037210 */ /* 0x004fca0007ffe0ff */
[----:B------:R0:W-:Y:S02]  /*46f0*/  ST.E desc[UR8][R10.64], R3 ;  /* 0x000000030a007985 */ /* 0x0001e4000c101908 */
.L_x_186:
[----:B------:R-:W-:Y:S05]  /*4700*/  BSYNC.RECONVERGENT B0 ;  /* 0x0000000000007941 */ /* 0x000fea0003800200 */
.L_x_185:
[----:B------:R1:W-:Y:S01]  /*4710*/  ATOM.E.ADD.F16x2.RN.STRONG.GPU P0, RZ, desc[UR8][R10.64+0x4], R91 ;  /* 0x8000045b0aff79a2 */ /* 0x0003e2000c10e108 */
[----:B------:R-:W-:Y:S04]  /*4720*/  BSSY.RECONVERGENT B0, `(.L_x_189) ;  /* 0x000000e000007945 */ /* 0x000fe80003800200 */
[----:B-1----:R-:W-:Y:S05]  /*4730*/  @P0 BRA `(.L_x_190) ;  /* 0x0000000000300947 */ /* 0x002fea0003800000 */
[----:B------:R-:W1:Y:S02]  /*4740*/  QSPC.E.S P0, RZ, [R10+0x4] ;  /* 0x000004000aff73aa */ /* 0x000e640000000500 */
[----:B-1----:R-:W-:Y:S05]  /*4750*/  @!P0 BRA `(.L_x_191) ;  /* 0x00000000001c8947 */ /* 0x002fea0003800000 */
[----:B------:R-:W-:-:S05]  /*4760*/  IMAD.MOV.U32 R4, RZ, RZ, R10 ;  /* 0x000000ffff047224 */ /* 0x000fca00078e000a */
[----:B0-----:R-:W-:-:S07]  /*4770*/  MOV R3, R4 ;  /* 0x0000000400037202 */ /* 0x001fce0000000f00 */
.L_x_192:
[----:B------:R-:W0:Y:S02]  /*4780*/  LDS R4, [R3+0x4] ;  /* 0x0000040003047984 */ /* 0x000e240000000800 */
[----:B0-----:R-:W-:-:S05]  /*4790*/  HADD2 R5, R4, R91 ;  /* 0x0000005b04057230 */ /* 0x001fca0000000000 */
[----:B------:R-:W0:Y:S02]  /*47a0*/  ATOMS.CAST.SPIN P0, [R3+0x4], R4, R5 ;  /* 0x000004040300758d */ /* 0x000e240001800005 */
[----:B0-----:R-:W-:Y:S05]  /*47b0*/  @!P0 BRA `(.L_x_192) ;  /* 0xfffffffc00f08947 */ /* 0x001fea000383ffff */
[----:B------:R-:W-:Y:S05]  /*47c0*/  BRA `(.L_x_190) ;  /* 0x00000000000c7947 */ /* 0x000fea0003800000 */
.L_x_191:
[----:B0-----:R-:W2:Y:S02]  /*47d0*/  LD.E R3, desc[UR8][R10.64+0x4] ;  /* 0x000004080a037980 */ /* 0x001ea4000c101900 */
[----:B--2---:R-:W-:-:S05]  /*47e0*/  IADD3 R3, PT, PT, R91, R3, RZ ;  /* 0x000000035b037210 */ /* 0x004fca0007ffe0ff */
[----:B------:R1:W-:Y:S02]  /*47f0*/  ST.E desc[UR8][R10.64+0x4], R3 ;  /* 0x000004030a007985 */ /* 0x0003e4000c101908 */
.L_x_190:
[----:B------:R-:W-:Y:S05]  /*4800*/  BSYNC.RECONVERGENT B0 ;  /* 0x0000000000007941 */ /* 0x000fea0003800200 */
.L_x_189:
        /* <DEDUP_REMOVED lines=12> */
.L_x_196:
[----:B------:R-:W0:Y:S02]  /*48d0*/  LDS R2, [R0] ;  /* 0x0000000000027984 */ /* 0x000e240000000800 */
[----:B0-----:R-:W-:-:S05]  /*48e0*/  HFMA2 R3, R2, 1, 1, R5 ;  /* 0x3c003c0002037831 */ /* 0x001fca0000000005 */
[----:B------:R-:W0:Y:S02]  /*48f0*/  ATOMS.CAST.SPIN P0, [R0], R2, R3 ;  /* 0x000000020000758d */ /* 0x000e240001800003 */
[----:B0-----:R-:W-:Y:S05]  /*4900*/  @!P0 BRA `(.L_x_196) ;  /* 0xfffffffc00f08947 */ /* 0x001fea000383ffff */
[----:B------:R-:W-:Y:S05]  /*4910*/  BRA `(.L_x_194) ;  /* 0x00000000000c7947 */ /* 0x000fea0003800000 */
.L_x_195:
[----:B------:R-:W2:Y:S02]  /*4920*/  LD.E R0, desc[UR8][R10.64] ;  /* 0x000000080a007980 */ /* 0x000ea4000c101900 */
[----:B--2---:R-:W-:-:S05]  /*4930*/  IADD3 R3, PT, PT, R5, R0, RZ ;  /* 0x0000000005037210 */ /* 0x004fca0007ffe0ff */
[----:B------:R0:W-:Y:S02]  /*4940*/  ST.E desc[UR8][R10.64], R3 ;  /* 0x000000030a007985 */ /* 0x0001e4000c101908 */
.L_x_194:
[----:B------:R-:W-:Y:S05]  /*4950*/  BSYNC.RECONVERGENT B0 ;  /* 0x0000000000007941 */ /* 0x000fea0003800200 */
.L_x_193:
[----:B------:R1:W-:Y:S02]  /*4960*/  ATOM.E.ADD.F16x2.RN.STRONG.GPU P0, RZ, desc[UR8][R10.64+0x4], R93 ;  /* 0x8000045d0aff79a2 */ /* 0x0003e4000c10e108 */
[----:B-1----:R-:W-:Y:S05]  /*4970*/  @P0 EXIT ;  /* 0x000000000000094d */ /* 0x002fea0003800000 */
[----:B------:R-:W1:Y:S02]  /*4980*/  QSPC.E.S P0, RZ, [R10+0x4] ;  /* 0x000004000aff73aa */ /* 0x000e640000000500 */
[----:B-1----:R-:W-:Y:S05]  /*4990*/  @!P0 BRA `(.L_x_197) ;  /* 0x00000000001c8947 */ /* 0x002fea0003800000 */
[----:B------:R-:W-:-:S05]  /*49a0*/  IMAD.MOV.U32 R2, RZ, RZ, R10 ;  /* 0x000000ffff027224 */ /* 0x000fca00078e000a */
[----:B------:R-:W-:-:S07]  /*49b0*/  MOV R0, R2 ;  /* 0x0000000200007202 */ /* 0x000fce0000000f00 */
.L_x_198:
[----:B------:R-:W0:Y:S02]  /*49c0*/  LDS R2, [R0+0x4] ;  /* 0x0000040000027984 */ /* 0x000e240000000800 */
[----:B0-----:R-:W-:-:S05]  /*49d0*/  HADD2 R3, R2, R93 ;  /* 0x0000005d02037230 */ /* 0x001fca0000000000 */
[----:B------:R-:W0:Y:S02]  /*49e0*/  ATOMS.CAST.SPIN P0, [R0+0x4], R2, R3 ;  /* 0x000004020000758d */ /* 0x000e240001800003 */
[----:B0-----:R-:W-:Y:S05]  /*49f0*/  @!P0 BRA `(.L_x_198) ;  /* 0xfffffffc00f08947 */ /* 0x001fea000383ffff */
[----:B------:R-:W-:Y:S05]  /*4a00*/  EXIT ;  /* 0x000000000000794d */ /* 0x000fea0003800000 */
.L_x_197:
[----:B------:R-:W0:Y:S02]  /*4a10*/  LD.E R0, desc[UR8][R10.64+0x4] ;  /* 0x000004080a007980 */ /* 0x000e24000c101900 */
[----:B0-----:R-:W-:-:S05]  /*4a20*/  IADD3 R3, PT, PT, R93, R0, RZ ;  /* 0x000000005d037210 */ /* 0x001fca0007ffe0ff */
[----:B------:R-:W-:Y:S01]  /*4a30*/  ST.E desc[UR8][R10.64+0x4], R3 ;  /* 0x000004030a007985 */ /* 0x000fe2000c101908 */
[----:B------:R-:W-:Y:S05]  /*4a40*/  EXIT ;  /* 0x000000000000794d */ /* 0x000fea0003800000 */
.L_x_199:
        /* <DEDUP_REMOVED lines=11> */
.L_x_3916:


//--------------------- .text._Z23gemm_half_q_half_kernelILi4ELi24ELb1ELb1ELi64EEvPK6__halfPKjS4_S2_PS0_iiiiPKtS7_iiiiiibS2_i --------------------------
	.section	.text._Z23gemm_half_q_half_kernelILi4ELi24ELb1ELb1ELi64EEvPK6__halfPKjS4_S2_PS0_iiiiPKtS7_iiiiiibS2_i,"ax",@progbits
	.align	128
        .global         _Z23gemm_half_q_half_kernelILi4ELi24ELb1ELb1ELi64EEvPK6__halfPKjS4_S2_PS0_iiiiPKtS7_iiiiiibS2_i
        .type           _Z23gemm_half_q_half_kernelILi4ELi24ELb1ELb1ELi64EEvPK6__halfPKjS4_S2_PS0_iiiiPKtS7_iiiiiibS2_i,@function
        .size           _Z23gemm_half_q_half_kernelILi4ELi24ELb1ELb1ELi64EEvPK6__halfPKjS4_S2_PS0_iiiiPKtS7_iiiiiibS2_i,(.L_x_3917 - _Z23gemm_half_q_half_kernelILi4ELi24ELb1ELb1ELi64EEvPK6__halfPKjS4_S2_PS0_iiiiPKtS7_iiiiiibS2_i)
        .other          _Z23gemm_half_q_half_kernelILi4ELi24ELb1ELb1ELi64EEvPK6__halfPKjS4_S2_PS0_iiiiPKtS7_iiiiiibS2_i,@"STO_CUDA_ENTRY STV_DEFAULT"
_Z23gemm_half_q_half_kernelILi4ELi24ELb1ELb1ELi64EEvPK6__halfPKjS4_S2_PS0_iiiiPKtS7_iiiiiibS2_i:
.text._Z23gemm_half_q_half_kernelILi4ELi24ELb1ELb1ELi64EEvPK6__halfPKjS4_S2_PS0_iiiiPKtS7_iiiiiibS2_i:
[----:B------:R-:W0:Y:S08]  /*0000*/  LDC R1, c[0x0][0x37c] ;  /* 0x0000df00ff017b82 */ /* 0x000e300000000800 */
[----:B------:R-:W1:Y:S01]  /*0010*/  S2UR UR10, SR_CTAID.Y ;  /* 0x00000000000a79c3 */ /* 0x000e620000002600 */
[----:B0-----:R-:W-:-:S07]  /*0020*/  IADD3 R1, PT, PT, R1, -0x10, RZ ;  /* 0xfffffff001017810 */ /* 0x001fce0007ffe0ff */
[----:B------:R-:W0:Y:S01]  /*0030*/  LDC R98, c[0x0][0x3a8] ;  /* 0x0000ea00ff627b82 */ /* 0x000e220000000800 */
[----:B-1----:R-:W-:-:S06]  /*0040*/  USHF.L.U32 UR7, UR10, 0x2, URZ ;  /* 0x000000020a077899 */ /* 0x002fcc00080006ff */
[----:B0-----:R-:W-:-:S04]  /*0050*/  IADD3 R98, PT, PT, R98, -UR7, RZ ;  /* 0x8000000762627c10 */ /* 0x001fc8000fffe0ff */
[----:B------:R-:W-:-:S13]  /*0060*/  ISETP.GE.AND P0, PT, R98, 0x1, PT ;  /* 0x000000016200780c */ /* 0x000fda0003f06270 */
[----:B------:R-:W-:Y:S05]  /*0070*/  @!P0 EXIT ;  /* 0x000000000000894d */ /* 0x000fea0003800000 */
[----:B------:R-:W0:Y:S01]  /*0080*/  LDC.64 R4, c[0x0][0x3e8] ;  /* 0x0000fa00ff047b82 */ /* 0x000e220000000a00 */
[----:B------:R-:W0:Y:S01]  /*0090*/  LDCU.64 UR8, c[0x0][0x358] ;  /* 0x00006b00ff0877ac */ /* 0x000e220008000a00 */
[----:B------:R-:W1:Y:S06]  /*00a0*/  S2R R0, SR_TID.X ;  /* 0x0000000000007919 */ /* 0x000e6c0000002100 */
[----:B------:R-:W2:Y:S01]  /*00b0*/  LDC R2, c[0x0][0x3b0] ;  /* 0x0000ec00ff027b82 */ /* 0x000ea20000000800 */
[----:B0-----:R-:W3:Y:S01]  /*00c0*/  LDG.E.U16 R95, desc[UR8][R4.64] ;  /* 0x00000008045f7981 */ /* 0x001ee2000c1e1500 */
[----:B------:R-:W-:-:S06]  /*00d0*/  ISETP.NE.AND P1, PT, R98, 0x1, PT ;  /* 0x000000016200780c */ /* 0x000fcc0003f25270 */
[----:B------:R-:W0:Y:S01]  /*00e0*/  S2UR UR4, SR_CTAID.X ;  /* 0x00000000000479c3 */ /* 0x000e220000002500 */
[----:B------:R-:W-:Y:S01]  /*00f0*/  PRMT R93, RZ, 0x7610, R93 ;  /* 0x00007610ff5d7816 */ /* 0x000fe2000000005d */
[----:B------:R-:W4:Y:S01]  /*0100*/  S2R R9, SR_CTAID.Z ;  /* 0x0000000000097919 */ /* 0x000f220000002700 */
[----:B------:R-:W-:Y:S02]  /*0110*/  PRMT R92, RZ, 0x7610, R92 ;  /* 0x00007610ff5c7816 */ /* 0x000fe4000000005c */
[----:B------:R-:W-:Y:S02]  /*0120*/  PRMT R91, RZ, 0x7610, R91 ;  /* 0x00007610ff5b7816 */ /* 0x000fe4000000005b */
[----:B---3--:R-:W-:Y:S01]  /*0130*/  PRMT R8, R95, 0x7610, R8 ;  /* 0x000076105f087816 */ /* 0x008fe20000000008 */
[----:B012-4-:R-:W-:Y:S06]  /*0140*/  @!P1 BRA `(.L_x_200) ;  /* 0x00000000003c9947 */ /* 0x017fec0003800000 */
        /* <DEDUP_REMOVED lines=15> */
.L_x_200:
[----:B------:R-:W-:Y:S02]  /*0240*/  PRMT R3, R8, 0x9910, RZ ;  /* 0x0000991008037816 */ /* 0x000fe400000000ff */
[----:B------:R-:W-:Y:S02]  /*0250*/  SHF.L.U32 R97, R9, 0x6, RZ ;  /* 0x0000000609617819 */ /* 0x000fe400000006ff */
[----:B------:R-:W-:Y:S02]  /*0260*/  ISETP.NE.AND P0, PT, R3, RZ, PT ;  /* 0x000000ff0300720c */ /* 0x000fe40003f05270 */
[----:B------:R-:W-:-:S11]  /*0270*/  VIADDMNMX R96, R97, 0x40, R2, PT ;  /* 0x0000004061607846 */ /* 0x000fd60003800102 */
[----:B------:R-:W-:Y:S05]  /*0280*/  @!P0 EXIT ;  /* 0x000000000000894d */ /* 0x000fea0003800000 */
        /* <DEDUP_REMOVED lines=36> */
.L_x_206:
[-C--:B------:R-:W-:Y:S02]  /*04d0*/  IADD3 R7, PT, PT, R15, R2.reuse, RZ ;  /* 0x000000020f077210 */ /* 0x080fe40007ffe0ff */
[C---:B------:R-:W-:Y:S02]  /*04e0*/  IADD3 R5, P2, PT, R20.reuse, R15, RZ ;  /* 0x0000000f14057210 */ /* 0x040fe40007f5e0ff */
[----:B------:R-:W-:Y:S02]  /*04f0*/  IADD3 R11, PT, PT, R7, R2, RZ ;  /* 0x00000002070b7210 */ /* 0x000fe40007ffe0ff */
[----:B------:R-:W-:Y:S02]  /*0500*/  LEA.HI.X.SX32 R6, R15, RZ, 0x1, P2 ;  /* 0x000000ff0f067211 */ /* 0x000fe400010f0eff */
[----:B------:R-:W-:Y:S02]  /*0510*/  LEA R4, P2, R5, UR12, 0x1 ;  /* 0x0000000c05047c11 */ /* 0x000fe4000f8408ff */
[----:B------:R-:W-:-:S02]  /*0520*/  IADD3 R12, P3, PT, R20, R7, RZ ;  /* 0x00000007140c7210 */ /* 0x000fc40007f7e0ff */
[----:B------:R-:W-:Y:S02]  /*0530*/  IADD3 R15, PT, PT, R11, R2, RZ ;  /* 0x000000020b0f7210 */ /* 0x000fe40007ffe0ff */
[----:B------:R-:W-:Y:S02]  /*0540*/  LEA.HI.X R5, R5, UR13, R6, 0x1, P2 ;  /* 0x0000000d05057c11 */ /* 0x000fe400090f0c06 */
[----:B------:R-:W-:Y:S02]  /*0550*/  LEA.HI.X.SX32 R7, R7, RZ, 0x1, P3 ;  /* 0x000000ff07077211 */ /* 0x000fe400018f0eff */
[----:B------:R-:W-:Y:S02]  /*0560*/  LEA R6, P2, R12, UR12, 0x1 ;  /* 0x0000000c0c067c11 */ /* 0x000fe4000f8408ff */
[C---:B------:R-:W-:Y:S01]  /*0570*/  IADD3 R17, P4, PT, R20.reuse, R11, RZ ;  /* 0x0000000b14117210 */ /* 0x040fe20007f9e0ff */
[----:B------:R-:W2:Y:S01]  /*0580*/  LDG.E.U16.CONSTANT R5, desc[UR8][R4.64] ;  /* 0x0000000804057981 */ /* 0x000ea2000c1e9500 */
[----:B------:R-:W-:-:S02]  /*0590*/  IADD3 R13, P5, PT, R20, R15, RZ ;  /* 0x0000000f140d7210 */ /* 0x000fc40007fbe0ff */
[----:B------:R-:W-:Y:S02]  /*05a0*/  LEA.HI.X R7, R12, UR13, R7, 0x1, P2 ;  /* 0x0000000d0c077c11 */ /* 0x000fe400090f0c07 */
[----:B------:R-:W-:Y:S02]  /*05b0*/  LEA.HI.X.SX32 R18, R11, RZ, 0x1, P4 ;  /* 0x000000ff0b127211 */ /* 0x000fe400020f0eff */
[----:B------:R-:W-:Y:S02]  /*05c0*/  LEA R10, P3, R17, UR12, 0x1 ;  /* 0x0000000c110a7c11 */ /* 0x000fe4000f8608ff */
[----:B------:R-:W-:Y:S01]  /*05d0*/  LEA.HI.X.SX32 R16, R15, RZ, 0x1, P5 ;  /* 0x000000ff0f107211 */ /* 0x000fe200028f0eff */
[----:B------:R-:W3:Y:S01]  /*05e0*/  LDG.E.U16.CONSTANT R7, desc[UR8][R6.64] ;  /* 0x0000000806077981 */ /* 0x000ee2000c1e9500 */
[----:B------:R-:W-:Y:S02]  /*05f0*/  LEA R12, P2, R13, UR12, 0x1 ;  /* 0x0000000c0d0c7c11 */ /* 0x000fe4000f8408ff */
[----:B------:R-:W-:-:S02]  /*0600*/  LEA.HI.X R11, R17, UR13, R18, 0x1, P3 ;  /* 0x0000000d110b7c11 */ /* 0x000fc400098f0c12 */
[----:B------:R-:W-:-:S04]  /*0610*/  LEA.HI.X R13, R13, UR13, R16, 0x1, P2 ;  /* 0x0000000d0d0d7c11 */ /* 0x000fc800090f0c10 */
        /* <DEDUP_REMOVED lines=11> */
.L_x_205:
        /* <DEDUP_REMOVED lines=11> */
[----:B------:R-:W-:-:S04]  /*0780*/  LEA.HI.X R7, R7, UR13, R10, 0x1, P2 ;  /* 0x0000000d07077c11 */ /* 0x000fc800090f0c0a */
        /* <DEDUP_REMOVED lines=8> */
.L_x_207:
[----:B------:R-:W-:-:S13]  /*0810*/  ISETP.EQ.AND P2, PT, R14, RZ, PT ;  /* 0x000000ff0e00720c */ /* 0x000fda0003f42270 */
[----:B------:R-:W-:Y:S05]  /*0820*/  @!P0 BRA P2, `(.L_x_202) ;  /* 0x0000000400788947 */ /* 0x000fea0001000000 */
.L_x_204:
[----:B------:R-:W-:-:S04]  /*0830*/  IADD3 R5, P0, PT, R20, R15, RZ ;  /* 0x0000000f14057210 */ /* 0x000fc80007f1e0ff */
[----:B------:R-:W-:Y:S02]  /*0840*/  LEA.HI.X.SX32 R6, R15, RZ, 0x1, P0 ;  /* 0x000000ff0f067211 */ /* 0x000fe400000f0eff */
[----:B------:R-:W-:-:S04]  /*0850*/  LEA R4, P0, R5, UR12, 0x1 ;  /* 0x0000000c05047c11 */ /* 0x000fc8000f8008ff */
[----:B------:R-:W-:-:S06]  /*0860*/  LEA.HI.X R5, R5, UR13, R6, 0x1, P0 ;  /* 0x0000000d05057c11 */ /* 0x000fcc00080f0c06 */
        /* <DEDUP_REMOVED lines=8> */
.L_x_203:
        /* <DEDUP_REMOVED lines=16> */
.L_x_210:
        /* <DEDUP_REMOVED lines=32> */
.L_x_209:
        /* <DEDUP_REMOVED lines=21> */
.L_x_211:
[----:B------:R-:W-:-:S13]  /*0d40*/  ISETP.NE.OR P0, PT, R14, RZ, P0 ;  /* 0x000000ff0e00720c */ /* 0x000fda0000705670 */
[----:B------:R-:W-:Y:S05]  /*0d50*/  @!P0 BRA `(.L_x_202) ;  /* 0x00000000002c8947 */ /* 0x000fea0003800000 */
.L_x_208:
[----:B-----5:R-:W-:-:S04]  /*0d60*/  IADD3 R5, P0, PT, R20, R15, RZ ;  /* 0x0000000f14057210 */ /* 0x020fc80007f1e0ff */
        /* <DEDUP_REMOVED lines=10> */
.L_x_202:
[----:B------:R-:W-:Y:S05]  /*0e10*/  BSYNC.RECONVERGENT B0 ;  /* 0x0000000000007941 */ /* 0x000fea0003800200 */
.L_x_201:
        /* <DEDUP_REMOVED lines=9> */
[----:B0-----:R-:W-:Y:S01]  /*0eb0*/  IADD3 R8, PT, PT, RZ, -R3, RZ ;  /* 0x80000003ff087210 */ /* 0x001fe20007ffe0ff */
[----:B------:R-:W-:-:S03]  /*0ec0*/  IMAD R3, R85, UR10, RZ ;  /* 0x0000000a55037c24 */ /* 0x000fc6000f8e02ff */
        /* <DEDUP_REMOVED lines=10> */
.L_x_215:
        /* <DEDUP_REMOVED lines=15> */
.L_x_214:
[----:B-1----:R-:W-:-:S04]  /*1060*/  IADD3 R4, PT, PT, RZ, -R8, RZ ;  /* 0x80000008ff047210 */ /* 0x002fc80007ffe0ff */
[----:B------:R-:W-:-:S13]  /*1070*/  ISETP.GT.AND P2, PT, R4, 0x1, PT ;  /* 0x000000010400780c */ /* 0x000fda0003f44270 */
[----:B------:R-:W-:Y:S05]  /*1080*/  @!P2 BRA `(.L_x_216) ;  /* 0x000000000024a947 */ /* 0x000fea0003800000 */
[----:B------:R-:W0:Y:S01]  /*1090*/  LDC.64 R6, c[0x0][0x3a0] ;  /* 0x0000e800ff067b82 */ /* 0x000e220000000a00 */
[CC--:B------:R-:W-:Y:S02]  /*10a0*/  IADD3 R10, PT, PT, R3.reuse, R85.reuse, RZ ;  /* 0x00000055030a7210 */ /* 0x0c0fe40007ffe0ff */
[----:B------:R-:W-:Y:S02]  /*10b0*/  PLOP3.LUT P0, PT, PT, PT, PT, 0x8, 0x80 ;  /* 0x000000000080781c */ /* 0x000fe40003f0e170 */
[----:B------:R-:W-:Y:S01]  /*10c0*/  IADD3 R8, PT, PT, R8, 0x2, RZ ;  /* 0x0000000208087810 */ /* 0x000fe20007ffe0ff */
[----:B0-----:R-:W-:Y:S01]  /*10d0*/  IMAD.WIDE R4, R3, 0x2, R6 ;  /* 0x0000000203047825 */ /* 0x001fe200078e0206 */
[----:B------:R-:W-:-:S03]  /*10e0*/  IADD3 R3, PT, PT, R10, R85, RZ ;  /* 0x000000550a037210 */ /* 0x000fc60007ffe0ff */
[----:B------:R-:W-:Y:S01]  /*10f0*/  IMAD.WIDE R6, R10, 0x2, R6 ;  /* 0x000000020a067825 */ /* 0x000fe200078e0206 */
[----:B------:R0:W-:Y:S04]  /*1100*/  STG.E.64 desc[UR8][R4.64], RZ ;  /* 0x000000ff04007986 */ /* 0x0001e8000c101b08 */
[----:B------:R0:W-:Y:S02]  /*1110*/  STG.E.64 desc[UR8][R6.64], RZ ;  /* 0x000000ff06007986 */ /* 0x0001e4000c101b08 */
.L_x_216:
[----:B------:R-:W-:-:S13]  /*1120*/  ISETP.NE.OR P0, PT, R8, RZ, P0 ;  /* 0x000000ff0800720c */ /* 0x000fda0000705670 */
[----:B------:R-:W-:Y:S05]  /*1130*/  @!P0 BRA `(.L_x_212) ;  /* 0x00000000001c8947 */ /* 0x000fea0003800000 */
.L_x_213:
[----:B0-----:R-:W0:Y:S02]  /*1140*/  LDC.64 R4, c[0x0][0x3a0] ;  /* 0x0000e800ff047b82 */ /* 0x001e240000000a00 */
.L_x_217:
[C---:B0-----:R-:W-:Y:S01]  /*1150*/  IMAD.WIDE R6, R3.reuse, 0x2, R4 ;  /* 0x0000000203067825 */ /* 0x041fe200078e0204 */
[----:B------:R-:W-:Y:S02]  /*1160*/  IADD3 R8, PT, PT, R8, 0x1, RZ ;  /* 0x0000000108087810 */ /* 0x000fe40007ffe0ff */
[----:B------:R-:W-:Y:S02]  /*1170*/  IADD3 R3, PT, PT, R3, R85, RZ ;  /* 0x0000005503037210 */ /* 0x000fe40007ffe0ff */
[----:B------:R1:W-:Y:S01]  /*1180*/  STG.E.64 desc[UR8][R6.64], RZ ;  /* 0x000000ff06007986 */ /* 0x0003e2000c101b08 */
[----:B------:R-:W-:-:S13]  /*1190*/  ISETP.NE.AND P0, PT, R8, RZ, PT ;  /* 0x000000ff0800720c */ /* 0x000fda0003f05270 */
[----:B-1----:R-:W-:Y:S05]  /*11a0*/  @P0 BRA `(.L_x_217) ;  /* 0xfffffffc00e80947 */ /* 0x002fea000383ffff */
.L_x_212:
[----:B------:R-:W1:Y:S01]  /*11b0*/  LDC.64 R10, c[0x0][0x3b8] ;  /* 0x0000ee00ff0a7b82 */ /* 0x000e620000000a00 */
[----:B0-----:R-:W-:-:S05]  /*11c0*/  SHF.L.U32 R5, R9, 0x7, RZ ;  /* 0x0000000709057819 */ /* 0x001fca00000006ff */
[----:B-1----:R-:W-:-:S05]  /*11d0*/  IMAD.WIDE.U32 R4, R5, 0x2, R10 ;  /* 0x0000000205047825 */ /* 0x002fca00078e000a */
        /* <DEDUP_REMOVED lines=12> */
.L_x_219:
        /* <DEDUP_REMOVED lines=34> */
[----:B----4-:R-:W-:-:S04]  /*14c0*/  IADD3 R15, PT, PT, R22, R15, RZ ;  /* 0x0000000f160f7210 */ /* 0x010fc80007ffe0ff */
[----:B------:R-:W-:-:S03]  /*14d0*/  ISETP.GE.AND P0, PT, R15, R96, PT ;  /* 0x000000600f00720c */ /* 0x000fc60003f06270 */
        /* <DEDUP_REMOVED lines=8> */
.L_x_218:
[----:B0-----:R0:W5:Y:S01]  /*1560*/  LDL.64 R4, [R1] ;  /* 0x0000000001047983 */ /* 0x0011620000100a00 */
[----:B------:R-:W1:Y:S01]  /*1570*/  LDCU UR4, c[0x0][0x3c8] ;  /* 0x00007900ff0477ac */ /* 0x000e620008000800 */
[----:B------:R-:W-:Y:S02]  /*1580*/  CS2R R6, SRZ ;  /* 0x0000000000067805 */ /* 0x000fe4000001ff00 */
[----:B------:R-:W-:Y:S01]  /*1590*/  CS2R R12, SRZ ;  /* 0x00000000000c7805 */ /* 0x000fe2000001ff00 */
[----:B------:R-:W2:Y:S01]  /*15a0*/  LDCU UR5, c[0x0][0x3cc] ;  /* 0x00007980ff0577ac */ /* 0x000ea20008000800 */
[----:B------:R-:W3:Y:S01]  /*15b0*/  LDCU UR6, c[0x0][0x3d0] ;  /* 0x00007a00ff0677ac */ /* 0x000ee20008000800 */
[----:B------:R-:W4:Y:S01]  /*15c0*/  LDCU UR10, c[0x0][0x3d4] ;  /* 0x00007a80ff0a77ac */ /* 0x000f220008000800 */
[----:B------:R-:W0:Y:S01]  /*15d0*/  LDCU UR11, c[0x0][0x3d8] ;  /* 0x00007b00ff0b77ac */ /* 0x000e220008000800 */
[C---:B-1----:R-:W-:Y:S02]  /*15e0*/  ISETP.GT.AND P0, PT, R97.reuse, UR4, PT ;  /* 0x0000000461007c0c */ /* 0x042fe4000bf04270 */
[----:B------:R-:W-:-:S02]  /*15f0*/  VIMNMX R0, PT, PT, R97, UR4, PT ;  /* 0x0000000461007c48 */ /* 0x000fc4000bfe0100 */
[C---:B--2---:R-:W-:Y:S02]  /*1600*/  ISETP.GT.AND P2, PT, R97.reuse, UR5, PT ;  /* 0x0000000561007c0c */ /* 0x044fe4000bf44270 */
[----:B------:R-:W-:Y:S02]  /*1610*/  SHF.R.S32.HI R3, RZ, 0x1f, R0 ;  /* 0x0000001fff037819 */ /* 0x000fe40000011400 */
[----:B---3--:R-:W-:Y:S02]  /*1620*/  ISETP.GT.AND P3, PT, R97, UR6, PT ;  /* 0x0000000661007c0c */ /* 0x008fe4000bf64270 */
[----:B------:R-:W-:Y:S01]  /*1630*/  LEA.HI R3, R3, R0, RZ, 0x5 ;  /* 0x0000000003037211 */ /* 0x000fe200078f28ff */
[----:B------:R-:W-:Y:S01]  /*1640*/  HFMA2 R0, -RZ, RZ, 0, 0 ;  /* 0x00000000ff007431 */ /* 0x000fe200000001ff */
[----:B----4-:R-:W-:Y:S02]  /*1650*/  ISETP.GT.AND P4, PT, R97, UR10, PT ;  /* 0x0000000a61007c0c */ /* 0x010fe4000bf84270 */
[----:B------:R-:W-:-:S02]  /*1660*/  SHF.R.S32.HI R15, RZ, 0x5, R3 ;  /* 0x00000005ff0f7819 */ /* 0x000fc40000011403 */
        /* <DEDUP_REMOVED lines=9> */
.L_x_220:
        /* <DEDUP_REMOVED lines=8> */
.L_x_221:
        /* <DEDUP_REMOVED lines=8> */
.L_x_222:
        /* <DEDUP_REMOVED lines=8> */
.L_x_223:
        /* <DEDUP_REMOVED lines=8> */
.L_x_224:
        /* <DEDUP_REMOVED lines=32> */
[----:B------:R-:W-:Y:S01]  /*1b00*/  IMAD.WIDE.U32 R10, R9, 0x100, R10 ;  /* 0x00000100090a7825 */ /* 0x000fe200078e000a */
[----:B------:R-:W-:-:S03]  /*1b10*/  PRMT R12, R93, 0x9910, RZ ;  /* 0x000099105d0c7816 */ /* 0x000fc600000000ff */
[----:B------:R-:W-:Y:S01]  /*1b20*/  HFMA2 R89, -RZ, RZ, 0, 0 ;  /* 0x00000000ff597431 */ /* 0x000fe200000001ff */
[----:B------:R-:W-:Y:S02]  /*1b30*/  VIMNMX R88, PT, PT, R96, UR6, PT ;  /* 0x0000000660587c48 */ /* 0x000fe4000bfe0100 */
[----:B------:R-:W-:Y:S02]  /*1b40*/  ISETP.NE.AND P0, PT, R12, RZ, PT ;  /* 0x000000ff0c00720c */ /* 0x000fe40003f05270 */
[----:B------:R-:W-:Y:S02]  /*1b50*/  IADD3 R86, P1, PT, R10, 0x2, RZ ;  /* 0x000000020a567810 */ /* 0x000fe40007f3e0ff */
[----:B------:R-:W-:Y:S02]  /*1b60*/  ISETP.EQ.OR P0, PT, R98, 0x3, !P0 ;  /* 0x000000036200780c */ /* 0x000fe40004702670 */
[----:B------:R-:W-:Y:S02]  /*1b70*/  IADD3.X R87, PT, PT, RZ, R11, RZ, P1, !PT ;  /* 0x0000000bff577210 */ /* 0x000fe40000ffe4ff */
[----:B------:R-:W-:-:S09]  /*1b80*/  PRMT R8, RZ, 0x7610, R8 ;  /* 0x00007610ff087816 */ /* 0x000fd20000000008 */
.L_x_230:
[----:B------:R-:W0:Y:S01]  /*1b90*/  LDC R85, c[0x0][0x3ac] ;  /* 0x0000eb00ff557b82 */ /* 0x000e220000000800 */
[----:B------:R-:W-:Y:S02]  /*1ba0*/  ISETP.NE.AND P2, PT, R97, R90, PT ;  /* 0x0000005a6100720c */ /* 0x000fe40003f45270 */
[----:B------:R-:W-:Y:S02]  /*1bb0*/  MOV R102, R100 ;  /* 0x0000006400667202 */ /* 0x000fe40000000f00 */
[----:B------:R-:W-:-:S05]  /*1bc0*/  MOV R103, R101 ;  /* 0x0000006500677202 */ /* 0x000fca0000000f00 */
[----:B------:R-:W2:Y:S04]  /*1bd0*/  LDG.E.128.CONSTANT R12, desc[UR8][R102.64] ;  /* 0x00000008660c7981 */ /* 0x000ea8000c1e9d00 */
[----:B------:R-:W-:Y:S01]  /*1be0*/  @!P2 LEA R9, R89, R1, 0x3 ;  /* 0x000000015909a211 */ /* 0x000fe200078e18ff */
[----:B------:R-:W3:Y:S04]  /*1bf0*/  @!P2 LDG.E.U16.CONSTANT R38, desc[UR8][R86.64] ;  /* 0x000000085626a981 */ /* 0x000ee8000c1e9500 */
[----:B------:R-:W4:Y:S01]  /*1c00*/  @!P2 LDL.64 R40, [R9+0x8] ;  /* 0x000008000928a983 */ /* 0x000f220000100a00 */
[----:B0-----:R-:W-:-:S05]  /*1c10*/  IMAD.WIDE R10, R85, 0x4, R102 ;  /* 0x00000004550a7825 */ /* 0x001fca00078e0266 */
[----:B------:R-:W5:Y:S01]  /*1c20*/  LDG.E.128.CONSTANT R16, desc[UR8][R10.64] ;  /* 0x000000080a107981 */ /* 0x000f62000c1e9d00 */
[----:B------:R-:W-:-:S05]  /*1c30*/  IMAD.WIDE R34, R85, 0x4, R10 ;  /* 0x0000000455227825 */ /* 0x000fca00078e020a */
[----:B------:R-:W5:Y:S01]  /*1c40*/  LDG.E.128.CONSTANT R20, desc[UR8][R34.64] ;  /* 0x0000000822147981 */ /* 0x000f62000c1e9d00 */
[----:B------:R-:W-:-:S05]  /*1c50*/  IMAD.WIDE R36, R85, 0x4, R34 ;  /* 0x0000000455247825 */ /* 0x000fca00078e0222 */
[----:B------:R0:W5:Y:S01]  /*1c60*/  LDG.E.128.CONSTANT R24, desc[UR8][R36.64] ;  /* 0x0000000824187981 */ /* 0x000162000c1e9d00 */
[----:B------:R-:W-:-:S05]  /*1c70*/  IMAD.WIDE R100, R85, 0x4, R36 ;  /* 0x0000000455647825 */ /* 0x000fca00078e0224 */
[----:B------:R-:W5:Y:S01]  /*1c80*/  LDG.E.128.CONSTANT R28, desc[UR8][R100.64] ;  /* 0x00000008641c7981 */ /* 0x000f62000c1e9d00 */
[----:B------:R-:W-:Y:S02]  /*1c90*/  MOV R32, 0x2800 ;  /* 0x0000280000207802 */ /* 0x000fe40000000f00 */
[----:B------:R-:W-:Y:S02]  /*1ca0*/  ISETP.NE.AND P3, PT, R95, RZ, PT ;  /* 0x000000ff5f00720c */ /* 0x000fe40003f65270 */
[----:B------:R-:W-:Y:S02]  /*1cb0*/  ISETP.NE.AND P1, PT, R98, 0x1, PT ;  /* 0x000000016200780c */ /* 0x000fe40003f25270 */
[----:B--2---:R-:W-:Y:S02]  /*1cc0*/  SHF.R.U32.HI R44, RZ, 0xf, R15 ;  /* 0x0000000fff2c7819 */ /* 0x004fe4000001160f */
[C---:B0-----:R-:W-:Y:S02]  /*1cd0*/  LOP3.LUT R37, R13.reuse, 0x1f001f, RZ, 0xc0, !PT ;  /* 0x001f001f0d257812 */ /* 0x041fe400078ec0ff */
[----:B------:R-:W-:-:S02]  /*1ce0*/  LOP3.LUT R10, R13, 0x3e003e0, RZ, 0xc0, !PT ;  /* 0x03e003e00d0a7812 */ /* 0x000fc400078ec0ff */
[----:B---3--:R-:W-:Y:S02]  /*1cf0*/  @!P2 IADD3 R90, PT, PT, R38, R97, RZ ;  /* 0x00000061265aa210 */ /* 0x008fe40007ffe0ff */
[----:B------:R-:W-:Y:S02]  /*1d00*/  SHF.R.U32.HI R38, RZ, 0xa, R13 ;  /* 0x0000000aff267819 */ /* 0x000fe4000001160d */
[----:B----4-:R-:W-:Y:S02]  /*1d10*/  @!P2 PRMT R99, R40, 0x7610, R99 ;  /* 0x000076102863a816 */ /* 0x010fe40000000063 */
[----:B------:R-:W-:Y:S02]  /*1d20*/  SHF.R.U32.HI R39, RZ, 0xf, R13 ;  /* 0x0000000fff277819 */ /* 0x000fe4000001160d */
[----:B------:R-:W-:Y:S02]  /*1d30*/  SHF.R.U32.HI R43, RZ, 0xf, R14 ;  /* 0x0000000fff2b7819 */ /* 0x000fe4000001160e */
[----:B------:R-:W-:-:S02]  /*1d40*/  @!P2 PRMT R104, R41, 0x7610, R104 ;  /* 0x000076102968a816 */ /* 0x000fc40000000068 */
[----:B------:R-:W-:Y:S02]  /*1d50*/  LOP3.LUT R34, R12, 0x1f001f, RZ, 0xc0, !PT ;  /* 0x001f001f0c227812 */ /* 0x000fe400078ec0ff */
[C---:B-----5:R-:W-:Y:S02]  /*1d60*/  LOP3.LUT R52, R16.reuse, 0x1f001f, RZ, 0xc0, !PT ;  /* 0x001f001f10347812 */ /* 0x060fe400078ec0ff */
[--C-:B------:R-:W-:Y:S02]  /*1d70*/  SHF.R.U32.HI R49, RZ, 0xa, R16.reuse ;  /* 0x0000000aff317819 */ /* 0x100fe40000011610 */
[----:B------:R-:W-:Y:S02]  /*1d80*/  LOP3.LUT R13, R16, 0x3e003e0, RZ, 0xc0, !PT ;  /* 0x03e003e0100d7812 */ /* 0x000fe400078ec0ff */
[----:B------:R-:W-:Y:S02]  /*1d90*/  SHF.R.U32.HI R36, RZ, 0xe, R16 ;  /* 0x0000000eff247819 */ /* 0x000fe40000011610 */
        /* <DEDUP_REMOVED lines=9> */
[----:B------:R-:W-:Y:S02]  /*1e30*/  SHF.R.U32.HI R19, RZ, 0xe, R19 ;  /* 0x0000000eff137819 */ /* 0x000fe40000011613 */
[----:B------:R-:W-:Y:S02]  /*1e40*/  LOP3.LUT R44, R44, 0x10001, RZ, 0xc0, !PT ;  /* 0x000100012c2c7812 */ /* 0x000fe400078ec0ff */
[----:B------:R-:W-:Y:S02]  /*1e50*/  @!P2 PRMT R99, R99, 0x7610, R40 ;  /* 0x000076106363a816 */ /* 0x000fe40000000028 */
[----:B------:R-:W-:-:S02]  /*1e60*/  LOP3.LUT R63, R18, 0x1f001f, RZ, 0xc0, !PT ;  /* 0x001f001f123f7812 */ /* 0x000fc400078ec0ff */
[--C-:B------:R-:W-:Y:S02]  /*1e70*/  SHF.R.U32.HI R62, RZ, 0xa, R18.reuse ;  /* 0x0000000aff3e7819 */ /* 0x100fe40000011612 */
[----:B------:R-:W-:Y:S02]  /*1e80*/  LOP3.LUT R15, R18, 0x3e003e0, RZ, 0xc0, !PT ;  /* 0x03e003e0120f7812 */ /* 0x000fe400078ec0ff */
[----:B------:R-:W-:Y:S02]  /*1e90*/  SHF.R.U32.HI R40, RZ, 0xe, R17 ;  /* 0x0000000eff287819 */ /* 0x000fe40000011611 */
[----:B------:R-:W-:Y:S02]  /*1ea0*/  SHF.R.U32.HI R18, RZ, 0xe, R18 ;  /* 0x0000000eff127819 */ /* 0x000fe40000011612 */
[----:B------:R-:W-:Y:S02]  /*1eb0*/  LOP3.LUT R39, R39, 0x10001, RZ, 0xc0, !PT ;  /* 0x0001000127277812 */ /* 0x000fe400078ec0ff */
[----:B------:R-:W-:-:S02]  /*1ec0*/  LOP3.LUT R43, R43, 0x10001, RZ, 0xc0, !PT ;  /* 0x000100012b2b7812 */ /* 0x000fc400078ec0ff */
[----:B------:R-:W-:Y:S02]  /*1ed0*/  @!P2 PRMT R104, R104, 0x7610, R41 ;  /* 0x000076106868a816 */ /* 0x000fe40000000029 */
        /* <DEDUP_REMOVED lines=8> */
[C---:B------:R-:W-:Y:S02]  /*1f60*/  LOP3.LUT R65, R22.reuse, 0x1f001f, RZ, 0xc0, !PT ;  /* 0x001f001f16417812 */ /* 0x040fe400078ec0ff */
[----:B------:R-:W-:Y:S02]  /*1f70*/  SHF.R.U32.HI R64, RZ, 0xa, R22 ;  /* 0x0000000aff407819 */ /* 0x000fe40000011616 */
[----:B------:R-:W-:-:S02]  /*1f80*/  LOP3.LUT R19, R22, 0x3e003e0, RZ, 0xc0, !PT ;  /* 0x03e003e016137812 */ /* 0x000fc400078ec0ff */
[----:B------:R-:W-:Y:S02]  /*1f90*/  LOP3.LUT R39, R39, 0x20002, R40, 0xf8, !PT ;  /* 0x0002000227277812 */ /* 0x000fe400078ef828 */
[----:B------:R-:W-:Y:S02]  /*1fa0*/  LOP3.LUT R43, R43, 0x20002, R18, 0xf8, !PT ;  /* 0x000200022b2b7812 */ /* 0x000fe400078ef812 */
[C---:B------:R-:W-:Y:S02]  /*1fb0*/  LOP3.LUT R50, R20.reuse, 0x1f001f, RZ, 0xc0, !PT ;  /* 0x001f001f14327812 */ /* 0x040fe400078ec0ff */
[----:B------:R-:W-:Y:S02]  /*1fc0*/  SHF.R.U32.HI R51, RZ, 0xa, R20 ;  /* 0x0000000aff337819 */ /* 0x000fe40000011614 */
[----:B------:R-:W-:Y:S02]  /*1fd0*/  LOP3.LUT R17, R20, 0x3e003e0, RZ, 0xc0, !PT ;  /* 0x03e003e014117812 */ /* 0x000fe400078ec0ff */
[----:B------:R-:W-:-:S02]  /*1fe0*/  SHF.R.U32.HI R22, RZ, 0xd, R22 ;  /* 0x0000000dff167819 */ /* 0x000fc40000011616 */
[----:B------:R-:W-:Y:S02]  /*1ff0*/  LOP3.LUT R35, R35, 0x20002, R36, 0xf8, !PT ;  /* 0x0002000223237812 */ /* 0x000fe400078ef824 */
[----:B------:R-:W-:Y:S02]  /*2000*/  SHF.R.U32.HI R20, RZ, 0xd, R20 ;  /* 0x0000000dff147819 */ /* 0x000fe40000011614 */
[----:B------:R-:W-:Y:S02]  /*2010*/  SHF.R.U32.HI R40, RZ, 0xd, R23 ;  /* 0x0000000dff287819 */ /* 0x000fe40000011617 */
[----:B------:R-:W-:Y:S02]  /*2020*/  SHF.R.U32.HI R36, RZ, 0xd, R21 ;  /* 0x0000000dff247819 */ /* 0x000fe40000011615 */
[----:B------:R-:W-:Y:S02]  /*2030*/  LOP3.LUT R68, R23, 0x1f001f, RZ, 0xc0, !PT ;  /* 0x001f001f17447812 */ /* 0x000fe400078ec0ff */
[----:B------:R-:W-:-:S02]  /*2040*/  SHF.R.U32.HI R67, RZ, 0xa, R23 ;  /* 0x0000000aff437819 */ /* 0x000fc40000011617 */
[----:B------:R-:W-:Y:S02]  /*2050*/  LOP3.LUT R56, R23, 0x3e003e0, RZ, 0xc0, !PT ;  /* 0x03e003e017387812 */ /* 0x000fe400078ec0ff */
[C---:B------:R-:W-:Y:S02]  /*2060*/  LOP3.LUT R54, R21.reuse, 0x1f001f, RZ, 0xc0, !PT ;  /* 0x001f001f15367812 */ /* 0x040fe400078ec0ff */
[----:B------:R-:W-:Y:S02]  /*2070*/  SHF.R.U32.HI R53, RZ, 0xa, R21 ;  /* 0x0000000aff357819 */ /* 0x000fe40000011615 */
[----:B------:R-:W-:Y:S02]  /*2080*/  LOP3.LUT R18, R21, 0x3e003e0, RZ, 0xc0, !PT ;  /* 0x03e003e015127812 */ /* 0x000fe400078ec0ff */
[----:B------:R-:W-:Y:S02]  /*2090*/  LOP3.LUT R23, R43, 0x40004, R22, 0xf8, !PT ;  /* 0x000400042b177812 */ /* 0x000fe400078ef816 */
[----:B------:R-:W-:-:S02]  /*20a0*/  LOP3.LUT R21, R35, 0x40004, R20, 0xf8, !PT ;  /* 0x0004000423157812 */ /* 0x000fc400078ef814 */
[----:B------:R-:W-:Y:S02]  /*20b0*/  LOP3.LUT R22, R47, 0x40004, R40, 0xf8, !PT ;  /* 0x000400042f167812 */ /* 0x000fe400078ef828 */
[----:B------:R-:W-:Y:S02]  /*20c0*/  LOP3.LUT R20, R39, 0x40004, R36, 0xf8, !PT ;  /* 0x0004000427147812 */ /* 0x000fe400078ef824 */
        /* <DEDUP_REMOVED lines=9> */
[----:B------:R-:W-:-:S02]  /*2160*/  LOP3.LUT R39, R25, 0x1f001f, RZ, 0xc0, !PT ;  /* 0x001f001f19277812 */ /* 0x000fc400078ec0ff */
[----:B------:R-:W-:Y:S02]  /*2170*/  SHF.R.U32.HI R40, RZ, 0xa, R25 ;  /* 0x0000000aff287819 */ /* 0x000fe40000011619 */
[----:B------:R-:W-:Y:S02]  /*2180*/  LOP3.LUT R72, R25, 0x3e003e0, RZ, 0xc0, !PT ;  /* 0x03e003e019487812 */ /* 0x000fe400078ec0ff */
[----:B------:R-:W-:Y:S02]  /*2190*/  SHF.R.U32.HI R26, RZ, 0xc, R26 ;  /* 0x0000000cff1a7819 */ /* 0x000fe4000001161a */
[----:B------:R-:W-:Y:S02]  /*21a0*/  SHF.R.U32.HI R27, RZ, 0xc, R27 ;  /* 0x0000000cff1b7819 */ /* 0x000fe4000001161b */
[----:B------:R-:W-:Y:S02]  /*21b0*/  SHF.R.U32.HI R24, RZ, 0xc, R24 ;  /* 0x0000000cff187819 */ /* 0x000fe40000011618 */
[----:B------:R-:W-:-:S02]  /*21c0*/  SHF.R.U32.HI R25, RZ, 0xc, R25 ;  /* 0x0000000cff197819 */ /* 0x000fc40000011619 */
[----:B------:R-:W-:Y:S02]  /*21d0*/  LOP3.LUT R59, R23, 0x80008, R26, 0xf8, !PT ;  /* 0x00080008173b7812 */ /* 0x000fe400078ef81a */
[----:B------:R-:W-:Y:S02]  /*21e0*/  LOP3.LUT R60, R22, 0x80008, R27, 0xf8, !PT ;  /* 0x00080008163c7812 */ /* 0x000fe400078ef81b */
[----:B------:R-:W-:Y:S02]  /*21f0*/  LOP3.LUT R57, R21, 0x80008, R24, 0xf8, !PT ;  /* 0x0008000815397812 */ /* 0x000fe400078ef818 */
[----:B------:R-:W-:Y:S02]  /*2200*/  LOP3.LUT R58, R20, 0x80008, R25, 0xf8, !PT ;  /* 0x00080008143a7812 */ /* 0x000fe400078ef819 */
[C---:B------:R-:W-:Y:S02]  /*2210*/  LOP3.LUT R80, R31.reuse, 0x3e003e0, RZ, 0xc0, !PT ;  /* 0x03e003e01f507812 */ /* 0x040fe400078ec0ff */
[----:B------:R-:W-:-:S02]  /*2220*/  LOP3.LUT R26, R31, 0x1f001f, RZ, 0xc0, !PT ;  /* 0x001f001f1f1a7812 */ /* 0x000fc400078ec0ff */
[----:B------:R-:W-:Y:S02]  /*2230*/  SHF.R.U32.HI R27, RZ, 0xa, R31 ;  /* 0x0000000aff1b7819 */ /* 0x000fe4000001161f */
[C---:B------:R-:W-:Y:S02]  /*2240*/  LOP3.LUT R20, R28.reuse, 0x1f001f, RZ, 0xc0, !PT ;  /* 0x001f001f1c147812 */ /* 0x040fe400078ec0ff */
[----:B------:R-:W-:Y:S02]  /*2250*/  SHF.R.U32.HI R21, RZ, 0xa, R28 ;  /* 0x0000000aff157819 */ /* 0x000fe4000001161c */
[----:B------:R-:W-:Y:S02]  /*2260*/  LOP3.LUT R77, R28, 0x3e003e0, RZ, 0xc0, !PT ;  /* 0x03e003e01c4d7812 */ /* 0x000fe400078ec0ff */
[----:B------:R-:W-:Y:S02]  /*2270*/  LOP3.LUT R22, R29, 0x1f001f, RZ, 0xc0, !PT ;  /* 0x001f001f1d167812 */ /* 0x000fe400078ec0ff */
[----:B------:R-:W-:-:S02]  /*2280*/  SHF.R.U32.HI R23, RZ, 0xa, R29 ;  /* 0x0000000aff177819 */ /* 0x000fc4000001161d */
[----:B------:R-:W-:Y:S02]  /*2290*/  LOP3.LUT R78, R29, 0x3e003e0, RZ, 0xc0, !PT ;  /* 0x03e003e01d4e7812 */ /* 0x000fe400078ec0ff */
[----:B------:R-:W-:Y:S02]  /*22a0*/  SHF.R.U32.HI R31, RZ, 0xb, R31 ;  /* 0x0000000bff1f7819 */ /* 0x000fe4000001161f */
[----:B------:R-:W-:Y:S02]  /*22b0*/  LOP3.LUT R11, R11, 0x64006400, RZ, 0xfc, !PT ;  /* 0x640064000b0b7812 */ /* 0x000fe400078efcff */
[----:B------:R-:W-:Y:S02]  /*22c0*/  LOP3.LUT R13, R13, 0x64006400, RZ, 0xfc, !PT ;  /* 0x640064000d0d7812 */ /* 0x000fe400078efcff */
[----:B------:R-:W-:Y:S02]  /*22d0*/  SHF.R.U32.HI R28, RZ, 0xb, R28 ;  /* 0x0000000bff1c7819 */ /* 0x000fe4000001161c */
[----:B------:R-:W-:-:S02]  /*22e0*/  SHF.R.U32.HI R29, RZ, 0xb, R29 ;  /* 0x0000000bff1d7819 */ /* 0x000fc4000001161d */
[----:B------:R-:W-:Y:S02]  /*22f0*/  LOP3.LUT R15, R15, 0x64006400, RZ, 0xfc, !PT ;  /* 0x640064000f0f7812 */ /* 0x000fe400078efcff */
[C---:B------:R-:W-:Y:S02]  /*2300*/  LOP3.LUT R24, R30.reuse, 0x1f001f, RZ, 0xc0, !PT ;  /* 0x001f001f1e187812 */ /* 0x040fe400078ec0ff */
[----:B------:R-:W-:Y:S02]  /*2310*/  SHF.R.U32.HI R25, RZ, 0xa, R30 ;  /* 0x0000000aff197819 */ /* 0x000fe4000001161e */
[----:B------:R-:W-:Y:S02]  /*2320*/  LOP3.LUT R79, R30, 0x3e003e0, RZ, 0xc0, !PT ;  /* 0x03e003e01e4f7812 */ /* 0x000fe400078ec0ff */
[----:B------:R-:W-:Y:S02]  /*2330*/  LOP3.LUT R9, R9, 0x64006400, RZ, 0xfc, !PT ;  /* 0x6400640009097812 */ /* 0x000fe400078efcff */
[----:B------:R-:W-:-:S02]  /*2340*/  LOP3.LUT R17, R17, 0x64006400, RZ, 0xfc, !PT ;  /* 0x6400640011117812 */ /* 0x000fc400078efcff */
[----:B------:R-:W-:Y:S02]  /*2350*/  LOP3.LUT R19, R19, 0x64006400, RZ, 0xfc, !PT ;  /* 0x6400640013137812 */ /* 0x000fe400078efcff */
[----:B------:R-:W-:Y:S01]  /*2360*/  SHF.R.U32.HI R30, RZ, 0xb, R30 ;  /* 0x0000000bff1e7819 */ /* 0x000fe2000001161e */
[-C--:B------:R-:W-:Y:S01]  /*2370*/  HFMA2 R75, R11, R32.reuse.H0_H0, -48, -48 ;  /* 0xd200d2000b4b7431 */ /* 0x080fe20000040020 */
[----:B------:R-:W-:Y:S01]  /*2380*/  LOP3.LUT R31, R60, 0x100010, R31, 0xf8, !PT ;  /* 0x001000103c1f7812 */ /* 0x000fe200078ef81f */
[-C--:B------:R-:W-:Y:S01]  /*2390*/  HFMA2 R60, R13, R32.reuse.H0_H0, -48, -48 ;  /* 0xd200d2000d3c7431 */ /* 0x080fe20000040020 */
[----:B------:R-:W-:Y:S02]  /*23a0*/  LOP3.LUT R28, R57, 0x100010, R28, 0xf8, !PT ;  /* 0x00100010391c7812 */ /* 0x000fe400078ef81c */
        /* <DEDUP_REMOVED lines=8> */
[----:B------:R-:W-:-:S02]  /*2430*/  LOP3.LUT R30, R59, 0x100010, R30, 0xf8, !PT ;  /* 0x001000103b1e7812 */ /* 0x000fc400078ef81e */
        /* <DEDUP_REMOVED lines=11> */
[----:B------:R-:W-:Y:S01]  /*24f0*/  LOP3.LUT R33, R33, 0x1f001f, RZ, 0xc0, !PT ;  /* 0x001f001f21217812 */ /* 0x000fe200078ec0ff */
[----:B------:R-:W-:-:S02]  /*2500*/  HFMA2 R12, R13, R32.H0_H0, -48, -48 ;  /* 0xd200d2000d0c7431 */ /* 0x000fc40000040020 */
[-C--:B------:R-:W-:Y:S01]  /*2510*/  HFMA2 R76, R57, R32.reuse.H0_H0, -48, -48 ;  /* 0xd200d200394c7431 */ /* 0x080fe20000040020 */
[----:B------:R-:W-:Y:S01]  /*2520*/  LOP3.LUT R82, R33, 0x64006400, RZ, 0xfc, !PT ;  /* 0x6400640021527812 */ /* 0x000fe200078efcff */
[-C--:B------:R-:W-:Y:S01]  /*2530*/  HFMA2 R13, R15, R32.reuse.H0_H0, -48, -48 ;  /* 0xd200d2000f0d7431 */ /* 0x080fe20000040020 */
[----:B------:R-:W-:Y:S01]  /*2540*/  LOP3.LUT R33, R62, 0x1f001f, RZ, 0xc0, !PT ;  /* 0x001f001f3e217812 */ /* 0x000fe200078ec0ff */
[-C--:B------:R-:W-:Y:S02]  /*2550*/  HFMA2 R74, R81, R32.reuse.H0_H0, -48, -48 ;  /* 0xd200d200514a7431 */ /* 0x080fe40000040020 */
[-C--:B------:R-:W-:Y:S02]  /*2560*/  HFMA2 R59, R59, R32.reuse.H0_H0, -48, -48 ;  /* 0xd200d2003b3b7431 */ /* 0x080fe40000040020 */
[-C--:B------:R-:W-:Y:S02]  /*2570*/  HFMA2 R57, R105, R32.reuse.H0_H0, -48, -48 ;  /* 0xd200d20069397431 */ /* 0x080fe40000040020 */
[----:B------:R-:W-:-:S02]  /*2580*/  HFMA2 R9, R9, R32.H0_H0, -48, -48 ;  /* 0xd200d20009097431 */ /* 0x000fc40000040020 */
[-C--:B------:R-:W-:Y:S02]  /*2590*/  HFMA2 R11, R11, R32.reuse.H0_H0, -48, -48 ;  /* 0xd200d2000b0b7431 */ /* 0x080fe40000040020 */
[-C--:B------:R-:W-:Y:S02]  /*25a0*/  HFMA2 R14, R71, R32.reuse.H0_H0, -48, -48 ;  /* 0xd200d200470e7431 */ /* 0x080fe40000040020 */
[-C--:B------:R-:W-:Y:S02]  /*25b0*/  HFMA2 R15, R73, R32.reuse.H0_H0, -48, -48 ;  /* 0xd200d200490f7431 */ /* 0x080fe40000040020 */
[-C--:B------:R-:W-:Y:S02]  /*25c0*/  HFMA2 R16, R77, R32.reuse.H0_H0, -48, -48 ;  /* 0xd200d2004d107431 */ /* 0x080fe40000040020 */
[-C--:B------:R-:W-:Y:S02]  /*25d0*/  HFMA2 R17, R17, R32.reuse.H0_H0, -48, -48 ;  /* 0xd200d20011117431 */ /* 0x080fe40000040020 */
[----:B------:R-:W-:-:S02]  /*25e0*/  HFMA2 R18, R79, R32.H0_H0, -48, -48 ;  /* 0xd200d2004f127431 */ /* 0x000fc40000040020 */
[----:B------:R-:W-:Y:S01]  /*25f0*/  HFMA2 R19, R19, R32.H0_H0, -48, -48 ;  /* 0xd200d20013137431 */ /* 0x000fe20000040020 */
        /* <DEDUP_REMOVED lines=15> */
[----:B------:R-:W-:Y:S01]  /*26f0*/  LOP3.LUT R66, R69, 0x1f001f, RZ, 0xc0, !PT ;  /* 0x001f001f45427812 */ /* 0x000fe200078ec0ff */
[----:B------:R-:W-:Y:S01]  /*2700*/  HADD2 R84, R34, -1040, -1040 ;  /* 0xe410e41022547430 */ /* 0x000fe20000000000 */
        /* <DEDUP_REMOVED lines=58> */
[----:B------:R-:W-:Y:S01]  /*2ab0*/  @!P2 IADD3 R105, PT, PT, R89, 0x1, RZ ;  /* 0x000000015969a810 */ /* 0x000fe20007ffe0ff */
        /* <DEDUP_REMOVED lines=107> */
.L_x_226:
[----:B------:R-:W-:Y:S01]  /*3170*/  @!P2 MOV R89, R105 ;  /* 0x000000690059a202 */ /* 0x000fe20000000f00 */
        /* <DEDUP_REMOVED lines=81> */
.L_x_228:
        /* <DEDUP_REMOVED lines=80> */
.L_x_229:
        /* <DEDUP_REMOVED lines=77> */
.L_x_227:
        /* <DEDUP_REMOVED lines=8> */
.L_x_225:
[----:B------:R-:W0:Y:S02]  /*40e0*/  LDCU UR5, c[0x0][0x3d4] ;  /* 0x00007a80ff0577ac */ /* 0x000e240008000800 */
[----:B0-----:R-:W-:-:S04]  /*40f0*/  VIMNMX R96, PT, PT, R96, UR5, PT ;  /* 0x0000000560607c48 */ /* 0x001fc8000bfe0100 */
[----:B------:R-:W-:-:S13]  /*4100*/  ISETP.GT.AND P0, PT, R96, R97, PT ;  /* 0x000000616000720c */ /* 0x000fda0003f04270 */
[----:B------:R-:W-:Y:S05]  /*4110*/  @!P0 BRA `(.L_x_231) ;  /* 0x0000006c00048947 */ /* 0x000fea0003800000 */
[----:B------:R-:W0:Y:S01]  /*4120*/  LDC.64 R10, c[0x0][0x3b8] ;  /* 0x0000ee00ff0a7b82 */ /* 0x000e220000000a00 */
[----:B------:R-:W-:Y:S01]  /*4130*/  PRMT R9, R93, 0x9910, RZ ;  /* 0x000099105d097816 */ /* 0x000fe200000000ff */
[----:B------:R-:W-:-:S03]  /*4140*/  UIADD3 UR4, UPT, UPT, UR4, 0x100, URZ ;  /* 0x0000010004047890 */ /* 0x000fc6000fffe0ff */
[----:B------:R-:W-:-:S04]  /*4150*/  ISETP.NE.AND P0, PT, R9, RZ, PT ;  /* 0x000000ff0900720c */ /* 0x000fc80003f05270 */
[----:B------:R-:W-:Y:S01]  /*4160*/  ISETP.EQ.OR P0, PT, R98, 0x3, !P0 ;  /* 0x000000036200780c */ /* 0x000fe20004702670 */
[----:B0-----:R-:W-:-:S03]  /*4170*/  IMAD.WIDE.U32 R10, R97, 0x4, R10 ;  /* 0x00000004610a7825 */ /* 0x001fc600078e000a */
[----:B------:R-:W-:-:S04]  /*4180*/  IADD3 R16, P1, PT, R10, 0x2, RZ ;  /* 0x000000020a107810 */ /* 0x000fc80007f3e0ff */
[----:B------:R-:W-:-:S09]  /*4190*/  IADD3.X R17, PT, PT, RZ, R11, RZ, P1, !PT ;  /* 0x0000000bff117210 */ /* 0x000fd20000ffe4ff */
.L_x_248:
[----:B------:R-:W-:Y:S01]  /*41a0*/  ISETP.NE.AND P3, PT, R97, R90, PT ;  /* 0x0000005a6100720c */ /* 0x000fe20003f65270 */
[----:B------:R-:W2:-:S12]  /*41b0*/  LDG.E.128.CONSTANT R20, desc[UR8][R102.64] ;  /* 0x0000000866147981 */ /* 0x000e98000c1e9d00 */
[----:B------:R-:W-:Y:S01]  /*41c0*/  @!P3 LEA R10, R89, R1, 0x3 ;  /* 0x00000001590ab211 */ /* 0x000fe200078e18ff */
[----:B------:R0:W5:Y:S05]  /*41d0*/  @!P3 LDG.E.U16.CONSTANT R12, desc[UR8][R16.64] ;  /* 0x00000008100cb981 */ /* 0x00016a000c1e9500 */
[----:B------:R-:W3:Y:S01]  /*41e0*/  @!P3 LDL.64 R10, [R10+0x8] ;  /* 0x000008000a0ab983 */ /* 0x000ee20000100a00 */
[----:B------:R-:W-:Y:S02]  /*41f0*/  ISETP.NE.AND P2, PT, R95, RZ, PT ;  /* 0x000000ff5f00720c */ /* 0x000fe40003f45270 */
[----:B------:R-:W-:Y:S02]  /*4200*/  MOV R14, 0x2c00 ;  /* 0x00002c00000e7802 */ /* 0x000fe40000000f00 */
[----:B------:R-:W-:-:S02]  /*4210*/  ISETP.NE.AND P1, PT, R98, 0x1, PT ;  /* 0x000000016200780c */ /* 0x000fc40003f25270 */
[----:B------:R-:W-:Y:S02]  /*4220*/  @!P3 IADD3 R42, PT, PT, R89, 0x1, RZ ;  /* 0x00000001592ab810 */ /* 0x000fe40007ffe0ff */
[----:B--2---:R-:W-:Y:S02]  /*4230*/  LOP3.LUT R18, R21, 0xf000f0, RZ, 0xc0, !PT ;  /* 0x00f000f015127812 */ /* 0x004fe400078ec0ff */
[C---:B------:R-:W-:Y:S02]  /*4240*/  LOP3.LUT R24, R22.reuse, 0xf000f, RZ, 0xc0, !PT ;  /* 0x000f000f16187812 */ /* 0x040fe400078ec0ff */
[----:B------:R-:W-:Y:S02]  /*4250*/  LOP3.LUT R25, R22, 0xf000f0, RZ, 0xc0, !PT ;  /* 0x00f000f016197812 */ /* 0x000fe400078ec0ff */
[----:B------:R-:W-:Y:S02]  /*4260*/  SHF.R.U32.HI R22, RZ, 0x8, R22 ;  /* 0x00000008ff167819 */ /* 0x000fe40000011616 */
[----:B------:R-:W-:-:S02]  /*4270*/  LOP3.LUT R9, R20, 0xf000f, RZ, 0xc0, !PT ;  /* 0x000f000f14097812 */ /* 0x000fc400078ec0ff */
[----:B---3--:R-:W-:Y:S02]  /*4280*/  @!P3 PRMT R104, R11, 0x7610, R104 ;  /* 0x000076100b68b816 */ /* 0x008fe40000000068 */
[----:B------:R-:W-:Y:S02]  /*4290*/  @!P3 PRMT R99, R10, 0x7610, R99 ;  /* 0x000076100a63b816 */ /* 0x000fe40000000063 */
[----:B------:R-:W-:Y:S02]  /*42a0*/  @!P3 PRMT R104, R104, 0x7610, R11 ;  /* 0x000076106868b816 */ /* 0x000fe4000000000b */
[----:B------:R-:W-:Y:S02]  /*42b0*/  LOP3.LUT R11, R21, 0xf000f, RZ, 0xc0, !PT ;  /* 0x000f000f150b7812 */ /* 0x000fe400078ec0ff */
[----:B------:R-:W-:Y:S02]  /*42c0*/  SHF.R.U32.HI R21, RZ, 0x8, R21 ;  /* 0x00000008ff157819 */ /* 0x000fe40000011615 */
[----:B------:R-:W-:-:S02]  /*42d0*/  @!P3 PRMT R99, R99, 0x7610, R10 ;  /* 0x000076106363b816 */ /* 0x000fc4000000000a */
[----:B------:R-:W-:Y:S02]  /*42e0*/  LOP3.LUT R10, R20, 0xf000f0, RZ, 0xc0, !PT ;  /* 0x00f000f0140a7812 */ /* 0x000fe400078ec0ff */
[----:B------:R-:W-:Y:S02]  /*42f0*/  LOP3.LUT R19, R18, 0x64006400, RZ, 0xfc, !PT ;  /* 0x6400640012137812 */ /* 0x000fe400078efcff */
[----:B------:R-:W-:Y:S02]  /*4300*/  SHF.R.U32.HI R20, RZ, 0x8, R20 ;  /* 0x00000008ff147819 */ /* 0x000fe40000011614 */
[C---:B------:R-:W-:Y:S02]  /*4310*/  LOP3.LUT R26, R23.reuse, 0xf000f, RZ, 0xc0, !PT ;  /* 0x000f000f171a7812 */ /* 0x040fe400078ec0ff */
[----:B------:R-:W-:Y:S02]  /*4320*/  LOP3.LUT R27, R23, 0xf000f0, RZ, 0xc0, !PT ;  /* 0x00f000f0171b7812 */ /* 0x000fe400078ec0ff */
[----:B------:R-:W-:-:S02]  /*4330*/  SHF.R.U32.HI R28, RZ, 0x8, R23 ;  /* 0x00000008ff1c7819 */ /* 0x000fc40000011617 */
[C---:B------:R-:W-:Y:S02]  /*4340*/  LOP3.LUT R18, R21.reuse, 0xf000f, RZ, 0xc0, !PT ;  /* 0x000f000f15127812 */ /* 0x040fe400078ec0ff */
        /* <DEDUP_REMOVED lines=19> */
[----:B------:R-:W-:Y:S02]  /*4480*/  LOP3.LUT R10, R10, 0x64006400, RZ, 0xfc, !PT ;  /* 0x640064000a0a7812 */ /* 0x000fe400078efcff */
[----:B------:R-:W-:Y:S02]  /*4490*/  LOP3.LUT R11, R20, 0x64006400, RZ, 0xfc, !PT ;  /* 0x64006400140b7812 */ /* 0x000fe400078efcff */
[----:B------:R-:W-:Y:S02]  /*44a0*/  LOP3.LUT R18, R18, 0x64006400, RZ, 0xfc, !PT ;  /* 0x6400640012127812 */ /* 0x000fe400078efcff */
[----:B------:R-:W-:Y:S01]  /*44b0*/  LOP3.LUT R35, R28, 0x64006400, RZ, 0xfc, !PT ;  /* 0x640064001c237812 */ /* 0x000fe200078efcff */
[----:B------:R-:W-:Y:S02]  /*44c0*/  HFMA2 R24, R25, R14.H0_H0, -72, -72 ;  /* 0xd480d48019187431 */ /* 0x000fe4000004000e */
[----:B------:R-:W-:Y:S02]  /*44d0*/  HADD2 R31, R32, -1032, -1032 ;  /* 0xe408e408201f7430 */ /* 0x000fe40000000000 */
[----:B------:R-:W-:-:S02]  /*44e0*/  HADD2 R25, R26, -1032, -1032 ;  /* 0xe408e4081a197430 */ /* 0x000fc40000000000 */
[-C--:B------:R-:W-:Y:S02]  /*44f0*/  HFMA2 R32, R33, R14.reuse.H0_H0, -72, -72 ;  /* 0xd480d48021207431 */ /* 0x080fe4000004000e */
[-C--:B------:R-:W-:Y:S02]  /*4500*/  HFMA2 R26, R27, R14.reuse.H0_H0, -72, -72 ;  /* 0xd480d4801b1a7431 */ /* 0x080fe4000004000e */
[----:B------:R-:W-:Y:S02]  /*4510*/  HADD2 R33, R34, -1032, -1032 ;  /* 0xe408e40822217430 */ /* 0x000fe40000000000 */
[----:B------:R-:W-:Y:S02]  /*4520*/  HADD2 R21, R9, -1032, -1032 ;  /* 0xe408e40809157430 */ /* 0x000fe40000000000 */
[----:B------:R-:W-:Y:S02]  /*4530*/  HFMA2 R15, R15, R14.H0_H0, -72, -72 ;  /* 0xd480d4800f0f7431 */ /* 0x000fe4000004000e */
[----:B------:R-:W-:-:S02]  /*4540*/  HADD2 R20, R13, -1032, -1032 ;  /* 0xe408e4080d147430 */ /* 0x000fc40000000000 */
[-C--:B------:R-:W-:Y:S02]  /*4550*/  HFMA2 R22, R19, R14.reuse.H0_H0, -72, -72 ;  /* 0xd480d48013167431 */ /* 0x080fe4000004000e */
[----:B------:R-:W-:Y:S02]  /*4560*/  HADD2 R23, R23, -1032, -1032 ;  /* 0xe408e40817177430 */ /* 0x000fe40000000000 */
[----:B------:R-:W-:Y:S02]  /*4570*/  HADD2 R27, R10, -1032, -1032 ;  /* 0xe408e4080a1b7430 */ /* 0x000fe40000000000 */
[-C--:B------:R-:W-:Y:S02]  /*4580*/  HFMA2 R28, R11, R14.reuse.H0_H0, -72, -72 ;  /* 0xd480d4800b1c7431 */ /* 0x080fe4000004000e */
[----:B------:R-:W-:Y:S02]  /*4590*/  HADD2 R29, R18, -1032, -1032 ;  /* 0xe408e408121d7430 */ /* 0x000fe40000000000 */
[----:B------:R-:W-:Y:S01]  /*45a0*/  HFMA2 R34, R35, R14.H0_H0, -72, -72 ;  /* 0xd480d48023227431 */ /* 0x000fe2000004000e */
[----:B0-----:R-:W-:Y:S06]  /*45b0*/  @!P2 BRA `(.L_x_232) ;  /* 0x000000040068a947 */ /* 0x001fec0003800000 */
[----:B------:R-:W0:Y:S01]  /*45c0*/  LDS.64 R36, [UR4+-0x100] ;  /* 0xffff0004ff247984 */ /* 0x000e220008000a00 */
[----:B------:R-:W-:Y:S02]  /*45d0*/  HADD2.F32 R9, -RZ, R21.H0_H0 ;  /* 0x20000015ff097230 */ /* 0x000fe40000004100 */
[----:B------:R-:W-:Y:S01]  /*45e0*/  HADD2.F32 R13, -RZ, R25.H0_H0 ;  /* 0x20000019ff0d7230 */ /* 0x000fe20000004100 */
[----:B------:R-:W1:Y:S01]  /*45f0*/  LDS.64 R18, [UR4+-0xf8] ;  /* 0xffff0804ff127984 */ /* 0x000e620008000a00 */
[----:B------:R-:W-:Y:S02]  /*4600*/  HADD2.F32 R11, -RZ, R23.H0_H0 ;  /* 0x20000017ff0b7230 */ /* 0x000fe40000004100 */
[----:B------:R-:W-:Y:S02]  /*4610*/  HADD2.F32 R35, -RZ, R21.H1_H1 ;  /* 0x30000015ff237230 */ /* 0x000fe40000004100 */
[----:B------:R-:W-:Y:S02]  /*4620*/  HADD2.F32 R41, -RZ, R20.H1_H1 ;  /* 0x30000014ff297230 */ /* 0x000fe40000004100 */
[----:B0-----:R-:W-:-:S02]  /*4630*/  HADD2.F32 R10, -RZ, R36.H0_H0 ;  /* 0x20000024ff0a7230 */ /* 0x001fc40000004100 */
[--C-:B------:R-:W-:Y:S02]  /*4640*/  HADD2.F32 R39, -RZ, R37.reuse.H0_H0 ;  /* 0x20000025ff277230 */ /* 0x100fe40000004100 */
[----:B------:R-:W-:Y:S02]  /*4650*/  HADD2.F32 R40, -RZ, R37.H1_H1 ;  /* 0x30000025ff287230 */ /* 0x000fe40000004100 */
[----:B------:R-:W-:Y:S01]  /*4660*/  FFMA.FTZ R38, R9, R10, RZ ;  /* 0x0000000a09267223 */ /* 0x000fe200000100ff */
[----:B------:R-:W-:Y:S02]  /*4670*/  HADD2.F32 R37, -RZ, R20.H0_H0 ;  /* 0x20000014ff257230 */ /* 0x000fe40000004100 */
[C---:B------:R-:W-:Y:S01]  /*4680*/  FFMA.FTZ R46, R10.reuse, R13, RZ ;  /* 0x0000000d0a2e7223 */ /* 0x040fe200000100ff */
[----:B------:R-:W-:Y:S02]  /*4690*/  HADD2.F32 R36, -RZ, R36.H1_H1 ;  /* 0x30000024ff247230 */ /* 0x000fe40000004100 */
[----:B------:R-:W-:Y:S01]  /*46a0*/  FFMA.FTZ R43, R10, R11, RZ ;  /* 0x0000000b0a2b7223 */ /* 0x000fe200000100ff */
[----:B------:R-:W-:-:S02]  /*46b0*/  HADD2.F32 R13, -RZ, R25.H1_H1 ;  /* 0x30000019ff0d7230 */ /* 0x000fc40000004100 */
[----:B------:R-:W-:Y:S01]  /*46c0*/  FFMA.FTZ R37, R10, R37, RZ ;  /* 0x000000250a257223 */ /* 0x000fe200000100ff */
[----:B------:R-:W-:Y:S02]  /*46d0*/  HADD2.F32 R11, -RZ, R23.H1_H1 ;  /* 0x30000017ff0b7230 */ /* 0x000fe40000004100 */
[----:B------:R-:W-:Y:S01]  /*46e0*/  FFMA.FTZ R35, R35, R36, R38 ;  /* 0x0000002423237223 */ /* 0x000fe20000010026 */
[----:B------:R-:W-:Y:S02]  /*46f0*/  HADD2.F32 R9, -RZ, R22.H0_H0 ;  /* 0x20000016ff097230 */ /* 0x000fe40000004100 */
[C---:B------:R-:W-:Y:S01]  /*4700*/  FFMA.FTZ R38, R36.reuse, R41, R37 ;  /* 0x0000002924267223 */ /* 0x040fe20000010025 */
[----:B------:R-:W-:Y:S02]  /*4710*/  HADD2.F32 R10, -RZ, R15.H0_H0 ;  /* 0x2000000fff0a7230 */ /* 0x000fe40000004100 */
[----:B------:R-:W-:Y:S01]  /*4720*/  FFMA.FTZ R46, R36, R13, R46 ;  /* 0x0000000d242e7223 */ /* 0x000fe2000001002e */
[----:B------:R-:W-:-:S02]  /*4730*/  HADD2.F32 R37, -RZ, R24.H0_H0 ;  /* 0x20000018ff257230 */ /* 0x000fc40000004100 */
[----:B------:R-:W-:Y:S01]  /*4740*/  FFMA.FTZ R44, R36, R11, R43 ;  /* 0x0000000b242c7223 */ /* 0x000fe2000001002b */
[C---:B------:R-:W-:Y:S01]  /*4750*/  FFMA.FTZ R13, R39.reuse, R9, R38 ;  /* 0x00000009270d7223 */ /* 0x040fe20000010026 */
[----:B------:R-:W-:Y:S02]  /*4760*/  HADD2.F32 R36, -RZ, R26.H0_H0 ;  /* 0x2000001aff247230 */ /* 0x000fe40000004100 */
[----:B------:R-:W-:Y:S01]  /*4770*/  FFMA.FTZ R10, R10, R39, R35 ;  /* 0x000000270a0a7223 */ /* 0x000fe20000010023 */
[----:B------:R-:W-:Y:S02]  /*4780*/  HADD2.F32 R9, -RZ, R15.H1_H1 ;  /* 0x3000000fff097230 */ /* 0x000fe40000004100 */
[C---:B------:R-:W-:Y:S01]  /*4790*/  FFMA.FTZ R44, R39.reuse, R37, R44 ;  /* 0x00000025272c7223 */ /* 0x040fe2000001002c */
[----:B------:R-:W-:Y:S02]  /*47a0*/  HADD2.F32 R11, -RZ, R22.H1_H1 ;  /* 0x30000016ff0b7230 */ /* 0x000fe40000004100 */
[----:B------:R-:W-:Y:S01]  /*47b0*/  FFMA.FTZ R36, R39, R36, R46 ;  /* 0x0000002427247223 */ /* 0x000fe2000001002e */
[----:B------:R-:W-:-:S02]  /*47c0*/  HADD2.F32 R35, -RZ, R24.H1_H1 ;  /* 0x30000018ff237230 */ /* 0x000fc40000004100 */
[----:B------:R-:W-:Y:S01]  /*47d0*/  FFMA.FTZ R9, R9, R40, R10 ;  /* 0x0000002809097223 */ /* 0x000fe2000001000a */
[----:B------:R-:W-:Y:S02]  /*47e0*/  HADD2.F32 R37, -RZ, R26.H1_H1 ;  /* 0x3000001aff257230 */ /* 0x000fe40000004100 */
[C---:B------:R-:W-:Y:S01]  /*47f0*/  FFMA.FTZ R38, R40.reuse, R11, R13 ;  /* 0x0000000b28267223 */ /* 0x040fe2000001000d */
[--C-:B-1----:R-:W-:Y:S02]  /*4800*/  HADD2.F32 R13, -RZ, R18.reuse.H0_H0 ;  /* 0x20000012ff0d7230 */ /* 0x102fe40000004100 */
[C---:B------:R-:W-:Y:S01]  /*4810*/  FFMA.FTZ R44, R40.reuse, R35, R44 ;  /* 0x00000023282c7223 */ /* 0x040fe2000001002c */
[----:B------:R-:W-:Y:S02]  /*4820*/  HADD2.F32 R10, -RZ, R27.H0_H0 ;  /* 0x2000001bff0a7230 */ /* 0x000fe40000004100 */
[----:B------:R-:W-:Y:S01]  /*4830*/  FFMA.FTZ R40, R40, R37, R36 ;  /* 0x0000002528287223 */ /* 0x000fe20000010024 */
[----:B------:R-:W-:-:S02]  /*4840*/  HADD2.F32 R18, -RZ, R18.H1_H1 ;  /* 0x30000012ff127230 */ /* 0x000fc40000004100 */
[----:B------:R-:W-:Y:S02]  /*4850*/  HADD2.F32 R37, -RZ, R31.H0_H0 ;  /* 0x2000001fff257230 */ /* 0x000fe40000004100 */
[----:B------:R-:W-:Y:S01]  /*4860*/  FFMA.FTZ R10, R10, R13, R9 ;  /* 0x0000000d0a0a7223 */ /* 0x000fe20000010009 */
[----:B------:R-:W-:Y:S02]  /*4870*/  HADD2.F32 R39, -RZ, R33.H0_H0 ;  /* 0x20000021ff277230 */ /* 0x000fe40000004100 */
[----:B------:R-:W-:Y:S02]  /*4880*/  HADD2.F32 R11, -RZ, R27.H1_H1 ;  /* 0x3000001bff0b7230 */ /* 0x000fe40000004100 */
[C---:B------:R-:W-:Y:S01]  /*4890*/  FFMA.FTZ R44, R13.reuse, R37, R44 ;  /* 0x000000250d2c7223 */ /* 0x040fe2000001002c */
[--C-:B------:R-:W-:Y:S02]  /*48a0*/  HADD2.F32 R35, -RZ, R19.reuse.H0_H0 ;  /* 0x20000013ff237230 */ /* 0x100fe40000004100 */
[----:B------:R-:W-:Y:S01]  /*48b0*/  FFMA.FTZ R40, R13, R39, R40 ;  /* 0x000000270d287223 */ /* 0x000fe20000010028 */
[----:B------:R-:W-:-:S02]  /*48c0*/  HADD2.F32 R36, -RZ, R19.H1_H1 ;  /* 0x30000013ff247230 */ /* 0x000fc40000004100 */
[----:B------:R-:W-:Y:S01]  /*48d0*/  FFMA.FTZ R10, R11, R18, R10 ;  /* 0x000000120b0a7223 */ /* 0x000fe2000001000a */
[--C-:B------:R-:W-:Y:S02]  /*48e0*/  HADD2.F32 R19, -RZ, R29.reuse.H0_H0 ;  /* 0x2000001dff137230 */ /* 0x100fe40000004100 */
[----:B------:R-:W-:Y:S02]  /*48f0*/  HADD2.F32 R11, -RZ, R29.H1_H1 ;  /* 0x3000001dff0b7230 */ /* 0x000fe40000004100 */
[----:B------:R-:W-:Y:S02]  /*4900*/  HADD2.F32 R37, -RZ, R31.H1_H1 ;  /* 0x3000001fff257230 */ /* 0x000fe40000004100 */
[----:B------:R-:W-:Y:S01]  /*4910*/  FFMA.FTZ R19, R13, R19, R38 ;  /* 0x000000130d137223 */ /* 0x000fe20000010026 */
[----:B------:R-:W-:Y:S02]  /*4920*/  HADD2.F32 R39, -RZ, R33.H1_H1 ;  /* 0x30000021ff277230 */ /* 0x000fe40000004100 */
[----:B------:R-:W-:-:S02]  /*4930*/  HADD2.F32 R9, -RZ, R28.H0_H0 ;  /* 0x2000001cff097230 */ /* 0x000fc40000004100 */
[C---:B------:R-:W-:Y:S01]  /*4940*/  FFMA.FTZ R38, R18.reuse, R11, R19 ;  /* 0x0000000b12267223 */ /* 0x040fe20000010013 */
[----:B------:R-:W-:Y:S02]  /*4950*/  HADD2.F32 R13, -RZ, R30.H0_H0 ;  /* 0x2000001eff0d7230 */ /* 0x000fe40000004100 */
[C---:B------:R-:W-:Y:S01]  /*4960*/  FFMA.FTZ R44, R18.reuse, R37, R44 ;  /* 0x00000025122c7223 */ /* 0x040fe2000001002c */
[----:B------:R-:W-:Y:S01]  /*4970*/  FFMA.FTZ R40, R18, R39, R40 ;  /* 0x0000002712287223 */ /* 0x000fe20000010028 */
[----:B------:R-:W-:Y:S02]  /*4980*/  HADD2.F32 R18, -RZ, R32.H0_H0 ;  /* 0x20000020ff127230 */ /* 0x000fe40000004100 */
[----:B------:R-:W-:Y:S01]  /*4990*/  FFMA.FTZ R10, R9, R35, R10 ;  /* 0x00000023090a7223 */ /* 0x000fe2000001000a */
[----:B------:R-:W-:Y:S02]  /*49a0*/  HADD2.F32 R11, -RZ, R30.H1_H1 ;  /* 0x3000001eff0b7230 */ /* 0x000fe40000004100 */
[----:B------:R-:W-:Y:S01]  /*49b0*/  FFMA.FTZ R13, R35, R13, R38 ;  /* 0x0000000d230d7223 */ /* 0x000fe20000010026 */
[----:B------:R-:W-:-:S02]  /*49c0*/  HADD2.F32 R37, -RZ, R34.H0_H0 ;  /* 0x20000022ff257230 */ /* 0x000fc40000004100 */
[C---:B------:R-:W-:Y:S01]  /*49d0*/  FFMA.FTZ R18, R35.reuse, R18, R44 ;  /* 0x0000001223127223 */ /* 0x040fe2000001002c */
[----:B------:R-:W-:Y:S02]  /*49e0*/  HADD2.F32 R9, -RZ, R28.H1_H1 ;  /* 0x3000001cff097230 */ /* 0x000fe40000004100 */
[----:B------:R-:W-:Y:S01]  /*49f0*/  FFMA.FTZ R11, R36, R11, R13 ;  /* 0x0000000b240b7223 */ /* 0x000fe2000001000d */
[----:B------:R-:W-:Y:S02]  /*4a00*/  HADD2.F32 R19, -RZ, R32.H1_H1 ;  /* 0x30000020ff137230 */ /* 0x000fe40000004100 */
[----:B------:R-:W-:Y:S01]  /*4a10*/  FFMA.FTZ R37, R35, R37, R40 ;  /* 0x0000002523257223 */ /* 0x000fe20000010028 */
[----:B------:R-:W-:Y:S02]  /*4a20*/  HADD2.F32 R13, -RZ, R34.H1_H1 ;  /* 0x30000022ff0d7230 */ /* 0x000fe40000004100 */
[----:B------:R-:W-:Y:S01]  /*4a30*/  FFMA.FTZ R9, R9, R36, R10 ;  /* 0x0000002409097223 */ /* 0x000fe2000001000a */
[----:B------:R-:W-:-:S02]  /*4a40*/  HADD2.F32 R10, -RZ, R99.H0_H0 ;  /* 0x20000063ff0a7230 */ /* 0x000fc40000004100 */
[C---:B------:R-:W-:Y:S01]  /*4a50*/  FFMA.FTZ R19, R36.reuse, R19, R18 ;  /* 0x0000001324137223 */ /* 0x040fe20000010012 */
[----:B------:R-:W-:Y:S02]  /*4a60*/  HADD2.F32 R18, -RZ, R99.H1_H1 ;  /* 0x30000063ff127230 */ /* 0x000fe40000004100 */
[----:B------:R-:W-:Y:S01]  /*4a70*/  FFMA.FTZ R13, R36, R13, R37 ;  /* 0x0000000d240d7223 */ /* 0x000fe20000010025 */
[--C-:B------:R-:W-:Y:S02]  /*4a80*/  HADD2.F32 R38, -RZ, R104.reuse.H0_H0 ;  /* 0x20000068ff267230 */ /* 0x100fe40000004100 */
[----:B------:R-:W-:Y:S01]  /*4a90*/  FMUL.FTZ R9, R9, R10 ;  /* 0x0000000a09097220 */ /* 0x000fe20000410000 */
[----:B------:R-:W-:Y:S02]  /*4aa0*/  HADD2.F32 R40, -RZ, R104.H1_H1 ;  /* 0x30000068ff287230 */ /* 0x000fe40000004100 */
[----:B------:R-:W-:Y:S01]  /*4ab0*/  FMUL.FTZ R11, R11, R18 ;  /* 0x000000120b0b7220 */ /* 0x000fe20000410000 */
[----:B------:R-:W-:Y:S01]  /*4ac0*/  FMUL.FTZ R19, R19, R38 ;  /* 0x0000002613137220 */ /* 0x000fe20000410000 */
[----:B------:R-:W-:Y:S01]  /*4ad0*/  F2FP.F16.F32.PACK_AB R9, RZ, R9 ;  /* 0x00000009ff09723e */ /* 0x000fe200000000ff */
[----:B------:R-:W-:-:S02]  /*4ae0*/  FMUL.FTZ R13, R13, R40 ;  /* 0x000000280d0d7220 */ /* 0x000fc40000410000 */
[----:B------:R-:W-:Y:S02]  /*4af0*/  F2FP.F16.F32.PACK_AB R11, RZ, R11 ;  /* 0x0000000bff0b723e */ /* 0x000fe400000000ff */
[----:B------:R-:W-:Y:S02]  /*4b00*/  F2FP.F16.F32.PACK_AB R19, RZ, R19 ;  /* 0x00000013ff13723e */ /* 0x000fe400000000ff */
[----:B------:R-:W-:Y:S02]  /*4b10*/  F2FP.F16.F32.PACK_AB R13, RZ, R13 ;  /* 0x0000000dff0d723e */ /* 0x000fe400000000ff */
[----:B------:R-:W-:Y:S02]  /*4b20*/  PRMT R9, R9, 0x5410, R11 ;  /* 0x0000541009097816 */ /* 0x000fe4000000000b */
[----:B------:R-:W-:-:S03]  /*4b30*/  PRMT R19, R19, 0x5410, R13 ;  /* 0x0000541013137816 */ /* 0x000fc6000000000d */
[----:B------:R-:W-:Y:S02]  /*4b40*/  HFMA2 R8, R9, 1, 1, R8 ;  /* 0x3c003c0009087831 */ /* 0x000fe40000000008 */
[----:B------:R-:W-:-:S07]  /*4b50*/  HADD2 R7, R19, R7 ;  /* 0x0000000713077230 */ /* 0x000fce0000000000 */
.L_x_232:
[----:B------:R-:W-:Y:S02]  /*4b60*/  @!P3 MOV R89, R42 ;  /* 0x0000002a0059b202 */ /* 0x000fe40000000f00 */
[----:B-----5:R-:W-:Y:S01]  /*4b70*/  @!P3 IADD3 R90, PT, PT, R12, R97, RZ ;  /* 0x000000610c5ab210 */ /* 0x020fe20007ffe0ff */
[----:B------:R-:W-:Y:S06]  /*4b80*/  @!P1 BRA `(.L_x_233) ;  /* 0x00000010005c9947 */ /* 0x000fec0003800000 */
[----:B------:R-:W-:Y:S02]  /*4b90*/  PRMT R9, R92, 0x9910, RZ ;  /* 0x000099105c097816 */ /* 0x000fe400000000ff */
[----:B------:R-:W-:Y:S02]  /*4ba0*/  ISETP.NE.AND P4, PT, R98, 0x2, PT ;  /* 0x000000026200780c */ /* 0x000fe40003f85270 */
[----:B------:R-:W-:-:S13]  /*4bb0*/  ISETP.NE.AND P3, PT, R9, RZ, PT ;  /* 0x000000ff0900720c */ /* 0x000fda0003f65270 */
[----:B------:R-:W-:Y:S05]  /*4bc0*/  @!P3 BRA `(.L_x_234) ;  /* 0x000000040068b947 */ /* 0x000fea0003800000 */
[----:B------:R-:W0:Y:S01]  /*4bd0*/  LDS.64 R10, [UR4+-0x80] ;  /* 0xffff8004ff0a7984 */ /* 0x000e220008000a00 */
[----:B------:R-:W-:Y:S02]  /*4be0*/  HADD2.F32 R9, -RZ, R21.H0_H0 ;  /* 0x20000015ff097230 */ /* 0x000fe40000004100 */
[----:B------:R-:W-:Y:S01]  /*4bf0*/  HADD2.F32 R12, -RZ, R25.H0_H0 ;  /* 0x20000019ff0c7230 */ /* 0x000fe20000004100 */
[----:B------:R-:W1:Y:S01]  /*4c00*/  LDS.64 R18, [UR4+-0x78] ;  /* 0xffff8804ff127984 */ /* 0x000e620008000a00 */
[----:B------:R-:W-:Y:S02]  /*4c10*/  HADD2.F32 R41, -RZ, R20.H1_H1 ;  /* 0x30000014ff297230 */ /* 0x000fe40000004100 */
[----:B------:R-:W-:Y:S02]  /*4c20*/  HADD2.F32 R39, -RZ, R21.H1_H1 ;  /* 0x30000015ff277230 */ /* 0x000fe40000004100 */
[----:B------:R-:W-:Y:S02]  /*4c30*/  HADD2.F32 R42, -RZ, R26.H1_H1 ;  /* 0x3000001aff2a7230 */ /* 0x000fe40000004100 */
[----:B------:R-:W-:-:S02]  /*4c40*/  HADD2.F32 R44, -RZ, R33.H0_H0 ;  /* 0x20000021ff2c7230 */ /* 0x000fc40000004100 */
[--C-:B0-----:R-:W-:Y:S02]  /*4c50*/  HADD2.F32 R13, -RZ, R10.reuse.H0_H0 ;  /* 0x2000000aff0d7230 */ /* 0x101fe40000004100 */
[----:B------:R-:W-:Y:S02]  /*4c60*/  HADD2.F32 R35, -RZ, R10.H1_H1 ;  /* 0x3000000aff237230 */ /* 0x000fe40000004100 */
[----:B------:R-:W-:Y:S02]  /*4c70*/  HADD2.F32 R10, -RZ, R20.H0_H0 ;  /* 0x20000014ff0a7230 */ /* 0x000fe40000004100 */
[-C--:B------:R-:W-:Y:S01]  /*4c80*/  FFMA.FTZ R36, R9, R13.reuse, RZ ;  /* 0x0000000d09247223 */ /* 0x080fe200000100ff */
[--C-:B------:R-:W-:Y:S02]  /*4c90*/  HADD2.F32 R37, -RZ, R11.reuse.H0_H0 ;  /* 0x2000000bff257230 */ /* 0x100fe40000004100 */
[----:B------:R-:W-:Y:S01]  /*4ca0*/  FFMA.FTZ R12, R12, R13, RZ ;  /* 0x0000000d0c0c7223 */ /* 0x000fe200000100ff */
[----:B------:R-:W-:-:S02]  /*4cb0*/  HADD2.F32 R38, -RZ, R11.H1_H1 ;  /* 0x3000000bff267230 */ /* 0x000fc40000004100 */
[----:B------:R-:W-:Y:S01]  /*4cc0*/  FFMA.FTZ R10, R10, R13, RZ ;  /* 0x0000000d0a0a7223 */ /* 0x000fe200000100ff */
[----:B------:R-:W-:Y:S02]  /*4cd0*/  HADD2.F32 R11, -RZ, R23.H0_H0 ;  /* 0x20000017ff0b7230 */ /* 0x000fe40000004100 */
[-C--:B------:R-:W-:Y:S01]  /*4ce0*/  FFMA.FTZ R36, R39, R35.reuse, R36 ;  /* 0x0000002327247223 */ /* 0x080fe20000010024 */
[----:B------:R-:W-:Y:S02]  /*4cf0*/  HADD2.F32 R9, -RZ, R15.H0_H0 ;  /* 0x2000000fff097230 */ /* 0x000fe40000004100 */
[----:B------:R-:W-:Y:S01]  /*4d00*/  FFMA.FTZ R10, R41, R35, R10 ;  /* 0x00000023290a7223 */ /* 0x000fe2000001000a */
[----:B------:R-:W-:Y:S02]  /*4d10*/  HADD2.F32 R41, -RZ, R25.H1_H1 ;  /* 0x30000019ff297230 */ /* 0x000fe40000004100 */
[----:B------:R-:W-:Y:S01]  /*4d20*/  FFMA.FTZ R40, R11, R13, RZ ;  /* 0x0000000d0b287223 */ /* 0x000fe200000100ff */
[----:B------:R-:W-:-:S02]  /*4d30*/  HADD2.F32 R13, -RZ, R23.H1_H1 ;  /* 0x30000017ff0d7230 */ /* 0x000fc40000004100 */
[----:B------:R-:W-:Y:S01]  /*4d40*/  FFMA.FTZ R9, R9, R37, R36 ;  /* 0x0000002509097223 */ /* 0x000fe20000010024 */
[----:B------:R-:W-:Y:S02]  /*4d50*/  HADD2.F32 R11, -RZ, R22.H0_H0 ;  /* 0x20000016ff0b7230 */ /* 0x000fe40000004100 */
[-C--:B------:R-:W-:Y:S01]  /*4d60*/  FFMA.FTZ R12, R41, R35.reuse, R12 ;  /* 0x00000023290c7223 */ /* 0x080fe2000001000c */
[----:B------:R-:W-:Y:S02]  /*4d70*/  HADD2.F32 R39, -RZ, R24.H0_H0 ;  /* 0x20000018ff277230 */ /* 0x000fe40000004100 */
[----:B------:R-:W-:Y:S01]  /*4d80*/  FFMA.FTZ R40, R13, R35, R40 ;  /* 0x000000230d287223 */ /* 0x000fe20000010028 */
[----:B------:R-:W-:Y:S02]  /*4d90*/  HADD2.F32 R35, -RZ, R26.H0_H0 ;  /* 0x2000001aff237230 */ /* 0x000fe40000004100 */
[----:B------:R-:W-:Y:S01]  /*4da0*/  FFMA.FTZ R11, R11, R37, R10 ;  /* 0x000000250b0b7223 */ /* 0x000fe2000001000a */
[----:B------:R-:W-:-:S02]  /*4db0*/  HADD2.F32 R10, -RZ, R15.H1_H1 ;  /* 0x3000000fff0a7230 */ /* 0x000fc40000004100 */
[-C--:B------:R-:W-:Y:S01]  /*4dc0*/  FFMA.FTZ R13, R39, R37.reuse, R40 ;  /* 0x00000025270d7223 */ /* 0x080fe20000010028 */
[----:B------:R-:W-:Y:S02]  /*4dd0*/  HADD2.F32 R36, -RZ, R22.H1_H1 ;  /* 0x30000016ff247230 */ /* 0x000fe40000004100 */
[----:B------:R-:W-:Y:S01]  /*4de0*/  FFMA.FTZ R37, R35, R37, R12 ;  /* 0x0000002523257223 */ /* 0x000fe2000001000c */
[----:B------:R-:W-:Y:S02]  /*4df0*/  HADD2.F32 R40, -RZ, R24.H1_H1 ;  /* 0x30000018ff287230 */ /* 0x000fe40000004100 */
[-C--:B------:R-:W-:Y:S01]  /*4e00*/  FFMA.FTZ R9, R10, R38.reuse, R9 ;  /* 0x000000260a097223 */ /* 0x080fe20000010009 */
[----:B-1----:R-:W-:Y:S02]  /*4e10*/  HADD2.F32 R10, -RZ, R18.H0_H0 ;  /* 0x20000012ff0a7230 */ /* 0x002fe40000004100 */
[----:B------:R-:W-:Y:S01]  /*4e20*/  FFMA.FTZ R11, R36, R38, R11 ;  /* 0x00000026240b7223 */ /* 0x000fe2000001000b */
[----:B------:R-:W-:-:S02]  /*4e30*/  HADD2.F32 R36, -RZ, R27.H0_H0 ;  /* 0x2000001bff247230 */ /* 0x000fc40000004100 */
[-C--:B------:R-:W-:Y:S01]  /*4e40*/  FFMA.FTZ R13, R40, R38.reuse, R13 ;  /* 0x00000026280d7223 */ /* 0x080fe2000001000d */
[----:B------:R-:W-:Y:S02]  /*4e50*/  HADD2.F32 R40, -RZ, R29.H0_H0 ;  /* 0x2000001dff287230 */ /* 0x000fe40000004100 */
[----:B------:R-:W-:Y:S01]  /*4e60*/  FFMA.FTZ R37, R42, R38, R37 ;  /* 0x000000262a257223 */ /* 0x000fe20000010025 */
[----:B------:R-:W-:Y:S02]  /*4e70*/  HADD2.F32 R42, -RZ, R31.H0_H0 ;  /* 0x2000001fff2a7230 */ /* 0x000fe40000004100 */
[-C--:B------:R-:W-:Y:S01]  /*4e80*/  FFMA.FTZ R9, R36, R10.reuse, R9 ;  /* 0x0000000a24097223 */ /* 0x080fe20000010009 */
[----:B------:R-:W-:Y:S02]  /*4e90*/  HADD2.F32 R18, -RZ, R18.H1_H1 ;  /* 0x30000012ff127230 */ /* 0x000fe40000004100 */
[----:B------:R-:W-:Y:S01]  /*4ea0*/  FFMA.FTZ R11, R40, R10, R11 ;  /* 0x0000000a280b7223 */ /* 0x000fe2000001000b */
[----:B------:R-:W-:-:S02]  /*4eb0*/  HADD2.F32 R38, -RZ, R27.H1_H1 ;  /* 0x3000001bff267230 */ /* 0x000fc40000004100 */
[-C--:B------:R-:W-:Y:S01]  /*4ec0*/  FFMA.FTZ R13, R42, R10.reuse, R13 ;  /* 0x0000000a2a0d7223 */ /* 0x080fe2000001000d */
[----:B------:R-:W-:Y:S02]  /*4ed0*/  HADD2.F32 R36, -RZ, R29.H1_H1 ;  /* 0x3000001dff247230 */ /* 0x000fe40000004100 */
[----:B------:R-:W-:Y:S01]  /*4ee0*/  FFMA.FTZ R37, R44, R10, R37 ;  /* 0x0000000a2c257223 */ /* 0x000fe20000010025 */
[----:B------:R-:W-:Y:S02]  /*4ef0*/  HADD2.F32 R40, -RZ, R31.H1_H1 ;  /* 0x3000001fff287230 */ /* 0x000fe40000004100 */
[-C--:B------:R-:W-:Y:S01]  /*4f00*/  FFMA.FTZ R9, R38, R18.reuse, R9 ;  /* 0x0000001226097223 */ /* 0x080fe20000010009 */
[----:B------:R-:W-:Y:S02]  /*4f10*/  HADD2.F32 R42, -RZ, R33.H1_H1 ;  /* 0x30000021ff2a7230 */ /* 0x000fe40000004100 */
[----:B------:R-:W-:Y:S01]  /*4f20*/  FFMA.FTZ R11, R36, R18, R11 ;  /* 0x00000012240b7223 */ /* 0x000fe2000001000b */
[----:B------:R-:W-:-:S02]  /*4f30*/  HADD2.F32 R12, -RZ, R19.H0_H0 ;  /* 0x20000013ff0c7230 */ /* 0x000fc40000004100 */
[-C--:B------:R-:W-:Y:S01]  /*4f40*/  FFMA.FTZ R13, R40, R18.reuse, R13 ;  /* 0x00000012280d7223 */ /* 0x080fe2000001000d */
[----:B------:R-:W-:Y:S02]  /*4f50*/  HADD2.F32 R10, -RZ, R28.H0_H0 ;  /* 0x2000001cff0a7230 */ /* 0x000fe40000004100 */
[----:B------:R-:W-:Y:S01]  /*4f60*/  FFMA.FTZ R37, R42, R18, R37 ;  /* 0x000000122a257223 */ /* 0x000fe20000010025 */
[----:B------:R-:W-:Y:S02]  /*4f70*/  HADD2.F32 R38, -RZ, R30.H0_H0 ;  /* 0x2000001eff267230 */ /* 0x000fe40000004100 */
[--C-:B------:R-:W-:Y:S02]  /*4f80*/  HADD2.F32 R36, -RZ, R32.reuse.H0_H0 ;  /* 0x20000020ff247230 */ /* 0x100fe40000004100 */
[-C--:B------:R-:W-:Y:S01]  /*4f90*/  FFMA.FTZ R10, R10, R12.reuse, R9 ;  /* 0x0000000c0a0a7223 */ /* 0x080fe20000010009 */
[----:B------:R-:W-:Y:S02]  /*4fa0*/  HADD2.F32 R19, -RZ, R19.H1_H1 ;  /* 0x30000013ff137230 */ /* 0x000fe40000004100 */
[----:B------:R-:W-:Y:S01]  /*4fb0*/  FFMA.FTZ R18, R38, R12, R11 ;  /* 0x0000000c26127223 */ /* 0x000fe2000001000b */
[----:B------:R-:W-:-:S02]  /*4fc0*/  HADD2.F32 R35, -RZ, R32.H1_H1 ;  /* 0x30000020ff237230 */ /* 0x000fc40000004100 */
[-C--:B------:R-:W-:Y:S01]  /*4fd0*/  FFMA.FTZ R36, R36, R12.reuse, R13 ;  /* 0x0000000c24247223 */ /* 0x080fe2000001000d */
[----:B------:R-:W-:Y:S02]  /*4fe0*/  HADD2.F32 R38, -RZ, R34.H0_H0 ;  /* 0x20000022ff267230 */ /* 0x000fe40000004100 */
[----:B------:R-:W-:Y:S02]  /*4ff0*/  HADD2.F32 R9, -RZ, R28.H1_H1 ;  /* 0x3000001cff097230 */ /* 0x000fe40000004100 */
[-C--:B------:R-:W-:Y:S01]  /*5000*/  FFMA.FTZ R36, R35, R19.reuse, R36 ;  /* 0x0000001323247223 */ /* 0x080fe20000010024 */
[----:B------:R-:W-:Y:S02]  /*5010*/  HADD2.F32 R11, -RZ, R30.H1_H1 ;  /* 0x3000001eff0b7230 */ /* 0x000fe40000004100 */
[----:B------:R-:W-:Y:S01]  /*5020*/  FFMA.FTZ R12, R38, R12, R37 ;  /* 0x0000000c260c7223 */ /* 0x000fe20000010025 */
[----:B------:R-:W-:Y:S02]  /*5030*/  HADD2.F32 R35, -RZ, R34.H1_H1 ;  /* 0x30000022ff237230 */ /* 0x000fe40000004100 */
[----:B------:R-:W-:Y:S01]  /*5040*/  FFMA.FTZ R10, R9, R19, R10 ;  /* 0x00000013090a7223 */ /* 0x000fe2000001000a */
[----:B------:R-:W-:-:S02]  /*5050*/  HADD2.F32 R9, -RZ, R99.H0_H0 ;  /* 0x20000063ff097230 */ /* 0x000fc40000004100 */
[-C--:B------:R-:W-:Y:S01]  /*5060*/  FFMA.FTZ R18, R11, R19.reuse, R18 ;  /* 0x000000130b127223 */ /* 0x080fe20000010012 */
        /* <DEDUP_REMOVED lines=16> */
.L_x_234:
[----:B------:R-:W-:Y:S05]  /*5170*/  @!P4 BRA `(.L_x_233) ;  /* 0x0000000800e0c947 */ /* 0x000fea0003800000 */
[----:B------:R-:W-:-:S04]  /*5180*/  PRMT R9, R91, 0x9910, RZ ;  /* 0x000099105b097816 */ /* 0x000fc800000000ff */
[----:B------:R-:W-:-:S13]  /*5190*/  ISETP.NE.AND P3, PT, R9, RZ, PT ;  /* 0x000000ff0900720c */ /* 0x000fda0003f65270 */
[----:B------:R-:W-:Y:S05]  /*51a0*/  @!P3 BRA `(.L_x_235) ;  /* 0x000000040068b947 */ /* 0x000fea0003800000 */
[----:B------:R-:W0:Y:S01]  /*51b0*/  LDS.64 R10, [UR4] ;  /* 0x00000004ff0a7984 */ /* 0x000e220008000a00 */
[----:B------:R-:W-:Y:S02]  /*51c0*/  HADD2.F32 R9, -RZ, R21.H0_H0 ;  /* 0x20000015ff097230 */ /* 0x000fe40000004100 */
[----:B------:R-:W-:Y:S01]  /*51d0*/  HADD2.F32 R12, -RZ, R25.H0_H0 ;  /* 0x20000019ff0c7230 */ /* 0x000fe20000004100 */
[----:B------:R-:W1:Y:S01]  /*51e0*/  LDS.64 R18, [UR4+0x8] ;  /* 0x00000804ff127984 */ /* 0x000e620008000a00 */
        /* <DEDUP_REMOVED lines=86> */
.L_x_235:
[----:B------:R-:W-:Y:S05]  /*5750*/  @P0 BRA `(.L_x_233) ;  /* 0x0000000400680947 */ /* 0x000fea0003800000 */
[----:B------:R-:W0:Y:S01]  /*5760*/  LDS.64 R10, [UR4+0x80] ;  /* 0x00008004ff0a7984 */ /* 0x000e220008000a00 */
[--C-:B------:R-:W-:Y:S02]  /*5770*/  HADD2.F32 R9, -RZ, R21.reuse.H0_H0 ;  /* 0x20000015ff097230 */ /* 0x100fe40000004100 */
[----:B------:R-:W-:Y:S01]  /*5780*/  HADD2.F32 R39, -RZ, R20.H1_H1 ;  /* 0x30000014ff277230 */ /* 0x000fe20000004100 */
[----:B------:R-:W1:Y:S01]  /*5790*/  LDS.64 R18, [UR4+0x88] ;  /* 0x00008804ff127984 */ /* 0x000e620008000a00 */
[----:B------:R-:W-:Y:S02]  /*57a0*/  HADD2.F32 R21, -RZ, R21.H1_H1 ;  /* 0x30000015ff157230 */ /* 0x000fe40000004100 */
[--C-:B------:R-:W-:Y:S02]  /*57b0*/  HADD2.F32 R12, -RZ, R25.reuse.H0_H0 ;  /* 0x20000019ff0c7230 */ /* 0x100fe40000004100 */
[----:B------:R-:W-:Y:S02]  /*57c0*/  HADD2.F32 R25, -RZ, R25.H1_H1 ;  /* 0x30000019ff197230 */ /* 0x000fe40000004100 */
[----:B0-----:R-:W-:-:S02]  /*57d0*/  HADD2.F32 R13, -RZ, R10.H0_H0 ;  /* 0x2000000aff0d7230 */ /* 0x001fc40000004100 */
[----:B------:R-:W-:Y:S02]  /*57e0*/  HADD2.F32 R35, -RZ, R10.H1_H1 ;  /* 0x3000000aff237230 */ /* 0x000fe40000004100 */
[----:B------:R-:W-:Y:S02]  /*57f0*/  HADD2.F32 R10, -RZ, R20.H0_H0 ;  /* 0x20000014ff0a7230 */ /* 0x000fe40000004100 */
[-C--:B------:R-:W-:Y:S01]  /*5800*/  FFMA.FTZ R20, R9, R13.reuse, RZ ;  /* 0x0000000d09147223 */ /* 0x080fe200000100ff */
[--C-:B------:R-:W-:Y:S02]  /*5810*/  HADD2.F32 R37, -RZ, R11.reuse.H0_H0 ;  /* 0x2000000bff257230 */ /* 0x100fe40000004100 */
[-C--:B------:R-:W-:Y:S01]  /*5820*/  FFMA.FTZ R12, R12, R13.reuse, RZ ;  /* 0x0000000d0c0c7223 */ /* 0x080fe200000100ff */
[----:B------:R-:W-:Y:S02]  /*5830*/  HADD2.F32 R36, -RZ, R11.H1_H1 ;  /* 0x3000000bff247230 */ /* 0x000fe40000004100 */
[----:B------:R-:W-:Y:S01]  /*5840*/  FFMA.FTZ R10, R10, R13, RZ ;  /* 0x0000000d0a0a7223 */ /* 0x000fe200000100ff */
[----:B------:R-:W-:-:S02]  /*5850*/  HADD2.F32 R11, -RZ, R23.H0_H0 ;  /* 0x20000017ff0b7230 */ /* 0x000fc40000004100 */
[-C--:B------:R-:W-:Y:S01]  /*5860*/  FFMA.FTZ R20, R21, R35.reuse, R20 ;  /* 0x0000002315147223 */ /* 0x080fe20000010014 */
[----:B------:R-:W-:Y:S02]  /*5870*/  HADD2.F32 R23, -RZ, R23.H1_H1 ;  /* 0x30000017ff177230 */ /* 0x000fe40000004100 */
[----:B------:R-:W-:Y:S01]  /*5880*/  FFMA.FTZ R10, R39, R35, R10 ;  /* 0x00000023270a7223 */ /* 0x000fe2000001000a */
[----:B------:R-:W-:Y:S02]  /*5890*/  HADD2.F32 R9, -RZ, R15.H0_H0 ;  /* 0x2000000fff097230 */ /* 0x000fe40000004100 */
[----:B------:R-:W-:Y:S01]  /*58a0*/  FFMA.FTZ R38, R11, R13, RZ ;  /* 0x0000000d0b267223 */ /* 0x000fe200000100ff */
[----:B------:R-:W-:Y:S02]  /*58b0*/  HADD2.F32 R11, -RZ, R22.H0_H0 ;  /* 0x20000016ff0b7230 */ /* 0x000fe40000004100 */
[----:B------:R-:W-:Y:S01]  /*58c0*/  FFMA.FTZ R12, R25, R35, R12 ;  /* 0x00000023190c7223 */ /* 0x000fe2000001000c */
[----:B------:R-:W-:-:S02]  /*58d0*/  HADD2.F32 R13, -RZ, R24.H0_H0 ;  /* 0x20000018ff0d7230 */ /* 0x000fc40000004100 */
[----:B------:R-:W-:Y:S01]  /*58e0*/  FFMA.FTZ R38, R23, R35, R38 ;  /* 0x0000002317267223 */ /* 0x000fe20000010026 */
[----:B------:R-:W-:Y:S02]  /*58f0*/  HADD2.F32 R21, -RZ, R26.H0_H0 ;  /* 0x2000001aff157230 */ /* 0x000fe40000004100 */
[-C--:B------:R-:W-:Y:S01]  /*5900*/  FFMA.FTZ R11, R11, R37.reuse, R10 ;  /* 0x000000250b0b7223 */ /* 0x080fe2000001000a */
[----:B------:R-:W-:Y:S02]  /*5910*/  HADD2.F32 R10, -RZ, R15.H1_H1 ;  /* 0x3000000fff0a7230 */ /* 0x000fe40000004100 */
[-C--:B------:R-:W-:Y:S01]  /*5920*/  FFMA.FTZ R9, R9, R37.reuse, R20 ;  /* 0x0000002509097223 */ /* 0x080fe20000010014 */
[----:B------:R-:W-:Y:S02]  /*5930*/  HADD2.F32 R24, -RZ, R24.H1_H1 ;  /* 0x30000018ff187230 */ /* 0x000fe40000004100 */
[----:B------:R-:W-:Y:S01]  /*5940*/  FFMA.FTZ R13, R13, R37, R38 ;  /* 0x000000250d0d7223 */ /* 0x000fe20000010026 */
[----:B------:R-:W-:-:S02]  /*5950*/  HADD2.F32 R22, -RZ, R22.H1_H1 ;  /* 0x30000016ff167230 */ /* 0x000fc40000004100 */
[----:B------:R-:W-:Y:S01]  /*5960*/  FFMA.FTZ R37, R21, R37, R12 ;  /* 0x0000002515257223 */ /* 0x000fe2000001000c */
[----:B------:R-:W-:Y:S02]  /*5970*/  HADD2.F32 R26, -RZ, R26.H1_H1 ;  /* 0x3000001aff1a7230 */ /* 0x000fe40000004100 */
[-C--:B------:R-:W-:Y:S01]  /*5980*/  FFMA.FTZ R9, R10, R36.reuse, R9 ;  /* 0x000000240a097223 */ /* 0x080fe20000010009 */
[----:B-1----:R-:W-:Y:S02]  /*5990*/  HADD2.F32 R10, -RZ, R18.H0_H0 ;  /* 0x20000012ff0a7230 */ /* 0x002fe40000004100 */
[-C--:B------:R-:W-:Y:S01]  /*59a0*/  FFMA.FTZ R13, R24, R36.reuse, R13 ;  /* 0x00000024180d7223 */ /* 0x080fe2000001000d */
        /* <DEDUP_REMOVED lines=8> */
[----:B------:R-:W-:Y:S02]  /*5a30*/  HADD2.F32 R36, -RZ, R33.H0_H0 ;  /* 0x20000021ff247230 */ /* 0x000fe40000004100 */
[----:B------:R-:W-:Y:S01]  /*5a40*/  FFMA.FTZ R13, R26, R10, R13 ;  /* 0x0000000a1a0d7223 */ /* 0x000fe2000001000d */
[----:B------:R-:W-:-:S02]  /*5a50*/  HADD2.F32 R22, -RZ, R27.H1_H1 ;  /* 0x3000001bff167230 */ /* 0x000fc40000004100 */
[----:B------:R-:W-:Y:S02]  /*5a60*/  HADD2.F32 R20, -RZ, R29.H1_H1 ;  /* 0x3000001dff147230 */ /* 0x000fe40000004100 */
[----:B------:R-:W-:Y:S01]  /*5a70*/  FFMA.FTZ R37, R36, R10, R37 ;  /* 0x0000000a24257223 */ /* 0x000fe20000010025 */
[----:B------:R-:W-:Y:S02]  /*5a80*/  HADD2.F32 R24, -RZ, R31.H1_H1 ;  /* 0x3000001fff187230 */ /* 0x000fe40000004100 */
[-C--:B------:R-:W-:Y:S01]  /*5a90*/  FFMA.FTZ R9, R22, R18.reuse, R9 ;  /* 0x0000001216097223 */ /* 0x080fe20000010009 */
[----:B------:R-:W-:Y:S02]  /*5aa0*/  HADD2.F32 R26, -RZ, R33.H1_H1 ;  /* 0x30000021ff1a7230 */ /* 0x000fe40000004100 */
[-C--:B------:R-:W-:Y:S01]  /*5ab0*/  FFMA.FTZ R11, R20, R18.reuse, R11 ;  /* 0x00000012140b7223 */ /* 0x080fe2000001000b */
[----:B------:R-:W-:Y:S02]  /*5ac0*/  HADD2.F32 R12, -RZ, R19.H0_H0 ;  /* 0x20000013ff0c7230 */ /* 0x000fe40000004100 */
[----:B------:R-:W-:Y:S01]  /*5ad0*/  FFMA.FTZ R13, R24, R18, R13 ;  /* 0x00000012180d7223 */ /* 0x000fe2000001000d */
[----:B------:R-:W-:-:S02]  /*5ae0*/  HADD2.F32 R10, -RZ, R28.H0_H0 ;  /* 0x2000001cff0a7230 */ /* 0x000fc40000004100 */
[----:B------:R-:W-:Y:S01]  /*5af0*/  FFMA.FTZ R37, R26, R18, R37 ;  /* 0x000000121a257223 */ /* 0x000fe20000010025 */
[----:B------:R-:W-:Y:S02]  /*5b00*/  HADD2.F32 R22, -RZ, R30.H0_H0 ;  /* 0x2000001eff167230 */ /* 0x000fe40000004100 */
[--C-:B------:R-:W-:Y:S02]  /*5b10*/  HADD2.F32 R20, -RZ, R32.reuse.H0_H0 ;  /* 0x20000020ff147230 */ /* 0x100fe40000004100 */
[-C--:B------:R-:W-:Y:S01]  /*5b20*/  FFMA.FTZ R10, R10, R12.reuse, R9 ;  /* 0x0000000c0a0a7223 */ /* 0x080fe20000010009 */
[----:B------:R-:W-:Y:S02]  /*5b30*/  HADD2.F32 R19, -RZ, R19.H1_H1 ;  /* 0x30000013ff137230 */ /* 0x000fe40000004100 */
[-C--:B------:R-:W-:Y:S01]  /*5b40*/  FFMA.FTZ R18, R22, R12.reuse, R11 ;  /* 0x0000000c16127223 */ /* 0x080fe2000001000b */
[----:B------:R-:W-:Y:S02]  /*5b50*/  HADD2.F32 R15, -RZ, R32.H1_H1 ;  /* 0x30000020ff0f7230 */ /* 0x000fe40000004100 */
[----:B------:R-:W-:Y:S01]  /*5b60*/  FFMA.FTZ R20, R20, R12, R13 ;  /* 0x0000000c14147223 */ /* 0x000fe2000001000d */
[----:B------:R-:W-:-:S02]  /*5b70*/  HADD2.F32 R22, -RZ, R34.H0_H0 ;  /* 0x20000022ff167230 */ /* 0x000fc40000004100 */
[----:B------:R-:W-:Y:S02]  /*5b80*/  HADD2.F32 R9, -RZ, R28.H1_H1 ;  /* 0x3000001cff097230 */ /* 0x000fe40000004100 */
[-C--:B------:R-:W-:Y:S01]  /*5b90*/  FFMA.FTZ R20, R15, R19.reuse, R20 ;  /* 0x000000130f147223 */ /* 0x080fe20000010014 */
[----:B------:R-:W-:Y:S02]  /*5ba0*/  HADD2.F32 R11, -RZ, R30.H1_H1 ;  /* 0x3000001eff0b7230 */ /* 0x000fe40000004100 */
[----:B------:R-:W-:Y:S01]  /*5bb0*/  FFMA.FTZ R12, R22, R12, R37 ;  /* 0x0000000c160c7223 */ /* 0x000fe20000010025 */
[----:B------:R-:W-:Y:S02]  /*5bc0*/  HADD2.F32 R15, -RZ, R34.H1_H1 ;  /* 0x30000022ff0f7230 */ /* 0x000fe40000004100 */
[-C--:B------:R-:W-:Y:S01]  /*5bd0*/  FFMA.FTZ R10, R9, R19.reuse, R10 ;  /* 0x00000013090a7223 */ /* 0x080fe2000001000a */
[--C-:B------:R-:W-:Y:S02]  /*5be0*/  HADD2.F32 R9, -RZ, R99.reuse.H0_H0 ;  /* 0x20000063ff097230 */ /* 0x100fe40000004100 */
[----:B------:R-:W-:Y:S01]  /*5bf0*/  FFMA.FTZ R18, R11, R19, R18 ;  /* 0x000000130b127223 */ /* 0x000fe20000010012 */
[----:B------:R-:W-:-:S02]  /*5c00*/  HADD2.F32 R11, -RZ, R99.H1_H1 ;  /* 0x30000063ff0b7230 */ /* 0x000fc40000004100 */
[----:B------:R-:W-:Y:S01]  /*5c10*/  FFMA.FTZ R12, R15, R19, R12 ;  /* 0x000000130f0c7223 */ /* 0x000fe2000001000c */
[--C-:B------:R-:W-:Y:S02]  /*5c20*/  HADD2.F32 R13, -RZ, R104.reuse.H0_H0 ;  /* 0x20000068ff0d7230 */ /* 0x100fe40000004100 */
[----:B------:R-:W-:Y:S01]  /*5c30*/  FMUL.FTZ R10, R9, R10 ;  /* 0x0000000a090a7220 */ /* 0x000fe20000410000 */
[----:B------:R-:W-:Y:S02]  /*5c40*/  HADD2.F32 R21, -RZ, R104.H1_H1 ;  /* 0x30000068ff157230 */ /* 0x000fe40000004100 */
[----:B------:R-:W-:Y:S01]  /*5c50*/  FMUL.FTZ R18, R11, R18 ;  /* 0x000000120b127220 */ /* 0x000fe20000410000 */
[----:B------:R-:W-:Y:S01]  /*5c60*/  FMUL.FTZ R20, R13, R20 ;  /* 0x000000140d147220 */ /* 0x000fe20000410000 */
[----:B------:R-:W-:Y:S01]  /*5c70*/  F2FP.F16.F32.PACK_AB R10, RZ, R10 ;  /* 0x0000000aff0a723e */ /* 0x000fe200000000ff */
[----:B------:R-:W-:Y:S02]  /*5c80*/  FMUL.FTZ R12, R21, R12 ;  /* 0x0000000c150c7220 */ /* 0x000fe40000410000 */
[----:B------:R-:W-:-:S02]  /*5c90*/  F2FP.F16.F32.PACK_AB R18, RZ, R18 ;  /* 0x00000012ff12723e */ /* 0x000fc400000000ff */
[----:B------:R-:W-:Y:S02]  /*5ca0*/  F2FP.F16.F32.PACK_AB R20, RZ, R20 ;  /* 0x00000014ff14723e */ /* 0x000fe400000000ff */
[----:B------:R-:W-:Y:S02]  /*5cb0*/  F2FP.F16.F32.PACK_AB R12, RZ, R12 ;  /* 0x0000000cff0c723e */ /* 0x000fe400000000ff */
[----:B------:R-:W-:Y:S02]  /*5cc0*/  PRMT R10, R10, 0x5410, R18 ;  /* 0x000054100a0a7816 */ /* 0x000fe40000000012 */
[----:B------:R-:W-:-:S03]  /*5cd0*/  PRMT R20, R20, 0x5410, R12 ;  /* 0x0000541014147816 */ /* 0x000fc6000000000c */
[----:B------:R-:W-:Y:S02]  /*5ce0*/  HFMA2 R2, R10, 1, 1, R2 ;  /* 0x3c003c000a027831 */ /* 0x000fe40000000002 */
[----:B------:R-:W-:-:S07]  /*5cf0*/  HADD2 R0, R20, R0 ;  /* 0x0000000014007230 */ /* 0x000fce0000000000 */
.L_x_233:
[----:B------:R-:W0:Y:S02]  /*5d00*/  LDC R85, c[0x0][0x3ac] ;  /* 0x0000eb00ff557b82 */ /* 0x000e240000000800 */
[----:B0-----:R-:W-:-:S05]  /*5d10*/  IMAD.WIDE R102, R85, 0x4, R102 ;  /* 0x0000000455667825 */ /* 0x001fca00078e0266 */
[----:B------:R-:W2:Y:S02]  /*5d20*/  LDG.E.128.CONSTANT R20, desc[UR8][R102.64] ;  /* 0x0000000866147981 */ /* 0x000ea4000c1e9d00 */
[C---:B--2---:R-:W-:Y:S02]  /*5d30*/  LOP3.LUT R19, R22.reuse, 0xf000f, RZ, 0xc0, !PT ;  /* 0x000f000f16137812 */ /* 0x044fe400078ec0ff */
[----:B------:R-:W-:Y:S02]  /*5d40*/  LOP3.LUT R24, R22, 0xf000f0, RZ, 0xc0, !PT ;  /* 0x00f000f016187812 */ /* 0x000fe400078ec0ff */
[----:B------:R-:W-:Y:S02]  /*5d50*/  SHF.R.U32.HI R22, RZ, 0x8, R22 ;  /* 0x00000008ff167819 */ /* 0x000fe40000011616 */
[C---:B------:R-:W-:Y:S02]  /*5d60*/  LOP3.LUT R9, R20.reuse, 0xf000f, RZ, 0xc0, !PT ;  /* 0x000f000f14097812 */ /* 0x040fe400078ec0ff */
[----:B------:R-:W-:-:S02]  /*5d70*/  LOP3.LUT R10, R20, 0xf000f0, RZ, 0xc0, !PT ;  /* 0x00f000f0140a7812 */ /* 0x000fc400078ec0ff */
[C---:B------:R-:W-:Y:S02]  /*5d80*/  LOP3.LUT R11, R21.reuse, 0xf000f, RZ, 0xc0, !PT ;  /* 0x000f000f150b7812 */ /* 0x040fe400078ec0ff */
[----:B------:R-:W-:Y:S02]  /*5d90*/  LOP3.LUT R13, R21, 0xf000f0, RZ, 0xc0, !PT ;  /* 0x00f000f0150d7812 */ /* 0x000fe400078ec0ff */
[----:B------:R-:W-:Y:S02]  /*5da0*/  SHF.R.U32.HI R20, RZ, 0x8, R20 ;  /* 0x00000008ff147819 */ /* 0x000fe40000011614 */
[----:B------:R-:W-:Y:S02]  /*5db0*/  SHF.R.U32.HI R21, RZ, 0x8, R21 ;  /* 0x00000008ff157819 */ /* 0x000fe40000011615 */
[----:B------:R-:W-:Y:S02]  /*5dc0*/  SHF.R.U32.HI R28, RZ, 0x8, R23 ;  /* 0x00000008ff1c7819 */ /* 0x000fe40000011617 */
[----:B------:R-:W-:-:S02]  /*5dd0*/  LOP3.LUT R25, R24, 0x64006400, RZ, 0xfc, !PT ;  /* 0x6400640018197812 */ /* 0x000fc400078efcff */
[----:B------:R-:W-:Y:S02]  /*5de0*/  LOP3.LUT R24, R22, 0xf000f, RZ, 0xc0, !PT ;  /* 0x000f000f16187812 */ /* 0x000fe400078ec0ff */
[C---:B------:R-:W-:Y:S02]  /*5df0*/  LOP3.LUT R26, R23.reuse, 0xf000f, RZ, 0xc0, !PT ;  /* 0x000f000f171a7812 */ /* 0x040fe400078ec0ff */
[----:B------:R-:W-:Y:S02]  /*5e00*/  LOP3.LUT R15, R10, 0x64006400, RZ, 0xfc, !PT ;  /* 0x640064000a0f7812 */ /* 0x000fe400078efcff */
[----:B------:R-:W-:Y:S02]  /*5e10*/  LOP3.LUT R22, R22, 0xf000f0, RZ, 0xc0, !PT ;  /* 0x00f000f016167812 */ /* 0x000fe400078ec0ff */
[----:B------:R-:W-:Y:S01]  /*5e20*/  LOP3.LUT R27, R23, 0xf000f0, RZ, 0xc0, !PT ;  /* 0x00f000f0171b7812 */ /* 0x000fe200078ec0ff */
[----:B------:R-:W-:Y:S01]  /*5e30*/  HFMA2 R15, R15, R14.H0_H0, -72, -72 ;  /* 0xd480d4800f0f7431 */ /* 0x000fe2000004000e */
[----:B------:R-:W-:-:S02]  /*5e40*/  LOP3.LUT R10, R20, 0xf000f, RZ, 0xc0, !PT ;  /* 0x000f000f140a7812 */ /* 0x000fc400078ec0ff */
        /* <DEDUP_REMOVED lines=9> */
[----:B------:R-:W-:Y:S01]  /*5ee0*/  HFMA2 R32, R33, R14.H0_H0, -72, -72 ;  /* 0xd480d48021207431 */ /* 0x000fe2000004000e */
[----:B------:R-:W-:Y:S02]  /*5ef0*/  LOP3.LUT R27, R27, 0x64006400, RZ, 0xfc, !PT ;  /* 0x640064001b1b7812 */ /* 0x000fe400078efcff */
[----:B------:R-:W-:Y:S01]  /*5f00*/  LOP3.LUT R34, R29, 0x64006400, RZ, 0xfc, !PT ;  /* 0x640064001d227812 */ /* 0x000fe200078efcff */
[----:B------:R-:W-:Y:S01]  /*5f10*/  HADD2 R23, R23, -1032, -1032 ;  /* 0xe408e40817177430 */ /* 0x000fe20000000000 */
[----:B------:R-:W-:-:S02]  /*5f20*/  LOP3.LUT R9, R9, 0x64006400, RZ, 0xfc, !PT ;  /* 0x6400640009097812 */ /* 0x000fc400078efcff */
[----:B------:R-:W-:Y:S01]  /*5f30*/  LOP3.LUT R13, R13, 0x64006400, RZ, 0xfc, !PT ;  /* 0x640064000d0d7812 */ /* 0x000fe200078efcff */
[----:B------:R-:W-:Y:S01]  /*5f40*/  HADD2 R33, R34, -1032, -1032 ;  /* 0xe408e40822217430 */ /* 0x000fe20000000000 */
[----:B------:R-:W-:Y:S02]  /*5f50*/  LOP3.LUT R10, R10, 0x64006400, RZ, 0xfc, !PT ;  /* 0x640064000a0a7812 */ /* 0x000fe400078efcff */
[----:B------:R-:W-:Y:S01]  /*5f60*/  LOP3.LUT R11, R20, 0x64006400, RZ, 0xfc, !PT ;  /* 0x64006400140b7812 */ /* 0x000fe200078efcff */
[----:B------:R-:W-:Y:S01]  /*5f70*/  HADD2 R20, R12, -1032, -1032 ;  /* 0xe408e4080c147430 */ /* 0x000fe20000000000 */
[----:B------:R-:W-:Y:S01]  /*5f80*/  LOP3.LUT R18, R18, 0x64006400, RZ, 0xfc, !PT ;  /* 0x6400640012127812 */ /* 0x000fe200078efcff */
[-C--:B------:R-:W-:Y:S01]  /*5f90*/  HFMA2 R22, R13, R14.reuse.H0_H0, -72, -72 ;  /* 0xd480d4800d167431 */ /* 0x080fe2000004000e */
[----:B------:R-:W-:Y:S01]  /*5fa0*/  LOP3.LUT R19, R21, 0x64006400, RZ, 0xfc, !PT ;  /* 0x6400640015137812 */ /* 0x000fe200078efcff */
[----:B------:R-:W-:Y:S01]  /*5fb0*/  HADD2 R21, R9, -1032, -1032 ;  /* 0xe408e40809157430 */ /* 0x000fe20000000000 */
[----:B------:R-:W-:Y:S01]  /*5fc0*/  LOP3.LUT R31, R24, 0x64006400, RZ, 0xfc, !PT ;  /* 0x64006400181f7812 */ /* 0x000fe200078efcff */
[----:B------:R-:W-:Y:S01]  /*5fd0*/  HFMA2 R24, R25, R14.H0_H0, -72, -72 ;  /* 0xd480d48019187431 */ /* 0x000fe2000004000e */
[----:B------:R-:W-:Y:S01]  /*5fe0*/  LOP3.LUT R35, R28, 0x64006400, RZ, 0xfc, !PT ;  /* 0x640064001c237812 */ /* 0x000fe200078efcff */
[----:B------:R-:W-:-:S02]  /*5ff0*/  HADD2 R25, R26, -1032, -1032 ;  /* 0xe408e4081a197430 */ /* 0x000fc40000000000 */
[-C--:B------:R-:W-:Y:S02]  /*6000*/  HFMA2 R26, R27, R14.reuse.H0_H0, -72, -72 ;  /* 0xd480d4801b1a7431 */ /* 0x080fe4000004000e */
[----:B------:R-:W-:Y:S02]  /*6010*/  HADD2 R27, R10, -1032, -1032 ;  /* 0xe408e4080a1b7430 */ /* 0x000fe40000000000 */
[-C--:B------:R-:W-:Y:S02]  /*6020*/  HFMA2 R28, R11, R14.reuse.H0_H0, -72, -72 ;  /* 0xd480d4800b1c7431 */ /* 0x080fe4000004000e */
[----:B------:R-:W-:Y:S02]  /*6030*/  HADD2 R29, R18, -1032, -1032 ;  /* 0xe408e408121d7430 */ /* 0x000fe40000000000 */
[----:B------:R-:W-:Y:S02]  /*6040*/  HFMA2 R30, R19, R14.H0_H0, -72, -72 ;  /* 0xd480d480131e7431 */ /* 0x000fe4000004000e */
[----:B------:R-:W-:-:S02]  /*6050*/  HADD2 R31, R31, -1032, -1032 ;  /* 0xe408e4081f1f7430 */ /* 0x000fc40000000000 */
[----:B------:R-:W-:Y:S01]  /*6060*/  HFMA2 R34, R35, R14.H0_H0, -72, -72 ;  /* 0xd480d48023227431 */ /* 0x000fe2000004000e */
[----:B------:R-:W-:Y:S06]  /*6070*/  @!P2 BRA `(.L_x_236) ;  /* 0x000000040068a947 */ /* 0x000fec0003800000 */
[----:B------:R-:W0:Y:S01]  /*6080*/  LDS.64 R12, [UR4+-0xf0] ;  /* 0xffff1004ff0c7984 */ /* 0x000e220008000a00 */
[--C-:B------:R-:W-:Y:S02]  /*6090*/  HADD2.F32 R37, -RZ, R20.reuse.H0_H0 ;  /* 0x20000014ff257230 */ /* 0x100fe40000004100 */
[----:B------:R-:W-:Y:S01]  /*60a0*/  HADD2.F32 R9, -RZ, R21.H0_H0 ;  /* 0x20000015ff097230 */ /* 0x000fe20000004100 */
[----:B------:R-:W1:Y:S01]  /*60b0*/  LDS.64 R18, [UR4+-0xe8] ;  /* 0xffff1804ff127984 */ /* 0x000e620008000a00 */
[----:B------:R-:W-:Y:S02]  /*60c0*/  HADD2.F32 R11, -RZ, R23.H0_H0 ;  /* 0x20000017ff0b7230 */ /* 0x000fe40000004100 */
[----:B------:R-:W-:Y:S02]  /*60d0*/  HADD2.F32 R40, -RZ, R20.H1_H1 ;  /* 0x30000014ff287230 */ /* 0x000fe40000004100 */
[----:B------:R-:W-:Y:S02]  /*60e0*/  HADD2.F32 R46, -RZ, R25.H1_H1 ;  /* 0x30000019ff2e7230 */ /* 0x000fe40000004100 */
[----:B------:R-:W-:-:S02]  /*60f0*/  HADD2.F32 R39, -RZ, R26.H1_H1 ;  /* 0x3000001aff277230 */ /* 0x000fc40000004100 */
[--C-:B0-----:R-:W-:Y:S02]  /*6100*/  HADD2.F32 R10, -RZ, R12.reuse.H0_H0 ;  /* 0x2000000cff0a7230 */ /* 0x101fe40000004100 */
[----:B------:R-:W-:Y:S02]  /*6110*/  HADD2.F32 R35, -RZ, R12.H1_H1 ;  /* 0x3000000cff237230 */ /* 0x000fe40000004100 */
[--C-:B------:R-:W-:Y:S02]  /*6120*/  HADD2.F32 R36, -RZ, R13.reuse.H0_H0 ;  /* 0x2000000dff247230 */ /* 0x100fe40000004100 */
[----:B------:R-:W-:Y:S01]  /*6130*/  FFMA.FTZ R42, R10, R37, RZ ;  /* 0x000000250a2a7223 */ /* 0x000fe200000100ff */
[----:B------:R-:W-:Y:S02]  /*6140*/  HADD2.F32 R38, -RZ, R13.H1_H1 ;  /* 0x3000000dff267230 */ /* 0x000fe40000004100 */
[----:B------:R-:W-:Y:S01]  /*6150*/  FFMA.FTZ R9, R9, R10, RZ ;  /* 0x0000000a09097223 */ /* 0x000fe200000100ff */
[----:B------:R-:W-:-:S02]  /*6160*/  HADD2.F32 R12, -RZ, R21.H1_H1 ;  /* 0x30000015ff0c7230 */ /* 0x000fc40000004100 */
[----:B------:R-:W-:Y:S01]  /*6170*/  FFMA.FTZ R44, R10, R11, RZ ;  /* 0x0000000b0a2c7223 */ /* 0x000fe200000100ff */
[----:B------:R-:W-:Y:S02]  /*6180*/  HADD2.F32 R13, -RZ, R25.H0_H0 ;  /* 0x20000019ff0d7230 */ /* 0x000fe40000004100 */
[----:B------:R-:W-:Y:S01]  /*6190*/  FFMA.FTZ R11, R35, R40, R42 ;  /* 0x00000028230b7223 */ /* 0x000fe2000001002a */
[----:B------:R-:W-:Y:S02]  /*61a0*/  HADD2.F32 R40, -RZ, R23.H1_H1 ;  /* 0x30000017ff287230 */ /* 0x000fe40000004100 */
[----:B------:R-:W-:Y:S01]  /*61b0*/  FFMA.FTZ R9, R12, R35, R9 ;  /* 0x000000230c097223 */ /* 0x000fe20000010009 */
[----:B------:R-:W-:Y:S02]  /*61c0*/  HADD2.F32 R12, -RZ, R22.H0_H0 ;  /* 0x20000016ff0c7230 */ /* 0x000fe40000004100 */
[----:B------:R-:W-:Y:S01]  /*61d0*/  FFMA.FTZ R13, R10, R13, RZ ;  /* 0x0000000d0a0d7223 */ /* 0x000fe200000100ff */
[----:B------:R-:W-:-:S02]  /*61e0*/  HADD2.F32 R10, -RZ, R15.H0_H0 ;  /* 0x2000000fff0a7230 */ /* 0x000fc40000004100 */
[C---:B------:R-:W-:Y:S01]  /*61f0*/  FFMA.FTZ R37, R35.reuse, R40, R44 ;  /* 0x0000002823257223 */ /* 0x040fe2000001002c */
[----:B------:R-:W-:Y:S02]  /*6200*/  HADD2.F32 R42, -RZ, R24.H0_H0 ;  /* 0x20000018ff2a7230 */ /* 0x000fe40000004100 */
[----:B------:R-:W-:Y:S01]  /*6210*/  FFMA.FTZ R35, R35, R46, R13 ;  /* 0x0000002e23237223 */ /* 0x000fe2000001000d */
[----:B------:R-:W-:Y:S01]  /*6220*/  FFMA.FTZ R13, R36, R12, R11 ;  /* 0x0000000c240d7223 */ /* 0x000fe2000001000b */
[----:B------:R-:W-:Y:S02]  /*6230*/  HADD2.F32 R12, -RZ, R26.H0_H0 ;  /* 0x2000001aff0c7230 */ /* 0x000fe40000004100 */
[----:B------:R-:W-:Y:S01]  /*6240*/  FFMA.FTZ R10, R10, R36, R9 ;  /* 0x000000240a0a7223 */ /* 0x000fe20000010009 */
[----:B------:R-:W-:Y:S02]  /*6250*/  HADD2.F32 R9, -RZ, R15.H1_H1 ;  /* 0x3000000fff097230 */ /* 0x000fe40000004100 */
[----:B------:R-:W-:Y:S01]  /*6260*/  FFMA.FTZ R42, R36, R42, R37 ;  /* 0x0000002a242a7223 */ /* 0x000fe20000010025 */
[----:B------:R-:W-:-:S02]  /*6270*/  HADD2.F32 R11, -RZ, R22.H1_H1 ;  /* 0x30000016ff0b7230 */ /* 0x000fc40000004100 */
[----:B------:R-:W-:Y:S01]  /*6280*/  FFMA.FTZ R12, R36, R12, R35 ;  /* 0x0000000c240c7223 */ /* 0x000fe20000010023 */
[----:B------:R-:W-:Y:S02]  /*6290*/  HADD2.F32 R37, -RZ, R24.H1_H1 ;  /* 0x30000018ff257230 */ /* 0x000fe40000004100 */
[----:B------:R-:W-:Y:S01]  /*62a0*/  FFMA.FTZ R9, R9, R38, R10 ;  /* 0x0000002609097223 */ /* 0x000fe2000001000a */
[----:B------:R-:W-:Y:S02]  /*62b0*/  HADD2.F32 R10, -RZ, R27.H0_H0 ;  /* 0x2000001bff0a7230 */ /* 0x000fe40000004100 */
[C---:B------:R-:W-:Y:S01]  /*62c0*/  FFMA.FTZ R39, R38.reuse, R39, R12 ;  /* 0x0000002726277223 */ /* 0x040fe2000001000c */
[--C-:B-1----:R-:W-:Y:S02]  /*62d0*/  HADD2.F32 R12, -RZ, R18.reuse.H0_H0 ;  /* 0x20000012ff0c7230 */ /* 0x102fe40000004100 */
[----:B------:R-:W-:Y:S01]  /*62e0*/  FFMA.FTZ R35, R38, R11, R13 ;  /* 0x0000000b26237223 */ /* 0x000fe2000001000d */
[----:B------:R-:W-:-:S02]  /*62f0*/  HADD2.F32 R18, -RZ, R18.H1_H1 ;  /* 0x30000012ff127230 */ /* 0x000fc40000004100 */
[----:B------:R-:W-:Y:S01]  /*6300*/  FFMA.FTZ R37, R38, R37, R42 ;  /* 0x0000002526257223 */ /* 0x000fe2000001002a */
[----:B------:R-:W-:Y:S02]  /*6310*/  HADD2.F32 R11, -RZ, R27.H1_H1 ;  /* 0x3000001bff0b7230 */ /* 0x000fe40000004100 */
[----:B------:R-:W-:Y:S01]  /*6320*/  FFMA.FTZ R10, R10, R12, R9 ;  /* 0x0000000c0a0a7223 */ /* 0x000fe20000010009 */
[--C-:B------:R-:W-:Y:S02]  /*6330*/  HADD2.F32 R13, -RZ, R19.reuse.H0_H0 ;  /* 0x20000013ff0d7230 */ /* 0x100fe40000004100 */
[----:B------:R-:W-:Y:S02]  /*6340*/  HADD2.F32 R36, -RZ, R19.H1_H1 ;  /* 0x30000013ff247230 */ /* 0x000fe40000004100 */
[----:B------:R-:W-:Y:S01]  /*6350*/  FFMA.FTZ R10, R11, R18, R10 ;  /* 0x000000120b0a7223 */ /* 0x000fe2000001000a */
[----:B------:R-:W-:Y:S02]  /*6360*/  HADD2.F32 R19, -RZ, R29.H0_H0 ;  /* 0x2000001dff137230 */ /* 0x000fe40000004100 */
[----:B------:R-:W-:-:S02]  /*6370*/  HADD2.F32 R38, -RZ, R31.H0_H0 ;  /* 0x2000001fff267230 */ /* 0x000fc40000004100 */
[----:B------:R-:W-:Y:S02]  /*6380*/  HADD2.F32 R40, -RZ, R33.H0_H0 ;  /* 0x20000021ff287230 */ /* 0x000fe40000004100 */
[C---:B------:R-:W-:Y:S01]  /*6390*/  FFMA.FTZ R19, R12.reuse, R19, R35 ;  /* 0x000000130c137223 */ /* 0x040fe20000010023 */
[----:B------:R-:W-:Y:S02]  /*63a0*/  HADD2.F32 R11, -RZ, R29.H1_H1 ;  /* 0x3000001dff0b7230 */ /* 0x000fe40000004100 */
[C---:B------:R-:W-:Y:S01]  /*63b0*/  FFMA.FTZ R38, R12.reuse, R38, R37 ;  /* 0x000000260c267223 */ /* 0x040fe20000010025 */
[----:B------:R-:W-:Y:S02]  /*63c0*/  HADD2.F32 R37, -RZ, R31.H1_H1 ;  /* 0x3000001fff257230 */ /* 0x000fe40000004100 */
[----:B------:R-:W-:Y:S01]  /*63d0*/  FFMA.FTZ R40, R12, R40, R39 ;  /* 0x000000280c287223 */ /* 0x000fe20000010027 */
[----:B------:R-:W-:Y:S02]  /*63e0*/  HADD2.F32 R35, -RZ, R30.H0_H0 ;  /* 0x2000001eff237230 */ /* 0x000fe40000004100 */
[----:B------:R-:W-:Y:S01]  /*63f0*/  FFMA.FTZ R12, R18, R11, R19 ;  /* 0x0000000b120c7223 */ /* 0x000fe20000010013 */
[----:B------:R-:W-:-:S02]  /*6400*/  HADD2.F32 R39, -RZ, R33.H1_H1 ;  /* 0x30000021ff277230 */ /* 0x000fc40000004100 */
[C---:B------:R-:W-:Y:S01]  /*6410*/  FFMA.FTZ R38, R18.reuse, R37, R38 ;  /* 0x0000002512267223 */ /* 0x040fe20000010026 */
[----:B------:R-:W-:Y:S02]  /*6420*/  HADD2.F32 R9, -RZ, R28.H0_H0 ;  /* 0x2000001cff097230 */ /* 0x000fe40000004100 */
[----:B------:R-:W-:Y:S01]  /*6430*/  FFMA.FTZ R35, R13, R35, R12 ;  /* 0x000000230d237223 */ /* 0x000fe2000001000c */
[----:B------:R-:W-:Y:S02]  /*6440*/  HADD2.F32 R12, -RZ, R32.H0_H0 ;  /* 0x20000020ff0c7230 */ /* 0x000fe40000004100 */
[----:B------:R-:W-:Y:S01]  /*6450*/  FFMA.FTZ R40, R18, R39, R40 ;  /* 0x0000002712287223 */ /* 0x000fe20000010028 */
[----:B------:R-:W-:Y:S02]  /*6460*/  HADD2.F32 R37, -RZ, R34.H0_H0 ;  /* 0x20000022ff257230 */ /* 0x000fe40000004100 */
[----:B------:R-:W-:Y:S01]  /*6470*/  FFMA.FTZ R10, R9, R13, R10 ;  /* 0x0000000d090a7223 */ /* 0x000fe2000001000a */
[----:B------:R-:W-:-:S02]  /*6480*/  HADD2.F32 R9, -RZ, R28.H1_H1 ;  /* 0x3000001cff097230 */ /* 0x000fc40000004100 */
        /* <DEDUP_REMOVED lines=25> */
.L_x_236:
[----:B------:R-:W-:Y:S05]  /*6620*/  @!P1 BRA `(.L_x_237) ;  /* 0x00000010005c9947 */ /* 0x000fea0003800000 */
        /* <DEDUP_REMOVED lines=94> */
.L_x_238:
[----:B------:R-:W-:Y:S05]  /*6c10*/  @!P4 BRA `(.L_x_237) ;  /* 0x0000000800e0c947 */ /* 0x000fea0003800000 */
[----:B------:R-:W-:-:S04]  /*6c20*/  PRMT R9, R91, 0x9910, RZ ;  /* 0x000099105b097816 */ /* 0x000fc800000000ff */
[----:B------:R-:W-:-:S13]  /*6c30*/  ISETP.NE.AND P3, PT, R9, RZ, PT ;  /* 0x000000ff0900720c */ /* 0x000fda0003f65270 */
[----:B------:R-:W-:Y:S05]  /*6c40*/  @!P3 BRA `(.L_x_239) ;  /* 0x000000040068b947 */ /* 0x000fea0003800000 */
[----:B------:R-:W0:Y:S01]  /*6c50*/  LDS.64 R10, [UR4+0x10] ;  /* 0x00001004ff0a7984 */ /* 0x000e220008000a00 */
        /* <DEDUP_REMOVED lines=89> */
.L_x_239:
        /* <DEDUP_REMOVED lines=91> */
.L_x_237:
[----:B------:R-:W-:-:S05]  /*77a0*/  IMAD.WIDE R102, R85, 0x4, R102 ;  /* 0x0000000455667825 */ /* 0x000fca00078e0266 */
        /* <DEDUP_REMOVED lines=144> */
.L_x_240:
        /* <DEDUP_REMOVED lines=95> */
.L_x_242:
        /* <DEDUP_REMOVED lines=94> */
.L_x_243:
        /* <DEDUP_REMOVED lines=91> */
.L_x_241:
[----:B------:R-:W-:-:S05]  /*9230*/  IMAD.WIDE R102, R85, 0x4, R102 ;  /* 0x0000000455667825 */ /* 0x000fca00078e0266 */
[----:B------:R-:W2:Y:S02]  /*9240*/  LDG.E.128.CONSTANT R20, desc[UR8][R102.64] ;  /* 0x0000000866147981 */ /* 0x000ea4000c1e9d00 */
[C---:B--2---:R-:W-:Y:S02]  /*9250*/  LOP3.LUT R9, R20.reuse, 0xf000f, RZ, 0xc0, !PT ;  /* 0x000f000f14097812 */ /* 0x044fe400078ec0ff */
[----:B------:R-:W-:Y:S02]  /*9260*/  LOP3.LUT R10, R20, 0xf000f0, RZ, 0xc0, !PT ;  /* 0x00f000f0140a7812 */ /* 0x000fe400078ec0ff */
[----:B------:R-:W-:Y:S02]  /*9270*/  SHF.R.U32.HI R12, RZ, 0x8, R20 ;  /* 0x00000008ff0c7819 */ /* 0x000fe40000011614 */
[----:B------:R-:W-:Y:S02]  /*9280*/  LOP3.LUT R20, R23, 0xf000f0, RZ, 0xc0, !PT ;  /* 0x00f000f017147812 */ /* 0x000fe400078ec0ff */
[----:B------:R-:W-:-:S02]  /*9290*/  SHF.R.U32.HI R28, RZ, 0x8, R22 ;  /* 0x00000008ff1c7819 */ /* 0x000fc40000011616 */
[----:B------:R-:W-:Y:S02]  /*92a0*/  SHF.R.U32.HI R30, RZ, 0x8, R23 ;  /* 0x00000008ff1e7819 */ /* 0x000fe40000011617 */
[----:B------:R-:W-:Y:S02]  /*92b0*/  LOP3.LUT R31, R20, 0x64006400, RZ, 0xfc, !PT ;  /* 0x64006400141f7812 */ /* 0x000fe400078efcff */
[C---:B------:R-:W-:Y:S02]  /*92c0*/  LOP3.LUT R27, R22.reuse, 0xf000f, RZ, 0xc0, !PT ;  /* 0x000f000f161b7812 */ /* 0x040fe400078ec0ff */
[----:B------:R-:W-:Y:S02]  /*92d0*/  LOP3.LUT R18, R22, 0xf000f0, RZ, 0xc0, !PT ;  /* 0x00f000f016127812 */ /* 0x000fe400078ec0ff */
[----:B------:R-:W-:Y:S02]  /*92e0*/  LOP3.LUT R20, R28, 0xf000f0, RZ, 0xc0, !PT ;  /* 0x00f000f01c147812 */ /* 0x000fe400078ec0ff */
[----:B------:R-:W-:-:S02]  /*92f0*/  LOP3.LUT R22, R30, 0xf000f0, RZ, 0xc0, !PT ;  /* 0x00f000f01e167812 */ /* 0x000fc400078ec0ff */
[----:B------:R-:W-:Y:S02]  /*9300*/  SHF.R.U32.HI R26, RZ, 0x8, R21 ;  /* 0x00000008ff1a7819 */ /* 0x000fe40000011615 */
[C---:B------:R-:W-:Y:S02]  /*9310*/  LOP3.LUT R15, R21.reuse, 0xf000f, RZ, 0xc0, !PT ;  /* 0x000f000f150f7812 */ /* 0x040fe400078ec0ff */
        /* <DEDUP_REMOVED lines=34> */
[----:B------:R-:W-:-:S02]  /*9540*/  HADD2 R29, R29, -1032, -1032 ;  /* 0xe408e4081d1d7430 */ /* 0x000fc40000000000 */
[----:B------:R-:W-:Y:S02]  /*9550*/  HADD2 R30, R12, -1032, -1032 ;  /* 0xe408e4080c1e7430 */ /* 0x000fe40000000000 */
[----:B------:R-:W-:Y:S02]  /*9560*/  HADD2 R31, R31, -1032, -1032 ;  /* 0xe408e4081f1f7430 */ /* 0x000fe40000000000 */
[----:B------:R-:W-:Y:S02]  /*9570*/  HADD2 R32, R32, -1032, -1032 ;  /* 0xe408e40820207430 */ /* 0x000fe40000000000 */
[----:B------:R-:W-:Y:S01]  /*9580*/  HADD2 R33, R33, -1032, -1032 ;  /* 0xe408e40821217430 */ /* 0x000fe20000000000 */
[----:B------:R-:W-:Y:S06]  /*9590*/  @!P2 BRA `(.L_x_244) ;  /* 0x000000040068a947 */ /* 0x000fec0003800000 */
[----:B------:R-:W0:Y:S01]  /*95a0*/  LDS.64 R12, [UR4+-0xd0] ;  /* 0xffff3004ff0c7984 */ /* 0x000e220008000a00 */
[----:B------:R-:W-:Y:S02]  /*95b0*/  HADD2.F32 R37, -RZ, R26.H0_H0 ;  /* 0x2000001aff257230 */ /* 0x000fe40000004100 */
        /* <DEDUP_REMOVED lines=88> */
.L_x_244:
[----:B------:R-:W-:Y:S05]  /*9b40*/  @!P1 BRA `(.L_x_245) ;  /* 0x00000010005c9947 */ /* 0x000fea0003800000 */
[----:B------:R-:W-:Y:S02]  /*9b50*/  PRMT R9, R92, 0x9910, RZ ;  /* 0x000099105c097816 */ /* 0x000fe400000000ff */
[----:B------:R-:W-:Y:S02]  /*9b60*/  ISETP.NE.AND P3, PT, R98, 0x2, PT ;  /* 0x000000026200780c */ /* 0x000fe40003f65270 */
[----:B------:R-:W-:-:S13]  /*9b70*/  ISETP.NE.AND P2, PT, R9, RZ, PT ;  /* 0x000000ff0900720c */ /* 0x000fda0003f45270 */
[----:B------:R-:W-:Y:S05]  /*9b80*/  @!P2 BRA `(.L_x_246) ;  /* 0x000000040068a947 */ /* 0x000fea0003800000 */
[----:B------:R-:W0:Y:S01]  /*9b90*/  LDS.64 R10, [UR4+-0x50] ;  /* 0xffffb004ff0a7984 */ /* 0x000e220008000a00 */
[--C-:B------:R-:W-:Y:S02]  /*9ba0*/  HADD2.F32 R9, -RZ, R28.reuse.H0_H0 ;  /* 0x2000001cff097230 */ /* 0x100fe40000004100 */
[----:B------:R-:W-:Y:S01]  /*9bb0*/  HADD2.F32 R38, -RZ, R28.H1_H1 ;  /* 0x3000001cff267230 */ /* 0x000fe20000004100 */
[----:B------:R-:W1:Y:S01]  /*9bc0*/  LDS.64 R14, [UR4+-0x48] ;  /* 0xffffb804ff0e7984 */ /* 0x000e620008000a00 */
[----:B------:R-:W-:Y:S02]  /*9bd0*/  HADD2.F32 R40, -RZ, R26.H1_H1 ;  /* 0x3000001aff287230 */ /* 0x000fe40000004100 */
[--C-:B------:R-:W-:Y:S02]  /*9be0*/  HADD2.F32 R12, -RZ, R29.reuse.H0_H0 ;  /* 0x2000001dff0c7230 */ /* 0x100fe40000004100 */
[----:B------:R-:W-:Y:S02]  /*9bf0*/  HADD2.F32 R42, -RZ, R29.H1_H1 ;  /* 0x3000001dff2a7230 */ /* 0x000fe40000004100 */
[----:B------:R-:W-:-:S02]  /*9c00*/  HADD2.F32 R39, -RZ, R21.H1_H1 ;  /* 0x30000015ff277230 */ /* 0x000fc40000004100 */
[--C-:B0-----:R-:W-:Y:S02]  /*9c10*/  HADD2.F32 R13, -RZ, R10.reuse.H0_H0 ;  /* 0x2000000aff0d7230 */ /* 0x101fe40000004100 */
[----:B------:R-:W-:Y:S02]  /*9c20*/  HADD2.F32 R34, -RZ, R10.H1_H1 ;  /* 0x3000000aff227230 */ /* 0x000fe40000004100 */
[----:B------:R-:W-:Y:S02]  /*9c30*/  HADD2.F32 R10, -RZ, R26.H0_H0 ;  /* 0x2000001aff0a7230 */ /* 0x000fe40000004100 */
[-C--:B------:R-:W-:Y:S01]  /*9c40*/  FFMA.FTZ R9, R9, R13.reuse, RZ ;  /* 0x0000000d09097223 */ /* 0x080fe200000100ff */
[--C-:B------:R-:W-:Y:S02]  /*9c50*/  HADD2.F32 R36, -RZ, R11.reuse.H0_H0 ;  /* 0x2000000bff247230 */ /* 0x100fe40000004100 */
[----:B------:R-:W-:Y:S02]  /*9c60*/  HADD2.F32 R35, -RZ, R11.H1_H1 ;  /* 0x3000000bff237230 */ /* 0x000fe40000004100 */
[----:B------:R-:W-:Y:S01]  /*9c70*/  FFMA.FTZ R37, R10, R13, RZ ;  /* 0x0000000d0a257223 */ /* 0x000fe200000100ff */
[----:B------:R-:W-:-:S02]  /*9c80*/  HADD2.F32 R11, -RZ, R27.H0_H0 ;  /* 0x2000001bff0b7230 */ /* 0x000fc40000004100 */
[-C--:B------:R-:W-:Y:S01]  /*9c90*/  FFMA.FTZ R9, R38, R34.reuse, R9 ;  /* 0x0000002226097223 */ /* 0x080fe20000010009 */
[----:B------:R-:W-:Y:S02]  /*9ca0*/  HADD2.F32 R38, -RZ, R27.H1_H1 ;  /* 0x3000001bff267230 */ /* 0x000fe40000004100 */
[-C--:B------:R-:W-:Y:S01]  /*9cb0*/  FFMA.FTZ R37, R40, R34.reuse, R37 ;  /* 0x0000002228257223 */ /* 0x080fe20000010025 */
[----:B------:R-:W-:Y:S02]  /*9cc0*/  HADD2.F32 R10, -RZ, R18.H0_H0 ;  /* 0x20000012ff0a7230 */ /* 0x000fe40000004100 */
[-C--:B------:R-:W-:Y:S01]  /*9cd0*/  FFMA.FTZ R11, R11, R13.reuse, RZ ;  /* 0x0000000d0b0b7223 */ /* 0x080fe200000100ff */
[----:B------:R-:W-:Y:S01]  /*9ce0*/  FFMA.FTZ R13, R12, R13, RZ ;  /* 0x0000000d0c0d7223 */ /* 0x000fe200000100ff */
[----:B------:R-:W-:Y:S02]  /*9cf0*/  HADD2.F32 R40, -RZ, R20.H0_H0 ;  /* 0x20000014ff287230 */ /* 0x000fe40000004100 */
[----:B------:R-:W-:Y:S01]  /*9d00*/  FFMA.FTZ R11, R38, R34, R11 ;  /* 0x00000022260b7223 */ /* 0x000fe2000001000b */
[----:B------:R-:W-:-:S02]  /*9d10*/  HADD2.F32 R12, -RZ, R19.H0_H0 ;  /* 0x20000013ff0c7230 */ /* 0x000fc40000004100 */
[----:B------:R-:W-:Y:S01]  /*9d20*/  FFMA.FTZ R13, R42, R34, R13 ;  /* 0x000000222a0d7223 */ /* 0x000fe2000001000d */
[-C--:B------:R-:W-:Y:S01]  /*9d30*/  FFMA.FTZ R10, R10, R36.reuse, R9 ;  /* 0x000000240a0a7223 */ /* 0x080fe20000010009 */
[-C--:B------:R-:W-:Y:S01]  /*9d40*/  FFMA.FTZ R38, R40, R36.reuse, R11 ;  /* 0x0000002428267223 */ /* 0x080fe2000001000b */
[----:B------:R-:W-:Y:S02]  /*9d50*/  HADD2.F32 R34, -RZ, R21.H0_H0 ;  /* 0x20000015ff227230 */ /* 0x000fe40000004100 */
[-C--:B------:R-:W-:Y:S01]  /*9d60*/  FFMA.FTZ R12, R12, R36.reuse, R37 ;  /* 0x000000240c0c7223 */ /* 0x080fe20000010025 */
[----:B------:R-:W-:Y:S02]  /*9d70*/  HADD2.F32 R9, -RZ, R18.H1_H1 ;  /* 0x30000012ff097230 */ /* 0x000fe40000004100 */
[----:B------:R-:W-:Y:S02]  /*9d80*/  HADD2.F32 R11, -RZ, R19.H1_H1 ;  /* 0x30000013ff0b7230 */ /* 0x000fe40000004100 */
[----:B------:R-:W-:Y:S01]  /*9d90*/  FFMA.FTZ R36, R34, R36, R13 ;  /* 0x0000002422247223 */ /* 0x000fe2000001000d */
[----:B------:R-:W-:-:S02]  /*9da0*/  HADD2.F32 R37, -RZ, R20.H1_H1 ;  /* 0x30000014ff257230 */ /* 0x000fc40000004100 */
[-C--:B------:R-:W-:Y:S01]  /*9db0*/  FFMA.FTZ R10, R9, R35.reuse, R10 ;  /* 0x00000023090a7223 */ /* 0x080fe2000001000a */
[----:B-1----:R-:W-:Y:S02]  /*9dc0*/  HADD2.F32 R9, -RZ, R14.H0_H0 ;  /* 0x2000000eff097230 */ /* 0x002fe40000004100 */
[-C--:B------:R-:W-:Y:S01]  /*9dd0*/  FFMA.FTZ R34, R11, R35.reuse, R12 ;  /* 0x000000230b227223 */ /* 0x080fe2000001000c */
[----:B------:R-:W-:Y:S02]  /*9de0*/  HADD2.F32 R11, -RZ, R30.H0_H0 ;  /* 0x2000001eff0b7230 */ /* 0x000fe40000004100 */
[-C--:B------:R-:W-:Y:S01]  /*9df0*/  FFMA.FTZ R38, R37, R35.reuse, R38 ;  /* 0x0000002325267223 */ /* 0x080fe20000010026 */
[----:B------:R-:W-:Y:S02]  /*9e00*/  HADD2.F32 R13, -RZ, R31.H0_H0 ;  /* 0x2000001fff0d7230 */ /* 0x000fe40000004100 */
[----:B------:R-:W-:Y:S01]  /*9e10*/  FFMA.FTZ R36, R39, R35, R36 ;  /* 0x0000002327247223 */ /* 0x000fe20000010024 */
[----:B------:R-:W-:-:S02]  /*9e20*/  HADD2.F32 R14, -RZ, R14.H1_H1 ;  /* 0x3000000eff0e7230 */ /* 0x000fc40000004100 */
[-C--:B------:R-:W-:Y:S01]  /*9e30*/  FFMA.FTZ R11, R11, R9.reuse, R10 ;  /* 0x000000090b0b7223 */ /* 0x080fe2000001000a */
[----:B------:R-:W-:Y:S02]  /*9e40*/  HADD2.F32 R35, -RZ, R32.H0_H0 ;  /* 0x20000020ff237230 */ /* 0x000fe40000004100 */
[-C--:B------:R-:W-:Y:S01]  /*9e50*/  FFMA.FTZ R13, R13, R9.reuse, R34 ;  /* 0x000000090d0d7223 */ /* 0x080fe20000010022 */
[----:B------:R-:W-:Y:S02]  /*9e60*/  HADD2.F32 R40, -RZ, R30.H1_H1 ;  /* 0x3000001eff287230 */ /* 0x000fe40000004100 */
[----:B------:R-:W-:Y:S02]  /*9e70*/  HADD2.F32 R37, -RZ, R33.H0_H0 ;  /* 0x20000021ff257230 */ /* 0x000fe40000004100 */
[----:B------:R-:W-:Y:S01]  /*9e80*/  FFMA.FTZ R35, R35, R9, R38 ;  /* 0x0000000923237223 */ /* 0x000fe20000010026 */
[----:B------:R-:W-:Y:S02]  /*9e90*/  HADD2.F32 R34, -RZ, R31.H1_H1 ;  /* 0x3000001fff227230 */ /* 0x000fe40000004100 */
[----:B------:R-:W-:Y:S01]  /*9ea0*/  FFMA.FTZ R11, R40, R14, R11 ;  /* 0x0000000e280b7223 */ /* 0x000fe2000001000b */
[----:B------:R-:W-:-:S02]  /*9eb0*/  HADD2.F32 R38, -RZ, R32.H1_H1 ;  /* 0x30000020ff267230 */ /* 0x000fc40000004100 */
[----:B------:R-:W-:Y:S01]  /*9ec0*/  FFMA.FTZ R9, R37, R9, R36 ;  /* 0x0000000925097223 */ /* 0x000fe20000010024 */
[----:B------:R-:W-:Y:S02]  /*9ed0*/  HADD2.F32 R40, -RZ, R33.H1_H1 ;  /* 0x30000021ff287230 */ /* 0x000fe40000004100 */
[-C--:B------:R-:W-:Y:S01]  /*9ee0*/  FFMA.FTZ R13, R34, R14.reuse, R13 ;  /* 0x0000000e220d7223 */ /* 0x080fe2000001000d */
[----:B------:R-:W-:Y:S02]  /*9ef0*/  HADD2.F32 R12, -RZ, R15.H0_H0 ;  /* 0x2000000fff0c7230 */ /* 0x000fe40000004100 */
[-C--:B------:R-:W-:Y:S01]  /*9f00*/  FFMA.FTZ R35, R38, R14.reuse, R35 ;  /* 0x0000000e26237223 */ /* 0x080fe20000010023 */
[----:B------:R-:W-:Y:S02]  /*9f10*/  HADD2.F32 R10, -RZ, R22.H0_H0 ;  /* 0x20000016ff0a7230 */ /* 0x000fe40000004100 */
[----:B------:R-:W-:Y:S01]  /*9f20*/  FFMA.FTZ R9, R40, R14, R9 ;  /* 0x0000000e28097223 */ /* 0x000fe20000010009 */
[----:B------:R-:W-:-:S02]  /*9f30*/  HADD2.F32 R36, -RZ, R23.H0_H0 ;  /* 0x20000017ff247230 */ /* 0x000fc40000004100 */
[----:B------:R-:W-:Y:S02]  /*9f40*/  HADD2.F32 R34, -RZ, R24.H0_H0 ;  /* 0x20000018ff227230 */ /* 0x000fe40000004100 */
[-C--:B------:R-:W-:Y:S01]  /*9f50*/  FFMA.FTZ R10, R10, R12.reuse, R11 ;  /* 0x0000000c0a0a7223 */ /* 0x080fe2000001000b */
[----:B------:R-:W-:Y:S02]  /*9f60*/  HADD2.F32 R15, -RZ, R15.H1_H1 ;  /* 0x3000000fff0f7230 */ /* 0x000fe40000004100 */
[-C--:B------:R-:W-:Y:S01]  /*9f70*/  FFMA.FTZ R14, R36, R12.reuse, R13 ;  /* 0x0000000c240e7223 */ /* 0x080fe2000001000d */
[----:B------:R-:W-:Y:S02]  /*9f80*/  HADD2.F32 R36, -RZ, R25.H0_H0 ;  /* 0x20000019ff247230 */ /* 0x000fe40000004100 */
[----:B------:R-:W-:Y:S01]  /*9f90*/  FFMA.FTZ R34, R34, R12, R35 ;  /* 0x0000000c22227223 */ /* 0x000fe20000010023 */
[----:B------:R-:W-:Y:S02]  /*9fa0*/  HADD2.F32 R11, -RZ, R22.H1_H1 ;  /* 0x30000016ff0b7230 */ /* 0x000fe40000004100 */
[----:B------:R-:W-:-:S02]  /*9fb0*/  HADD2.F32 R13, -RZ, R23.H1_H1 ;  /* 0x30000017ff0d7230 */ /* 0x000fc40000004100 */
[----:B------:R-:W-:Y:S01]  /*9fc0*/  FFMA.FTZ R12, R36, R12, R9 ;  /* 0x0000000c240c7223 */ /* 0x000fe20000010009 */
[----:B------:R-:W-:Y:S02]  /*9fd0*/  HADD2.F32 R37, -RZ, R24.H1_H1 ;  /* 0x30000018ff257230 */ /* 0x000fe40000004100 */
[-C--:B------:R-:W-:Y:S01]  /*9fe0*/  FFMA.FTZ R10, R11, R15.reuse, R10 ;  /* 0x0000000f0b0a7223 */ /* 0x080fe2000001000a */
        /* <DEDUP_REMOVED lines=20> */
.L_x_246:
[----:B------:R-:W-:Y:S05]  /*a130*/  @!P3 BRA `(.L_x_245) ;  /* 0x0000000800e0b947 */ /* 0x000fea0003800000 */
[----:B------:R-:W-:-:S04]  /*a140*/  PRMT R9, R91, 0x9910, RZ ;  /* 0x000099105b097816 */ /* 0x000fc800000000ff */
[----:B------:R-:W-:-:S13]  /*a150*/  ISETP.NE.AND P2, PT, R9, RZ, PT ;  /* 0x000000ff0900720c */ /* 0x000fda0003f45270 */
[----:B------:R-:W-:Y:S05]  /*a160*/  @!P2 BRA `(.L_x_247) ;  /* 0x000000040068a947 */ /* 0x000fea0003800000 */
[----:B------:R-:W0:Y:S01]  /*a170*/  LDS.64 R10, [UR4+0x30] ;  /* 0x00003004ff0a7984 */ /* 0x000e220008000a00 */
[--C-:B------:R-:W-:Y:S02]  /*a180*/  HADD2.F32 R9, -RZ, R28.reuse.H0_H0 ;  /* 0x2000001cff097230 */ /* 0x100fe40000004100 */
[----:B------:R-:W-:Y:S01]  /*a190*/  HADD2.F32 R38, -RZ, R28.H1_H1 ;  /* 0x3000001cff267230 */ /* 0x000fe20000004100 */
[----:B------:R-:W1:Y:S01]  /*a1a0*/  LDS.64 R14, [UR4+0x38] ;  /* 0x00003804ff0e7984 */ /* 0x000e620008000a00 */
        /* <DEDUP_REMOVED lines=86> */
.L_x_247:
[----:B------:R-:W-:Y:S05]  /*a710*/  @P0 BRA `(.L_x_245) ;  /* 0x0000000400680947 */ /* 0x000fea0003800000 */
[----:B------:R-:W0:Y:S01]  /*a720*/  LDS.64 R10, [UR4+0xb0] ;  /* 0x0000b004ff0a7984 */ /* 0x000e220008000a00 */
[--C-:B------:R-:W-:Y:S02]  /*a730*/  HADD2.F32 R9, -RZ, R28.reuse.H0_H0 ;  /* 0x2000001cff097230 */ /* 0x100fe40000004100 */
[----:B------:R-:W-:Y:S01]  /*a740*/  HADD2.F32 R28, -RZ, R28.H1_H1 ;  /* 0x3000001cff1c7230 */ /* 0x000fe20000004100 */
[----:B------:R-:W1:Y:S01]  /*a750*/  LDS.64 R14, [UR4+0xb8] ;  /* 0x0000b804ff0e7984 */ /* 0x000e620008000a00 */
[--C-:B------:R-:W-:Y:S02]  /*a760*/  HADD2.F32 R12, -RZ, R29.reuse.H0_H0 ;  /* 0x2000001dff0c7230 */ /* 0x100fe40000004100 */
[----:B------:R-:W-:Y:S02]  /*a770*/  HADD2.F32 R38, -RZ, R29.H1_H1 ;  /* 0x3000001dff267230 */ /* 0x000fe40000004100 */
[--C-:B0-----:R-:W-:Y:S02]  /*a780*/  HADD2.F32 R13, -RZ, R10.reuse.H0_H0 ;  /* 0x2000000aff0d7230 */ /* 0x101fe40000004100 */
[----:B------:R-:W-:-:S02]  /*a790*/  HADD2.F32 R34, -RZ, R10.H1_H1 ;  /* 0x3000000aff227230 */ /* 0x000fc40000004100 */
[--C-:B------:R-:W-:Y:S02]  /*a7a0*/  HADD2.F32 R10, -RZ, R26.reuse.H0_H0 ;  /* 0x2000001aff0a7230 */ /* 0x100fe40000004100 */
[-C--:B------:R-:W-:Y:S01]  /*a7b0*/  FFMA.FTZ R9, R9, R13.reuse, RZ ;  /* 0x0000000d09097223 */ /* 0x080fe200000100ff */
[----:B------:R-:W-:Y:S02]  /*a7c0*/  HADD2.F32 R26, -RZ, R26.H1_H1 ;  /* 0x3000001aff1a7230 */ /* 0x000fe40000004100 */
[--C-:B------:R-:W-:Y:S02]  /*a7d0*/  HADD2.F32 R36, -RZ, R11.reuse.H0_H0 ;  /* 0x2000000bff247230 */ /* 0x100fe40000004100 */
[----:B------:R-:W-:Y:S01]  /*a7e0*/  FFMA.FTZ R37, R10, R13, RZ ;  /* 0x0000000d0a257223 */ /* 0x000fe200000100ff */
[----:B------:R-:W-:Y:S02]  /*a7f0*/  HADD2.F32 R35, -RZ, R11.H1_H1 ;  /* 0x3000000bff237230 */ /* 0x000fe40000004100 */
[----:B------:R-:W-:Y:S01]  /*a800*/  FFMA.FTZ R9, R28, R34, R9 ;  /* 0x000000221c097223 */ /* 0x000fe20000010009 */
[----:B------:R-:W-:-:S02]  /*a810*/  HADD2.F32 R11, -RZ, R27.H0_H0 ;  /* 0x2000001bff0b7230 */ /* 0x000fc40000004100 */
[-C--:B------:R-:W-:Y:S01]  /*a820*/  FFMA.FTZ R37, R26, R34.reuse, R37 ;  /* 0x000000221a257223 */ /* 0x080fe20000010025 */
[----:B------:R-:W-:Y:S02]  /*a830*/  HADD2.F32 R26, -RZ, R27.H1_H1 ;  /* 0x3000001bff1a7230 */ /* 0x000fe40000004100 */
[----:B------:R-:W-:Y:S02]  /*a840*/  HADD2.F32 R10, -RZ, R18.H0_H0 ;  /* 0x20000012ff0a7230 */ /* 0x000fe40000004100 */
[-C--:B------:R-:W-:Y:S01]  /*a850*/  FFMA.FTZ R11, R11, R13.reuse, RZ ;  /* 0x0000000d0b0b7223 */ /* 0x080fe200000100ff */
[----:B------:R-:W-:Y:S02]  /*a860*/  HADD2.F32 R28, -RZ, R20.H0_H0 ;  /* 0x20000014ff1c7230 */ /* 0x000fe40000004100 */
[----:B------:R-:W-:Y:S01]  /*a870*/  FFMA.FTZ R13, R12, R13, RZ ;  /* 0x0000000d0c0d7223 */ /* 0x000fe200000100ff */
[----:B------:R-:W-:Y:S02]  /*a880*/  HADD2.F32 R12, -RZ, R19.H0_H0 ;  /* 0x20000013ff0c7230 */ /* 0x000fe40000004100 */
[----:B------:R-:W-:Y:S01]  /*a890*/  FFMA.FTZ R11, R26, R34, R11 ;  /* 0x000000221a0b7223 */ /* 0x000fe2000001000b */
[----:B------:R-:W-:Y:S01]  /*a8a0*/  FFMA.FTZ R10, R10, R36, R9 ;  /* 0x000000240a0a7223 */ /* 0x000fe20000010009 */
[----:B------:R-:W-:-:S02]  /*a8b0*/  HADD2.F32 R9, -RZ, R18.H1_H1 ;  /* 0x30000012ff097230 */ /* 0x000fc40000004100 */
[----:B------:R-:W-:Y:S01]  /*a8c0*/  FFMA.FTZ R13, R38, R34, R13 ;  /* 0x00000022260d7223 */ /* 0x000fe2000001000d */
[-C--:B------:R-:W-:Y:S01]  /*a8d0*/  FFMA.FTZ R26, R28, R36.reuse, R11 ;  /* 0x000000241c1a7223 */ /* 0x080fe2000001000b */
[----:B------:R-:W-:Y:S02]  /*a8e0*/  HADD2.F32 R28, -RZ, R21.H0_H0 ;  /* 0x20000015ff1c7230 */ /* 0x000fe40000004100 */
[-C--:B------:R-:W-:Y:S01]  /*a8f0*/  FFMA.FTZ R12, R12, R36.reuse, R37 ;  /* 0x000000240c0c7223 */ /* 0x080fe20000010025 */
[----:B------:R-:W-:Y:S02]  /*a900*/  HADD2.F32 R19, -RZ, R19.H1_H1 ;  /* 0x30000013ff137230 */ /* 0x000fe40000004100 */
[----:B------:R-:W-:Y:S01]  /*a910*/  FFMA.FTZ R10, R9, R35, R10 ;  /* 0x00000023090a7223 */ /* 0x000fe2000001000a */
[----:B------:R-:W-:Y:S02]  /*a920*/  HADD2.F32 R11, -RZ, R20.H1_H1 ;  /* 0x30000014ff0b7230 */ /* 0x000fe40000004100 */
[----:B------:R-:W-:Y:S01]  /*a930*/  FFMA.FTZ R36, R28, R36, R13 ;  /* 0x000000241c247223 */ /* 0x000fe2000001000d */
[----:B------:R-:W-:-:S02]  /*a940*/  HADD2.F32 R21, -RZ, R21.H1_H1 ;  /* 0x30000015ff157230 */ /* 0x000fc40000004100 */
[-C--:B------:R-:W-:Y:S01]  /*a950*/  FFMA.FTZ R18, R19, R35.reuse, R12 ;  /* 0x0000002313127223 */ /* 0x080fe2000001000c */
[----:B-1----:R-:W-:Y:S02]  /*a960*/  HADD2.F32 R9, -RZ, R14.H0_H0 ;  /* 0x2000000eff097230 */ /* 0x002fe40000004100 */
[-C--:B------:R-:W-:Y:S01]  /*a970*/  FFMA.FTZ R26, R11, R35.reuse, R26 ;  /* 0x000000230b1a7223 */ /* 0x080fe2000001001a */
[----:B------:R-:W-:Y:S02]  /*a980*/  HADD2.F32 R13, -RZ, R31.H0_H0 ;  /* 0x2000001fff0d7230 */ /* 0x000fe40000004100 */
[----:B------:R-:W-:Y:S01]  /*a990*/  FFMA.FTZ R36, R21, R35, R36 ;  /* 0x0000002315247223 */ /* 0x000fe20000010024 */
[----:B------:R-:W-:Y:S02]  /*a9a0*/  HADD2.F32 R11, -RZ, R30.H0_H0 ;  /* 0x2000001eff0b7230 */ /* 0x000fe40000004100 */
[----:B------:R-:W-:Y:S02]  /*a9b0*/  HADD2.F32 R19, -RZ, R32.H0_H0 ;  /* 0x20000020ff137230 */ /* 0x000fe40000004100 */
[----:B------:R-:W-:Y:S01]  /*a9c0*/  FFMA.FTZ R13, R13, R9, R18 ;  /* 0x000000090d0d7223 */ /* 0x000fe20000010012 */
[----:B------:R-:W-:-:S02]  /*a9d0*/  HADD2.F32 R21, -RZ, R33.H0_H0 ;  /* 0x20000021ff157230 */ /* 0x000fc40000004100 */
[-C--:B------:R-:W-:Y:S01]  /*a9e0*/  FFMA.FTZ R11, R11, R9.reuse, R10 ;  /* 0x000000090b0b7223 */ /* 0x080fe2000001000a */
[----:B------:R-:W-:Y:S02]  /*a9f0*/  HADD2.F32 R14, -RZ, R14.H1_H1 ;  /* 0x3000000eff0e7230 */ /* 0x000fe40000004100 */
[-C--:B------:R-:W-:Y:S01]  /*aa00*/  FFMA.FTZ R19, R19, R9.reuse, R26 ;  /* 0x0000000913137223 */ /* 0x080fe2000001001a */
[----:B------:R-:W-:Y:S02]  /*aa10*/  HADD2.F32 R30, -RZ, R30.H1_H1 ;  /* 0x3000001eff1e7230 */ /* 0x000fe40000004100 */
[----:B------:R-:W-:Y:S01]  /*aa20*/  FFMA.FTZ R9, R21, R9, R36 ;  /* 0x0000000915097223 */ /* 0x000fe20000010024 */
[----:B------:R-:W-:Y:S02]  /*aa30*/  HADD2.F32 R18, -RZ, R31.H1_H1 ;  /* 0x3000001fff127230 */ /* 0x000fe40000004100 */
[----:B------:R-:W-:Y:S02]  /*aa40*/  HADD2.F32 R32, -RZ, R32.H1_H1 ;  /* 0x30000020ff207230 */ /* 0x000fe40000004100 */
[----:B------:R-:W-:Y:S01]  /*aa50*/  FFMA.FTZ R11, R30, R14, R11 ;  /* 0x0000000e1e0b7223 */ /* 0x000fe2000001000b */
[----:B------:R-:W-:-:S02]  /*aa60*/  HADD2.F32 R26, -RZ, R33.H1_H1 ;  /* 0x30000021ff1a7230 */ /* 0x000fc40000004100 */
[-C--:B------:R-:W-:Y:S01]  /*aa70*/  FFMA.FTZ R13, R18, R14.reuse, R13 ;  /* 0x0000000e120d7223 */ /* 0x080fe2000001000d */
[----:B------:R-:W-:Y:S02]  /*aa80*/  HADD2.F32 R12, -RZ, R15.H0_H0 ;  /* 0x2000000fff0c7230 */ /* 0x000fe40000004100 */
[-C--:B------:R-:W-:Y:S01]  /*aa90*/  FFMA.FTZ R19, R32, R14.reuse, R19 ;  /* 0x0000000e20137223 */ /* 0x080fe20000010013 */
[----:B------:R-:W-:Y:S02]  /*aaa0*/  HADD2.F32 R10, -RZ, R22.H0_H0 ;  /* 0x20000016ff0a7230 */ /* 0x000fe40000004100 */
[----:B------:R-:W-:Y:S01]  /*aab0*/  FFMA.FTZ R9, R26, R14, R9 ;  /* 0x0000000e1a097223 */ /* 0x000fe20000010009 */
[----:B------:R-:W-:Y:S02]  /*aac0*/  HADD2.F32 R20, -RZ, R23.H0_H0 ;  /* 0x20000017ff147230 */ /* 0x000fe40000004100 */
[----:B------:R-:W-:Y:S02]  /*aad0*/  HADD2.F32 R18, -RZ, R24.H0_H0 ;  /* 0x20000018ff127230 */ /* 0x000fe40000004100 */
[----:B------:R-:W-:Y:S01]  /*aae0*/  FFMA.FTZ R10, R10, R12, R11 ;  /* 0x0000000c0a0a7223 */ /* 0x000fe2000001000b */
[----:B------:R-:W-:-:S02]  /*aaf0*/  HADD2.F32 R15, -RZ, R15.H1_H1 ;  /* 0x3000000fff0f7230 */ /* 0x000fc40000004100 */
[-C--:B------:R-:W-:Y:S01]  /*ab00*/  FFMA.FTZ R14, R20, R12.reuse, R13 ;  /* 0x0000000c140e7223 */ /* 0x080fe2000001000d */
[----:B------:R-:W-:Y:S02]  /*ab10*/  HADD2.F32 R20, -RZ, R25.H0_H0 ;  /* 0x20000019ff147230 */ /* 0x000fe40000004100 */
[-C--:B------:R-:W-:Y:S01]  /*ab20*/  FFMA.FTZ R18, R18, R12.reuse, R19 ;  /* 0x0000000c12127223 */ /* 0x080fe20000010013 */
[----:B------:R-:W-:Y:S02]  /*ab30*/  HADD2.F32 R11, -RZ, R22.H1_H1 ;  /* 0x30000016ff0b7230 */ /* 0x000fe40000004100 */
[----:B------:R-:W-:Y:S02]  /*ab40*/  HADD2.F32 R23, -RZ, R23.H1_H1 ;  /* 0x30000017ff177230 */ /* 0x000fe40000004100 */
[----:B------:R-:W-:Y:S01]  /*ab50*/  FFMA.FTZ R12, R20, R12, R9 ;  /* 0x0000000c140c7223 */ /* 0x000fe20000010009 */
[----:B------:R-:W-:Y:S02]  /*ab60*/  HADD2.F32 R13, -RZ, R24.H1_H1 ;  /* 0x30000018ff0d7230 */ /* 0x000fe40000004100 */
[----:B------:R-:W-:Y:S01]  /*ab70*/  FFMA.FTZ R10, R11, R15, R10 ;  /* 0x0000000f0b0a7223 */ /* 0x000fe2000001000a */
[----:B------:R-:W-:-:S02]  /*ab80*/  HADD2.F32 R25, -RZ, R25.H1_H1 ;  /* 0x30000019ff197230 */ /* 0x000fc40000004100 */
[-C--:B------:R-:W-:Y:S01]  /*ab90*/  FFMA.FTZ R14, R23, R15.reuse, R14 ;  /* 0x0000000f170e7223 */ /* 0x080fe2000001000e */
[--C-:B------:R-:W-:Y:S02]  /*aba0*/  HADD2.F32 R9, -RZ, R99.reuse.H0_H0 ;  /* 0x20000063ff097230 */ /* 0x100fe40000004100 */
[-C--:B------:R-:W-:Y:S01]  /*abb0*/  FFMA.FTZ R18, R13, R15.reuse, R18 ;  /* 0x0000000f0d127223 */ /* 0x080fe20000010012 */
[----:B------:R-:W-:Y:S02]  /*abc0*/  HADD2.F32 R11, -RZ, R99.H1_H1 ;  /* 0x30000063ff0b7230 */ /* 0x000fe40000004100 */
[----:B------:R-:W-:Y:S01]  /*abd0*/  FFMA.FTZ R12, R25, R15, R12 ;  /* 0x0000000f190c7223 */ /* 0x000fe2000001000c */
[--C-:B------:R-:W-:Y:S02]  /*abe0*/  HADD2.F32 R13, -RZ, R104.reuse.H0_H0 ;  /* 0x20000068ff0d7230 */ /* 0x100fe40000004100 */
[----:B------:R-:W-:Y:S01]  /*abf0*/  FMUL.FTZ R10, R9, R10 ;  /* 0x0000000a090a7220 */ /* 0x000fe20000410000 */
[----:B------:R-:W-:-:S02]  /*ac00*/  HADD2.F32 R19, -RZ, R104.H1_H1 ;  /* 0x30000068ff137230 */ /* 0x000fc40000004100 */
[----:B------:R-:W-:Y:S01]  /*ac10*/  FMUL.FTZ R14, R11, R14 ;  /* 0x0000000e0b0e7220 */ /* 0x000fe20000410000 */
[----:B------:R-:W-:Y:S01]  /*ac20*/  FMUL.FTZ R18, R13, R18 ;  /* 0x000000120d127220 */ /* 0x000fe20000410000 */
[----:B------:R-:W-:Y:S01]  /*ac30*/  F2FP.F16.F32.PACK_AB R10, RZ, R10 ;  /* 0x0000000aff0a723e */ /* 0x000fe200000000ff */
[----:B------:R-:W-:Y:S02]  /*ac40*/  FMUL.FTZ R12, R19, R12 ;  /* 0x0000000c130c7220 */ /* 0x000fe40000410000 */
[----:B------:R-:W-:Y:S02]  /*ac50*/  F2FP.F16.F32.PACK_AB R14, RZ, R14 ;  /* 0x0000000eff0e723e */ /* 0x000fe400000000ff */
[----:B------:R-:W-:Y:S02]  /*ac60*/  F2FP.F16.F32.PACK_AB R18, RZ, R18 ;  /* 0x00000012ff12723e */ /* 0x000fe400000000ff */
[----:B------:R-:W-:Y:S02]  /*ac70*/  F2FP.F16.F32.PACK_AB R12, RZ, R12 ;  /* 0x0000000cff0c723e */ /* 0x000fe400000000ff */
[----:B------:R-:W-:-:S02]  /*ac80*/  PRMT R10, R10, 0x5410, R14 ;  /* 0x000054100a0a7816 */ /* 0x000fc4000000000e */
[----:B------:R-:W-:-:S03]  /*ac90*/  PRMT R18, R18, 0x5410, R12 ;  /* 0x0000541012127816 */ /* 0x000fc6000000000c */
[----:B------:R-:W-:Y:S02]  /*aca0*/  HFMA2 R2, R10, 1, 1, R2 ;  /* 0x3c003c000a027831 */ /* 0x000fe40000000002 */
[----:B------:R-:W-:-:S07]  /*acb0*/  HADD2 R0, R18, R0 ;  /* 0x0000000012007230 */ /* 0x000fce0000000000 */
.L_x_245:
[----:B------:R-:W-:Y:S01]  /*acc0*/  IADD3 R97, PT, PT, R97, 0x20, RZ ;  /* 0x0000002061617810 */ /* 0x000fe20007ffe0ff */
[----:B------:R-:W-:Y:S01]  /*acd0*/  UIADD3 UR4, UPT, UPT, UR4, 0x40, URZ ;  /* 0x0000004004047890 */ /* 0x000fe2000fffe0ff */
[----:B------:R-:W-:Y:S01]  /*ace0*/  IADD3 R16, P3, PT, R16, 0x80, RZ ;  /* 0x0000008010107810 */ /* 0x000fe20007f7e0ff */
[----:B------:R-:W-:Y:S01]  /*acf0*/  IMAD.WIDE R102, R85, 0x4, R102 ;  /* 0x0000000455667825 */ /* 0x000fe200078e0266 */
[----:B------:R-:W-:Y:S02]  /*ad00*/  ISETP.GE.AND P2, PT, R97, R96, PT ;  /* 0x000000606100720c */ /* 0x000fe40003f46270 */
[----:B------:R-:W-:-:S11]  /*ad10*/  IADD3.X R17, PT, PT, RZ, R17, RZ, P3, !PT ;  /* 0x00000011ff117210 */ /* 0x000fd60001ffe4ff */
[----:B------:R-:W-:Y:S05]  /*ad20*/  @!P2 BRA `(.L_x_248) ;  /* 0xffffff94001ca947 */ /* 0x000fea000383ffff */
.L_x_231:
[----:B------:R-:W0:Y:S01]  /*ad30*/  LDC.64 R10, c[0x0][0x3a0] ;  /* 0x0000e800ff0a7b82 */ /* 0x000e220000000a00 */
[----:B------:R-:W-:Y:S02]  /*ad40*/  IMAD R9, R85, UR7, R94 ;  /* 0x0000000755097c24 */ /* 0x000fe4000f8e025e */
[----:B------:R-:W-:Y:S02]  /*ad50*/  HMUL2 R13, R8, R95.H0_H0 ;  /* 0x2000005f080d7232 */ /* 0x000fe40000000000 */
[----:B0-----:R-:W-:-:S05]  /*ad60*/  IMAD.WIDE R10, R9, 0x2, R10 ;  /* 0x00000002090a7825 */ /* 0x001fca00078e020a */
        /* <DEDUP_REMOVED lines=8> */
.L_x_252:
[----:B------:R-:W0:Y:S02]  /*adf0*/  LDS R8, [R7] ;  /* 0x0000000007087984 */ /* 0x000e240000000800 */
[----:B0-----:R-:W-:-:S05]  /*ae00*/  HFMA2 R9, R8, 1, 1, R13 ;  /* 0x3c003c0008097831 */ /* 0x001fca000000000d */
[----:B------:R-:W0:Y:S02]  /*ae10*/  ATOMS.CAST.SPIN P0, [R7], R8, R9 ;  /* 0x000000080700758d */ /* 0x000e240001800009 */
[----:B0-----:R-:W-:Y:S05]  /*ae20*/  @!P0 BRA `(.L_x_252) ;  /* 0xfffffffc00f08947 */ /* 0x001fea000383ffff */
[----:B------:R-:W-:Y:S05]  /*ae30*/  BRA `(.L_x_250) ;  /* 0x00000000000c7947 */ /* 0x000fea0003800000 */
.L_x_251:
[----:B------:R-:W2:Y:S02]  /*ae40*/  LD.E R7, desc[UR8][R10.64] ;  /* 0x000000080a077980 */ /* 0x000ea4000c101900 */
[----:B--2---:R-:W-:-:S05]  /*ae50*/  IADD3 R7, PT, PT, R13, R7, RZ ;  /* 0x000000070d077210 */ /* 0x004fca0007ffe0ff */
[----:B------:R0:W-:Y:S02]  /*ae60*/  ST.E desc[UR8][R10.64], R7 ;  /* 0x000000070a007985 */ /* 0x0001e4000c101908 */
.L_x_250:
[----:B------:R-:W-:Y:S05]  /*ae70*/  BSYNC.RECONVERGENT B0 ;  /* 0x0000000000007941 */ /* 0x000fea0003800200 */
.L_x_249:
[----:B------:R1:W-:Y:S01]  /*ae80*/  ATOM.E.ADD.F16x2.RN.STRONG.GPU P0, RZ, desc[UR8][R10.64+0x4], R95 ;  /* 0x8000045f0aff79a2 */ /* 0x0003e2000c10e108 */
[----:B------:R-:W-:Y:S04]  /*ae90*/  BSSY.RECONVERGENT B0, `(.L_x_253) ;  /* 0x000000e000007945 */ /* 0x000fe80003800200 */
[----:B-1----:R-:W-:Y:S05]  /*aea0*/  @P0 BRA `(.L_x_254) ;  /* 0x0000000000300947 */ /* 0x002fea0003800000 */
[----:B------:R-:W1:Y:S02]  /*aeb0*/  QSPC.E.S P0, RZ, [R10+0x4] ;  /* 0x000004000aff73aa */ /* 0x000e640000000500 */
[----:B-1----:R-:W-:Y:S05]  /*aec0*/  @!P0 BRA `(.L_x_255) ;  /* 0x00000000001c8947 */ /* 0x002fea0003800000 */
[----:B------:R-:W-:-:S04]  /*aed0*/  MOV R8, R10 ;  /* 0x0000000a00087202 */ /* 0x000fc80000000f00 */
[----:B0-----:R-:W-:-:S07]  /*aee0*/  MOV R7, R8 ;  /* 0x0000000800077202 */ /* 0x001fce0000000f00 */
.L_x_256:
[----:B------:R-:W0:Y:S02]  /*aef0*/  LDS R8, [R7+0x4] ;  /* 0x0000040007087984 */ /* 0x000e240000000800 */
[----:B0-----:R-:W-:-:S05]  /*af00*/  HADD2 R9, R8, R95 ;  /* 0x0000005f08097230 */ /* 0x001fca0000000000 */
[----:B------:R-:W0:Y:S02]  /*af10*/  ATOMS.CAST.SPIN P0, [R7+0x4], R8, R9 ;  /* 0x000004080700758d */ /* 0x000e240001800009 */
[----:B0-----:R-:W-:Y:S05]  /*af20*/  @!P0 BRA `(.L_x_256) ;  /* 0xfffffffc00f08947 */ /* 0x001fea000383ffff */
[----:B------:R-:W-:Y:S05]  /*af30*/  BRA `(.L_x_254) ;  /* 0x00000000000c7947 */ /* 0x000fea0003800000 */
.L_x_255:
[----:B0-----:R-:W2:Y:S02]  /*af40*/  LD.E R7, desc[UR8][R10.64+0x4] ;  /* 0x000004080a077980 */ /* 0x001ea4000c101900 */
[----:B--2---:R-:W-:-:S05]  /*af50*/  IADD3 R7, PT, PT, R95, R7, RZ ;  /* 0x000000075f077210 */ /* 0x004fca0007ffe0ff */
[----:B------:R1:W-:Y:S02]  /*af60*/  ST.E desc[UR8][R10.64+0x4], R7 ;  /* 0x000004070a007985 */ /* 0x0003e4000c101908 */
.L_x_254:
[----:B------:R-:W-:Y:S05]  /*af70*/  BSYNC.RECONVERGENT B0 ;  /* 0x0000000000007941 */ /* 0x000fea0003800200 */
.L_x_253:
        /* <DEDUP_REMOVED lines=11> */
.L_x_260:
[----:B------:R-:W0:Y:S02]  /*b030*/  LDS R6, [R5] ;  /* 0x0000000005067984 */ /* 0x000e240000000800 */
[----:B0-----:R-:W-:-:S05]  /*b040*/  HFMA2 R7, R6, 1, 1, R9 ;  /* 0x3c003c0006077831 */ /* 0x001fca0000000009 */
[----:B------:R-:W0:Y:S02]  /*b050*/  ATOMS.CAST.SPIN P0, [R5], R6, R7 ;  /* 0x000000060500758d */ /* 0x000e240001800007 */
[----:B0-----:R-:W-:Y:S05]  /*b060*/  @!P0 BRA `(.L_x_260) ;  /* 0xfffffffc00f08947 */ /* 0x001fea000383ffff */
[----:B------:R-:W-:Y:S05]  /*b070*/  BRA `(.L_x_258) ;  /* 0x00000000000c7947 */ /* 0x000fea0003800000 */
.L_x_259:
[----:B------:R-:W2:Y:S02]  /*b080*/  LD.E R5, desc[UR8][R10.64] ;  /* 0x000000080a057980 */ /* 0x000ea4000c101900 */
[----:B--2---:R-:W-:-:S05]  /*b090*/  IADD3 R5, PT, PT, R9, R5, RZ ;  /* 0x0000000509057210 */ /* 0x004fca0007ffe0ff */
[----:B------:R0:W-:Y:S02]  /*b0a0*/  ST.E desc[UR8][R10.64], R5 ;  /* 0x000000050a007985 */ /* 0x0001e4000c101908 */
.L_x_258:
[----:B------:R-:W-:Y:S05]  /*b0b0*/  BSYNC.RECONVERGENT B0 ;  /* 0x0000000000007941 */ /* 0x000fea0003800200 */
.L_x_257:
[----:B------:R1:W-:Y:S01]  /*b0c0*/  ATOM.E.ADD.F16x2.RN.STRONG.GPU P0, RZ, desc[UR8][R10.64+0x4], R13 ;  /* 0x8000040d0aff79a2 */ /* 0x0003e2000c10e108 */
[----:B------:R-:W-:Y:S04]  /*b0d0*/  BSSY.RECONVERGENT B0, `(.L_x_261) ;  /* 0x000000e000007945 */ /* 0x000fe80003800200 */
[----:B-1----:R-:W-:Y:S05]  /*b0e0*/  @P0 BRA `(.L_x_262) ;  /* 0x0000000000300947 */ /* 0x002fea0003800000 */
[----:B------:R-:W1:Y:S02]  /*b0f0*/  QSPC.E.S P0, RZ, [R10+0x4] ;  /* 0x000004000aff73aa */ /* 0x000e640000000500 */
[----:B-1----:R-:W-:Y:S05]  /*b100*/  @!P0 BRA `(.L_x_263) ;  /* 0x00000000001c8947 */ /* 0x002fea0003800000 */
[----:B------:R-:W-:-:S04]  /*b110*/  MOV R6, R10 ;  /* 0x0000000a00067202 */ /* 0x000fc80000000f00 */
[----:B0-----:R-:W-:-:S07]  /*b120*/  MOV R5, R6 ;  /* 0x0000000600057202 */ /* 0x001fce0000000f00 */
.L_x_264:
[----:B------:R-:W0:Y:S02]  /*b130*/  LDS R6, [R5+0x4] ;  /* 0x0000040005067984 */ /* 0x000e240000000800 */
[----:B0-----:R-:W-:-:S05]  /*b140*/  HADD2 R7, R6, R13 ;  /* 0x0000000d06077230 */ /* 0x001fca0000000000 */
[----:B------:R-:W0:Y:S02]  /*b150*/  ATOMS.CAST.SPIN P0, [R5+0x4], R6, R7 ;  /* 0x000004060500758d */ /* 0x000e240001800007 */
[----:B0-----:R-:W-:Y:S05]  /*b160*/  @!P0 BRA `(.L_x_264) ;  /* 0xfffffffc00f08947 */ /* 0x001fea000383ffff */
[----:B------:R-:W-:Y:S05]  /*b170*/  BRA `(.L_x_262) ;  /* 0x00000000000c7947 */ /* 0x000fea0003800000 */
.L_x_263:
[----:B0-----:R-:W2:Y:S02]  /*b180*/  LD.E R5, desc[UR8][R10.64+0x4] ;  /* 0x000004080a057980 */ /* 0x001ea4000c101900 */
[----:B--2---:R-:W-:-:S05]  /*b190*/  IADD3 R5, PT, PT, R13, R5, RZ ;  /* 0x000000050d057210 */ /* 0x004fca0007ffe0ff */
[----:B------:R1:W-:Y:S02]  /*b1a0*/  ST.E desc[UR8][R10.64+0x4], R5 ;  /* 0x000004050a007985 */ /* 0x0003e4000c101908 */
.L_x_262:
[----:B------:R-:W-:Y:S05]  /*b1b0*/  BSYNC.RECONVERGENT B0 ;  /* 0x0000000000007941 */ /* 0x000fea0003800200 */
.L_x_261:
        /* <DEDUP_REMOVED lines=12> */
.L_x_268:
[----:B------:R-:W0:Y:S02]  /*b280*/  LDS R4, [R3] ;  /* 0x0000000003047984 */ /* 0x000e240000000800 */
[----:B0-----:R-:W-:-:S05]  /*b290*/  HFMA2 R5, R4, 1, 1, R7 ;  /* 0x3c003c0004057831 */ /* 0x001fca0000000007 */
[----:B------:R-:W0:Y:S02]  /*b2a0*/  ATOMS.CAST.SPIN P0, [R3], R4, R5 ;  /* 0x000000040300758d */ /* 0x000e240001800005 */
[----:B0-----:R-:W-:Y:S05]  /*b2b0*/  @!P0 BRA `(.L_x_268) ;  /* 0xfffffffc00f08947 */ /* 0x001fea000383ffff */
[----:B------:R-:W-:Y:S05]  /*b2c0*/  BRA `(.L_x_266) ;  /* 0x00000000000c7947 */ /* 0x000fea0003800000 */
.L_x_267:
[----:B------:R-:W2:Y:S02]  /*b2d0*/  LD.E R3, desc[UR8][R10.64] ;  /* 0x000000080a037980 */ /* 0x000ea4000c101900 */
[----:B--2---:R-:W-:-:S05]  /*b2e0*/  IADD3 R3, PT, PT, R7, R3, RZ ;  /* 0x0000000307037210 */ /* 0x004fca0007ffe0ff */
[----:B------:R0:W-:Y:S02]  /*b2f0*/  ST.E desc[UR8][R10.64], R3 ;  /* 0x000000030a007985 */ /* 0x0001e4000c101908 */
.L_x_266:
[----:B------:R-:W-:Y:S05]  /*b300*/  BSYNC.RECONVERGENT B0 ;  /* 0x0000000000007941 */ /* 0x000fea0003800200 */
.L_x_265:
[----:B------:R1:W-:Y:S01]  /*b310*/  ATOM.E.ADD.F16x2.RN.STRONG.GPU P0, RZ, desc[UR8][R10.64+0x4], R91 ;  /* 0x8000045b0aff79a2 */ /* 0x0003e2000c10e108 */
[----:B------:R-:W-:Y:S04]  /*b320*/  BSSY.RECONVERGENT B0, `(.L_x_269) ;  /* 0x000000e000007945 */ /* 0x000fe80003800200 */
[----:B-1----:R-:W-:Y:S05]  /*b330*/  @P0 BRA `(.L_x_270) ;  /* 0x0000000000300947 */ /* 0x002fea0003800000 */
[----:B------:R-:W1:Y:S02]  /*b340*/  QSPC.E.S P0, RZ, [R10+0x4] ;  /* 0x000004000aff73aa */ /* 0x000e640000000500 */
[----:B-1----:R-:W-:Y:S05]  /*b350*/  @!P0 BRA `(.L_x_271) ;  /* 0x00000000001c8947 */ /* 0x002fea0003800000 */
[----:B------:R-:W-:-:S04]  /*b360*/  MOV R4, R10 ;  /* 0x0000000a00047202 */ /* 0x000fc80000000f00 */
[----:B0-----:R-:W-:-:S07]  /*b370*/  MOV R3, R4 ;  /* 0x0000000400037202 */ /* 0x001fce0000000f00 */
.L_x_272:
[----:B------:R-:W0:Y:S02]  /*b380*/  LDS R4, [R3+0x4] ;  /* 0x0000040003047984 */ /* 0x000e240000000800 */
[----:B0-----:R-:W-:-:S05]  /*b390*/  HADD2 R5, R4, R91 ;  /* 0x0000005b04057230 */ /* 0x001fca0000000000 */
[----:B------:R-:W0:Y:S02]  /*b3a0*/  ATOMS.CAST.SPIN P0, [R3+0x4], R4, R5 ;  /* 0x000004040300758d */ /* 0x000e240001800005 */
[----:B0-----:R-:W-:Y:S05]  /*b3b0*/  @!P0 BRA `(.L_x_272) ;  /* 0xfffffffc00f08947 */ /* 0x001fea000383ffff */
[----:B------:R-:W-:Y:S05]  /*b3c0*/  BRA `(.L_x_270) ;  /* 0x00000000000c7947 */ /* 0x000fea0003800000 */
.L_x_271:
[----:B0-----:R-:W2:Y:S02]  /*b3d0*/  LD.E R3, desc[UR8][R10.64+0x4] ;  /* 0x000004080a037980 */ /* 0x001ea4000c101900 */
[----:B--2---:R-:W-:-:S05]  /*b3e0*/  IADD3 R3, PT, PT, R91, R3, RZ ;  /* 0x000000035b037210 */ /* 0x004fca0007ffe0ff */
[----:B------:R1:W-:Y:S02]  /*b3f0*/  ST.E desc[UR8][R10.64+0x4], R3 ;  /* 0x000004030a007985 */ /* 0x0003e4000c101908 */
.L_x_270:
[----:B------:R-:W-:Y:S05]  /*b400*/  BSYNC.RECONVERGENT B0 ;  /* 0x0000000000007941 */ /* 0x000fea0003800200 */
.L_x_269:
        /* <DEDUP_REMOVED lines=12> */
.L_x_276:
[----:B------:R-:W0:Y:S02]  /*b4d0*/  LDS R2, [R0] ;  /* 0x0000000000027984 */ /* 0x000e240000000800 */
[----:B0-----:R-:W-:-:S05]  /*b4e0*/  HFMA2 R3, R2, 1, 1, R5 ;  /* 0x3c003c0002037831 */ /* 0x001fca0000000005 */
[----:B------:R-:W0:Y:S02]  /*b4f0*/  ATOMS.CAST.SPIN P0, [R0], R2, R3 ;  /* 0x000000020000758d */ /* 0x000e240001800003 */
[----:B0-----:R-:W-:Y:S05]  /*b500*/  @!P0 BRA `(.L_x_276) ;  /* 0xfffffffc00f08947 */ /* 0x001fea000383ffff */
[----:B------:R-:W-:Y:S05]  /*b510*/  BRA `(.L_x_274) ;  /* 0x00000000000c7947 */ /* 0x000fea0003800000 */
.L_x_275:
[----:B------:R-:W2:Y:S02]  /*b520*/  LD.E R0, desc[UR8][R10.64] ;  /* 0x000000080a007980 */ /* 0x000ea4000c101900 */
[----:B--2---:R-:W-:-:S05]  /*b530*/  IADD3 R3, PT, PT, R5, R0, RZ ;  /* 0x0000000005037210 */ /* 0x004fca0007ffe0ff */
[----:B------:R0:W-:Y:S02]  /*b540*/  ST.E desc[UR8][R10.64], R3 ;  /* 0x000000030a007985 */ /* 0x0001e4000c101908 */
.L_x_274:
[----:B------:R-:W-:Y:S05]  /*b550*/  BSYNC.RECONVERGENT B0 ;  /* 0x0000000000007941 */ /* 0x000fea0003800200 */
.L_x_273:
[----:B------:R1:W-:Y:S02]  /*b560*/  ATOM.E.ADD.F16x2.RN.STRONG.GPU P0, RZ, desc[UR8][R10.64+0x4], R93 ;  /* 0x8000045d0aff79a2 */ /* 0x0003e4000c10e108 */
[----:B-1----:R-:W-:Y:S05]  /*b570*/  @P0 EXIT ;  /* 0x000000000000094d */ /* 0x002fea0003800000 */
[----:B------:R-:W1:Y:S02]  /*b580*/  QSPC.E.S P0, RZ, [R10+0x4] ;  /* 0x000004000aff73aa */ /* 0x000e640000000500 */
[----:B-1----:R-:W-:Y:S05]  /*b590*/  @!P0 BRA `(.L_x_277) ;  /* 0x00000000001c8947 */ /* 0x002fea0003800000 */
[----:B------:R-:W-:-:S04]  /*b5a0*/  MOV R2, R10 ;  /* 0x0000000a00027202 */ /* 0x000fc80000000f00 */
[----:B------:R-:W-:-:S07]  /*b5b0*/  MOV R0, R2 ;  /* 0x0000000200007202 */ /* 0x000fce0000000f00 */
.L_x_278:
[----:B------:R-:W0:Y:S02]  /*b5c0*/  LDS R2, [R0+0x4] ;  /* 0x0000040000027984 */ /* 0x000e240000000800 */
[----:B0-----:R-:W-:-:S05]  /*b5d0*/  HADD2 R3, R2, R93 ;  /* 0x0000005d02037230 */ /* 0x001fca0000000000 */
[----:B------:R-:W0:Y:S02]  /*b5e0*/  ATOMS.CAST.SPIN P0, [R0+0x4], R2, R3 ;  /* 0x000004020000758d */ /* 0x000e240001800003 */
[----:B0-----:R-:W-:Y:S05]  /*b5f0*/  @!P0 BRA `(.L_x_278) ;  /* 0xfffffffc00f08947 */ /* 0x001fea000383ffff */
[----:B------:R-:W-:Y:S05]  /*b600*/  EXIT ;  /* 0x000000000000794d */ /* 0x000fea0003800000 */
.L_x_277:
[----:B------:R-:W0:Y:S02]  /*b610*/  LD.E R0, desc[UR8][R10.64+0x4] ;  /* 0x000004080a007980 */ /* 0x000e24000c101900 */
[----:B0-----:R-:W-:-:S05]  /*b620*/  IADD3 R3, PT, PT, R93, R0, RZ ;  /* 0x000000005d037210 */ /* 0x001fca0007ffe0ff */
[----:B------:R-:W-:Y:S01]  /*b630*/  ST.E desc[UR8][R10.64+0x4], R3 ;  /* 0x000004030a007985 */ /* 0x000fe2000c101908 */
[----:B------:R-:W-:Y:S05]  /*b640*/  EXIT ;  /* 0x000000000000794d */ /* 0x000fea0003800000 */
.L_x_279:
        /* <DEDUP_REMOVED lines=11> */
.L_x_3917:


//--------------------- .text._Z23gemm_half_q_half_kernelILi4ELi8ELb1ELb1ELi64EEvPK6__halfPKjS4_S2_PS0_iiiiPKtS7_iiiiiibS2_i --------------------------
	.section	.text._Z23gemm_half_q_half_kernelILi4ELi8ELb1ELb1ELi64EEvPK6__halfPKjS4_S2_PS0_iiiiPKtS7_iiiiiibS2_i,"ax",@progbits
	.align	128
        .global         _Z23gemm_half_q_half_kernelILi4ELi8ELb1ELb1ELi64EEvPK6__halfPKjS4_S2_PS0_iiiiPKtS7_iiiiiibS2_i
        .type           _Z23gemm_half_q_half_kernelILi4ELi8ELb1ELb1ELi64EEvPK6__halfPKjS4_S2_PS0_iiiiPKtS7_iiiiiibS2_i,@function
        .size           _Z23gemm_half_q_half_kernelILi4ELi8ELb1ELb1ELi64EEvPK6__halfPKjS4_S2_PS0_iiiiPKtS7_iiiiiibS2_i,(.L_x_3918 - _Z23gemm_half_q_half_kernelILi4ELi8ELb1ELb1ELi64EEvPK6__halfPKjS4_S2_PS0_iiiiPKtS7_iiiiiibS2_i)
        .other          _Z23gemm_half_q_half_kernelILi4ELi8ELb1ELb1ELi64EEvPK6__halfPKjS4_S2_PS0_iiiiPKtS7_iiiiiibS2_i,@"STO_CUDA_ENTRY STV_DEFAULT"
_Z23gemm_half_q_half_kernelILi4ELi8ELb1ELb1ELi64EEvPK6__halfPKjS4_S2_PS0_iiiiPKtS7_iiiiiibS2_i:
.text._Z23gemm_half_q_half_kernelILi4ELi8ELb1ELb1ELi64EEvPK6__halfPKjS4_S2_PS0_iiiiPKtS7_iiiiiibS2_i:
[----:B------:R-:W0:Y:S08]  /*0000*/  LDC R1, c[0x0][0x37c] ;  /* 0x0000df00ff017b82 */ /* 0x000e300000000800 */
[----:B------:R-:W1:Y:S01]  /*0010*/  S2UR UR15, SR_CTAID.Y ;  /* 0x00000000000f79c3 */ /* 0x000e620000002600 */
[----:B------:R-:W1:Y:S01]  /*0020*/  LDCU UR14, c[0x0][0x3a8] ;  /* 0x00007500ff0e77ac */ /* 0x000e620008000800 */
[----:B0-----:R-:W-:-:S04]  /*0030*/  IADD3 R1, PT, PT, R1, -0x10, RZ ;  /* 0xfffffff001017810 */ /* 0x001fc80007ffe0ff */
[----:B------:R-:W-:Y:S01]  /*0040*/  R2UR UR26, R1 ;  /* 0x00000000011a72ca */ /* 0x000fe200000e0000 */
[----:B-1----:R-:W-:-:S04]  /*0050*/  UIMAD UR27, UR15, -0x4, UR14 ;  /* 0xfffffffc0f1b78a4 */ /* 0x002fc8000f8e020e */
[----:B------:R-:W-:-:S06]  /*0060*/  UISETP.GE.AND UP0, UPT, UR27, 0x1, UPT ;  /* 0x000000011b00788c */ /* 0x000fcc000bf06270 */
[----:B------:R-:W-:-:S13]  /*0070*/  PLOP3.LUT P0, PT, PT, PT, UP0, 0x80, 0x8 ;  /* 0x000000000008781c */ /* 0x000fda0003f0f008 */
[----:B------:R-:W-:Y:S05]  /*0080*/  @!P0 EXIT ;  /* 0x000000000000894d */ /* 0x000fea0003800000 */
[----:B------:R-:W0:Y:S01]  /*0090*/  LDC.64 R4, c[0x0][0x3e8] ;  /* 0x0000fa00ff047b82 */ /* 0x000e220000000a00 */
[----:B------:R-:W0:Y:S01]  /*00a0*/  LDCU.64 UR22, c[0x0][0x358] ;  /* 0x00006b00ff1677ac */ /* 0x000e220008000a00 */
[----:B------:R-:W1:Y:S06]  /*00b0*/  S2R R0, SR_TID.X ;  /* 0x0000000000007919 */ /* 0x000e6c0000002100 */
[----:B------:R-:W2:Y:S08]  /*00c0*/  S2UR UR18, SR_CTAID.Z ;  /* 0x00000000001279c3 */ /* 0x000eb00000002700 */
[----:B------:R-:W3:Y:S01]  /*00d0*/  LDC R3, c[0x0][0x3b0] ;  /* 0x0000ec00ff037b82 */ /* 0x000ee20000000800 */
[----:B0-----:R-:W4:Y:S01]  /*00e0*/  LDG.E.U16 R4, desc[UR22][R4.64] ;  /* 0x0000001604047981 */ /* 0x001f22000c1e1500 */
[----:B------:R-:W-:Y:S01]  /*00f0*/  UISETP.NE.AND UP0, UPT, UR27, 0x1, UPT ;  /* 0x000000011b00788c */ /* 0x000fe2000bf05270 */
[----:B------:R-:W-:-:S02]  /*0100*/  PRMT R34, RZ, 0x7610, R34 ;  /* 0x00007610ff227816 */ /* 0x000fc40000000022 */
[----:B------:R-:W-:Y:S02]  /*0110*/  PRMT R33, RZ, 0x7610, R33 ;  /* 0x00007610ff217816 */ /* 0x000fe40000000021 */
[----:B------:R-:W-:Y:S01]  /*0120*/  PRMT R32, RZ, 0x7610, R32 ;  /* 0x00007610ff207816 */ /* 0x000fe20000000020 */
[----:B--2---:R-:W-:Y:S01]  /*0130*/  USHF.L.U32 UR9, UR18, 0x6, URZ ;  /* 0x0000000612097899 */ /* 0x004fe200080006ff */
[----:B----4-:R-:W-:-:S13]  /*0140*/  R2UR UR25, R4 ;  /* 0x00000000041972ca */ /* 0x010fda00000e0000 */
[----:B------:R-:W-:Y:S01]  /*0150*/  MOV R2, UR25 ;  /* 0x0000001900027c02 */ /* 0x000fe20008000f00 */
[----:B-1-3--:R-:W-:Y:S06]  /*0160*/  BRA.U !UP0, `(.L_x_280) ;  /* 0x0000000108407547 */ /* 0x00afec000b800000 */
[----:B------:R-:W0:Y:S08]  /*0170*/  LDC R7, c[0x0][0x3f0] ;  /* 0x0000fc00ff077b82 */ /* 0x000e300000000800 */
[----:B------:R-:W0:Y:S02]  /*0180*/  LDC.64 R4, c[0x0][0x3e8] ;  /* 0x0000fa00ff047b82 */ /* 0x000e240000000a00 */
[----:B0-----:R-:W-:-:S05]  /*0190*/  IMAD.WIDE R4, R7, 0x2, R4 ;  /* 0x0000000207047825 */ /* 0x001fca00078e0204 */
[----:B------:R-:W2:Y:S01]  /*01a0*/  LDG.E.U16 R32, desc[UR22][R4.64] ;  /* 0x0000001604207981 */ /* 0x000ea2000c1e1500 */
[----:B------:R-:W-:Y:S01]  /*01b0*/  UISETP.NE.AND UP0, UPT, UR27, 0x2, UPT ;  /* 0x000000021b00788c */ /* 0x000fe2000bf05270 */
[----:B--2---:R-:W-:-:S08]  /*01c0*/  LOP3.LUT R2, R32, UR25, RZ, 0xfc, !PT ;  /* 0x0000001920027c12 */ /* 0x004fd0000f8efcff */
[----:B------:R-:W-:Y:S05]  /*01d0*/  BRA.U !UP0, `(.L_x_280) ;  /* 0x0000000108247547 */ /* 0x000fea000b800000 */
[----:B------:R-:W-:Y:S01]  /*01e0*/  UISETP.NE.AND UP0, UPT, UR27, 0x3, UPT ;  /* 0x000000031b00788c */ /* 0x000fe2000bf05270 */
[----:B------:R-:W-:-:S05]  /*01f0*/  IMAD.WIDE R4, R7, 0x2, R4 ;  /* 0x0000000207047825 */ /* 0x000fca00078e0204 */
[----:B------:R-:W-:Y:S01]  /*0200*/  PLOP3.LUT P0, PT, PT, PT, UP0, 0x80, 0x8 ;  /* 0x000000000008781c */ /* 0x000fe20003f0f008 */
[----:B------:R-:W-:Y:S01]  /*0210*/  IMAD.WIDE R6, R7, 0x2, R4 ;  /* 0x0000000207067825 */ /* 0x000fe200078e0204 */
[----:B------:R-:W2:Y:S11]  /*0220*/  LDG.E.U16 R33, desc[UR22][R4.64] ;  /* 0x0000001604217981 */ /* 0x000eb6000c1e1500 */
[----:B------:R-:W3:Y:S01]  /*0230*/  @P0 LDG.E.U16 R34, desc[UR22][R6.64] ;  /* 0x0000001606220981 */ /* 0x000ee2000c1e1500 */
[----:B--2---:R-:W-:-:S04]  /*0240*/  LOP3.LUT R2, R33, R2, RZ, 0xfc, !PT ;  /* 0x0000000221027212 */ /* 0x004fc800078efcff */
[----:B---3--:R-:W-:-:S04]  /*0250*/  @P0 LOP3.LUT R8, R34, R2, RZ, 0xfc, !PT ;  /* 0x0000000222080212 */ /* 0x008fc800078efcff */
[----:B------:R-:W-:-:S07]  /*0260*/  @P0 PRMT R2, R8, 0x7610, R2 ;  /* 0x0000761008020816 */ /* 0x000fce0000000002 */
.L_x_280:
[----:B------:R-:W-:Y:S01]  /*0270*/  PRMT R2, R2, 0x9910, RZ ;  /* 0x0000991002027816 */ /* 0x000fe200000000ff */
[----:B------:R-:W0:Y:S01]  /*0280*/  S2UR UR4, SR_CTAID.X ;  /* 0x00000000000479c3 */ /* 0x000e220000002500 */
[----:B------:R-:W-:Y:S01]  /*0290*/  MOV R4, UR9 ;  /* 0x0000000900047c02 */ /* 0x000fe20008000f00 */
[----:B------:R-:W-:Y:S01]  /*02a0*/  UISETP.LT.U32.AND UP0, UPT, UR27, 0x4, UPT ;  /* 0x000000041b00788c */ /* 0x000fe2000bf01070 */
[----:B------:R-:W-:Y:S02]  /*02b0*/  ISETP.NE.AND P0, PT, R2, RZ, PT ;  /* 0x000000ff0200720c */ /* 0x000fe40003f05270 */
[----:B------:R-:W-:-:S04]  /*02c0*/  VIADDMNMX R4, R4, 0x40, R3, PT ;  /* 0x0000004004047846 */ /* 0x000fc80003800103 */
[----:B------:R-:W-:-:S07]  /*02d0*/  R2UR UR16, R4 ;  /* 0x00000000041072ca */ /* 0x000fce00000e0000 */
[----:B0-----:R-:W-:Y:S08]  /*02e0*/  @!P0 EXIT ;  /* 0x000000000000894d */ /* 0x001ff00003800000 */
[----:B------:R-:W-:Y:S01]  /*02f0*/  IADD3 R4, PT, PT, R0, UR9, RZ ;  /* 0x0000000900047c10 */ /* 0x000fe2000fffe0ff */
[----:B------:R-:W-:Y:S01]  /*0300*/  USHF.L.U32 UR4, UR4, 0x8, URZ ;  /* 0x0000000804047899 */ /* 0x000fe200080006ff */
[----:B------:R-:W-:Y:S01]  /*0310*/  BSSY.RECONVERGENT B0, `(.L_x_281) ;  /* 0x00000b5000007945 */ /* 0x000fe20003800200 */
[----:B------:R-:W-:Y:S01]  /*0320*/  USEL UR7, UR27, 0x4, UP0 ;  /* 0x000000041b077887 */ /* 0x000fe20008000000 */
[----:B------:R-:W-:-:S03]  /*0330*/  ISETP.GE.AND P0, PT, R4, UR16, PT ;  /* 0x0000001004007c0c */ /* 0x000fc6000bf06270 */
[----:B------:R-:W-:-:S10]  /*0340*/  LEA R2, R0, UR4, 0x2 ;  /* 0x0000000400027c11 */ /* 0x000fd4000f8e10ff */
        /* <DEDUP_REMOVED lines=17> */
[----:B------:R-:W-:-:S04]  /*0460*/  UIADD3 UR5, UPT, UPT, -UR7, 0x1, URZ ;  /* 0x0000000107057890 */ /* 0x000fc8000fffe1ff */
[----:B------:R-:W-:Y:S01]  /*0470*/  UISETP.NE.AND UP0, UPT, UR5, URZ, UPT ;  /* 0x000000ff0500728c */ /* 0x000fe2000bf05270 */
[----:B--2---:R0:W-:Y:S08]  /*0480*/  STS.U16 [R5], R6 ;  /* 0x0000000605007388 */ /* 0x0041f00000000400 */
[----:B------:R-:W-:Y:S05]  /*0490*/  BRA.U !UP0, `(.L_x_282) ;  /* 0x0000000908707547 */ /* 0x000fea000b800000 */
[----:B------:R-:W-:Y:S01]  /*04a0*/  UISETP.GE.AND UP0, UPT, UR5, URZ, UPT ;  /* 0x000000ff0500728c */ /* 0x000fe2000bf06270 */
[----:B0-----:R-:W-:Y:S02]  /*04b0*/  IADD3 R5, PT, PT, R5, 0x80, RZ ;  /* 0x0000008005057810 */ /* 0x001fe40007ffe0ff */
[----:B------:R-:W-:-:S06]  /*04c0*/  IADD3 R14, PT, PT, R8, R3, RZ ;  /* 0x00000003080e7210 */ /* 0x000fcc0007ffe0ff */
[----:B------:R-:W-:Y:S05]  /*04d0*/  BRA.U UP0, `(.L_x_284) ;  /* 0x0000000100ec7547 */ /* 0x000fea000b800000 */
[----:B------:R-:W-:Y:S01]  /*04e0*/  UIADD3 UR6, UPT, UPT, URZ, -UR5, URZ ;  /* 0x80000005ff067290 */ /* 0x000fe2000fffe0ff */
[----:B------:R-:W-:-:S03]  /*04f0*/  PLOP3.LUT P0, PT, PT, PT, PT, 0x80, 0x8 ;  /* 0x000000000008781c */ /* 0x000fc60003f0f070 */
[----:B------:R-:W-:-:S09]  /*0500*/  UISETP.GT.AND UP0, UPT, UR6, 0x3, UPT ;  /* 0x000000030600788c */ /* 0x000fd2000bf04270 */
[----:B------:R-:W-:Y:S05]  /*0510*/  BRA.U !UP0, `(.L_x_285) ;  /* 0x0000000108847547 */ /* 0x000fea000b800000 */
[----:B------:R-:W-:-:S13]  /*0520*/  PLOP3.LUT P0, PT, PT, PT, PT, 0x8, 0x80 ;  /* 0x000000000080781c */ /* 0x000fda0003f0e170 */
.L_x_286:
[----:B------:R-:W-:Y:S02]  /*0530*/  IADD3 R7, P1, PT, R4, R14, RZ ;  /* 0x0000000e04077210 */ /* 0x000fe40007f3e0ff */
[CC--:B------:R-:W-:Y:S02]  /*0540*/  IADD3 R8, PT, PT, R14.reuse, R3.reuse, RZ ;  /* 0x000000030e087210 */ /* 0x0c0fe40007ffe0ff */
[----:B------:R-:W-:Y:S02]  /*0550*/  LEA.HI.X.SX32 R14, R14, RZ, 0x1, P1 ;  /* 0x000000ff0e0e7211 */ /* 0x000fe400008f0eff */
[----:B------:R-:W-:Y:S02]  /*0560*/  LEA R6, P1, R7, UR10, 0x1 ;  /* 0x0000000a07067c11 */ /* 0x000fe4000f8208ff */
[----:B------:R-:W-:Y:S02]  /*0570*/  IADD3 R9, PT, PT, R8, R3, RZ ;  /* 0x0000000308097210 */ /* 0x000fe40007ffe0ff */
[----:B------:R-:W-:-:S02]  /*0580*/  IADD3 R12, P2, PT, R4, R8, RZ ;  /* 0x00000008040c7210 */ /* 0x000fc40007f5e0ff */
[----:B------:R-:W-:Y:S02]  /*0590*/  LEA.HI.X R7, R7, UR11, R14, 0x1, P1 ;  /* 0x0000000b07077c11 */ /* 0x000fe400088f0c0e */
[----:B------:R-:W-:Y:S02]  /*05a0*/  IADD3 R14, PT, PT, R9, R3, RZ ;  /* 0x00000003090e7210 */ /* 0x000fe40007ffe0ff */
[----:B------:R-:W-:Y:S01]  /*05b0*/  IADD3 R11, P3, PT, R4, R9, RZ ;  /* 0x00000009040b7210 */ /* 0x000fe20007f7e0ff */
[----:B------:R-:W2:Y:S01]  /*05c0*/  LDG.E.U16.CONSTANT R6, desc[UR22][R6.64] ;  /* 0x0000001606067981 */ /* 0x000ea2000c1e9500 */
[----:B------:R-:W-:Y:S02]  /*05d0*/  LEA.HI.X.SX32 R15, R8, RZ, 0x1, P2 ;  /* 0x000000ff080f7211 */ /* 0x000fe400010f0eff */
[----:B------:R-:W-:Y:S02]  /*05e0*/  LEA R8, P2, R12, UR10, 0x1 ;  /* 0x0000000a0c087c11 */ /* 0x000fe4000f8408ff */
[----:B------:R-:W-:-:S02]  /*05f0*/  IADD3 R13, P1, PT, R4, R14, RZ ;  /* 0x0000000e040d7210 */ /* 0x000fc40007f3e0ff */
[----:B------:R-:W-:Y:S02]  /*0600*/  LEA.HI.X.SX32 R18, R9, RZ, 0x1, P3 ;  /* 0x000000ff09127211 */ /* 0x000fe400018f0eff */
[----:B------:R-:W-:Y:S02]  /*0610*/  LEA.HI.X R9, R12, UR11, R15, 0x1, P2 ;  /* 0x0000000b0c097c11 */ /* 0x000fe400090f0c0f */
[----:B------:R-:W-:Y:S02]  /*0620*/  LEA.HI.X.SX32 R16, R14, RZ, 0x1, P1 ;  /* 0x000000ff0e107211 */ /* 0x000fe400008f0eff */
[----:B------:R-:W-:Y:S01]  /*0630*/  LEA R10, P3, R11, UR10, 0x1 ;  /* 0x0000000a0b0a7c11 */ /* 0x000fe2000f8608ff */
[----:B------:R-:W3:Y:S01]  /*0640*/  LDG.E.U16.CONSTANT R8, desc[UR22][R8.64] ;  /* 0x0000001608087981 */ /* 0x000ee2000c1e9500 */
[----:B------:R-:W-:Y:S02]  /*0650*/  LEA R12, P1, R13, UR10, 0x1 ;  /* 0x0000000a0d0c7c11 */ /* 0x000fe4000f8208ff */
[----:B------:R-:W-:-:S02]  /*0660*/  LEA.HI.X R11, R11, UR11, R18, 0x1, P3 ;  /* 0x0000000b0b0b7c11 */ /* 0x000fc400098f0c12 */
[----:B------:R-:W-:-:S03]  /*0670*/  LEA.HI.X R13, R13, UR11, R16, 0x1, P1 ;  /* 0x0000000b0d0d7c11 */ /* 0x000fc600088f0c10 */
[----:B------:R-:W4:Y:S04]  /*0680*/  LDG.E.U16.CONSTANT R10, desc[UR22][R10.64] ;  /* 0x000000160a0a7981 */ /* 0x000f28000c1e9500 */
[----:B------:R-:W5:Y:S01]  /*0690*/  LDG.E.U16.CONSTANT R12, desc[UR22][R12.64] ;  /* 0x000000160c0c7981 */ /* 0x000f62000c1e9500 */
[----:B------:R-:W-:-:S04]  /*06a0*/  UIADD3 UR5, UPT, UPT, UR5, 0x4, URZ ;  /* 0x0000000405057890 */ /* 0x000fc8000fffe0ff */
[----:B------:R-:W-:Y:S01]  /*06b0*/  UISETP.GE.AND UP0, UPT, UR5, -0x3, UPT ;  /* 0xfffffffd0500788c */ /* 0x000fe2000bf06270 */
[----:B------:R-:W-:Y:S01]  /*06c0*/  IADD3 R14, PT, PT, R14, R3, RZ ;  /* 0x000000030e0e7210 */ /* 0x000fe20007ffe0ff */
[----:B--2---:R-:W-:Y:S04]  /*06d0*/  STS.U16 [R5], R6 ;  /* 0x0000000605007388 */ /* 0x004fe80000000400 */
[----:B---3--:R-:W-:Y:S04]  /*06e0*/  STS.U16 [R5+0x80], R8 ;  /* 0x0000800805007388 */ /* 0x008fe80000000400 */
[----:B----4-:R-:W-:Y:S04]  /*06f0*/  STS.U16 [R5+0x100], R10 ;  /* 0x0001000a05007388 */ /* 0x010fe80000000400 */
[----:B-----5:R0:W-:Y:S02]  /*0700*/  STS.U16 [R5+0x180], R12 ;  /* 0x0001800c05007388 */ /* 0x0201e40000000400 */
[----:B0-----:R-:W-:Y:S01]  /*0710*/  IADD3 R5, PT, PT, R5, 0x200, RZ ;  /* 0x0000020005057810 */ /* 0x001fe20007ffe0ff */
[----:B------:R-:W-:Y:S06]  /*0720*/  BRA.U !UP0, `(.L_x_286) ;  /* 0xfffffffd08807547 */ /* 0x000fec000b83ffff */
.L_x_285:
[----:B------:R-:W-:-:S04]  /*0730*/  UIADD3 UR6, UPT, UPT, URZ, -UR5, URZ ;  /* 0x80000005ff067290 */ /* 0x000fc8000fffe0ff */
[----:B------:R-:W-:-:S09]  /*0740*/  UISETP.GT.AND UP0, UPT, UR6, 0x1, UPT ;  /* 0x000000010600788c */ /* 0x000fd2000bf04270 */
[----:B------:R-:W-:Y:S05]  /*0750*/  BRA.U !UP0, `(.L_x_287) ;  /* 0x0000000108447547 */ /* 0x000fea000b800000 */
[----:B------:R-:W-:Y:S02]  /*0760*/  IADD3 R10, PT, PT, R14, R3, RZ ;  /* 0x000000030e0a7210 */ /* 0x000fe40007ffe0ff */
        /* <DEDUP_REMOVED lines=11> */
[----:B------:R-:W-:Y:S01]  /*0820*/  UIADD3 UR5, UPT, UPT, UR5, 0x2, URZ ;  /* 0x0000000205057890 */ /* 0x000fe2000fffe0ff */
[----:B------:R-:W-:Y:S01]  /*0830*/  IADD3 R14, PT, PT, R10, R3, RZ ;  /* 0x000000030a0e7210 */ /* 0x000fe20007ffe0ff */
[----:B--2---:R-:W-:Y:S04]  /*0840*/  STS.U16 [R5], R6 ;  /* 0x0000000605007388 */ /* 0x004fe80000000400 */
[----:B---3--:R0:W-:Y:S02]  /*0850*/  STS.U16 [R5+0x80], R8 ;  /* 0x0000800805007388 */ /* 0x0081e40000000400 */
[----:B0-----:R-:W-:-:S07]  /*0860*/  IADD3 R5, PT, PT, R5, 0x100, RZ ;  /* 0x0000010005057810 */ /* 0x001fce0007ffe0ff */
.L_x_287:
[----:B------:R-:W-:-:S13]  /*0870*/  ISETP.EQ.AND P1, PT, RZ, UR5, PT ;  /* 0x00000005ff007c0c */ /* 0x000fda000bf22270 */
[----:B------:R-:W-:Y:S05]  /*0880*/  @!P0 BRA P1, `(.L_x_282) ;  /* 0x0000000400748947 */ /* 0x000fea0000800000 */
.L_x_284:
[----:B------:R-:W-:-:S04]  /*0890*/  IADD3 R7, P0, PT, R4, R14, RZ ;  /* 0x0000000e04077210 */ /* 0x000fc80007f1e0ff */
[----:B------:R-:W-:Y:S02]  /*08a0*/  LEA.HI.X.SX32 R8, R14, RZ, 0x1, P0 ;  /* 0x000000ff0e087211 */ /* 0x000fe400000f0eff */
[----:B------:R-:W-:-:S04]  /*08b0*/  LEA R6, P0, R7, UR10, 0x1 ;  /* 0x0000000a07067c11 */ /* 0x000fc8000f8008ff */
[----:B------:R-:W-:-:S05]  /*08c0*/  LEA.HI.X R7, R7, UR11, R8, 0x1, P0 ;  /* 0x0000000b07077c11 */ /* 0x000fca00080f0c08 */
[----:B------:R-:W2:Y:S01]  /*08d0*/  LDG.E.U16.CONSTANT R6, desc[UR22][R6.64] ;  /* 0x0000001606067981 */ /* 0x000ea2000c1e9500 */
[----:B------:R-:W-:Y:S01]  /*08e0*/  UIADD3 UR5, UPT, UPT, UR5, 0x1, URZ ;  /* 0x0000000105057890 */ /* 0x000fe2000fffe0ff */
[----:B------:R-:W-:-:S03]  /*08f0*/  IADD3 R14, PT, PT, R14, R3, RZ ;  /* 0x000000030e0e7210 */ /* 0x000fc60007ffe0ff */
[----:B------:R-:W-:Y:S01]  /*0900*/  UISETP.NE.AND UP0, UPT, UR5, URZ, UPT ;  /* 0x000000ff0500728c */ /* 0x000fe2000bf05270 */
[----:B--2---:R0:W-:Y:S02]  /*0910*/  STS.U16 [R5], R6 ;  /* 0x0000000605007388 */ /* 0x0041e40000000400 */
[----:B0-----:R-:W-:-:S06]  /*0920*/  IADD3 R5, PT, PT, R5, 0x80, RZ ;  /* 0x0000008005057810 */ /* 0x001fcc0007ffe0ff */
[----:B------:R-:W-:Y:S05]  /*0930*/  BRA.U UP0, `(.L_x_284) ;  /* 0xfffffffd00d47547 */ /* 0x000fea000b83ffff */
[----:B------:R-:W-:Y:S05]  /*0940*/  BRA `(.L_x_282) ;  /* 0x0000000400447947 */ /* 0x000fea0003800000 */
.L_x_283:
[C---:B------:R-:W-:Y:S01]  /*0950*/  LEA R6, P0, R4.reuse, UR10, 0x1 ;  /* 0x0000000a04067c11 */ /* 0x040fe2000f8008ff */
[----:B------:R-:W0:Y:S03]  /*0960*/  LDCU.64 UR12, c[0x0][0x380] ;  /* 0x00007000ff0c77ac */ /* 0x000e260008000a00 */
[----:B------:R-:W-:-:S05]  /*0970*/  LEA.HI.X R7, R4, UR11, RZ, 0x1, P0 ;  /* 0x0000000b04077c11 */ /* 0x000fca00080f0cff */
[----:B------:R1:W5:Y:S01]  /*0980*/  LDG.E.U16.CONSTANT R4, desc[UR22][R6.64] ;  /* 0x0000001606047981 */ /* 0x000362000c1e9500 */
[----:B------:R-:W-:Y:S01]  /*0990*/  UIADD3 UR5, UPT, UPT, URZ, -UR7, URZ ;  /* 0x80000007ff057290 */ /* 0x000fe2000fffe0ff */
[----:B------:R-:W-:-:S03]  /*09a0*/  IMAD R14, R3, UR15, RZ ;  /* 0x0000000f030e7c24 */ /* 0x000fc6000f8e02ff */
[----:B------:R-:W-:Y:S02]  /*09b0*/  UISETP.GE.AND UP0, UPT, UR5, URZ, UPT ;  /* 0x000000ff0500728c */ /* 0x000fe4000bf06270 */
[----:B------:R-:W-:-:S07]  /*09c0*/  SHF.L.U32 R14, R14, 0x2, RZ ;  /* 0x000000020e0e7819 */ /* 0x000fce00000006ff */
[----:B01----:R-:W-:Y:S05]  /*09d0*/  BRA.U UP0, `(.L_x_288) ;  /* 0x0000000100f47547 */ /* 0x003fea000b800000 */
[----:B------:R-:W-:Y:S02]  /*09e0*/  UIADD3 UR6, UPT, UPT, URZ, -UR5, URZ ;  /* 0x80000005ff067290 */ /* 0x000fe4000fffe0ff */
[----:B------:R-:W-:Y:S02]  /*09f0*/  UPLOP3.LUT UP0, UPT, UPT, UPT, UPT, 0x80, 0x8 ;  /* 0x000000000008789c */ /* 0x000fe40003f0f070 */
[----:B------:R-:W-:-:S09]  /*0a00*/  UISETP.GT.AND UP1, UPT, UR6, 0x3, UPT ;  /* 0x000000030600788c */ /* 0x000fd2000bf24270 */
[----:B------:R-:W-:Y:S05]  /*0a10*/  BRA.U !UP1, `(.L_x_289) ;  /* 0x0000000109887547 */ /* 0x000fea000b800000 */
[----:B------:R-:W0:Y:S01]  /*0a20*/  LDCU.64 UR10, c[0x0][0x380] ;  /* 0x00007000ff0a77ac */ /* 0x000e220008000a00 */
[----:B------:R-:W-:-:S11]  /*0a30*/  UPLOP3.LUT UP0, UPT, UPT, UPT, UPT, 0x40, 0x4 ;  /* 0x000000000004789c */ /* 0x000fd60003f0e870 */
.L_x_290:
[----:B-----5:R-:W-:Y:S02]  /*0a40*/  IADD3 R7, P0, PT, R4, R14, RZ ;  /* 0x0000000e04077210 */ /* 0x020fe40007f1e0ff */
[CC--:B------:R-:W-:Y:S02]  /*0a50*/  IADD3 R8, PT, PT, R14.reuse, R3.reuse, RZ ;  /* 0x000000030e087210 */ /* 0x0c0fe40007ffe0ff */
[----:B------:R-:W-:Y:S02]  /*0a60*/  LEA.HI.X.SX32 R14, R14, RZ, 0x1, P0 ;  /* 0x000000ff0e0e7211 */ /* 0x000fe400000f0eff */
[----:B0-----:R-:W-:Y:S02]  /*0a70*/  LEA R6, P0, R7, UR10, 0x1 ;  /* 0x0000000a07067c11 */ /* 0x001fe4000f8008ff */
        /* <DEDUP_REMOVED lines=11> */
[----:B------:R-:W-:Y:S02]  /*0b30*/  LEA R10, P1, R11, UR10, 0x1 ;  /* 0x0000000a0b0a7c11 */ /* 0x000fe4000f8208ff */
[----:B------:R-:W-:Y:S01]  /*0b40*/  LEA.HI.X.SX32 R16, R14, RZ, 0x1, P3 ;  /* 0x000000ff0e107211 */ /* 0x000fe200018f0eff */
[----:B------:R-:W3:Y:S01]  /*0b50*/  LDG.E.U16.CONSTANT R8, desc[UR22][R8.64] ;  /* 0x0000001608087981 */ /* 0x000ee2000c1e9500 */
[----:B------:R-:W-:Y:S02]  /*0b60*/  LEA R12, P0, R13, UR10, 0x1 ;  /* 0x0000000a0d0c7c11 */ /* 0x000fe4000f8008ff */
[----:B------:R-:W-:-:S02]  /*0b70*/  LEA.HI.X R11, R11, UR11, R18, 0x1, P1 ;  /* 0x0000000b0b0b7c11 */ /* 0x000fc400088f0c12 */
[----:B------:R-:W-:-:S03]  /*0b80*/  LEA.HI.X R13, R13, UR11, R16, 0x1, P0 ;  /* 0x0000000b0d0d7c11 */ /* 0x000fc600080f0c10 */
[----:B------:R-:W4:Y:S04]  /*0b90*/  LDG.E.U16.CONSTANT R10, desc[UR22][R10.64] ;  /* 0x000000160a0a7981 */ /* 0x000f28000c1e9500 */
[----:B------:R-:W4:Y:S01]  /*0ba0*/  LDG.E.U16.CONSTANT R12, desc[UR22][R12.64] ;  /* 0x000000160c0c7981 */ /* 0x000f22000c1e9500 */
[----:B------:R-:W-:-:S04]  /*0bb0*/  UIADD3 UR5, UPT, UPT, UR5, 0x4, URZ ;  /* 0x0000000405057890 */ /* 0x000fc8000fffe0ff */
[----:B------:R-:W-:Y:S01]  /*0bc0*/  UISETP.GE.AND UP1, UPT, UR5, -0x3, UPT ;  /* 0xfffffffd0500788c */ /* 0x000fe2000bf26270 */
[----:B------:R-:W-:Y:S01]  /*0bd0*/  IADD3 R14, PT, PT, R14, R3, RZ ;  /* 0x000000030e0e7210 */ /* 0x000fe20007ffe0ff */
[----:B--2---:R-:W-:Y:S04]  /*0be0*/  STS.U16 [R5], R6 ;  /* 0x0000000605007388 */ /* 0x004fe80000000400 */
[----:B---3--:R-:W-:Y:S04]  /*0bf0*/  STS.U16 [R5+0x80], R8 ;  /* 0x0000800805007388 */ /* 0x008fe80000000400 */
[----:B----4-:R-:W-:Y:S04]  /*0c00*/  STS.U16 [R5+0x100], R10 ;  /* 0x0001000a05007388 */ /* 0x010fe80000000400 */
[----:B------:R0:W-:Y:S02]  /*0c10*/  STS.U16 [R5+0x180], R12 ;  /* 0x0001800c05007388 */ /* 0x0001e40000000400 */
[----:B0-----:R-:W-:Y:S01]  /*0c20*/  IADD3 R5, PT, PT, R5, 0x200, RZ ;  /* 0x0000020005057810 */ /* 0x001fe20007ffe0ff */
[----:B------:R-:W-:Y:S06]  /*0c30*/  BRA.U !UP1, `(.L_x_290) ;  /* 0xfffffffd09807547 */ /* 0x000fec000b83ffff */
.L_x_289:
[----:B------:R-:W-:-:S04]  /*0c40*/  UIADD3 UR6, UPT, UPT, URZ, -UR5, URZ ;  /* 0x80000005ff067290 */ /* 0x000fc8000fffe0ff */
[----:B------:R-:W-:-:S09]  /*0c50*/  UISETP.GT.AND UP1, UPT, UR6, 0x1, UPT ;  /* 0x000000010600788c */ /* 0x000fd2000bf24270 */
[----:B------:R-:W-:Y:S05]  /*0c60*/  BRA.U !UP1, `(.L_x_291) ;  /* 0x0000000109487547 */ /* 0x000fea000b800000 */
[----:B------:R-:W0:Y:S01]  /*0c70*/  LDCU.64 UR10, c[0x0][0x380] ;  /* 0x00007000ff0a77ac */ /* 0x000e220008000a00 */
[----:B------:R-:W-:Y:S02]  /*0c80*/  IADD3 R10, PT, PT, R14, R3, RZ ;  /* 0x000000030e0a7210 */ /* 0x000fe40007ffe0ff */
[C---:B-----5:R-:W-:Y:S02]  /*0c90*/  IADD3 R7, P0, PT, R4.reuse, R14, RZ ;  /* 0x0000000e04077210 */ /* 0x060fe40007f1e0ff */
[----:B------:R-:W-:Y:S02]  /*0ca0*/  IADD3 R9, P1, PT, R4, R10, RZ ;  /* 0x0000000a04097210 */ /* 0x000fe40007f3e0ff */
[----:B------:R-:W-:Y:S02]  /*0cb0*/  LEA.HI.X.SX32 R14, R14, RZ, 0x1, P0 ;  /* 0x000000ff0e0e7211 */ /* 0x000fe400000f0eff */
[----:B------:R-:W-:Y:S02]  /*0cc0*/  LEA.HI.X.SX32 R12, R10, RZ, 0x1, P1 ;  /* 0x000000ff0a0c7211 */ /* 0x000fe400008f0eff */
[----:B0-----:R-:W-:-:S02]  /*0cd0*/  LEA R6, P0, R7, UR10, 0x1 ;  /* 0x0000000a07067c11 */ /* 0x001fc4000f8008ff */
[----:B------:R-:W-:Y:S02]  /*0ce0*/  LEA R8, P1, R9, UR10, 0x1 ;  /* 0x0000000a09087c11 */ /* 0x000fe4000f8208ff */
[----:B------:R-:W-:Y:S02]  /*0cf0*/  LEA.HI.X R7, R7, UR11, R14, 0x1, P0 ;  /* 0x0000000b07077c11 */ /* 0x000fe400080f0c0e */
[----:B------:R-:W-:-:S03]  /*0d00*/  LEA.HI.X R9, R9, UR11, R12, 0x1, P1 ;  /* 0x0000000b09097c11 */ /* 0x000fc600088f0c0c */
[----:B------:R-:W2:Y:S04]  /*0d10*/  LDG.E.U16.CONSTANT R6, desc[UR22][R6.64] ;  /* 0x0000001606067981 */ /* 0x000ea8000c1e9500 */
[----:B------:R-:W3:Y:S01]  /*0d20*/  LDG.E.U16.CONSTANT R8, desc[UR22][R8.64] ;  /* 0x0000001608087981 */ /* 0x000ee2000c1e9500 */
[----:B------:R-:W-:Y:S01]  /*0d30*/  IADD3 R14, PT, PT, R10, R3, RZ ;  /* 0x000000030a0e7210 */ /* 0x000fe20007ffe0ff */
[----:B------:R-:W-:Y:S02]  /*0d40*/  UIADD3 UR5, UPT, UPT, UR5, 0x2, URZ ;  /* 0x0000000205057890 */ /* 0x000fe4000fffe0ff */
[----:B------:R-:W-:Y:S01]  /*0d50*/  UPLOP3.LUT UP0, UPT, UPT, UPT, UPT, 0x40, 0x4 ;  /* 0x000000000004789c */ /* 0x000fe20003f0e870 */
[----:B--2---:R-:W-:Y:S04]  /*0d60*/  STS.U16 [R5], R6 ;  /* 0x0000000605007388 */ /* 0x004fe80000000400 */
[----:B---3--:R0:W-:Y:S02]  /*0d70*/  STS.U16 [R5+0x80], R8 ;  /* 0x0000800805007388 */ /* 0x0081e40000000400 */
[----:B0-----:R-:W-:-:S07]  /*0d80*/  IADD3 R5, PT, PT, R5, 0x100, RZ ;  /* 0x0000010005057810 */ /* 0x001fce0007ffe0ff */
.L_x_291:
[----:B------:R-:W-:-:S09]  /*0d90*/  UISETP.NE.OR UP0, UPT, UR5, URZ, UP0 ;  /* 0x000000ff0500728c */ /* 0x000fd20008705670 */
[----:B------:R-:W-:Y:S05]  /*0da0*/  BRA.U !UP0, `(.L_x_282) ;  /* 0x00000001082c7547 */ /* 0x000fea000b800000 */
.L_x_288:
[----:B-----5:R-:W-:-:S04]  /*0db0*/  IADD3 R7, P0, PT, R4, R14, RZ ;  /* 0x0000000e04077210 */ /* 0x020fc80007f1e0ff */
        /* <DEDUP_REMOVED lines=10> */
.L_x_282:
[----:B------:R-:W-:Y:S05]  /*0e60*/  BSYNC.RECONVERGENT B0 ;  /* 0x0000000000007941 */ /* 0x000fea0003800200 */
.L_x_281:
[----:B------:R-:W1:Y:S02]  /*0e70*/  LDCU UR17, c[0x0][0x3ac] ;  /* 0x00007580ff1177ac */ /* 0x000e640008000800 */
[----:B-1----:R-:W-:-:S13]  /*0e80*/  ISETP.GE.AND P0, PT, R2, UR17, PT ;  /* 0x0000001102007c0c */ /* 0x002fda000bf06270 */
[----:B------:R-:W-:Y:S05]  /*0e90*/  @P0 EXIT ;  /* 0x000000000000094d */ /* 0x000fea0003800000 */
[----:B------:R-:W1:Y:S02]  /*0ea0*/  LDCU.U8 UR5, c[0x0][0x3e0] ;  /* 0x00007c00ff0577ac */ /* 0x000e640008000000 */
[----:B-1----:R-:W-:-:S04]  /*0eb0*/  UPRMT UR5, UR5, 0x8880, URZ ;  /* 0x0000888005057896 */ /* 0x002fc800080000ff */
[----:B------:R-:W-:-:S04]  /*0ec0*/  UISETP.NE.AND UP0, UPT, UR5, URZ, UPT ;  /* 0x000000ff0500728c */ /* 0x000fc8000bf05270 */
[----:B------:R-:W-:-:S09]  /*0ed0*/  UISETP.NE.OR UP0, UPT, UR18, URZ, !UP0 ;  /* 0x000000ff1200728c */ /* 0x000fd2000c705670 */
[----:B------:R-:W-:Y:S05]  /*0ee0*/  BRA.U UP0, `(.L_x_292) ;  /* 0x0000000100c07547 */ /* 0x000fea000b800000 */
[----:B------:R-:W-:Y:S02]  /*0ef0*/  UIADD3 UR6, UPT, UPT, URZ, -UR7, URZ ;  /* 0x80000007ff067290 */ /* 0x000fe4000fffe0ff */
[----:B------:R-:W-:Y:S02]  /*0f00*/  UIMAD UR5, UR15, UR17, URZ ;  /* 0x000000110f0572a4 */ /* 0x000fe4000f8e02ff */
[----:B------:R-:W-:Y:S02]  /*0f10*/  UISETP.GE.AND UP0, UPT, UR6, URZ, UPT ;  /* 0x000000ff0600728c */ /* 0x000fe4000bf06270 */
[----:B------:R-:W-:-:S06]  /*0f20*/  ULEA UR5, UR5, UR4, 0x2 ;  /* 0x0000000405057291 */ /* 0x000fcc000f8e10ff */
[----:B------:R-:W-:Y:S01]  /*0f30*/  LEA R15, R0, UR5, 0x2 ;  /* 0x00000005000f7c11 */ /* 0x000fe2000f8e10ff */
[----:B------:R-:W-:Y:S06]  /*0f40*/  BRA.U UP0, `(.L_x_293) ;  /* 0x00000001008c7547 */ /* 0x000fec000b800000 */
[----:B------:R-:W-:Y:S02]  /*0f50*/  UIADD3 UR4, UPT, UPT, URZ, -UR6, URZ ;  /* 0x80000006ff047290 */ /* 0x000fe4000fffe0ff */
[----:B------:R-:W-:Y:S02]  /*0f60*/  UPLOP3.LUT UP0, UPT, UPT, UPT, UPT, 0x80, 0x8 ;  /* 0x000000000008789c */ /* 0x000fe40003f0f070 */
[----:B------:R-:W-:-:S09]  /*0f70*/  UISETP.GT.AND UP1, UPT, UR4, 0x3, UPT ;  /* 0x000000030400788c */ /* 0x000fd2000bf24270 */
[----:B------:R-:W-:Y:S05]  /*0f80*/  BRA.U !UP1, `(.L_x_294) ;  /* 0x0000000109447547 */ /* 0x000fea000b800000 */
[----:B------:R-:W1:Y:S01]  /*0f90*/  LDC.64 R12, c[0x0][0x3a0] ;  /* 0x0000e800ff0c7b82 */ /* 0x000e620000000a00 */
[----:B------:R-:W-:-:S11]  /*0fa0*/  UPLOP3.LUT UP0, UPT, UPT, UPT, UPT, 0x40, 0x4 ;  /* 0x000000000004789c */ /* 0x000fd60003f0e870 */
.L_x_295:
[C---:B--2---:R-:W-:Y:S01]  /*0fb0*/  IADD3 R7, PT, PT, R15.reuse, UR17, RZ ;  /* 0x000000110f077c10 */ /* 0x044fe2000fffe0ff */
[--C-:B01---5:R-:W-:Y:S01]  /*0fc0*/  IMAD.WIDE R4, R15, 0x2, R12.reuse ;  /* 0x000000020f047825 */ /* 0x123fe200078e020c */
[----:B------:R-:W-:Y:S02]  /*0fd0*/  UIADD3 UR6, UPT, UPT, UR6, 0x4, URZ ;  /* 0x0000000406067890 */ /* 0x000fe4000fffe0ff */
[C---:B------:R-:W-:Y:S01]  /*0fe0*/  IADD3 R9, PT, PT, R7.reuse, UR17, RZ ;  /* 0x0000001107097c10 */ /* 0x040fe2000fffe0ff */
[--C-:B------:R-:W-:Y:S01]  /*0ff0*/  IMAD.WIDE R6, R7, 0x2, R12.reuse ;  /* 0x0000000207067825 */ /* 0x100fe200078e020c */
[----:B------:R2:W-:Y:S01]  /*1000*/  STG.E.64 desc[UR22][R4.64], RZ ;  /* 0x000000ff04007986 */ /* 0x0005e2000c101b16 */
[----:B------:R-:W-:Y:S01]  /*1010*/  UISETP.GE.AND UP1, UPT, UR6, -0x3, UPT ;  /* 0xfffffffd0600788c */ /* 0x000fe2000bf26270 */
[C---:B------:R-:W-:Y:S01]  /*1020*/  IADD3 R17, PT, PT, R9.reuse, UR17, RZ ;  /* 0x0000001109117c10 */ /* 0x040fe2000fffe0ff */
[--C-:B------:R-:W-:Y:S01]  /*1030*/  IMAD.WIDE R8, R9, 0x2, R12.reuse ;  /* 0x0000000209087825 */ /* 0x100fe200078e020c */
[----:B------:R2:W-:Y:S02]  /*1040*/  STG.E.64 desc[UR22][R6.64], RZ ;  /* 0x000000ff06007986 */ /* 0x0005e4000c101b16 */
[C---:B------:R-:W-:Y:S01]  /*1050*/  IADD3 R15, PT, PT, R17.reuse, UR17, RZ ;  /* 0x00000011110f7c10 */ /* 0x040fe2000fffe0ff */
[----:B------:R-:W-:Y:S01]  /*1060*/  IMAD.WIDE R10, R17, 0x2, R12 ;  /* 0x00000002110a7825 */ /* 0x000fe200078e020c */
[----:B------:R2:W-:Y:S04]  /*1070*/  STG.E.64 desc[UR22][R8.64], RZ ;  /* 0x000000ff08007986 */ /* 0x0005e8000c101b16 */
[----:B------:R2:W-:Y:S01]  /*1080*/  STG.E.64 desc[UR22][R10.64], RZ ;  /* 0x000000ff0a007986 */ /* 0x0005e2000c101b16 */
[----:B------:R-:W-:Y:S05]  /*1090*/  BRA.U !UP1, `(.L_x_295) ;  /* 0xfffffffd09c47547 */ /* 0x000fea000b83ffff */
.L_x_294:
[----:B------:R-:W-:-:S04]  /*10a0*/  UIADD3 UR4, UPT, UPT, URZ, -UR6, URZ ;  /* 0x80000006ff047290 */ /* 0x000fc8000fffe0ff */
[----:B------:R-:W-:-:S09]  /*10b0*/  UISETP.GT.AND UP1, UPT, UR4, 0x1, UPT ;  /* 0x000000010400788c */ /* 0x000fd2000bf24270 */
[----:B------:R-:W-:Y:S05]  /*10c0*/  BRA.U !UP1, `(.L_x_296) ;  /* 0x0000000109247547 */ /* 0x000fea000b800000 */
[----:B0-2---:R-:W0:Y:S01]  /*10d0*/  LDC.64 R6, c[0x0][0x3a0] ;  /* 0x0000e800ff067b82 */ /* 0x005e220000000a00 */
[C---:B------:R-:W-:Y:S01]  /*10e0*/  IADD3 R9, PT, PT, R15.reuse, UR17, RZ ;  /* 0x000000110f097c10 */ /* 0x040fe2000fffe0ff */
[----:B------:R-:W-:Y:S02]  /*10f0*/  UIADD3 UR6, UPT, UPT, UR6, 0x2, URZ ;  /* 0x0000000206067890 */ /* 0x000fe4000fffe0ff */
[----:B------:R-:W-:Y:S01]  /*1100*/  UPLOP3.LUT UP0, UPT, UPT, UPT, UPT, 0x40, 0x4 ;  /* 0x000000000004789c */ /* 0x000fe20003f0e870 */
[----:B0----5:R-:W-:Y:S01]  /*1110*/  IMAD.WIDE R4, R15, 0x2, R6 ;  /* 0x000000020f047825 */ /* 0x021fe200078e0206 */
[----:B------:R-:W-:-:S03]  /*1120*/  IADD3 R15, PT, PT, R9, UR17, RZ ;  /* 0x00000011090f7c10 */ /* 0x000fc6000fffe0ff */
[----:B------:R-:W-:Y:S01]  /*1130*/  IMAD.WIDE R6, R9, 0x2, R6 ;  /* 0x0000000209067825 */ /* 0x000fe200078e0206 */
[----:B------:R1:W-:Y:S04]  /*1140*/  STG.E.64 desc[UR22][R4.64], RZ ;  /* 0x000000ff04007986 */ /* 0x0003e8000c101b16 */
[----:B------:R1:W-:Y:S02]  /*1150*/  STG.E.64 desc[UR22][R6.64], RZ ;  /* 0x000000ff06007986 */ /* 0x0003e4000c101b16 */
.L_x_296:
[----:B------:R-:W-:-:S09]  /*1160*/  UISETP.NE.OR UP0, UPT, UR6, URZ, UP0 ;  /* 0x000000ff0600728c */ /* 0x000fd20008705670 */
[----:B------:R-:W-:Y:S05]  /*1170*/  BRA.U !UP0, `(.L_x_292) ;  /* 0x00000001081c7547 */ /* 0x000fea000b800000 */
.L_x_293:
[----:B012--5:R-:W0:Y:S02]  /*1180*/  LDC.64 R4, c[0x0][0x3a0] ;  /* 0x0000e800ff047b82 */ /* 0x027e240000000a00 */
.L_x_297:
[C---:B0-----:R-:W-:Y:S01]  /*1190*/  IMAD.WIDE R6, R15.reuse, 0x2, R4 ;  /* 0x000000020f067825 */ /* 0x041fe200078e0204 */
[----:B------:R-:W-:Y:S01]  /*11a0*/  UIADD3 UR6, UPT, UPT, UR6, 0x1, URZ ;  /* 0x0000000106067890 */ /* 0x000fe2000fffe0ff */
[----:B------:R-:W-:-:S03]  /*11b0*/  IADD3 R15, PT, PT, R15, UR17, RZ ;  /* 0x000000110f0f7c10 */ /* 0x000fc6000fffe0ff */
[----:B------:R3:W-:Y:S01]  /*11c0*/  STG.E.64 desc[UR22][R6.64], RZ ;  /* 0x000000ff06007986 */ /* 0x0007e2000c101b16 */
[----:B------:R-:W-:-:S09]  /*11d0*/  UISETP.NE.AND UP0, UPT, UR6, URZ, UPT ;  /* 0x000000ff0600728c */ /* 0x000fd2000bf05270 */
[----:B---3--:R-:W-:Y:S05]  /*11e0*/  BRA.U UP0, `(.L_x_297) ;  /* 0xfffffffd00e87547 */ /* 0x008fea000b83ffff */
.L_x_292:
[----:B------:R-:W3:Y:S01]  /*11f0*/  LDCU UR28, c[0x0][0x3c8] ;  /* 0x00007900ff1c77ac */ /* 0x000ee20008000800 */
[C---:B------:R-:W-:Y:S01]  /*1200*/  ISETP.LE.AND P0, PT, R3.reuse, UR9, PT ;  /* 0x0000000903007c0c */ /* 0x040fe2000bf03270 */
[----:B------:R-:W1:Y:S01]  /*1210*/  LDCU UR19, c[0x0][0x3d4] ;  /* 0x00007a80ff1377ac */ /* 0x000e620008000800 */
[----:B------:R-:W4:Y:S01]  /*1220*/  LDCU UR29, c[0x0][0x3cc] ;  /* 0x00007980ff1d77ac */ /* 0x000f220008000800 */
[----:B------:R-:W0:Y:S01]  /*1230*/  LDCU UR30, c[0x0][0x3d0] ;  /* 0x00007a00ff1e77ac */ /* 0x000e220008000800 */
[----:B------:R-:W0:Y:S01]  /*1240*/  LDCU UR31, c[0x0][0x3d8] ;  /* 0x00007b00ff1f77ac */ /* 0x000e220008000800 */
[----:B---3--:R-:W-:Y:S01]  /*1250*/  UISETP.LT.AND UP0, UPT, UR9, UR28, UPT ;  /* 0x0000001c0900728c */ /* 0x008fe2000bf01270 */
[----:B------:R-:W3:Y:S01]  /*1260*/  LDCU.64 UR10, c[0x0][0x3b8] ;  /* 0x00007700ff0a77ac */ /* 0x000ee20008000a00 */
[----:B-12--5:R-:W-:Y:S02]  /*1270*/  VIMNMX R4, PT, PT, R3, UR19, PT ;  /* 0x0000001303047c48 */ /* 0x026fe4000bfe0100 */
[----:B------:R-:W-:-:S02]  /*1280*/  USEL UR4, UR9, UR28, UP0 ;  /* 0x0000001c09047287 */ /* 0x000fc40008000000 */
[----:B------:R-:W-:Y:S01]  /*1290*/  ISETP.GT.AND P1, PT, R4, UR9, PT ;  /* 0x0000000904007c0c */ /* 0x000fe2000bf24270 */
[----:B------:R-:W-:Y:S02]  /*12a0*/  USHF.L.U32 UR12, UR18, 0x7, URZ ;  /* 0x00000007120c7899 */ /* 0x000fe400080006ff */
[----:B------:R-:W-:Y:S02]  /*12b0*/  USHF.R.S32.HI UR5, URZ, 0x1f, UR4 ;  /* 0x0000001fff057899 */ /* 0x000fe40008011404 */
[----:B----4-:R-:W-:Y:S02]  /*12c0*/  UISETP.GT.AND UP0, UPT, UR9, UR29, UPT ;  /* 0x0000001d0900728c */ /* 0x010fe4000bf04270 */
[----:B------:R-:W-:Y:S02]  /*12d0*/  ULEA.HI UR5, UR5, UR4, URZ, 0x5 ;  /* 0x0000000405057291 */ /* 0x000fe4000f8f28ff */
[----:B0-----:R-:W-:Y:S02]  /*12e0*/  UISETP.GT.AND UP1, UPT, UR9, UR30, UPT ;  /* 0x0000001e0900728c */ /* 0x001fe4000bf24270 */
[----:B------:R-:W-:-:S02]  /*12f0*/  USHF.R.S32.HI UR24, URZ, 0x5, UR5 ;  /* 0x00000005ff187899 */ /* 0x000fc40008011405 */
[----:B------:R-:W-:Y:S02]  /*1300*/  UISETP.GT.AND UP2, UPT, UR9, UR19, UPT ;  /* 0x000000130900728c */ /* 0x000fe4000bf44270 */
[----:B------:R-:W-:Y:S01]  /*1310*/  UISETP.GT.AND UP3, UPT, UR9, UR31, UPT ;  /* 0x0000001f0900728c */ /* 0x000fe2000bf64270 */
[----:B------:R-:W-:Y:S01]  /*1320*/  UMOV UR5, URZ ;  /* 0x000000ff00057c82 */ /* 0x000fe20008000000 */
[----:B------:R-:W-:Y:S01]  /*1330*/  UMOV UR6, URZ ;  /* 0x000000ff00067c82 */ /* 0x000fe20008000000 */
[----:B------:R-:W-:Y:S01]  /*1340*/  UMOV UR7, URZ ;  /* 0x000000ff00077c82 */ /* 0x000fe20008000000 */
[----:B---3--:R-:W-:Y:S01]  /*1350*/  UIMAD.WIDE.U32 UR12, UR12, 0x2, UR10 ;  /* 0x000000020c0c78a5 */ /* 0x008fe2000f8e000a */
[----:B------:R-:W-:Y:S06]  /*1360*/  BAR.SYNC.DEFER_BLOCKING 0x0 ;  /* 0x0000000000007b1d */ /* 0x000fec0000010000 */
[----:B------:R-:W-:Y:S05]  /*1370*/  @P0 BRA `(.L_x_298) ;  /* 0x0000000000e40947 */ /* 0x000fea0003800000 */
[----:B------:R-:W-:Y:S01]  /*1380*/  MOV R10, UR12 ;  /* 0x0000000c000a7c02 */ /* 0x000fe20008000f00 */
[----:B------:R-:W0:Y:S01]  /*1390*/  LDC.64 R4, c[0x0][0x390] ;  /* 0x0000e400ff047b82 */ /* 0x000e220000000a00 */
[----:B------:R-:W-:-:S05]  /*13a0*/  MOV R11, UR13 ;  /* 0x0000000d000b7c02 */ /* 0x000fca0008000f00 */
[----:B------:R1:W5:Y:S01]  /*13b0*/  LDG.E.U16.CONSTANT R3, desc[UR22][R10.64] ;  /* 0x000000160a037981 */ /* 0x000362000c1e9500 */
[----:B------:R-:W-:Y:S01]  /*13c0*/  SHF.R.S32.HI R9, RZ, 0x1f, R2 ;  /* 0x0000001fff097819 */ /* 0x000fe20000011402 */
[----:B------:R-:W2:Y:S01]  /*13d0*/  LDC.64 R6, c[0x0][0x398] ;  /* 0x0000e600ff067b82 */ /* 0x000ea20000000a00 */
[----:B------:R-:W-:Y:S01]  /*13e0*/  SHF.L.U32 R0, R0, 0x4, RZ ;  /* 0x0000000400007819 */ /* 0x000fe200000006ff */
[----:B------:R-:W-:Y:S01]  /*13f0*/  UMOV UR4, URZ ;  /* 0x000000ff00047c82 */ /* 0x000fe20008000000 */
[----:B------:R-:W-:Y:S01]  /*1400*/  LEA.HI R8, R9, R2, RZ, 0x3 ;  /* 0x0000000209087211 */ /* 0x000fe200078f18ff */
[----:B------:R-:W-:Y:S01]  /*1410*/  UMOV UR8, UR9 ;  /* 0x0000000900087c82 */ /* 0x000fe20008000000 */
[----:B------:R-:W-:Y:S02]  /*1420*/  LOP3.LUT R0, R0, 0x10, RZ, 0xc0, !PT ;  /* 0x0000001000007812 */ /* 0x000fe400078ec0ff */
[----:B------:R-:W-:-:S07]  /*1430*/  SHF.R.S32.HI R8, RZ, 0x3, R8 ;  /* 0x00000003ff087819 */ /* 0x000fce0000011408 */
.L_x_299:
[----:B-----5:R-:W-:-:S05]  /*1440*/  IADD3 R13, PT, PT, R3, UR4, RZ ;  /* 0x00000004030d7c10 */ /* 0x020fca000fffe0ff */
[----:B------:R-:W-:-:S05]  /*1450*/  IMAD R9, R13, UR17, RZ ;  /* 0x000000110d097c24 */ /* 0x000fca000f8e02ff */
[----:B-1----:R-:W-:-:S04]  /*1460*/  SHF.R.S32.HI R10, RZ, 0x1f, R9 ;  /* 0x0000001fff0a7819 */ /* 0x002fc80000011409 */
[----:B------:R-:W-:-:S04]  /*1470*/  LEA.HI R9, R10, R9, RZ, 0x3 ;  /* 0x000000090a097211 */ /* 0x000fc800078f18ff */
[----:B------:R-:W-:-:S05]  /*1480*/  LEA.HI.SX32 R9, R9, R8, 0x1d ;  /* 0x0000000809097211 */ /* 0x000fca00078feaff */
[----:B0-----:R-:W-:-:S06]  /*1490*/  IMAD.WIDE R10, R9, 0x4, R4 ;  /* 0x00000004090a7825 */ /* 0x001fcc00078e0204 */
[----:B------:R-:W3:Y:S01]  /*14a0*/  LDG.E.CONSTANT R11, desc[UR22][R10.64] ;  /* 0x000000160a0b7981 */ /* 0x000ee2000c1e9900 */
[----:B------:R-:W-:Y:S01]  /*14b0*/  USHF.L.U32 UR20, UR8, 0x1, URZ ;  /* 0x0000000108147899 */ /* 0x000fe200080006ff */
[----:B--2---:R-:W-:-:S03]  /*14c0*/  IMAD.WIDE.U32 R12, R13, 0x2, R6 ;  /* 0x000000020d0c7825 */ /* 0x004fc600078e0006 */
[----:B------:R-:W-:-:S03]  /*14d0*/  UIMAD.WIDE.U32 UR20, UR20, 0x2, UR10 ;  /* 0x00000002141478a5 */ /* 0x000fc6000f8e000a */
[----:B------:R-:W2:Y:S03]  /*14e0*/  LDG.E.U16.CONSTANT R12, desc[UR22][R12.64] ;  /* 0x000000160c0c7981 */ /* 0x000ea6000c1e9500 */
[----:B------:R-:W-:Y:S02]  /*14f0*/  MOV R14, UR20 ;  /* 0x00000014000e7c02 */ /* 0x000fe40008000f00 */
[----:B------:R-:W-:-:S05]  /*1500*/  MOV R15, UR21 ;  /* 0x00000015000f7c02 */ /* 0x000fca0008000f00 */
[----:B------:R-:W4:Y:S01]  /*1510*/  LDG.E.U16.CONSTANT R18, desc[UR22][R14.64+0x2] ;  /* 0x000002160e127981 */ /* 0x000f22000c1e9500 */
[----:B------:R-:W-:Y:S02]  /*1520*/  ULEA UR21, UR4, UR26, 0x3 ;  /* 0x0000001a04157291 */ /* 0x000fe4000f8e18ff */
[----:B------:R-:W-:Y:S01]  /*1530*/  UIADD3 UR4, UPT, UPT, UR4, 0x1, URZ ;  /* 0x0000000104047890 */ /* 0x000fe2000fffe0ff */
[----:B---3--:R-:W-:-:S04]  /*1540*/  SHF.R.U32.HI R9, RZ, R0, R11 ;  /* 0x00000000ff097219 */ /* 0x008fc8000001160b */
[--C-:B------:R-:W-:Y:S02]  /*1550*/  SHF.R.U32.HI R10, RZ, 0x8, R9.reuse ;  /* 0x00000008ff0a7819 */ /* 0x100fe40000011609 */
[----:B------:R-:W-:Y:S02]  /*1560*/  LOP3.LUT R16, R9, 0xf, RZ, 0xc0, !PT ;  /* 0x0000000f09107812 */ /* 0x000fe400078ec0ff */
[----:B------:R-:W-:Y:S02]  /*1570*/  LOP3.LUT R10, R10, 0xf, RZ, 0xc0, !PT ;  /* 0x0000000f0a0a7812 */ /* 0x000fe400078ec0ff */
[--C-:B------:R-:W-:Y:S02]  /*1580*/  SHF.R.U32.HI R17, RZ, 0x4, R9.reuse ;  /* 0x00000004ff117819 */ /* 0x100fe40000011609 */
[----:B------:R-:W-:Y:S01]  /*1590*/  SHF.R.U32.HI R9, RZ, 0xc, R9 ;  /* 0x0000000cff097819 */ /* 0x000fe20000011609 */
[----:B------:R-:W-:Y:S01]  /*15a0*/  IMAD R19, R16, R16, R16 ;  /* 0x0000001010137224 */ /* 0x000fe200078e0210 */
[----:B------:R-:W-:Y:S01]  /*15b0*/  LOP3.LUT R17, R17, 0xf, RZ, 0xc0, !PT ;  /* 0x0000000f11117812 */ /* 0x000fe200078ec0ff */
[----:B------:R-:W-:Y:S01]  /*15c0*/  IMAD R11, R10, R10, R10 ;  /* 0x0000000a0a0b7224 */ /* 0x000fe200078e020a */
[----:B------:R-:W-:-:S02]  /*15d0*/  LOP3.LUT R9, R9, 0xf, RZ, 0xc0, !PT ;  /* 0x0000000f09097812 */ /* 0x000fc400078ec0ff */
[----:B------:R-:W-:Y:S01]  /*15e0*/  IADD3 R19, PT, PT, R16, 0x1, R19 ;  /* 0x0000000110137810 */ /* 0x000fe20007ffe013 */
[----:B------:R-:W-:Y:S01]  /*15f0*/  IMAD R16, R17, R17, R17 ;  /* 0x0000001111107224 */ /* 0x000fe200078e0211 */
[----:B------:R-:W-:Y:S01]  /*1600*/  IADD3 R11, PT, PT, R10, 0x1, R11 ;  /* 0x000000010a0b7810 */ /* 0x000fe20007ffe00b */
[----:B------:R-:W-:-:S03]  /*1610*/  IMAD R10, R9, R9, R9 ;  /* 0x00000009090a7224 */ /* 0x000fc600078e0209 */
[----:B------:R-:W-:Y:S02]  /*1620*/  IADD3 R16, PT, PT, R17, 0x1, R16 ;  /* 0x0000000111107810 */ /* 0x000fe40007ffe010 */
[----:B------:R-:W-:Y:S01]  /*1630*/  IADD3 R10, PT, PT, R9, 0x1, R10 ;  /* 0x00000001090a7810 */ /* 0x000fe20007ffe00a */
[----:B------:R-:W-:Y:S08]  /*1640*/  I2F.F16 R19, R19 ;  /* 0x0000001300137306 */ /* 0x000ff00000200c00 */
[----:B------:R-:W0:Y:S08]  /*1650*/  I2F.F16 R16, R16 ;  /* 0x0000001000107306 */ /* 0x000e300000200c00 */
[----:B------:R-:W-:Y:S08]  /*1660*/  I2F.F16 R11, R11 ;  /* 0x0000000b000b7306 */ /* 0x000ff00000200c00 */
[----:B------:R-:W1:Y:S01]  /*1670*/  I2F.F16 R10, R10 ;  /* 0x0000000a000a7306 */ /* 0x000e620000200c00 */
[----:B0-----:R-:W-:-:S02]  /*1680*/  PRMT R19, R19, 0x5410, R16 ;  /* 0x0000541013137816 */ /* 0x001fc40000000010 */
[----:B----4-:R-:W-:-:S03]  /*1690*/  R2UR UR20, R18 ;  /* 0x00000000121472ca */ /* 0x010fc600000e0000 */
[----:B--2---:R-:W-:Y:S01]  /*16a0*/  HMUL2 R14, R19, R12.H0_H0 ;  /* 0x2000000c130e7232 */ /* 0x004fe20000000000 */
[----:B-1----:R-:W-:-:S05]  /*16b0*/  PRMT R11, R11, 0x5410, R10 ;  /* 0x000054100b0b7816 */ /* 0x002fca000000000a */
[----:B------:R-:W-:-:S05]  /*16c0*/  HMUL2 R15, R11, R12.H0_H0 ;  /* 0x2000000c0b0f7232 */ /* 0x000fca0000000000 */
[----:B------:R3:W-:Y:S01]  /*16d0*/  STL.64 [UR21], R14 ;  /* 0x0000000eff007987 */ /* 0x0007e20008100a15 */
[----:B------:R-:W-:-:S04]  /*16e0*/  UIADD3 UR8, UPT, UPT, UR20, UR8, URZ ;  /* 0x0000000814087290 */ /* 0x000fc8000fffe0ff */
[----:B------:R-:W-:-:S09]  /*16f0*/  UISETP.GE.AND UP4, UPT, UR8, UR16, UPT ;  /* 0x000000100800728c */ /* 0x000fd2000bf86270 */
[----:B---3--:R-:W-:Y:S05]  /*1700*/  BRA.U !UP4, `(.L_x_299) ;  /* 0xfffffffd0c4c7547 */ /* 0x008fea000b83ffff */
.L_x_298:
[----:B------:R-:W-:Y:S01]  /*1710*/  UISETP.GT.AND UP4, UPT, UR9, UR28, UPT ;  /* 0x0000001c0900728c */ /* 0x000fe2000bf84270 */
[----:B------:R-:W-:Y:S01]  /*1720*/  PRMT R4, RZ, 0x5410, RZ ;  /* 0x00005410ff047816 */ /* 0x000fe200000000ff */
[----:B------:R-:W-:Y:S01]  /*1730*/  UMOV UR4, URZ ;  /* 0x000000ff00047c82 */ /* 0x000fe20008000000 */
[----:B------:R-:W-:-:S06]  /*1740*/  UMOV UR8, URZ ;  /* 0x000000ff00087c82 */ /* 0x000fcc0008000000 */
[----:B------:R-:W-:Y:S05]  /*1750*/  BRA.U !UP4, `(.L_x_300) ;  /* 0x000000010c207547 */ /* 0x000fea000b800000 */
[----:B------:R-:W0:Y:S02]  /*1760*/  LDCU UR5, c[0x0][0x3cc] ;  /* 0x00007980ff0577ac */ /* 0x000e240008000800 */
[----:B0-----:R-:W-:-:S04]  /*1770*/  UISETP.LT.AND UP4, UPT, UR9, UR5, UPT ;  /* 0x000000050900728c */ /* 0x001fc8000bf81270 */
[----:B------:R-:W-:-:S04]  /*1780*/  USEL UR5, UR9, UR5, UP4 ;  /* 0x0000000509057287 */ /* 0x000fc8000a000000 */
[----:B------:R-:W-:-:S04]  /*1790*/  UIADD3 UR5, UPT, UPT, UR5, -UR28, URZ ;  /* 0x8000001c05057290 */ /* 0x000fc8000fffe0ff */
[----:B------:R-:W-:-:S04]  /*17a0*/  USHF.R.S32.HI UR20, URZ, 0x1f, UR5 ;  /* 0x0000001fff147899 */ /* 0x000fc80008011405 */
[----:B------:R-:W-:-:S04]  /*17b0*/  ULEA.HI UR20, UR20, UR5, URZ, 0x5 ;  /* 0x0000000514147291 */ /* 0x000fc8000f8f28ff */
[----:B------:R-:W-:-:S04]  /*17c0*/  USHF.R.S32.HI UR20, URZ, 0x5, UR20 ;  /* 0x00000005ff147899 */ /* 0x000fc80008011414 */
[----:B------:R-:W-:-:S12]  /*17d0*/  UIMAD UR5, UR20, 0x6, URZ ;  /* 0x00000006140578a4 */ /* 0x000fd8000f8e02ff */
.L_x_300:
        /* <DEDUP_REMOVED lines=9> */
.L_x_301:
        /* <DEDUP_REMOVED lines=8> */
[----:B------:R-:W-:-:S12]  /*18f0*/  USHF.L.U32 UR7, UR20, 0x2, URZ ;  /* 0x0000000214077899 */ /* 0x000fd800080006ff */
.L_x_302:
        /* <DEDUP_REMOVED lines=9> */
.L_x_303:
        /* <DEDUP_REMOVED lines=9> */
.L_x_304:
[----:B------:R-:W-:Y:S01]  /*1a20*/  ULEA UR5, UR24, UR5, 0x3 ;  /* 0x0000000518057291 */ /* 0x000fe2000f8e18ff */
[----:B------:R-:W-:Y:S02]  /*1a30*/  PRMT R5, RZ, 0x5410, RZ ;  /* 0x00005410ff057816 */ /* 0x000fe400000000ff */
[----:B------:R-:W-:Y:S01]  /*1a40*/  PRMT R14, RZ, 0x5410, RZ ;  /* 0x00005410ff0e7816 */ /* 0x000fe200000000ff */
[----:B------:R-:W-:Y:S01]  /*1a50*/  UIADD3 UR5, UPT, UPT, UR7, UR5, UR6 ;  /* 0x0000000507057290 */ /* 0x000fe2000fffe006 */
[----:B------:R-:W-:Y:S02]  /*1a60*/  PRMT R15, RZ, 0x5410, RZ ;  /* 0x00005410ff0f7816 */ /* 0x000fe400000000ff */
[----:B------:R-:W-:Y:S01]  /*1a70*/  PRMT R6, RZ, 0x5410, RZ ;  /* 0x00005410ff067816 */ /* 0x000fe200000000ff */
[----:B------:R-:W-:Y:S01]  /*1a80*/  UIADD3 UR4, UPT, UPT, UR8, UR5, UR4 ;  /* 0x0000000508047290 */ /* 0x000fe2000fffe004 */
[----:B------:R-:W-:Y:S02]  /*1a90*/  PRMT R7, RZ, 0x5410, RZ ;  /* 0x00005410ff077816 */ /* 0x000fe400000000ff */
[----:B------:R-:W-:Y:S01]  /*1aa0*/  PRMT R12, RZ, 0x5410, RZ ;  /* 0x00005410ff0c7816 */ /* 0x000fe200000000ff */
[----:B------:R-:W-:Y:S01]  /*1ab0*/  UIMAD UR5, UR4, UR17, URZ ;  /* 0x00000011040572a4 */ /* 0x000fe2000f8e02ff */
[----:B------:R-:W-:Y:S01]  /*1ac0*/  PRMT R13, RZ, 0x5410, RZ ;  /* 0x00005410ff0d7816 */ /* 0x000fe200000000ff */
[----:B------:R-:W-:Y:S10]  /*1ad0*/  @!P1 BRA `(.L_x_305) ;  /* 0x0000006c00949947 */ /* 0x000ff40003800000 */
[----:B------:R-:W-:Y:S01]  /*1ae0*/  MOV R10, UR12 ;  /* 0x0000000c000a7c02 */ /* 0x000fe20008000f00 */
[----:B------:R-:W2:Y:S01]  /*1af0*/  LDL.64 R8, [R1] ;  /* 0x0000000001087983 */ /* 0x000ea20000100a00 */
[----:B------:R-:W-:Y:S01]  /*1b00*/  MOV R11, UR13 ;  /* 0x0000000d000b7c02 */ /* 0x000fe20008000f00 */
[----:B------:R-:W0:Y:S01]  /*1b10*/  S2UR UR7, SR_CgaCtaId ;  /* 0x00000000000779c3 */ /* 0x000e220000008800 */
[----:B------:R-:W1:Y:S03]  /*1b20*/  LDCU.64 UR20, c[0x0][0x388] ;  /* 0x00007100ff1477ac */ /* 0x000e660008000a00 */
[----:B------:R-:W3:Y:S01]  /*1b30*/  LDG.E.U16.CONSTANT R10, desc[UR22][R10.64+0x2] ;  /* 0x000002160a0a7981 */ /* 0x000ee2000c1e9500 */
[----:B------:R-:W-:Y:S01]  /*1b40*/  PRMT R0, R34, 0x9910, RZ ;  /* 0x0000991022007816 */ /* 0x000fe200000000ff */
[----:B------:R-:W-:Y:S02]  /*1b50*/  USHF.R.S32.HI UR8, URZ, 0x1f, UR5 ;  /* 0x0000001fff087899 */ /* 0x000fe40008011405 */
[----:B------:R-:W-:Y:S01]  /*1b60*/  UISETP.LT.AND UP0, UPT, UR16, UR19, UPT ;  /* 0x000000131000728c */ /* 0x000fe2000bf01270 */
[----:B------:R-:W-:Y:S01]  /*1b70*/  R2UR UR12, R0 ;  /* 0x00000000000c72ca */ /* 0x000fe200000e0000 */
[----:B------:R-:W-:Y:S01]  /*1b80*/  UIMAD.WIDE.U32 UR10, UR18, 0x100, UR10 ;  /* 0x00000100120a78a5 */ /* 0x000fe2000f8e000a */
[----:B------:R-:W-:Y:S01]  /*1b90*/  IADD3 R37, P0, PT, R2, UR5, RZ ;  /* 0x0000000502257c10 */ /* 0x000fe2000ff1e0ff */
[----:B------:R-:W-:-:S02]  /*1ba0*/  USEL UR16, UR16, UR19, UP0 ;  /* 0x0000001310107287 */ /* 0x000fc40008000000 */
[----:B------:R-:W-:Y:S01]  /*1bb0*/  UIADD3 UR10, UP0, UPT, UR10, 0x2, URZ ;  /* 0x000000020a0a7890 */ /* 0x000fe2000ff1e0ff */
[----:B------:R-:W-:Y:S01]  /*1bc0*/  LEA.HI.X.SX32 R2, R2, UR8, 0x1, P0 ;  /* 0x0000000802027c11 */ /* 0x000fe200080f0eff */
[----:B------:R-:W-:Y:S01]  /*1bd0*/  UMOV UR6, 0x400 ;  /* 0x0000040000067882 */ /* 0x000fe20000000000 */
[----:B------:R-:W4:Y:S01]  /*1be0*/  LDCU UR14, c[0x0][0x3a8] ;  /* 0x00007500ff0e77ac */ /* 0x000f220008000800 */
[C---:B-1----:R-:W-:Y:S01]  /*1bf0*/  LEA R36, P0, R37.reuse, UR20, 0x2 ;  /* 0x0000001425247c11 */ /* 0x042fe2000f8010ff */
[----:B------:R-:W-:Y:S01]  /*1c00*/  UIADD3.X UR11, UPT, UPT, URZ, UR11, URZ, UP0, !UPT ;  /* 0x0000000bff0b7290 */ /* 0x000fe200087fe4ff */
[----:B------:R-:W-:Y:S02]  /*1c10*/  PRMT R4, R4, 0x5410, RZ ;  /* 0x0000541004047816 */ /* 0x000fe400000000ff */
[----:B------:R-:W-:Y:S01]  /*1c20*/  UISETP.NE.AND UP0, UPT, UR12, URZ, UPT ;  /* 0x000000ff0c00728c */ /* 0x000fe2000bf05270 */
[----:B------:R-:W-:Y:S01]  /*1c30*/  LEA.HI.X R37, R37, UR21, R2, 0x2, P0 ;  /* 0x0000001525257c11 */ /* 0x000fe200080f1402 */
[----:B0-----:R-:W-:Y:S01]  /*1c40*/  ULEA UR6, UR7, UR6, 0x18 ;  /* 0x0000000607067291 */ /* 0x001fe2000f8ec0ff */
[----:B------:R-:W0:Y:S03]  /*1c50*/  LDCU UR17, c[0x0][0x3ac] ;  /* 0x00007580ff1177ac */ /* 0x000e260008000800 */
[----:B------:R-:W-:-:S02]  /*1c60*/  UIADD3 UR8, UPT, UPT, UR6, 0x100, URZ ;  /* 0x0000010006087890 */ /* 0x000fc4000fffe0ff */
[----:B------:R-:W-:Y:S01]  /*1c70*/  UISETP.EQ.OR UP0, UPT, UR27, 0x3, !UP0 ;  /* 0x000000031b00788c */ /* 0x000fe2000c702670 */
[----:B---3--:R-:W-:Y:S02]  /*1c80*/  R2UR UR4, R10 ;  /* 0x000000000a0472ca */ /* 0x008fe400000e0000 */
[----:B--2---:R-:W-:Y:S02]  /*1c90*/  PRMT R3, R8, 0x7610, R3 ;  /* 0x0000761008037816 */ /* 0x004fe40000000003 */
[----:B------:R-:W-:Y:S02]  /*1ca0*/  PRMT R2, R9, 0x7610, R8 ;  /* 0x0000761009027816 */ /* 0x000fe40000000008 */
[----:B------:R-:W-:-:S07]  /*1cb0*/  PRMT R0, R0, 0x7610, R9 ;  /* 0x0000761000007816 */ /* 0x000fce0000000009 */
[----:B------:R-:W-:-:S03]  /*1cc0*/  UIADD3 UR5, UPT, UPT, UR9, UR4, URZ ;  /* 0x0000000409057290 */ /* 0x000fc6000fffe0ff */
[----:B0---4-:R-:W-:-:S09]  /*1cd0*/  UMOV UR4, URZ ;  /* 0x000000ff00047c82 */ /* 0x011fd20008000000 */
.L_x_322:
[----:B------:R-:W-:Y:S01]  /*1ce0*/  UISETP.NE.AND UP3, UPT, UR9, UR5, UPT ;  /* 0x000000050900728c */ /* 0x000fe2000bf65270 */
[----:B------:R-:W2:Y:S05]  /*1cf0*/  LDG.E.128.CONSTANT R8, desc[UR22][R36.64] ;  /* 0x0000001624087981 */ /* 0x000eaa000c1e9d00 */
[----:B------:R-:W-:-:S05]  /*1d00*/  PLOP3.LUT P0, PT, PT, PT, UP3, 0x80, 0x8 ;  /* 0x000000000008781c */ /* 0x000fca0003f0f038 */
[----:B------:R-:W-:Y:S01]  /*1d10*/  @!UP3 ULEA UR12, UR4, UR26, 0x3 ;  /* 0x0000001a040cb291 */ /* 0x000fe2000f8e18ff */
[----:B------:R-:W-:Y:S01]  /*1d20*/  @!UP3 UMOV UR6, UR10 ;  /* 0x0000000a0006bc82 */ /* 0x000fe20008000000 */
[----:B------:R-:W-:Y:S01]  /*1d30*/  @!UP3 UMOV UR7, UR11 ;  /* 0x0000000b0007bc82 */ /* 0x000fe20008000000 */
[----:B------:R-:W-:Y:S02]  /*1d40*/  MOV R18, UR6 ;  /* 0x0000000600127c02 */ /* 0x000fe40008000f00 */
[----:B------:R-:W-:-:S04]  /*1d50*/  MOV R19, UR7 ;  /* 0x0000000700137c02 */ /* 0x000fc80008000f00 */
[----:B------:R-:W3:Y:S04]  /*1d60*/  @!P0 LDL.64 R16, [UR12+0x8] ;  /* 0x0000080cff108983 */ /* 0x000ee80008100a00 */
[----:B------:R0:W4:Y:S01]  /*1d70*/  @!P0 LDG.E.U16.CONSTANT R18, desc[UR22][R18.64] ;  /* 0x0000001612128981 */ /* 0x000122000c1e9500 */
[----:B------:R-:W-:Y:S01]  /*1d80*/  HFMA2 R20, -RZ, RZ, 0, 0.0625 ;  /* 0x00002c00ff147431 */ /* 0x000fe200000001ff */
[----:B------:R-:W1:Y:S04]  /*1d90*/  S2UR UR15, SR_CTAID.Y ;  /* 0x00000000000f79c3 */ /* 0x000e680000002600 */
[----:B------:R-:W-:Y:S01]  /*1da0*/  PRMT R0, R20, 0x7610, R0 ;  /* 0x0000761014007816 */ /* 0x000fe20000000000 */
[----:B------:R-:W-:-:S02]  /*1db0*/  UISETP.NE.AND UP2, UPT, UR25, URZ, UPT ;  /* 0x000000ff1900728c */ /* 0x000fc4000bf45270 */
[----:B------:R-:W-:Y:S02]  /*1dc0*/  @!UP3 UIADD3 UR6, UPT, UPT, UR4, 0x1, URZ ;  /* 0x000000010406b890 */ /* 0x000fe4000fffe0ff */
[----:B-1----:R-:W-:-:S04]  /*1dd0*/  UIMAD UR12, UR15, -0x4, UR14 ;  /* 0xfffffffc0f0c78a4 */ /* 0x002fc8000f8e020e */
[----:B------:R-:W-:Y:S01]  /*1de0*/  UISETP.NE.AND UP1, UPT, UR12, 0x1, UPT ;  /* 0x000000010c00788c */ /* 0x000fe2000bf25270 */
[C---:B--2---:R-:W-:Y:S02]  /*1df0*/  LOP3.LUT R22, R10.reuse, 0xf000f, RZ, 0xc0, !PT ;  /* 0x000f000f0a167812 */ /* 0x044fe400078ec0ff */
[----:B------:R-:W-:Y:S02]  /*1e00*/  LOP3.LUT R23, R10, 0xf000f0, RZ, 0xc0, !PT ;  /* 0x00f000f00a177812 */ /* 0x000fe400078ec0ff */
[C---:B------:R-:W-:Y:S02]  /*1e10*/  LOP3.LUT R30, R11.reuse, 0xf000f, RZ, 0xc0, !PT ;  /* 0x000f000f0b1e7812 */ /* 0x040fe400078ec0ff */
[----:B------:R-:W-:Y:S02]  /*1e20*/  LOP3.LUT R31, R11, 0xf000f0, RZ, 0xc0, !PT ;  /* 0x00f000f00b1f7812 */ /* 0x000fe400078ec0ff */
[C---:B0-----:R-:W-:Y:S02]  /*1e30*/  LOP3.LUT R19, R9.reuse, 0xf000f, RZ, 0xc0, !PT ;  /* 0x000f000f09137812 */ /* 0x041fe400078ec0ff */
[----:B------:R-:W-:-:S02]  /*1e40*/  LOP3.LUT R20, R9, 0xf000f0, RZ, 0xc0, !PT ;  /* 0x00f000f009147812 */ /* 0x000fc400078ec0ff */
[----:B---3--:R-:W-:Y:S02]  /*1e50*/  @!P0 PRMT R2, R2, 0x7610, R16 ;  /* 0x0000761002028816 */ /* 0x008fe40000000010 */
[----:B------:R-:W-:Y:S02]  /*1e60*/  @!P0 PRMT R3, R16, 0x7610, R3 ;  /* 0x0000761010038816 */ /* 0x000fe40000000003 */
[----:B------:R-:W-:Y:S02]  /*1e70*/  @!P0 PRMT R2, R17, 0x7610, R2 ;  /* 0x0000761011028816 */ /* 0x000fe40000000002 */
[----:B------:R-:W-:Y:S02]  /*1e80*/  @!P0 PRMT R0, R0, 0x7610, R17 ;  /* 0x0000761000008816 */ /* 0x000fe40000000011 */
[C---:B------:R-:W-:Y:S02]  /*1e90*/  LOP3.LUT R16, R8.reuse, 0xf000f, RZ, 0xc0, !PT ;  /* 0x000f000f08107812 */ /* 0x040fe400078ec0ff */
[----:B------:R-:W-:-:S02]  /*1ea0*/  LOP3.LUT R17, R8, 0xf000f0, RZ, 0xc0, !PT ;  /* 0x00f000f008117812 */ /* 0x000fc400078ec0ff */
[----:B----4-:R-:W-:Y:S02]  /*1eb0*/  @!P0 R2UR UR7, R18 ;  /* 0x00000000120782ca */ /* 0x010fe400000e0000 */
[----:B------:R-:W-:Y:S02]  /*1ec0*/  SHF.R.U32.HI R18, RZ, 0x8, R8 ;  /* 0x00000008ff127819 */ /* 0x000fe40000011608 */
[----:B------:R-:W-:Y:S02]  /*1ed0*/  SHF.R.U32.HI R21, RZ, 0x8, R9 ;  /* 0x00000008ff157819 */ /* 0x000fe40000011609 */
[----:B------:R-:W-:Y:S02]  /*1ee0*/  SHF.R.U32.HI R28, RZ, 0x8, R10 ;  /* 0x00000008ff1c7819 */ /* 0x000fe4000001160a */
[----:B------:R-:W-:Y:S02]  /*1ef0*/  SHF.R.U32.HI R35, RZ, 0x8, R11 ;  /* 0x00000008ff237819 */ /* 0x000fe4000001160b */
[----:B------:R-:W-:-:S02]  /*1f00*/  LOP3.LUT R8, R16, 0x64006400, RZ, 0xfc, !PT ;  /* 0x6400640010087812 */ /* 0x000fc400078efcff */
[----:B------:R-:W-:Y:S02]  /*1f10*/  LOP3.LUT R9, R17, 0x64006400, RZ, 0xfc, !PT ;  /* 0x6400640011097812 */ /* 0x000fe400078efcff */
[----:B------:R-:W-:Y:S02]  /*1f20*/  LOP3.LUT R16, R22, 0x64006400, RZ, 0xfc, !PT ;  /* 0x6400640016107812 */ /* 0x000fe400078efcff */
[----:B------:R-:W-:Y:S02]  /*1f30*/  LOP3.LUT R17, R23, 0x64006400, RZ, 0xfc, !PT ;  /* 0x6400640017117812 */ /* 0x000fe400078efcff */
[C---:B------:R-:W-:Y:S02]  /*1f40*/  LOP3.LUT R24, R18.reuse, 0xf000f, RZ, 0xc0, !PT ;  /* 0x000f000f12187812 */ /* 0x040fe400078ec0ff */
[----:B------:R-:W-:Y:S02]  /*1f50*/  LOP3.LUT R25, R18, 0xf000f0, RZ, 0xc0, !PT ;  /* 0x00f000f012197812 */ /* 0x000fe400078ec0ff */
[----:B------:R-:W-:-:S02]  /*1f60*/  LOP3.LUT R22, R30, 0x64006400, RZ, 0xfc, !PT ;  /* 0x640064001e167812 */ /* 0x000fc400078efcff */
[----:B------:R-:W-:Y:S02]  /*1f70*/  LOP3.LUT R23, R31, 0x64006400, RZ, 0xfc, !PT ;  /* 0x640064001f177812 */ /* 0x000fe400078efcff */
[C---:B------:R-:W-:Y:S02]  /*1f80*/  LOP3.LUT R26, R21.reuse, 0xf000f, RZ, 0xc0, !PT ;  /* 0x000f000f151a7812 */ /* 0x040fe400078ec0ff */
[----:B------:R-:W-:Y:S02]  /*1f90*/  LOP3.LUT R27, R21, 0xf000f0, RZ, 0xc0, !PT ;  /* 0x00f000f0151b7812 */ /* 0x000fe400078ec0ff */
[C---:B------:R-:W-:Y:S02]  /*1fa0*/  LOP3.LUT R18, R28.reuse, 0xf000f, RZ, 0xc0, !PT ;  /* 0x000f000f1c127812 */ /* 0x040fe400078ec0ff */
        /* <DEDUP_REMOVED lines=13> */
[----:B------:R-:W-:Y:S02]  /*2080*/  HADD2 R8, R8, -1032, -1032 ;  /* 0xe408e40808087430 */ /* 0x000fe40000000000 */
[----:B------:R-:W-:-:S02]  /*2090*/  HFMA2 R9, R9, R0.H0_H0, -72, -72 ;  /* 0xd480d48009097431 */ /* 0x000fc40000040000 */
[----:B------:R-:W-:Y:S02]  /*20a0*/  HADD2 R10, R10, -1032, -1032 ;  /* 0xe408e4080a0a7430 */ /* 0x000fe40000000000 */
[-C--:B------:R-:W-:Y:S02]  /*20b0*/  HFMA2 R11, R11, R0.reuse.H0_H0, -72, -72 ;  /* 0xd480d4800b0b7431 */ /* 0x080fe40000040000 */
[----:B------:R-:W-:Y:S02]  /*20c0*/  HADD2 R16, R16, -1032, -1032 ;  /* 0xe408e40810107430 */ /* 0x000fe40000000000 */
[-C--:B------:R-:W-:Y:S02]  /*20d0*/  HFMA2 R17, R17, R0.reuse.H0_H0, -72, -72 ;  /* 0xd480d48011117431 */ /* 0x080fe40000040000 */
        /* <DEDUP_REMOVED lines=9> */
[----:B------:R-:W-:Y:S01]  /*2170*/  HFMA2 R31, R31, R0.H0_H0, -72, -72 ;  /* 0xd480d4801f1f7431 */ /* 0x000fe20000040000 */
[----:B------:R-:W-:Y:S01]  /*2180*/  @!UP3 UIADD3 UR5, UPT, UPT, UR7, UR9, URZ ;  /* 0x000000090705b290 */ /* 0x000fe2000fffe0ff */
[----:B------:R-:W-:Y:S11]  /*2190*/  BRA.U !UP2, `(.L_x_306) ;  /* 0x000000050a687547 */ /* 0x000ff6000b800000 */
[----:B------:R-:W0:Y:S01]  /*21a0*/  LDS.64 R18, [UR8+-0x100] ;  /* 0xffff0008ff127984 */ /* 0x000e220008000a00 */
[--C-:B------:R-:W-:Y:S02]  /*21b0*/  HADD2.F32 R38, -RZ, R8.reuse.H0_H0 ;  /* 0x20000008ff267230 */ /* 0x100fe40000004100 */
[----:B------:R-:W-:Y:S01]  /*21c0*/  HADD2.F32 R40, -RZ, R8.H1_H1 ;  /* 0x30000008ff287230 */ /* 0x000fe20000004100 */
[----:B------:R-:W1:Y:S01]  /*21d0*/  LDS.64 R20, [UR8+-0xf8] ;  /* 0xffff0808ff147984 */ /* 0x000e620008000a00 */
[----:B------:R-:W-:Y:S02]  /*21e0*/  HADD2.F32 R42, -RZ, R10.H0_H0 ;  /* 0x2000000aff2a7230 */ /* 0x000fe40000004100 */
[--C-:B0-----:R-:W-:Y:S02]  /*21f0*/  HADD2.F32 R35, -RZ, R18.reuse.H0_H0 ;  /* 0x20000012ff237230 */ /* 0x101fe40000004100 */
[----:B------:R-:W-:Y:S02]  /*2200*/  HADD2.F32 R39, -RZ, R18.H1_H1 ;  /* 0x30000012ff277230 */ /* 0x000fe40000004100 */
[----:B------:R-:W-:-:S02]  /*2210*/  HADD2.F32 R18, -RZ, R9.H0_H0 ;  /* 0x20000009ff127230 */ /* 0x000fc40000004100 */
[----:B------:R-:W-:Y:S01]  /*2220*/  FFMA.FTZ R41, R38, R35, RZ ;  /* 0x0000002326297223 */ /* 0x000fe200000100ff */
[--C-:B------:R-:W-:Y:S02]  /*2230*/  HADD2.F32 R38, -RZ, R19.reuse.H0_H0 ;  /* 0x20000013ff267230 */ /* 0x100fe40000004100 */
[----:B------:R-:W-:Y:S01]  /*2240*/  FFMA.FTZ R44, R35, R42, RZ ;  /* 0x0000002a232c7223 */ /* 0x000fe200000100ff */
[----:B------:R-:W-:Y:S02]  /*2250*/  HADD2.F32 R42, -RZ, R10.H1_H1 ;  /* 0x3000000aff2a7230 */ /* 0x000fe40000004100 */
[----:B------:R-:W-:Y:S01]  /*2260*/  FFMA.FTZ R41, R40, R39, R41 ;  /* 0x0000002728297223 */ /* 0x000fe20000010029 */
[----:B------:R-:W-:Y:S02]  /*2270*/  HADD2.F32 R40, -RZ, R19.H1_H1 ;  /* 0x30000013ff287230 */ /* 0x000fe40000004100 */
[----:B------:R-:W-:Y:S02]  /*2280*/  HADD2.F32 R19, -RZ, R9.H1_H1 ;  /* 0x30000009ff137230 */ /* 0x000fe40000004100 */
[----:B------:R-:W-:Y:S01]  /*2290*/  FFMA.FTZ R18, R18, R38, R41 ;  /* 0x0000002612127223 */ /* 0x000fe20000010029 */
[----:B------:R-:W-:-:S03]  /*22a0*/  HADD2.F32 R41, -RZ, R24.H0_H0 ;  /* 0x20000018ff297230 */ /* 0x000fc60000004100 */
[----:B------:R-:W-:Y:S01]  /*22b0*/  FFMA.FTZ R18, R19, R40, R18 ;  /* 0x0000002813127223 */ /* 0x000fe20000010012 */
[----:B-1----:R-:W-:-:S05]  /*22c0*/  HADD2.F32 R19, -RZ, R20.H0_H0 ;  /* 0x20000014ff137230 */ /* 0x002fca0000004100 */
[----:B------:R-:W-:Y:S01]  /*22d0*/  FFMA.FTZ R43, R41, R19, R18 ;  /* 0x00000013292b7223 */ /* 0x000fe20000010012 */
[----:B------:R-:W-:Y:S02]  /*22e0*/  HADD2.F32 R18, -RZ, R24.H1_H1 ;  /* 0x30000018ff127230 */ /* 0x000fe40000004100 */
[----:B------:R-:W-:Y:S02]  /*22f0*/  HADD2.F32 R41, -RZ, R20.H1_H1 ;  /* 0x30000014ff297230 */ /* 0x000fe40000004100 */
[--C-:B------:R-:W-:Y:S02]  /*2300*/  HADD2.F32 R20, -RZ, R21.reuse.H0_H0 ;  /* 0x20000015ff147230 */ /* 0x100fe40000004100 */
[----:B------:R-:W-:Y:S02]  /*2310*/  HADD2.F32 R21, -RZ, R21.H1_H1 ;  /* 0x30000015ff157230 */ /* 0x000fe40000004100 */
[----:B------:R-:W-:Y:S01]  /*2320*/  FFMA.FTZ R43, R18, R41, R43 ;  /* 0x00000029122b7223 */ /* 0x000fe2000001002b */
[----:B------:R-:W-:-:S05]  /*2330*/  HADD2.F32 R18, -RZ, R25.H0_H0 ;  /* 0x20000019ff127230 */ /* 0x000fca0000004100 */
[----:B------:R-:W-:Y:S01]  /*2340*/  FFMA.FTZ R43, R18, R20, R43 ;  /* 0x00000014122b7223 */ /* 0x000fe2000001002b */
[----:B------:R-:W-:-:S05]  /*2350*/  HADD2.F32 R18, -RZ, R25.H1_H1 ;  /* 0x30000019ff127230 */ /* 0x000fca0000004100 */
[----:B------:R-:W-:Y:S01]  /*2360*/  FFMA.FTZ R18, R18, R21, R43 ;  /* 0x0000001512127223 */ /* 0x000fe2000001002b */
[----:B------:R-:W-:-:S05]  /*2370*/  HADD2.F32 R43, -RZ, R3.H0_H0 ;  /* 0x20000003ff2b7230 */ /* 0x000fca0000004100 */
[----:B------:R-:W-:Y:S01]  /*2380*/  FMUL.FTZ R18, R18, R43 ;  /* 0x0000002b12127220 */ /* 0x000fe20000410000 */
[----:B------:R-:W-:Y:S01]  /*2390*/  FFMA.FTZ R43, R39, R42, R44 ;  /* 0x0000002a272b7223 */ /* 0x000fe2000001002c */
[----:B------:R-:W-:-:S03]  /*23a0*/  HADD2.F32 R42, -RZ, R11.H0_H0 ;  /* 0x2000000bff2a7230 */ /* 0x000fc60000004100 */
[----:B------:R-:W-:Y:S02]  /*23b0*/  F2FP.F16.F32.PACK_AB R18, RZ, R18 ;  /* 0x00000012ff12723e */ /* 0x000fe400000000ff */
[----:B------:R-:W-:Y:S01]  /*23c0*/  FFMA.FTZ R45, R38, R42, R43 ;  /* 0x0000002a262d7223 */ /* 0x000fe2000001002b */
[----:B------:R-:W-:-:S05]  /*23d0*/  HADD2.F32 R43, -RZ, R11.H1_H1 ;  /* 0x3000000bff2b7230 */ /* 0x000fca0000004100 */
[----:B------:R-:W-:Y:S01]  /*23e0*/  FFMA.FTZ R42, R40, R43, R45 ;  /* 0x0000002b282a7223 */ /* 0x000fe2000001002d */
[----:B------:R-:W-:-:S05]  /*23f0*/  HADD2.F32 R43, -RZ, R26.H0_H0 ;  /* 0x2000001aff2b7230 */ /* 0x000fca0000004100 */
[----:B------:R-:W-:Y:S01]  /*2400*/  FFMA.FTZ R44, R19, R43, R42 ;  /* 0x0000002b132c7223 */ /* 0x000fe2000001002a */
[----:B------:R-:W-:-:S05]  /*2410*/  HADD2.F32 R42, -RZ, R26.H1_H1 ;  /* 0x3000001aff2a7230 */ /* 0x000fca0000004100 */
[----:B------:R-:W-:Y:S01]  /*2420*/  FFMA.FTZ R43, R41, R42, R44 ;  /* 0x0000002a292b7223 */ /* 0x000fe2000001002c */
[----:B------:R-:W-:-:S05]  /*2430*/  HADD2.F32 R42, -RZ, R27.H0_H0 ;  /* 0x2000001bff2a7230 */ /* 0x000fca0000004100 */
[----:B------:R-:W-:Y:S01]  /*2440*/  FFMA.FTZ R44, R20, R42, R43 ;  /* 0x0000002a142c7223 */ /* 0x000fe2000001002b */
[----:B------:R-:W-:Y:S02]  /*2450*/  HADD2.F32 R42, -RZ, R27.H1_H1 ;  /* 0x3000001bff2a7230 */ /* 0x000fe40000004100 */
[----:B------:R-:W-:-:S03]  /*2460*/  HADD2.F32 R43, -RZ, R2.H1_H1 ;  /* 0x30000002ff2b7230 */ /* 0x000fc60000004100 */
[----:B------:R-:W-:-:S04]  /*2470*/  FFMA.FTZ R42, R21, R42, R44 ;  /* 0x0000002a152a7223 */ /* 0x000fc8000001002c */
[----:B------:R-:W-:Y:S01]  /*2480*/  FMUL.FTZ R42, R42, R43 ;  /* 0x0000002b2a2a7220 */ /* 0x000fe20000410000 */
[----:B------:R-:W-:-:S04]  /*2490*/  HADD2.F32 R43, -RZ, R22.H1_H1 ;  /* 0x30000016ff2b7230 */ /* 0x000fc80000004100 */
[----:B------:R-:W-:-:S04]  /*24a0*/  F2FP.F16.F32.PACK_AB R42, RZ, R42 ;  /* 0x0000002aff2a723e */ /* 0x000fc800000000ff */
[----:B------:R-:W-:Y:S01]  /*24b0*/  PRMT R18, R18, 0x5410, R42 ;  /* 0x0000541012127816 */ /* 0x000fe2000000002a */
[----:B------:R-:W-:-:S04]  /*24c0*/  HADD2.F32 R42, -RZ, R16.H0_H0 ;  /* 0x20000010ff2a7230 */ /* 0x000fc80000004100 */
[----:B------:R-:W-:Y:S02]  /*24d0*/  HFMA2 R13, R18, 1, 1, R13 ;  /* 0x3c003c00120d7831 */ /* 0x000fe4000000000d */
[----:B------:R-:W-:Y:S02]  /*24e0*/  HADD2.F32 R18, -RZ, R22.H0_H0 ;  /* 0x20000016ff127230 */ /* 0x000fe40000004100 */
[----:B------:R-:W-:-:S03]  /*24f0*/  FFMA.FTZ R42, R35, R42, RZ ;  /* 0x0000002a232a7223 */ /* 0x000fc600000100ff */
[----:B------:R-:W-:Y:S01]  /*2500*/  FFMA.FTZ R18, R35, R18, RZ ;  /* 0x0000001223127223 */ /* 0x000fe200000100ff */
[----:B------:R-:W-:-:S03]  /*2510*/  HADD2.F32 R35, -RZ, R16.H1_H1 ;  /* 0x30000010ff237230 */ /* 0x000fc60000004100 */
[C---:B------:R-:W-:Y:S01]  /*2520*/  FFMA.FTZ R43, R39.reuse, R43, R18 ;  /* 0x0000002b272b7223 */ /* 0x040fe20000010012 */
[----:B------:R-:W-:Y:S02]  /*2530*/  HADD2.F32 R18, -RZ, R17.H0_H0 ;  /* 0x20000011ff127230 */ /* 0x000fe40000004100 */
[----:B------:R-:W-:Y:S01]  /*2540*/  FFMA.FTZ R35, R39, R35, R42 ;  /* 0x0000002327237223 */ /* 0x000fe2000001002a */
[--C-:B------:R-:W-:Y:S02]  /*2550*/  HADD2.F32 R42, -RZ, R23.reuse.H0_H0 ;  /* 0x20000017ff2a7230 */ /* 0x100fe40000004100 */
[----:B------:R-:W-:Y:S02]  /*2560*/  HADD2.F32 R39, -RZ, R23.H1_H1 ;  /* 0x30000017ff277230 */ /* 0x000fe40000004100 */
[C---:B------:R-:W-:Y:S01]  /*2570*/  FFMA.FTZ R35, R38.reuse, R18, R35 ;  /* 0x0000001226237223 */ /* 0x040fe20000010023 */
[----:B------:R-:W-:Y:S02]  /*2580*/  HADD2.F32 R18, -RZ, R17.H1_H1 ;  /* 0x30000011ff127230 */ /* 0x000fe40000004100 */
[----:B------:R-:W-:-:S03]  /*2590*/  FFMA.FTZ R42, R38, R42, R43 ;  /* 0x0000002a262a7223 */ /* 0x000fc6000001002b */
[C---:B------:R-:W-:Y:S01]  /*25a0*/  FFMA.FTZ R18, R40.reuse, R18, R35 ;  /* 0x0000001228127223 */ /* 0x040fe20000010023 */
[----:B------:R-:W-:Y:S01]  /*25b0*/  FFMA.FTZ R42, R40, R39, R42 ;  /* 0x00000027282a7223 */ /* 0x000fe2000001002a */
[----:B------:R-:W-:Y:S02]  /*25c0*/  HADD2.F32 R35, -RZ, R28.H0_H0 ;  /* 0x2000001cff237230 */ /* 0x000fe40000004100 */
[--C-:B------:R-:W-:Y:S02]  /*25d0*/  HADD2.F32 R39, -RZ, R30.reuse.H0_H0 ;  /* 0x2000001eff277230 */ /* 0x100fe40000004100 */
[----:B------:R-:W-:Y:S02]  /*25e0*/  HADD2.F32 R40, -RZ, R30.H1_H1 ;  /* 0x3000001eff287230 */ /* 0x000fe40000004100 */
[C---:B------:R-:W-:Y:S01]  /*25f0*/  FFMA.FTZ R38, R19.reuse, R35, R18 ;  /* 0x0000002313267223 */ /* 0x040fe20000010012 */
[----:B------:R-:W-:Y:S02]  /*2600*/  HADD2.F32 R18, -RZ, R28.H1_H1 ;  /* 0x3000001cff127230 */ /* 0x000fe40000004100 */
[----:B------:R-:W-:Y:S01]  /*2610*/  FFMA.FTZ R39, R19, R39, R42 ;  /* 0x0000002713277223 */ /* 0x000fe2000001002a */
[----:B------:R-:W-:-:S02]  /*2620*/  HADD2.F32 R19, -RZ, R29.H0_H0 ;  /* 0x2000001dff137230 */ /* 0x000fc40000004100 */
[--C-:B------:R-:W-:Y:S02]  /*2630*/  HADD2.F32 R42, -RZ, R31.reuse.H1_H1 ;  /* 0x3000001fff2a7230 */ /* 0x100fe40000004100 */
[C---:B------:R-:W-:Y:S01]  /*2640*/  FFMA.FTZ R39, R41.reuse, R40, R39 ;  /* 0x0000002829277223 */ /* 0x040fe20000010027 */
[----:B------:R-:W-:Y:S02]  /*2650*/  HADD2.F32 R40, -RZ, R31.H0_H0 ;  /* 0x2000001fff287230 */ /* 0x000fe40000004100 */
[----:B------:R-:W-:Y:S01]  /*2660*/  FFMA.FTZ R35, R41, R18, R38 ;  /* 0x0000001229237223 */ /* 0x000fe20000010026 */
[----:B------:R-:W-:-:S03]  /*2670*/  HADD2.F32 R18, -RZ, R29.H1_H1 ;  /* 0x3000001dff127230 */ /* 0x000fc60000004100 */
[C---:B------:R-:W-:Y:S01]  /*2680*/  FFMA.FTZ R38, R20.reuse, R19, R35 ;  /* 0x0000001314267223 */ /* 0x040fe20000010023 */
[----:B------:R-:W-:Y:S01]  /*2690*/  FFMA.FTZ R39, R20, R40, R39 ;  /* 0x0000002814277223 */ /* 0x000fe20000010027 */
[----:B------:R-:W-:Y:S02]  /*26a0*/  HADD2.F32 R19, -RZ, R2.H0_H0 ;  /* 0x20000002ff137230 */ /* 0x000fe40000004100 */
[----:B------:R-:W-:Y:S02]  /*26b0*/  HADD2.F32 R20, -RZ, R0.H1_H1 ;  /* 0x30000000ff147230 */ /* 0x000fe40000004100 */
[C---:B------:R-:W-:Y:S01]  /*26c0*/  FFMA.FTZ R18, R21.reuse, R18, R38 ;  /* 0x0000001215127223 */ /* 0x040fe20000010026 */
[----:B------:R-:W-:-:S03]  /*26d0*/  FFMA.FTZ R39, R21, R42, R39 ;  /* 0x0000002a15277223 */ /* 0x000fc60000010027 */
[----:B------:R-:W-:Y:S01]  /*26e0*/  FMUL.FTZ R18, R18, R19 ;  /* 0x0000001312127220 */ /* 0x000fe20000410000 */
[----:B------:R-:W-:-:S04]  /*26f0*/  FMUL.FTZ R20, R39, R20 ;  /* 0x0000001427147220 */ /* 0x000fc80000410000 */
[----:B------:R-:W-:Y:S02]  /*2700*/  F2FP.F16.F32.PACK_AB R18, RZ, R18 ;  /* 0x00000012ff12723e */ /* 0x000fe400000000ff */
[----:B------:R-:W-:-:S04]  /*2710*/  F2FP.F16.F32.PACK_AB R20, RZ, R20 ;  /* 0x00000014ff14723e */ /* 0x000fc800000000ff */
[----:B------:R-:W-:-:S05]  /*2720*/  PRMT R18, R18, 0x5410, R20 ;  /* 0x0000541012127816 */ /* 0x000fca0000000014 */
[----:B------:R-:W-:-:S07]  /*2730*/  HFMA2 R12, R18, 1, 1, R12 ;  /* 0x3c003c00120c7831 */ /* 0x000fce000000000c */
.L_x_306:
[----:B------:R-:W-:Y:S01]  /*2740*/  @!UP3 UMOV UR4, UR6 ;  /* 0x000000060004bc82 */ /* 0x000fe20008000000 */
[----:B------:R-:W-:Y:S05]  /*2750*/  BRA.U !UP1, `(.L_x_307) ;  /* 0x00000011095c7547 */ /* 0x000fea000b800000 */
[----:B------:R-:W-:Y:S01]  /*2760*/  PRMT R18, R32, 0x9910, RZ ;  /* 0x0000991020127816 */ /* 0x000fe200000000ff */
[----:B------:R-:W-:-:S03]  /*2770*/  UISETP.NE.AND UP3, UPT, UR12, 0x2, UPT ;  /* 0x000000020c00788c */ /* 0x000fc6000bf65270 */
[----:B------:R-:W-:-:S13]  /*2780*/  ISETP.NE.AND P0, PT, R18, RZ, PT ;  /* 0x000000ff1200720c */ /* 0x000fda0003f05270 */
[----:B------:R-:W-:Y:S05]  /*2790*/  @!P0 BRA `(.L_x_308) ;  /* 0x0000000400688947 */ /* 0x000fea0003800000 */
[----:B------:R-:W0:Y:S01]  /*27a0*/  LDS.64 R18, [UR8+-0x80] ;  /* 0xffff8008ff127984 */ /* 0x000e220008000a00 */
[--C-:B------:R-:W-:Y:S02]  /*27b0*/  HADD2.F32 R35, -RZ, R8.reuse.H0_H0 ;  /* 0x20000008ff237230 */ /* 0x100fe40000004100 */
[----:B------:R-:W-:Y:S01]  /*27c0*/  HADD2.F32 R41, -RZ, R8.H1_H1 ;  /* 0x30000008ff297230 */ /* 0x000fe20000004100 */
[----:B------:R-:W1:Y:S01]  /*27d0*/  LDS.64 R20, [UR8+-0x78] ;  /* 0xffff8808ff147984 */ /* 0x000e620008000a00 */
[----:B------:R-:W-:Y:S02]  /*27e0*/  HADD2.F32 R43, -RZ, R9.H0_H0 ;  /* 0x20000009ff2b7230 */ /* 0x000fe40000004100 */
[--C-:B0-----:R-:W-:Y:S02]  /*27f0*/  HADD2.F32 R38, -RZ, R18.reuse.H0_H0 ;  /* 0x20000012ff267230 */ /* 0x101fe40000004100 */
[----:B------:R-:W-:Y:S02]  /*2800*/  HADD2.F32 R39, -RZ, R18.H1_H1 ;  /* 0x30000012ff277230 */ /* 0x000fe40000004100 */
[----:B-1----:R-:W-:-:S02]  /*2810*/  HADD2.F32 R40, -RZ, R20.H0_H0 ;  /* 0x20000014ff287230 */ /* 0x002fc40000004100 */
[----:B------:R-:W-:Y:S01]  /*2820*/  FFMA.FTZ R18, R35, R38, RZ ;  /* 0x0000002623127223 */ /* 0x000fe200000100ff */
[--C-:B------:R-:W-:Y:S02]  /*2830*/  HADD2.F32 R35, -RZ, R19.reuse.H0_H0 ;  /* 0x20000013ff237230 */ /* 0x100fe40000004100 */
[----:B------:R-:W-:Y:S02]  /*2840*/  HADD2.F32 R42, -RZ, R20.H1_H1 ;  /* 0x30000014ff2a7230 */ /* 0x000fe40000004100 */
[----:B------:R-:W-:Y:S01]  /*2850*/  FFMA.FTZ R18, R41, R39, R18 ;  /* 0x0000002729127223 */ /* 0x000fe20000010012 */
[----:B------:R-:W-:Y:S02]  /*2860*/  HADD2.F32 R41, -RZ, R19.H1_H1 ;  /* 0x30000013ff297230 */ /* 0x000fe40000004100 */
[----:B------:R-:W-:Y:S02]  /*2870*/  HADD2.F32 R19, -RZ, R9.H1_H1 ;  /* 0x30000009ff137230 */ /* 0x000fe40000004100 */
[----:B------:R-:W-:Y:S01]  /*2880*/  FFMA.FTZ R18, R43, R35, R18 ;  /* 0x000000232b127223 */ /* 0x000fe20000010012 */
[----:B------:R-:W-:-:S02]  /*2890*/  HADD2.F32 R20, -RZ, R21.H0_H0 ;  /* 0x20000015ff147230 */ /* 0x000fc40000004100 */
[----:B------:R-:W-:Y:S02]  /*28a0*/  HADD2.F32 R21, -RZ, R21.H1_H1 ;  /* 0x30000015ff157230 */ /* 0x000fe40000004100 */
[----:B------:R-:W-:Y:S01]  /*28b0*/  FFMA.FTZ R19, R19, R41, R18 ;  /* 0x0000002913137223 */ /* 0x000fe20000010012 */
[----:B------:R-:W-:Y:S02]  /*28c0*/  HADD2.F32 R18, -RZ, R24.H0_H0 ;  /* 0x20000018ff127230 */ /* 0x000fe40000004100 */
[----:B------:R-:W-:-:S03]  /*28d0*/  HADD2.F32 R43, -RZ, R10.H1_H1 ;  /* 0x3000000aff2b7230 */ /* 0x000fc60000004100 */
        /* <DEDUP_REMOVED lines=8> */
[----:B------:R-:W-:Y:S01]  /*2960*/  FMUL.FTZ R19, R19, R18 ;  /* 0x0000001213137220 */ /* 0x000fe20000410000 */
[----:B------:R-:W-:-:S04]  /*2970*/  HADD2.F32 R18, -RZ, R10.H0_H0 ;  /* 0x2000000aff127230 */ /* 0x000fc80000004100 */
[----:B------:R-:W-:Y:S01]  /*2980*/  F2FP.F16.F32.PACK_AB R19, RZ, R19 ;  /* 0x00000013ff13723e */ /* 0x000fe200000000ff */
[----:B------:R-:W-:-:S04]  /*2990*/  FFMA.FTZ R18, R18, R38, RZ ;  /* 0x0000002612127223 */ /* 0x000fc800000100ff */
[----:B------:R-:W-:Y:S01]  /*29a0*/  FFMA.FTZ R18, R43, R39, R18 ;  /* 0x000000272b127223 */ /* 0x000fe20000010012 */
[----:B------:R-:W-:-:S05]  /*29b0*/  HADD2.F32 R43, -RZ, R11.H0_H0 ;  /* 0x2000000bff2b7230 */ /* 0x000fca0000004100 */
        /* <DEDUP_REMOVED lines=11> */
[----:B------:R-:W-:-:S05]  /*2a70*/  HADD2.F32 R43, -RZ, R2.H1_H1 ;  /* 0x30000002ff2b7230 */ /* 0x000fca0000004100 */
[----:B------:R-:W-:-:S05]  /*2a80*/  FMUL.FTZ R18, R43, R18 ;  /* 0x000000122b127220 */ /* 0x000fca0000410000 */
[----:B------:R-:W-:-:S04]  /*2a90*/  F2FP.F16.F32.PACK_AB R18, RZ, R18 ;  /* 0x00000012ff12723e */ /* 0x000fc800000000ff */
[----:B------:R-:W-:Y:S01]  /*2aa0*/  PRMT R19, R19, 0x5410, R18 ;  /* 0x0000541013137816 */ /* 0x000fe20000000012 */
[----:B------:R-:W-:-:S04]  /*2ab0*/  HADD2.F32 R18, -RZ, R16.H0_H0 ;  /* 0x20000010ff127230 */ /* 0x000fc80000004100 */
[----:B------:R-:W-:Y:S02]  /*2ac0*/  HFMA2 R7, R19, 1, 1, R7 ;  /* 0x3c003c0013077831 */ /* 0x000fe40000000007 */
[----:B------:R-:W-:Y:S02]  /*2ad0*/  HADD2.F32 R19, -RZ, R22.H0_H0 ;  /* 0x20000016ff137230 */ /* 0x000fe40000004100 */
[----:B------:R-:W-:-:S03]  /*2ae0*/  FFMA.FTZ R18, R18, R38, RZ ;  /* 0x0000002612127223 */ /* 0x000fc600000100ff */
[----:B------:R-:W-:Y:S01]  /*2af0*/  FFMA.FTZ R38, R19, R38, RZ ;  /* 0x0000002613267223 */ /* 0x000fe200000100ff */
[----:B------:R-:W-:-:S05]  /*2b00*/  HADD2.F32 R19, -RZ, R16.H1_H1 ;  /* 0x30000010ff137230 */ /* 0x000fca0000004100 */
[----:B------:R-:W-:Y:S01]  /*2b10*/  FFMA.FTZ R18, R19, R39, R18 ;  /* 0x0000002713127223 */ /* 0x000fe20000010012 */
[----:B------:R-:W-:-:S05]  /*2b20*/  HADD2.F32 R19, -RZ, R22.H1_H1 ;  /* 0x30000016ff137230 */ /* 0x000fca0000004100 */
[----:B------:R-:W-:Y:S01]  /*2b30*/  FFMA.FTZ R38, R19, R39, R38 ;  /* 0x0000002713267223 */ /* 0x000fe20000010026 */
[----:B------:R-:W-:Y:S02]  /*2b40*/  HADD2.F32 R19, -RZ, R17.H0_H0 ;  /* 0x20000011ff137230 */ /* 0x000fe40000004100 */
[----:B------:R-:W-:-:S03]  /*2b50*/  HADD2.F32 R39, -RZ, R23.H0_H0 ;  /* 0x20000017ff277230 */ /* 0x000fc60000004100 */
[-C--:B------:R-:W-:Y:S01]  /*2b60*/  FFMA.FTZ R18, R19, R35.reuse, R18 ;  /* 0x0000002313127223 */ /* 0x080fe20000010012 */
[----:B------:R-:W-:Y:S02]  /*2b70*/  HADD2.F32 R19, -RZ, R17.H1_H1 ;  /* 0x30000011ff137230 */ /* 0x000fe40000004100 */
[----:B------:R-:W-:Y:S01]  /*2b80*/  FFMA.FTZ R38, R39, R35, R38 ;  /* 0x0000002327267223 */ /* 0x000fe20000010026 */
[----:B------:R-:W-:Y:S02]  /*2b90*/  HADD2.F32 R35, -RZ, R23.H1_H1 ;  /* 0x30000017ff237230 */ /* 0x000fe40000004100 */
[----:B------:R-:W-:Y:S02]  /*2ba0*/  HADD2.F32 R39, -RZ, R31.H1_H1 ;  /* 0x3000001fff277230 */ /* 0x000fe40000004100 */
[-C--:B------:R-:W-:Y:S01]  /*2bb0*/  FFMA.FTZ R19, R19, R41.reuse, R18 ;  /* 0x0000002913137223 */ /* 0x080fe20000010012 */
[----:B------:R-:W-:Y:S02]  /*2bc0*/  HADD2.F32 R18, -RZ, R28.H0_H0 ;  /* 0x2000001cff127230 */ /* 0x000fe40000004100 */
[----:B------:R-:W-:Y:S01]  /*2bd0*/  FFMA.FTZ R41, R35, R41, R38 ;  /* 0x0000002923297223 */ /* 0x000fe20000010026 */
[----:B------:R-:W-:-:S02]  /*2be0*/  HADD2.F32 R38, -RZ, R30.H0_H0 ;  /* 0x2000001eff267230 */ /* 0x000fc40000004100 */
[-C--:B------:R-:W-:Y:S01]  /*2bf0*/  FFMA.FTZ R35, R18, R40.reuse, R19 ;  /* 0x0000002812237223 */ /* 0x080fe20000010013 */
[----:B------:R-:W-:Y:S02]  /*2c00*/  HADD2.F32 R18, -RZ, R28.H1_H1 ;  /* 0x3000001cff127230 */ /* 0x000fe40000004100 */
[----:B------:R-:W-:Y:S01]  /*2c10*/  FFMA.FTZ R41, R38, R40, R41 ;  /* 0x0000002826297223 */ /* 0x000fe20000010029 */
[----:B------:R-:W-:Y:S02]  /*2c20*/  HADD2.F32 R38, -RZ, R30.H1_H1 ;  /* 0x3000001eff267230 */ /* 0x000fe40000004100 */
[--C-:B------:R-:W-:Y:S02]  /*2c30*/  HADD2.F32 R19, -RZ, R29.reuse.H0_H0 ;  /* 0x2000001dff137230 */ /* 0x100fe40000004100 */
[-C--:B------:R-:W-:Y:S01]  /*2c40*/  FFMA.FTZ R18, R18, R42.reuse, R35 ;  /* 0x0000002a12127223 */ /* 0x080fe20000010023 */
[----:B------:R-:W-:Y:S02]  /*2c50*/  HADD2.F32 R35, -RZ, R29.H1_H1 ;  /* 0x3000001dff237230 */ /* 0x000fe40000004100 */
[----:B------:R-:W-:Y:S01]  /*2c60*/  FFMA.FTZ R41, R38, R42, R41 ;  /* 0x0000002a26297223 */ /* 0x000fe20000010029 */
[----:B------:R-:W-:-:S02]  /*2c70*/  HADD2.F32 R38, -RZ, R31.H0_H0 ;  /* 0x2000001fff267230 */ /* 0x000fc40000004100 */
[-C--:B------:R-:W-:Y:S01]  /*2c80*/  FFMA.FTZ R18, R19, R20.reuse, R18 ;  /* 0x0000001413127223 */ /* 0x080fe20000010012 */
[----:B------:R-:W-:Y:S02]  /*2c90*/  HADD2.F32 R19, -RZ, R2.H0_H0 ;  /* 0x20000002ff137230 */ /* 0x000fe40000004100 */
[----:B------:R-:W-:Y:S01]  /*2ca0*/  FFMA.FTZ R20, R38, R20, R41 ;  /* 0x0000001426147223 */ /* 0x000fe20000010029 */
[-C--:B------:R-:W-:Y:S01]  /*2cb0*/  FFMA.FTZ R18, R35, R21.reuse, R18 ;  /* 0x0000001523127223 */ /* 0x080fe20000010012 */
[----:B------:R-:W-:Y:S02]  /*2cc0*/  HADD2.F32 R35, -RZ, R0.H1_H1 ;  /* 0x30000000ff237230 */ /* 0x000fe40000004100 */
[----:B------:R-:W-:Y:S01]  /*2cd0*/  FFMA.FTZ R20, R39, R21, R20 ;  /* 0x0000001527147223 */ /* 0x000fe20000010014 */
[----:B------:R-:W-:-:S03]  /*2ce0*/  FMUL.FTZ R18, R19, R18 ;  /* 0x0000001213127220 */ /* 0x000fc60000410000 */
[----:B------:R-:W-:Y:S02]  /*2cf0*/  FMUL.FTZ R20, R35, R20 ;  /* 0x0000001423147220 */ /* 0x000fe40000410000 */
[----:B------:R-:W-:-:S03]  /*2d00*/  F2FP.F16.F32.PACK_AB R18, RZ, R18 ;  /* 0x00000012ff12723e */ /* 0x000fc600000000ff */
[----:B------:R-:W-:-:S04]  /*2d10*/  F2FP.F16.F32.PACK_AB R20, RZ, R20 ;  /* 0x00000014ff14723e */ /* 0x000fc800000000ff */
[----:B------:R-:W-:-:S05]  /*2d20*/  PRMT R18, R18, 0x5410, R20 ;  /* 0x0000541012127816 */ /* 0x000fca0000000014 */
[----:B------:R-:W-:-:S07]  /*2d30*/  HFMA2 R6, R18, 1, 1, R6 ;  /* 0x3c003c0012067831 */ /* 0x000fce0000000006 */
.L_x_308:
[----:B------:R-:W-:Y:S05]  /*2d40*/  BRA.U !UP3, `(.L_x_307) ;  /* 0x000000090be07547 */ /* 0x000fea000b800000 */
[----:B------:R-:W-:-:S04]  /*2d50*/  PRMT R18, R33, 0x9910, RZ ;  /* 0x0000991021127816 */ /* 0x000fc800000000ff */
[----:B------:R-:W-:-:S13]  /*2d60*/  ISETP.NE.AND P0, PT, R18, RZ, PT ;  /* 0x000000ff1200720c */ /* 0x000fda0003f05270 */
[----:B------:R-:W-:Y:S05]  /*2d70*/  @!P0 BRA `(.L_x_309) ;  /* 0x0000000400688947 */ /* 0x000fea0003800000 */
[----:B------:R-:W0:Y:S01]  /*2d80*/  LDS.64 R18, [UR8] ;  /* 0x00000008ff127984 */ /* 0x000e220008000a00 */
[--C-:B------:R-:W-:Y:S02]  /*2d90*/  HADD2.F32 R35, -RZ, R8.reuse.H0_H0 ;  /* 0x20000008ff237230 */ /* 0x100fe40000004100 */
[----:B------:R-:W-:Y:S01]  /*2da0*/  HADD2.F32 R41, -RZ, R8.H1_H1 ;  /* 0x30000008ff297230 */ /* 0x000fe20000004100 */
[----:B------:R-:W1:Y:S01]  /*2db0*/  LDS.64 R20, [UR8+0x8] ;  /* 0x00000808ff147984 */ /* 0x000e620008000a00 */
        /* <DEDUP_REMOVED lines=86> */
.L_x_309:
[----:B------:R-:W-:Y:S05]  /*3320*/  BRA.U UP0, `(.L_x_307) ;  /* 0x0000000500687547 */ /* 0x000fea000b800000 */
[----:B------:R-:W0:Y:S01]  /*3330*/  LDS.64 R18, [UR8+0x80] ;  /* 0x00008008ff127984 */ /* 0x000e220008000a00 */
[--C-:B------:R-:W-:Y:S02]  /*3340*/  HADD2.F32 R35, -RZ, R8.reuse.H0_H0 ;  /* 0x20000008ff237230 */ /* 0x100fe40000004100 */
[----:B------:R-:W-:Y:S01]  /*3350*/  HADD2.F32 R38, -RZ, R8.H1_H1 ;  /* 0x30000008ff267230 */ /* 0x000fe20000004100 */
[----:B------:R-:W1:Y:S01]  /*3360*/  LDS.64 R20, [UR8+0x88] ;  /* 0x00008808ff147984 */ /* 0x000e620008000a00 */
[--C-:B------:R-:W-:Y:S02]  /*3370*/  HADD2.F32 R8, -RZ, R10.reuse.H0_H0 ;  /* 0x2000000aff087230 */ /* 0x100fe40000004100 */
[----:B------:R-:W-:Y:S02]  /*3380*/  HADD2.F32 R40, -RZ, R10.H1_H1 ;  /* 0x3000000aff287230 */ /* 0x000fe40000004100 */
[--C-:B------:R-:W-:Y:S02]  /*3390*/  HADD2.F32 R10, -RZ, R16.reuse.H0_H0 ;  /* 0x20000010ff0a7230 */ /* 0x100fe40000004100 */
[----:B------:R-:W-:-:S02]  /*33a0*/  HADD2.F32 R41, -RZ, R16.H1_H1 ;  /* 0x30000010ff297230 */ /* 0x000fc40000004100 */
[--C-:B------:R-:W-:Y:S02]  /*33b0*/  HADD2.F32 R16, -RZ, R22.reuse.H0_H0 ;  /* 0x20000016ff107230 */ /* 0x100fe40000004100 */
[----:B------:R-:W-:Y:S02]  /*33c0*/  HADD2.F32 R22, -RZ, R22.H1_H1 ;  /* 0x30000016ff167230 */ /* 0x000fe40000004100 */
[--C-:B0-----:R-:W-:Y:S02]  /*33d0*/  HADD2.F32 R39, -RZ, R18.reuse.H0_H0 ;  /* 0x20000012ff277230 */ /* 0x101fe40000004100 */
[----:B------:R-:W-:Y:S02]  /*33e0*/  HADD2.F32 R43, -RZ, R18.H1_H1 ;  /* 0x30000012ff2b7230 */ /* 0x000fe40000004100 */
[----:B------:R-:W-:Y:S02]  /*33f0*/  HADD2.F32 R18, -RZ, R24.H0_H0 ;  /* 0x20000018ff127230 */ /* 0x000fe40000004100 */
[-C--:B------:R-:W-:Y:S01]  /*3400*/  FFMA.FTZ R35, R35, R39.reuse, RZ ;  /* 0x0000002723237223 */ /* 0x080fe200000100ff */
[-C--:B------:R-:W-:Y:S01]  /*3410*/  FFMA.FTZ R45, R8, R39.reuse, RZ ;  /* 0x00000027082d7223 */ /* 0x080fe200000100ff */
[-C--:B------:R-:W-:Y:S01]  /*3420*/  FFMA.FTZ R10, R10, R39.reuse, RZ ;  /* 0x000000270a0a7223 */ /* 0x080fe200000100ff */
[----:B------:R-:W-:Y:S01]  /*3430*/  FFMA.FTZ R16, R16, R39, RZ ;  /* 0x0000002710107223 */ /* 0x000fe200000100ff */
[----:B------:R-:W-:-:S02]  /*3440*/  HADD2.F32 R8, -RZ, R9.H0_H0 ;  /* 0x20000009ff087230 */ /* 0x000fc40000004100 */
[-C--:B------:R-:W-:Y:S01]  /*3450*/  FFMA.FTZ R35, R38, R43.reuse, R35 ;  /* 0x0000002b26237223 */ /* 0x080fe20000010023 */
[----:B------:R-:W-:Y:S02]  /*3460*/  HADD2.F32 R39, -RZ, R19.H0_H0 ;  /* 0x20000013ff277230 */ /* 0x000fe40000004100 */
[-C--:B------:R-:W-:Y:S01]  /*3470*/  FFMA.FTZ R40, R40, R43.reuse, R45 ;  /* 0x0000002b28287223 */ /* 0x080fe2000001002d */
[-C--:B------:R-:W-:Y:S01]  /*3480*/  FFMA.FTZ R10, R41, R43.reuse, R10 ;  /* 0x0000002b290a7223 */ /* 0x080fe2000001000a */
[----:B------:R-:W-:Y:S02]  /*3490*/  HADD2.F32 R45, -RZ, R11.H0_H0 ;  /* 0x2000000bff2d7230 */ /* 0x000fe40000004100 */
[----:B------:R-:W-:Y:S01]  /*34a0*/  FFMA.FTZ R16, R22, R43, R16 ;  /* 0x0000002b16107223 */ /* 0x000fe20000010010 */
[----:B------:R-:W-:Y:S01]  /*34b0*/  FFMA.FTZ R8, R8, R39, R35 ;  /* 0x0000002708087223 */ /* 0x000fe20000010023 */
[----:B------:R-:W-:Y:S02]  /*34c0*/  HADD2.F32 R41, -RZ, R17.H0_H0 ;  /* 0x20000011ff297230 */ /* 0x000fe40000004100 */
        /* <DEDUP_REMOVED lines=48> */
[--C-:B------:R-:W-:Y:S02]  /*37d0*/  HADD2.F32 R11, -RZ, R2.reuse.H1_H1 ;  /* 0x30000002ff0b7230 */ /* 0x100fe40000004100 */
[----:B------:R-:W-:Y:S01]  /*37e0*/  FFMA.FTZ R8, R31, R21, R8 ;  /* 0x000000151f087223 */ /* 0x000fe20000010008 */
[----:B------:R-:W-:Y:S02]  /*37f0*/  HADD2.F32 R17, -RZ, R2.H0_H0 ;  /* 0x20000002ff117230 */ /* 0x000fe40000004100 */
        /* <DEDUP_REMOVED lines=13> */
.L_x_307:
[----:B------:R-:W-:-:S05]  /*38d0*/  MOV R9, UR17 ;  /* 0x0000001100097c02 */ /* 0x000fca0008000f00 */
[----:B------:R-:W-:-:S05]  /*38e0*/  IMAD.WIDE R36, R9, 0x4, R36 ;  /* 0x0000000409247825 */ /* 0x000fca00078e0224 */
[----:B------:R-:W2:Y:S02]  /*38f0*/  LDG.E.128.CONSTANT R8, desc[UR22][R36.64] ;  /* 0x0000001624087981 */ /* 0x000ea4000c1e9d00 */
[C---:B--2---:R-:W-:Y:S02]  /*3900*/  LOP3.LUT R16, R8.reuse, 0xf000f, RZ, 0xc0, !PT ;  /* 0x000f000f08107812 */ /* 0x044fe400078ec0ff */
[----:B------:R-:W-:Y:S02]  /*3910*/  LOP3.LUT R17, R8, 0xf000f0, RZ, 0xc0, !PT ;  /* 0x00f000f008117812 */ /* 0x000fe400078ec0ff */
[C---:B------:R-:W-:Y:S02]  /*3920*/  LOP3.LUT R22, R10.reuse, 0xf000f, RZ, 0xc0, !PT ;  /* 0x000f000f0a167812 */ /* 0x040fe400078ec0ff */
[----:B------:R-:W-:Y:S02]  /*3930*/  LOP3.LUT R23, R10, 0xf000f0, RZ, 0xc0, !PT ;  /* 0x00f000f00a177812 */ /* 0x000fe400078ec0ff */
[----:B------:R-:W-:-:S02]  /*3940*/  SHF.R.U32.HI R18, RZ, 0x8, R8 ;  /* 0x00000008ff127819 */ /* 0x000fc40000011608 */
[C---:B------:R-:W-:Y:S02]  /*3950*/  LOP3.LUT R30, R11.reuse, 0xf000f, RZ, 0xc0, !PT ;  /* 0x000f000f0b1e7812 */ /* 0x040fe400078ec0ff */
[----:B------:R-:W-:Y:S02]  /*3960*/  LOP3.LUT R31, R11, 0xf000f0, RZ, 0xc0, !PT ;  /* 0x00f000f00b1f7812 */ /* 0x000fe400078ec0ff */
[C---:B------:R-:W-:Y:S02]  /*3970*/  LOP3.LUT R19, R9.reuse, 0xf000f, RZ, 0xc0, !PT ;  /* 0x000f000f09137812 */ /* 0x040fe400078ec0ff */
[----:B------:R-:W-:Y:S02]  /*3980*/  LOP3.LUT R20, R9, 0xf000f0, RZ, 0xc0, !PT ;  /* 0x00f000f009147812 */ /* 0x000fe400078ec0ff */
[----:B------:R-:W-:Y:S02]  /*3990*/  SHF.R.U32.HI R21, RZ, 0x8, R9 ;  /* 0x00000008ff157819 */ /* 0x000fe40000011609 */
[----:B------:R-:W-:-:S02]  /*39a0*/  SHF.R.U32.HI R28, RZ, 0x8, R10 ;  /* 0x00000008ff1c7819 */ /* 0x000fc4000001160a */
[----:B------:R-:W-:Y:S02]  /*39b0*/  SHF.R.U32.HI R35, RZ, 0x8, R11 ;  /* 0x00000008ff237819 */ /* 0x000fe4000001160b */
[----:B------:R-:W-:Y:S02]  /*39c0*/  LOP3.LUT R8, R16, 0x64006400, RZ, 0xfc, !PT ;  /* 0x6400640010087812 */ /* 0x000fe400078efcff */
[----:B------:R-:W-:Y:S02]  /*39d0*/  LOP3.LUT R9, R17, 0x64006400, RZ, 0xfc, !PT ;  /* 0x6400640011097812 */ /* 0x000fe400078efcff */
[----:B------:R-:W-:Y:S01]  /*39e0*/  LOP3.LUT R16, R22, 0x64006400, RZ, 0xfc, !PT ;  /* 0x6400640016107812 */ /* 0x000fe200078efcff */
[----:B------:R-:W-:Y:S01]  /*39f0*/  HADD2 R8, R8, -1032, -1032 ;  /* 0xe408e40808087430 */ /* 0x000fe20000000000 */
[----:B------:R-:W-:Y:S01]  /*3a00*/  LOP3.LUT R17, R23, 0x64006400, RZ, 0xfc, !PT ;  /* 0x6400640017117812 */ /* 0x000fe200078efcff */
[-C--:B------:R-:W-:Y:S01]  /*3a10*/  HFMA2 R9, R9, R0.reuse.H0_H0, -72, -72 ;  /* 0xd480d48009097431 */ /* 0x080fe20000040000 */
[C---:B------:R-:W-:Y:S01]  /*3a20*/  LOP3.LUT R24, R18.reuse, 0xf000f, RZ, 0xc0, !PT ;  /* 0x000f000f12187812 */ /* 0x040fe200078ec0ff */
[----:B------:R-:W-:Y:S01]  /*3a30*/  HADD2 R16, R16, -1032, -1032 ;  /* 0xe408e40810107430 */ /* 0x000fe20000000000 */
[----:B------:R-:W-:Y:S01]  /*3a40*/  LOP3.LUT R25, R18, 0xf000f0, RZ, 0xc0, !PT ;  /* 0x00f000f012197812 */ /* 0x000fe200078ec0ff */
[----:B------:R-:W-:Y:S01]  /*3a50*/  HFMA2 R17, R17, R0.H0_H0, -72, -72 ;  /* 0xd480d48011117431 */ /* 0x000fe20000040000 */
[----:B------:R-:W-:-:S02]  /*3a60*/  LOP3.LUT R22, R30, 0x64006400, RZ, 0xfc, !PT ;  /* 0x640064001e167812 */ /* 0x000fc400078efcff */
[----:B------:R-:W-:Y:S02]  /*3a70*/  LOP3.LUT R23, R31, 0x64006400, RZ, 0xfc, !PT ;  /* 0x640064001f177812 */ /* 0x000fe400078efcff */
[C---:B------:R-:W-:Y:S01]  /*3a80*/  LOP3.LUT R26, R21.reuse, 0xf000f, RZ, 0xc0, !PT ;  /* 0x000f000f151a7812 */ /* 0x040fe200078ec0ff */
[----:B------:R-:W-:Y:S01]  /*3a90*/  HADD2 R22, R22, -1032, -1032 ;  /* 0xe408e40816167430 */ /* 0x000fe20000000000 */
[----:B------:R-:W-:Y:S01]  /*3aa0*/  LOP3.LUT R27, R21, 0xf000f0, RZ, 0xc0, !PT ;  /* 0x00f000f0151b7812 */ /* 0x000fe200078ec0ff */
[----:B------:R-:W-:Y:S01]  /*3ab0*/  HFMA2 R23, R23, R0.H0_H0, -72, -72 ;  /* 0xd480d48017177431 */ /* 0x000fe20000040000 */
[C---:B------:R-:W-:Y:S02]  /*3ac0*/  LOP3.LUT R18, R28.reuse, 0xf000f, RZ, 0xc0, !PT ;  /* 0x000f000f1c127812 */ /* 0x040fe400078ec0ff */
[----:B------:R-:W-:Y:S02]  /*3ad0*/  LOP3.LUT R29, R28, 0xf000f0, RZ, 0xc0, !PT ;  /* 0x00f000f01c1d7812 */ /* 0x000fe400078ec0ff */
[----:B------:R-:W-:-:S02]  /*3ae0*/  LOP3.LUT R30, R35, 0xf000f, RZ, 0xc0, !PT ;  /* 0x000f000f231e7812 */ /* 0x000fc400078ec0ff */
[----:B------:R-:W-:Y:S02]  /*3af0*/  LOP3.LUT R31, R35, 0xf000f0, RZ, 0xc0, !PT ;  /* 0x00f000f0231f7812 */ /* 0x000fe400078ec0ff */
[----:B------:R-:W-:Y:S02]  /*3b00*/  LOP3.LUT R10, R19, 0x64006400, RZ, 0xfc, !PT ;  /* 0x64006400130a7812 */ /* 0x000fe400078efcff */
        /* <DEDUP_REMOVED lines=16> */
[----:B------:R-:W-:-:S02]  /*3c10*/  HFMA2 R29, R29, R0.H0_H0, -72, -72 ;  /* 0xd480d4801d1d7431 */ /* 0x000fc40000040000 */
[----:B------:R-:W-:Y:S02]  /*3c20*/  HADD2 R30, R30, -1032, -1032 ;  /* 0xe408e4081e1e7430 */ /* 0x000fe40000000000 */
[----:B------:R-:W-:Y:S01]  /*3c30*/  HFMA2 R31, R31, R0.H0_H0, -72, -72 ;  /* 0xd480d4801f1f7431 */ /* 0x000fe20000040000 */
[----:B------:R-:W-:Y:S06]  /*3c40*/  BRA.U !UP2, `(.L_x_310) ;  /* 0x000000050a687547 */ /* 0x000fec000b800000 */
        /* <DEDUP_REMOVED lines=90> */
.L_x_310:
        /* <DEDUP_REMOVED lines=95> */
.L_x_312:
[----:B------:R-:W-:Y:S05]  /*47e0*/  BRA.U !UP3, `(.L_x_311) ;  /* 0x000000090be07547 */ /* 0x000fea000b800000 */
[----:B------:R-:W-:-:S04]  /*47f0*/  PRMT R18, R33, 0x9910, RZ ;  /* 0x0000991021127816 */ /* 0x000fc800000000ff */
[----:B------:R-:W-:-:S13]  /*4800*/  ISETP.NE.AND P0, PT, R18, RZ, PT ;  /* 0x000000ff1200720c */ /* 0x000fda0003f05270 */
[----:B------:R-:W-:Y:S05]  /*4810*/  @!P0 BRA `(.L_x_313) ;  /* 0x0000000400688947 */ /* 0x000fea0003800000 */
[----:B------:R-:W0:Y:S01]  /*4820*/  LDS.64 R18, [UR8+0x10] ;  /* 0x00001008ff127984 */ /* 0x000e220008000a00 */
        /* <DEDUP_REMOVED lines=89> */
.L_x_313:
        /* <DEDUP_REMOVED lines=91> */
.L_x_311:
        /* <DEDUP_REMOVED lines=146> */
.L_x_314:
        /* <DEDUP_REMOVED lines=95> */
.L_x_316:
        /* <DEDUP_REMOVED lines=94> */
.L_x_317:
        /* <DEDUP_REMOVED lines=91> */
.L_x_315:
[----:B------:R-:W-:-:S05]  /*6e10*/  MOV R9, UR17 ;  /* 0x0000001100097c02 */ /* 0x000fca0008000f00 */
[----:B------:R-:W-:-:S05]  /*6e20*/  IMAD.WIDE R36, R9, 0x4, R36 ;  /* 0x0000000409247825 */ /* 0x000fca00078e0224 */
[----:B------:R-:W2:Y:S02]  /*6e30*/  LDG.E.128.CONSTANT R8, desc[UR22][R36.64] ;  /* 0x0000001624087981 */ /* 0x000ea4000c1e9d00 */
[C---:B--2---:R-:W-:Y:S02]  /*6e40*/  LOP3.LUT R18, R10.reuse, 0xf000f, RZ, 0xc0, !PT ;  /* 0x000f000f0a127812 */ /* 0x044fe400078ec0ff */
[----:B------:R-:W-:Y:S02]  /*6e50*/  LOP3.LUT R22, R10, 0xf000f0, RZ, 0xc0, !PT ;  /* 0x00f000f00a167812 */ /* 0x000fe400078ec0ff */
[----:B------:R-:W-:Y:S02]  /*6e60*/  SHF.R.U32.HI R21, RZ, 0x8, R10 ;  /* 0x00000008ff157819 */ /* 0x000fe4000001160a */
[----:B------:R-:W-:Y:S02]  /*6e70*/  LOP3.LUT R10, R11, 0xf000f0, RZ, 0xc0, !PT ;  /* 0x00f000f00b0a7812 */ /* 0x000fe400078ec0ff */
[----:B------:R-:W-:-:S02]  /*6e80*/  LOP3.LUT R16, R8, 0xf000f0, RZ, 0xc0, !PT ;  /* 0x00f000f008107812 */ /* 0x000fc400078ec0ff */
[----:B------:R-:W-:Y:S02]  /*6e90*/  SHF.R.U32.HI R19, RZ, 0x8, R9 ;  /* 0x00000008ff137819 */ /* 0x000fe40000011609 */
[----:B------:R-:W-:Y:S02]  /*6ea0*/  LOP3.LUT R27, R8, 0xf000f, RZ, 0xc0, !PT ;  /* 0x000f000f081b7812 */ /* 0x000fe400078ec0ff */
[----:B------:R-:W-:Y:S02]  /*6eb0*/  SHF.R.U32.HI R26, RZ, 0x8, R8 ;  /* 0x00000008ff1a7819 */ /* 0x000fe40000011608 */
[C---:B------:R-:W-:Y:S02]  /*6ec0*/  LOP3.LUT R20, R9.reuse, 0xf000f, RZ, 0xc0, !PT ;  /* 0x000f000f09147812 */ /* 0x040fe400078ec0ff */
[----:B------:R-:W-:Y:S02]  /*6ed0*/  LOP3.LUT R8, R9, 0xf000f0, RZ, 0xc0, !PT ;  /* 0x00f000f009087812 */ /* 0x000fe400078ec0ff */
[----:B------:R-:W-:-:S02]  /*6ee0*/  SHF.R.U32.HI R25, RZ, 0x8, R11 ;  /* 0x00000008ff197819 */ /* 0x000fc4000001160b */
        /* <DEDUP_REMOVED lines=21> */
[----:B------:R-:W-:Y:S01]  /*7040*/  LOP3.LUT R23, R8, 0x64006400, RZ, 0xfc, !PT ;  /* 0x6400640008177812 */ /* 0x000fe200078efcff */
[-C--:B------:R-:W-:Y:S01]  /*7050*/  HFMA2 R8, R31, R0.reuse.H0_H0, -72, -72 ;  /* 0xd480d4801f087431 */ /* 0x080fe20000040000 */
[----:B------:R-:W-:Y:S02]  /*7060*/  LOP3.LUT R27, R27, 0x64006400, RZ, 0xfc, !PT ;  /* 0x640064001b1b7812 */ /* 0x000fe400078efcff */
[----:B------:R-:W-:Y:S01]  /*7070*/  LOP3.LUT R29, R24, 0x64006400, RZ, 0xfc, !PT ;  /* 0x64006400181d7812 */ /* 0x000fe200078efcff */
[-C--:B------:R-:W-:Y:S01]  /*7080*/  HFMA2 R10, R23, R0.reuse.H0_H0, -72, -72 ;  /* 0xd480d480170a7431 */ /* 0x080fe20000040000 */
[----:B------:R-:W-:Y:S01]  /*7090*/  LOP3.LUT R20, R20, 0x64006400, RZ, 0xfc, !PT ;  /* 0x6400640014147812 */ /* 0x000fe200078efcff */
[----:B------:R-:W-:Y:S01]  /*70a0*/  HADD2 R24, R27, -1032, -1032 ;  /* 0xe408e4081b187430 */ /* 0x000fe20000000000 */
[----:B------:R-:W-:Y:S01]  /*70b0*/  LOP3.LUT R18, R18, 0x64006400, RZ, 0xfc, !PT ;  /* 0x6400640012127812 */ /* 0x000fe200078efcff */
[----:B------:R-:W-:Y:S01]  /*70c0*/  HADD2 R27, R29, -1032, -1032 ;  /* 0xe408e4081d1b7430 */ /* 0x000fe20000000000 */
[----:B------:R-:W-:Y:S01]  /*70d0*/  LOP3.LUT R28, R26, 0x64006400, RZ, 0xfc, !PT ;  /* 0x640064001a1c7812 */ /* 0x000fe200078efcff */
[----:B------:R-:W-:Y:S01]  /*70e0*/  HFMA2 R23, R39, R0.H0_H0, -72, -72 ;  /* 0xd480d48027177431 */ /* 0x000fe20000040000 */
        /* <DEDUP_REMOVED lines=8> */
[----:B------:R-:W-:Y:S01]  /*7170*/  HADD2 R31, R31, -1032, -1032 ;  /* 0xe408e4081f1f7430 */ /* 0x000fe20000000000 */
[----:B------:R-:W-:Y:S06]  /*7180*/  BRA.U !UP2, `(.L_x_318) ;  /* 0x000000050a687547 */ /* 0x000fec000b800000 */
[----:B------:R-:W0:Y:S01]  /*7190*/  LDS.64 R18, [UR8+-0xd0] ;  /* 0xffff3008ff127984 */ /* 0x000e220008000a00 */
[--C-:B------:R-:W-:Y:S02]  /*71a0*/  HADD2.F32 R38, -RZ, R24.reuse.H0_H0 ;  /* 0x20000018ff267230 */ /* 0x100fe40000004100 */
[----:B------:R-:W-:Y:S01]  /*71b0*/  HADD2.F32 R40, -RZ, R24.H1_H1 ;  /* 0x30000018ff287230 */ /* 0x000fe20000004100 */
[----:B------:R-:W1:Y:S01]  /*71c0*/  LDS.64 R20, [UR8+-0xc8] ;  /* 0xffff3808ff147984 */ /* 0x000e620008000a00 */
[----:B------:R-:W-:Y:S02]  /*71d0*/  HADD2.F32 R42, -RZ, R25.H0_H0 ;  /* 0x20000019ff2a7230 */ /* 0x000fe40000004100 */
[----:B------:R-:W-:Y:S02]  /*71e0*/  HADD2.F32 R44, -RZ, R26.H0_H0 ;  /* 0x2000001aff2c7230 */ /* 0x000fe40000004100 */
[--C-:B0-----:R-:W-:Y:S02]  /*71f0*/  HADD2.F32 R35, -RZ, R18.reuse.H0_H0 ;  /* 0x20000012ff237230 */ /* 0x101fe40000004100 */
[----:B------:R-:W-:-:S02]  /*7200*/  HADD2.F32 R39, -RZ, R18.H1_H1 ;  /* 0x30000012ff277230 */ /* 0x000fc40000004100 */
[--C-:B------:R-:W-:Y:S02]  /*7210*/  HADD2.F32 R18, -RZ, R22.reuse.H0_H0 ;  /* 0x20000016ff127230 */ /* 0x100fe40000004100 */
[----:B------:R-:W-:Y:S01]  /*7220*/  FFMA.FTZ R41, R38, R35, RZ ;  /* 0x0000002326297223 */ /* 0x000fe200000100ff */
[--C-:B------:R-:W-:Y:S02]  /*7230*/  HADD2.F32 R38, -RZ, R19.reuse.H0_H0 ;  /* 0x20000013ff267230 */ /* 0x100fe40000004100 */
[C---:B------:R-:W-:Y:S01]  /*7240*/  FFMA.FTZ R42, R35.reuse, R42, RZ ;  /* 0x0000002a232a7223 */ /* 0x040fe200000100ff */
[----:B------:R-:W-:Y:S01]  /*7250*/  FFMA.FTZ R44, R35, R44, RZ ;  /* 0x0000002c232c7223 */ /* 0x000fe200000100ff */
[----:B------:R-:W-:Y:S01]  /*7260*/  FFMA.FTZ R41, R40, R39, R41 ;  /* 0x0000002728297223 */ /* 0x000fe20000010029 */
[----:B------:R-:W-:Y:S02]  /*7270*/  HADD2.F32 R40, -RZ, R19.H1_H1 ;  /* 0x30000013ff287230 */ /* 0x000fe40000004100 */
[----:B------:R-:W-:-:S02]  /*7280*/  HADD2.F32 R19, -RZ, R22.H1_H1 ;  /* 0x30000016ff137230 */ /* 0x000fc40000004100 */
[----:B------:R-:W-:Y:S01]  /*7290*/  FFMA.FTZ R18, R18, R38, R41 ;  /* 0x0000002612127223 */ /* 0x000fe20000010029 */
[----:B------:R-:W-:-:S03]  /*72a0*/  HADD2.F32 R41, -RZ, R28.H0_H0 ;  /* 0x2000001cff297230 */ /* 0x000fc60000004100 */
[----:B------:R-:W-:Y:S01]  /*72b0*/  FFMA.FTZ R18, R19, R40, R18 ;  /* 0x0000002813127223 */ /* 0x000fe20000010012 */
[----:B-1----:R-:W-:-:S05]  /*72c0*/  HADD2.F32 R19, -RZ, R20.H0_H0 ;  /* 0x20000014ff137230 */ /* 0x002fca0000004100 */
[----:B------:R-:W-:Y:S01]  /*72d0*/  FFMA.FTZ R43, R41, R19, R18 ;  /* 0x00000013292b7223 */ /* 0x000fe20000010012 */
[----:B------:R-:W-:Y:S02]  /*72e0*/  HADD2.F32 R41, -RZ, R20.H1_H1 ;  /* 0x30000014ff297230 */ /* 0x000fe40000004100 */
[----:B------:R-:W-:Y:S02]  /*72f0*/  HADD2.F32 R18, -RZ, R28.H1_H1 ;  /* 0x3000001cff127230 */ /* 0x000fe40000004100 */
[----:B------:R-:W-:-:S03]  /*7300*/  HADD2.F32 R20, -RZ, R21.H0_H0 ;  /* 0x20000015ff147230 */ /* 0x000fc60000004100 */
[----:B------:R-:W-:Y:S01]  /*7310*/  FFMA.FTZ R43, R18, R41, R43 ;  /* 0x00000029122b7223 */ /* 0x000fe2000001002b */
[----:B------:R-:W-:-:S05]  /*7320*/  HADD2.F32 R18, -RZ, R10.H0_H0 ;  /* 0x2000000aff127230 */ /* 0x000fca0000004100 */
[----:B------:R-:W-:Y:S01]  /*7330*/  FFMA.FTZ R45, R18, R20, R43 ;  /* 0x00000014122d7223 */ /* 0x000fe2000001002b */
[----:B------:R-:W-:Y:S02]  /*7340*/  HADD2.F32 R43, -RZ, R21.H1_H1 ;  /* 0x30000015ff2b7230 */ /* 0x000fe40000004100 */
[----:B------:R-:W-:Y:S02]  /*7350*/  HADD2.F32 R18, -RZ, R10.H1_H1 ;  /* 0x3000000aff127230 */ /* 0x000fe40000004100 */
[----:B------:R-:W-:-:S03]  /*7360*/  HADD2.F32 R21, -RZ, R3.H0_H0 ;  /* 0x20000003ff157230 */ /* 0x000fc60000004100 */
[----:B------:R-:W-:-:S04]  /*7370*/  FFMA.FTZ R18, R18, R43, R45 ;  /* 0x0000002b12127223 */ /* 0x000fc8000001002d */
[----:B------:R-:W-:Y:S01]  /*7380*/  FMUL.FTZ R21, R21, R18 ;  /* 0x0000001215157220 */ /* 0x000fe20000410000 */
[----:B------:R-:W-:-:S04]  /*7390*/  HADD2.F32 R18, -RZ, R25.H1_H1 ;  /* 0x30000019ff127230 */ /* 0x000fc80000004100 */
[----:B------:R-:W-:Y:S01]  /*73a0*/  F2FP.F16.F32.PACK_AB R21, RZ, R21 ;  /* 0x00000015ff15723e */ /* 0x000fe200000000ff */
[----:B------:R-:W-:Y:S01]  /*73b0*/  FFMA.FTZ R45, R39, R18, R42 ;  /* 0x00000012272d7223 */ /* 0x000fe2000001002a */
[----:B------:R-:W-:Y:S02]  /*73c0*/  HADD2.F32 R18, -RZ, R17.H0_H0 ;  /* 0x20000011ff127230 */ /* 0x000fe40000004100 */
[----:B------:R-:W-:-:S03]  /*73d0*/  HADD2.F32 R42, -RZ, R29.H0_H0 ;  /* 0x2000001dff2a7230 */ /* 0x000fc60000004100 */
[----:B------:R-:W-:Y:S01]  /*73e0*/  FFMA.FTZ R18, R38, R18, R45 ;  /* 0x0000001226127223 */ /* 0x000fe2000001002d */
[----:B------:R-:W-:-:S05]  /*73f0*/  HADD2.F32 R45, -RZ, R17.H1_H1 ;  /* 0x30000011ff2d7230 */ /* 0x000fca0000004100 */
[----:B------:R-:W-:-:S04]  /*7400*/  FFMA.FTZ R18, R40, R45, R18 ;  /* 0x0000002d28127223 */ /* 0x000fc80000010012 */
        /* <DEDUP_REMOVED lines=9> */
[--C-:B------:R-:W-:Y:S02]  /*74a0*/  HADD2.F32 R18, -RZ, R27.reuse.H0_H0 ;  /* 0x2000001bff127230 */ /* 0x100fe40000004100 */
[----:B------:R-:W-:Y:S02]  /*74b0*/  HADD2.F32 R45, -RZ, R27.H1_H1 ;  /* 0x3000001bff2d7230 */ /* 0x000fe40000004100 */
[----:B------:R-:W-:Y:S01]  /*74c0*/  F2FP.F16.F32.PACK_AB R42, RZ, R42 ;  /* 0x0000002aff2a723e */ /* 0x000fe200000000ff */
[----:B------:R-:W-:Y:S01]  /*74d0*/  FFMA.FTZ R18, R35, R18, RZ ;  /* 0x0000001223127223 */ /* 0x000fe200000100ff */
[----:B------:R-:W-:Y:S02]  /*74e0*/  HADD2.F32 R35, -RZ, R26.H1_H1 ;  /* 0x3000001aff237230 */ /* 0x000fe40000004100 */
[----:B------:R-:W-:-:S03]  /*74f0*/  PRMT R21, R21, 0x5410, R42 ;  /* 0x0000541015157816 */ /* 0x000fc6000000002a */
[C---:B------:R-:W-:Y:S01]  /*7500*/  FFMA.FTZ R35, R39.reuse, R35, R44 ;  /* 0x0000002327237223 */ /* 0x040fe2000001002c */
[----:B------:R-:W-:Y:S01]  /*7510*/  FFMA.FTZ R39, R39, R45, R18 ;  /* 0x0000002d27277223 */ /* 0x000fe20000010012 */
[--C-:B------:R-:W-:Y:S02]  /*7520*/  HADD2.F32 R44, -RZ, R16.reuse.H0_H0 ;  /* 0x20000010ff2c7230 */ /* 0x100fe40000004100 */
[----:B------:R-:W-:Y:S02]  /*7530*/  HFMA2 R13, R21, 1, 1, R13 ;  /* 0x3c003c00150d7831 */ /* 0x000fe4000000000d */
[----:B------:R-:W-:Y:S02]  /*7540*/  HADD2.F32 R18, -RZ, R11.H0_H0 ;  /* 0x2000000bff127230 */ /* 0x000fe40000004100 */
[C---:B------:R-:W-:Y:S01]  /*7550*/  FFMA.FTZ R35, R38.reuse, R44, R35 ;  /* 0x0000002c26237223 */ /* 0x040fe20000010023 */
[----:B------:R-:W-:Y:S02]  /*7560*/  HADD2.F32 R44, -RZ, R23.H0_H0 ;  /* 0x20000017ff2c7230 */ /* 0x000fe40000004100 */
[----:B------:R-:W-:Y:S01]  /*7570*/  FFMA.FTZ R38, R38, R18, R39 ;  /* 0x0000001226267223 */ /* 0x000fe20000010027 */
[----:B------:R-:W-:-:S02]  /*7580*/  HADD2.F32 R18, -RZ, R16.H1_H1 ;  /* 0x30000010ff127230 */ /* 0x000fc40000004100 */
[----:B------:R-:W-:-:S03]  /*7590*/  HADD2.F32 R39, -RZ, R11.H1_H1 ;  /* 0x3000000bff277230 */ /* 0x000fc60000004100 */
[C---:B------:R-:W-:Y:S01]  /*75a0*/  FFMA.FTZ R18, R40.reuse, R18, R35 ;  /* 0x0000001228127223 */ /* 0x040fe20000010023 */
[--C-:B------:R-:W-:Y:S02]  /*75b0*/  HADD2.F32 R35, -RZ, R30.reuse.H0_H0 ;  /* 0x2000001eff237230 */ /* 0x100fe40000004100 */
[----:B------:R-:W-:Y:S01]  /*75c0*/  FFMA.FTZ R38, R40, R39, R38 ;  /* 0x0000002728267223 */ /* 0x000fe20000010026 */
[--C-:B------:R-:W-:Y:S02]  /*75d0*/  HADD2.F32 R39, -RZ, R31.reuse.H0_H0 ;  /* 0x2000001fff277230 */ /* 0x100fe40000004100 */
[C---:B------:R-:W-:Y:S01]  /*75e0*/  FFMA.FTZ R18, R19.reuse, R35, R18 ;  /* 0x0000002313127223 */ /* 0x040fe20000010012 */
[----:B------:R-:W-:Y:S02]  /*75f0*/  HADD2.F32 R35, -RZ, R30.H1_H1 ;  /* 0x3000001eff237230 */ /* 0x000fe40000004100 */
[----:B------:R-:W-:Y:S01]  /*7600*/  FFMA.FTZ R39, R19, R39, R38 ;  /* 0x0000002713277223 */ /* 0x000fe20000010026 */
[----:B------:R-:W-:-:S02]  /*7610*/  HADD2.F32 R38, -RZ, R31.H1_H1 ;  /* 0x3000001fff267230 */ /* 0x000fc40000004100 */
[--C-:B------:R-:W-:Y:S02]  /*7620*/  HADD2.F32 R19, -RZ, R8.reuse.H0_H0 ;  /* 0x20000008ff137230 */ /* 0x100fe40000004100 */
[C---:B------:R-:W-:Y:S01]  /*7630*/  FFMA.FTZ R35, R41.reuse, R35, R18 ;  /* 0x0000002329237223 */ /* 0x040fe20000010012 */
[----:B------:R-:W-:Y:S02]  /*7640*/  HADD2.F32 R18, -RZ, R23.H1_H1 ;  /* 0x30000017ff127230 */ /* 0x000fe40000004100 */
[----:B------:R-:W-:Y:S01]  /*7650*/  FFMA.FTZ R39, R41, R38, R39 ;  /* 0x0000002629277223 */ /* 0x000fe20000010027 */
[----:B------:R-:W-:Y:S02]  /*7660*/  HADD2.F32 R38, -RZ, R8.H1_H1 ;  /* 0x30000008ff267230 */ /* 0x000fe40000004100 */
[C---:B------:R-:W-:Y:S01]  /*7670*/  FFMA.FTZ R40, R20.reuse, R19, R35 ;  /* 0x0000001314287223 */ /* 0x040fe20000010023 */
[----:B------:R-:W-:Y:S02]  /*7680*/  HADD2.F32 R19, -RZ, R2.H0_H0 ;  /* 0x20000002ff137230 */ /* 0x000fe40000004100 */
[----:B------:R-:W-:Y:S01]  /*7690*/  FFMA.FTZ R39, R20, R44, R39 ;  /* 0x0000002c14277223 */ /* 0x000fe20000010027 */
[----:B------:R-:W-:-:S02]  /*76a0*/  HADD2.F32 R35, -RZ, R0.H1_H1 ;  /* 0x30000000ff237230 */ /* 0x000fc40000004100 */
[C---:B------:R-:W-:Y:S01]  /*76b0*/  FFMA.FTZ R38, R43.reuse, R38, R40 ;  /* 0x000000262b267223 */ /* 0x040fe20000010028 */
[----:B------:R-:W-:-:S03]  /*76c0*/  FFMA.FTZ R18, R43, R18, R39 ;  /* 0x000000122b127223 */ /* 0x000fc60000010027 */
[----:B------:R-:W-:Y:S01]  /*76d0*/  FMUL.FTZ R38, R19, R38 ;  /* 0x0000002613267220 */ /* 0x000fe20000410000 */
[----:B------:R-:W-:-:S04]  /*76e0*/  FMUL.FTZ R18, R35, R18 ;  /* 0x0000001223127220 */ /* 0x000fc80000410000 */
[----:B------:R-:W-:Y:S02]  /*76f0*/  F2FP.F16.F32.PACK_AB R38, RZ, R38 ;  /* 0x00000026ff26723e */ /* 0x000fe400000000ff */
[----:B------:R-:W-:-:S04]  /*7700*/  F2FP.F16.F32.PACK_AB R18, RZ, R18 ;  /* 0x00000012ff12723e */ /* 0x000fc800000000ff */
[----:B------:R-:W-:-:S05]  /*7710*/  PRMT R38, R38, 0x5410, R18 ;  /* 0x0000541026267816 */ /* 0x000fca0000000012 */
[----:B------:R-:W-:-:S07]  /*7720*/  HADD2 R12, R38, R12 ;  /* 0x0000000c260c7230 */ /* 0x000fce0000000000 */
.L_x_318:
        /* <DEDUP_REMOVED lines=13> */
[--C-:B-1----:R-:W-:Y:S02]  /*7800*/  HADD2.F32 R40, -RZ, R20.reuse.H0_H0 ;  /* 0x20000014ff287230 */ /* 0x102fe40000004100 */
[----:B------:R-:W-:Y:S01]  /*7810*/  FFMA.FTZ R18, R35, R38, RZ ;  /* 0x0000002623127223 */ /* 0x000fe200000100ff */
[--C-:B------:R-:W-:Y:S02]  /*7820*/  HADD2.F32 R35, -RZ, R19.reuse.H0_H0 ;  /* 0x20000013ff237230 */ /* 0x100fe40000004100 */
[----:B------:R-:W-:Y:S02]  /*7830*/  HADD2.F32 R42, -RZ, R20.H1_H1 ;  /* 0x30000014ff2a7230 */ /* 0x000fe40000004100 */
[----:B------:R-:W-:Y:S01]  /*7840*/  FFMA.FTZ R18, R41, R39, R18 ;  /* 0x0000002729127223 */ /* 0x000fe20000010012 */
[----:B------:R-:W-:Y:S02]  /*7850*/  HADD2.F32 R41, -RZ, R19.H1_H1 ;  /* 0x30000013ff297230 */ /* 0x000fe40000004100 */
[----:B------:R-:W-:-:S02]  /*7860*/  HADD2.F32 R19, -RZ, R22.H1_H1 ;  /* 0x30000016ff137230 */ /* 0x000fc40000004100 */
[----:B------:R-:W-:Y:S01]  /*7870*/  FFMA.FTZ R18, R43, R35, R18 ;  /* 0x000000232b127223 */ /* 0x000fe20000010012 */
[--C-:B------:R-:W-:Y:S02]  /*7880*/  HADD2.F32 R20, -RZ, R21.reuse.H0_H0 ;  /* 0x20000015ff147230 */ /* 0x100fe40000004100 */
        /* <DEDUP_REMOVED lines=9> */
[----:B------:R-:W-:-:S03]  /*7920*/  HADD2.F32 R19, -RZ, R25.H1_H1 ;  /* 0x30000019ff137230 */ /* 0x000fc60000004100 */
[----:B------:R-:W-:Y:S01]  /*7930*/  FFMA.FTZ R43, R43, R21, R18 ;  /* 0x000000152b2b7223 */ /* 0x000fe20000010012 */
[----:B------:R-:W-:-:S03]  /*7940*/  HADD2.F32 R18, -RZ, R25.H0_H0 ;  /* 0x20000019ff127230 */ /* 0x000fc60000004100 */
[----:B------:R-:W-:Y:S02]  /*7950*/  FMUL.FTZ R43, R44, R43 ;  /* 0x0000002b2c2b7220 */ /* 0x000fe40000410000 */
[----:B------:R-:W-:-:S03]  /*7960*/  FFMA.FTZ R18, R18, R38, RZ ;  /* 0x0000002612127223 */ /* 0x000fc600000100ff */
[----:B------:R-:W-:Y:S01]  /*7970*/  F2FP.F16.F32.PACK_AB R43, RZ, R43 ;  /* 0x0000002bff2b723e */ /* 0x000fe200000000ff */
        /* <DEDUP_REMOVED lines=14> */
[----:B------:R-:W-:Y:S01]  /*7a60*/  FMUL.FTZ R44, R19, R18 ;  /* 0x00000012132c7220 */ /* 0x000fe20000410000 */
[--C-:B------:R-:W-:Y:S02]  /*7a70*/  HADD2.F32 R19, -RZ, R26.reuse.H0_H0 ;  /* 0x2000001aff137230 */ /* 0x100fe40000004100 */
[----:B------:R-:W-:Y:S02]  /*7a80*/  HADD2.F32 R18, -RZ, R27.H0_H0 ;  /* 0x2000001bff127230 */ /* 0x000fe40000004100 */
[----:B------:R-:W-:Y:S01]  /*7a90*/  F2FP.F16.F32.PACK_AB R44, RZ, R44 ;  /* 0x0000002cff2c723e */ /* 0x000fe200000000ff */
[-C--:B------:R-:W-:Y:S02]  /*7aa0*/  FFMA.FTZ R19, R19, R38.reuse, RZ ;  /* 0x0000002613137223 */ /* 0x080fe400000100ff */
[----:B------:R-:W-:Y:S01]  /*7ab0*/  FFMA.FTZ R38, R18, R38, RZ ;  /* 0x0000002612267223 */ /* 0x000fe200000100ff */
[----:B------:R-:W-:Y:S01]  /*7ac0*/  HADD2.F32 R18, -RZ, R26.H1_H1 ;  /* 0x3000001aff127230 */ /* 0x000fe20000004100 */
[----:B------:R-:W-:-:S04]  /*7ad0*/  PRMT R43, R43, 0x5410, R44 ;  /* 0x000054102b2b7816 */ /* 0x000fc8000000002c */
[----:B------:R-:W-:Y:S01]  /*7ae0*/  FFMA.FTZ R18, R18, R39, R19 ;  /* 0x0000002712127223 */ /* 0x000fe20000010013 */
[----:B------:R-:W-:Y:S02]  /*7af0*/  HADD2.F32 R19, -RZ, R27.H1_H1 ;  /* 0x3000001bff137230 */ /* 0x000fe40000004100 */
[----:B------:R-:W-:-:S03]  /*7b00*/  HFMA2 R7, R43, 1, 1, R7 ;  /* 0x3c003c002b077831 */ /* 0x000fc60000000007 */
[----:B------:R-:W-:Y:S01]  /*7b10*/  FFMA.FTZ R38, R19, R39, R38 ;  /* 0x0000002713267223 */ /* 0x000fe20000010026 */
[----:B------:R-:W-:Y:S02]  /*7b20*/  HADD2.F32 R19, -RZ, R11.H0_H0 ;  /* 0x2000000bff137230 */ /* 0x000fe40000004100 */
[----:B------:R-:W-:-:S03]  /*7b30*/  HADD2.F32 R39, -RZ, R16.H0_H0 ;  /* 0x20000010ff277230 */ /* 0x000fc60000004100 */
[-C--:B------:R-:W-:Y:S01]  /*7b40*/  FFMA.FTZ R38, R19, R35.reuse, R38 ;  /* 0x0000002313267223 */ /* 0x080fe20000010026 */
[----:B------:R-:W-:Y:S02]  /*7b50*/  HADD2.F32 R19, -RZ, R16.H1_H1 ;  /* 0x30000010ff137230 */ /* 0x000fe40000004100 */
[----:B------:R-:W-:Y:S01]  /*7b60*/  FFMA.FTZ R18, R39, R35, R18 ;  /* 0x0000002327127223 */ /* 0x000fe20000010012 */
[----:B------:R-:W-:-:S03]  /*7b70*/  HADD2.F32 R35, -RZ, R11.H1_H1 ;  /* 0x3000000bff237230 */ /* 0x000fc60000004100 */
[-C--:B------:R-:W-:Y:S01]  /*7b80*/  FFMA.FTZ R19, R19, R41.reuse, R18 ;  /* 0x0000002913137223 */ /* 0x080fe20000010012 */
[----:B------:R-:W-:Y:S02]  /*7b90*/  HADD2.F32 R18, -RZ, R30.H0_H0 ;  /* 0x2000001eff127230 */ /* 0x000fe40000004100 */
[----:B------:R-:W-:Y:S01]  /*7ba0*/  FFMA.FTZ R41, R35, R41, R38 ;  /* 0x0000002923297223 */ /* 0x000fe20000010026 */
[--C-:B------:R-:W-:Y:S02]  /*7bb0*/  HADD2.F32 R38, -RZ, R31.reuse.H0_H0 ;  /* 0x2000001fff267230 */ /* 0x100fe40000004100 */
[----:B------:R-:W-:Y:S02]  /*7bc0*/  HADD2.F32 R35, -RZ, R8.H0_H0 ;  /* 0x20000008ff237230 */ /* 0x000fe40000004100 */
[-C--:B------:R-:W-:Y:S01]  /*7bd0*/  FFMA.FTZ R19, R18, R40.reuse, R19 ;  /* 0x0000002812137223 */ /* 0x080fe20000010013 */
[----:B------:R-:W-:Y:S02]  /*7be0*/  HADD2.F32 R18, -RZ, R30.H1_H1 ;  /* 0x3000001eff127230 */ /* 0x000fe40000004100 */
[----:B------:R-:W-:Y:S01]  /*7bf0*/  FFMA.FTZ R41, R38, R40, R41 ;  /* 0x0000002826297223 */ /* 0x000fe20000010029 */
[----:B------:R-:W-:-:S02]  /*7c00*/  HADD2.F32 R38, -RZ, R31.H1_H1 ;  /* 0x3000001fff267230 */ /* 0x000fc40000004100 */
[--C-:B------:R-:W-:Y:S02]  /*7c10*/  HADD2.F32 R40, -RZ, R23.reuse.H0_H0 ;  /* 0x20000017ff287230 */ /* 0x100fe40000004100 */
[-C--:B------:R-:W-:Y:S01]  /*7c20*/  FFMA.FTZ R18, R18, R42.reuse, R19 ;  /* 0x0000002a12127223 */ /* 0x080fe20000010013 */
[----:B------:R-:W-:Y:S02]  /*7c30*/  HADD2.F32 R19, -RZ, R8.H1_H1 ;  /* 0x30000008ff137230 */ /* 0x000fe40000004100 */
[----:B------:R-:W-:Y:S01]  /*7c40*/  FFMA.FTZ R41, R38, R42, R41 ;  /* 0x0000002a26297223 */ /* 0x000fe20000010029 */
[-C--:B------:R-:W-:Y:S01]  /*7c50*/  FFMA.FTZ R38, R35, R20.reuse, R18 ;  /* 0x0000001423267223 */ /* 0x080fe20000010012 */
[----:B------:R-:W-:Y:S02]  /*7c60*/  HADD2.F32 R18, -RZ, R23.H1_H1 ;  /* 0x30000017ff127230 */ /* 0x000fe40000004100 */
[----:B------:R-:W-:Y:S01]  /*7c70*/  FFMA.FTZ R41, R40, R20, R41 ;  /* 0x0000001428297223 */ /* 0x000fe20000010029 */
[----:B------:R-:W-:-:S02]  /*7c80*/  HADD2.F32 R35, -RZ, R0.H1_H1 ;  /* 0x30000000ff237230 */ /* 0x000fc40000004100 */
[-C--:B------:R-:W-:Y:S01]  /*7c90*/  FFMA.FTZ R38, R19, R21.reuse, R38 ;  /* 0x0000001513267223 */ /* 0x080fe20000010026 */
[----:B------:R-:W-:Y:S02]  /*7ca0*/  HADD2.F32 R19, -RZ, R2.H0_H0 ;  /* 0x20000002ff137230 */ /* 0x000fe40000004100 */
[----:B------:R-:W-:-:S03]  /*7cb0*/  FFMA.FTZ R18, R18, R21, R41 ;  /* 0x0000001512127223 */ /* 0x000fc60000010029 */
[----:B------:R-:W-:Y:S01]  /*7cc0*/  FMUL.FTZ R38, R19, R38 ;  /* 0x0000002613267220 */ /* 0x000fe20000410000 */
[----:B------:R-:W-:-:S04]  /*7cd0*/  FMUL.FTZ R18, R35, R18 ;  /* 0x0000001223127220 */ /* 0x000fc80000410000 */
[----:B------:R-:W-:Y:S02]  /*7ce0*/  F2FP.F16.F32.PACK_AB R38, RZ, R38 ;  /* 0x00000026ff26723e */ /* 0x000fe400000000ff */
[----:B------:R-:W-:-:S04]  /*7cf0*/  F2FP.F16.F32.PACK_AB R18, RZ, R18 ;  /* 0x00000012ff12723e */ /* 0x000fc800000000ff */
[----:B------:R-:W-:-:S05]  /*7d00*/  PRMT R38, R38, 0x5410, R18 ;  /* 0x0000541026267816 */ /* 0x000fca0000000012 */
[----:B------:R-:W-:-:S07]  /*7d10*/  HADD2 R6, R38, R6 ;  /* 0x0000000626067230 */ /* 0x000fce0000000000 */
.L_x_320:
        /* <DEDUP_REMOVED lines=94> */
.L_x_321:
[----:B------:R-:W-:Y:S05]  /*8300*/  BRA.U UP0, `(.L_x_319) ;  /* 0x0000000500687547 */ /* 0x000fea000b800000 */
[----:B------:R-:W0:Y:S01]  /*8310*/  LDS.64 R18, [UR8+0xb0] ;  /* 0x0000b008ff127984 */ /* 0x000e220008000a00 */
[--C-:B------:R-:W-:Y:S02]  /*8320*/  HADD2.F32 R35, -RZ, R24.reuse.H0_H0 ;  /* 0x20000018ff237230 */ /* 0x100fe40000004100 */
[--C-:B------:R-:W-:Y:S01]  /*8330*/  HADD2.F32 R38, -RZ, R25.reuse.H0_H0 ;  /* 0x20000019ff267230 */ /* 0x100fe20000004100 */
[----:B------:R-:W1:Y:S01]  /*8340*/  LDS.64 R20, [UR8+0xb8] ;  /* 0x0000b808ff147984 */ /* 0x000e620008000a00 */
[----:B------:R-:W-:Y:S02]  /*8350*/  HADD2.F32 R41, -RZ, R25.H1_H1 ;  /* 0x30000019ff297230 */ /* 0x000fe40000004100 */
[----:B------:R-:W-:Y:S02]  /*8360*/  HADD2.F32 R39, -RZ, R24.H1_H1 ;  /* 0x30000018ff277230 */ /* 0x000fe40000004100 */
[----:B------:R-:W-:Y:S02]  /*8370*/  HADD2.F32 R25, -RZ, R26.H0_H0 ;  /* 0x2000001aff197230 */ /* 0x000fe40000004100 */
[----:B------:R-:W-:-:S02]  /*8380*/  HADD2.F32 R24, -RZ, R27.H0_H0 ;  /* 0x2000001bff187230 */ /* 0x000fc40000004100 */
[--C-:B0-----:R-:W-:Y:S02]  /*8390*/  HADD2.F32 R40, -RZ, R18.reuse.H0_H0 ;  /* 0x20000012ff287230 */ /* 0x101fe40000004100 */
[----:B------:R-:W-:-:S03]  /*83a0*/  HADD2.F32 R18, -RZ, R18.H1_H1 ;  /* 0x30000012ff127230 */ /* 0x000fc60000004100 */
[-C--:B------:R-:W-:Y:S01]  /*83b0*/  FFMA.FTZ R42, R35, R40.reuse, RZ ;  /* 0x00000028232a7223 */ /* 0x080fe200000100ff */
[----:B------:R-:W-:Y:S02]  /*83c0*/  HADD2.F32 R35, -RZ, R26.H1_H1 ;  /* 0x3000001aff237230 */ /* 0x000fe40000004100 */
[-C--:B------:R-:W-:Y:S01]  /*83d0*/  FFMA.FTZ R26, R25, R40.reuse, RZ ;  /* 0x00000028191a7223 */ /* 0x080fe200000100ff */
[----:B------:R-:W-:Y:S01]  /*83e0*/  FFMA.FTZ R38, R38, R40, RZ ;  /* 0x0000002826267223 */ /* 0x000fe200000100ff */
[----:B------:R-:W-:Y:S01]  /*83f0*/  FFMA.FTZ R39, R39, R18, R42 ;  /* 0x0000001227277223 */ /* 0x000fe2000001002a */
[----:B------:R-:W-:Y:S01]  /*8400*/  FFMA.FTZ R25, R24, R40, RZ ;  /* 0x0000002818197223 */ /* 0x000fe200000100ff */
[----:B------:R-:W-:Y:S02]  /*8410*/  HADD2.F32 R42, -RZ, R27.H1_H1 ;  /* 0x3000001bff2a7230 */ /* 0x000fe40000004100 */
[----:B------:R-:W-:Y:S01]  /*8420*/  FFMA.FTZ R35, R35, R18, R26 ;  /* 0x0000001223237223 */ /* 0x000fe2000001001a */
[----:B------:R-:W-:-:S02]  /*8430*/  HADD2.F32 R40, -RZ, R22.H0_H0 ;  /* 0x20000016ff287230 */ /* 0x000fc40000004100 */
[-C--:B------:R-:W-:Y:S01]  /*8440*/  FFMA.FTZ R38, R41, R18.reuse, R38 ;  /* 0x0000001229267223 */ /* 0x080fe20000010026 */
[----:B------:R-:W-:Y:S02]  /*8450*/  HADD2.F32 R24, -RZ, R19.H0_H0 ;  /* 0x20000013ff187230 */ /* 0x000fe40000004100 */
[----:B------:R-:W-:Y:S01]  /*8460*/  FFMA.FTZ R25, R42, R18, R25 ;  /* 0x000000122a197223 */ /* 0x000fe20000010019 */
[----:B------:R-:W-:Y:S02]  /*8470*/  HADD2.F32 R27, -RZ, R17.H0_H0 ;  /* 0x20000011ff1b7230 */ /* 0x000fe40000004100 */
[----:B------:R-:W-:Y:S02]  /*8480*/  HADD2.F32 R26, -RZ, R16.H0_H0 ;  /* 0x20000010ff1a7230 */ /* 0x000fe40000004100 */
[-C--:B------:R-:W-:Y:S01]  /*8490*/  FFMA.FTZ R18, R40, R24.reuse, R39 ;  /* 0x0000001828127223 */ /* 0x080fe20000010027 */
[----:B------:R-:W-:Y:S02]  /*84a0*/  HADD2.F32 R40, -RZ, R11.H0_H0 ;  /* 0x2000000bff287230 */ /* 0x000fe40000004100 */
[----:B------:R-:W-:Y:S01]  /*84b0*/  FFMA.FTZ R38, R27, R24, R38 ;  /* 0x000000181b267223 */ /* 0x000fe20000010026 */
[----:B------:R-:W-:-:S02]  /*84c0*/  HADD2.F32 R19, -RZ, R19.H1_H1 ;  /* 0x30000013ff137230 */ /* 0x000fc40000004100 */
[-C--:B------:R-:W-:Y:S01]  /*84d0*/  FFMA.FTZ R26, R26, R24.reuse, R35 ;  /* 0x000000181a1a7223 */ /* 0x080fe20000010023 */
[----:B------:R-:W-:Y:S02]  /*84e0*/  HADD2.F32 R27, -RZ, R22.H1_H1 ;  /* 0x30000016ff1b7230 */ /* 0x000fe40000004100 */
[----:B------:R-:W-:Y:S01]  /*84f0*/  FFMA.FTZ R24, R40, R24, R25 ;  /* 0x0000001828187223 */ /* 0x000fe20000010019 */
[----:B------:R-:W-:Y:S02]  /*8500*/  HADD2.F32 R17, -RZ, R17.H1_H1 ;  /* 0x30000011ff117230 */ /* 0x000fe40000004100 */
[----:B------:R-:W-:Y:S02]  /*8510*/  HADD2.F32 R35, -RZ, R16.H1_H1 ;  /* 0x30000010ff237230 */ /* 0x000fe40000004100 */
[-C--:B------:R-:W-:Y:S01]  /*8520*/  FFMA.FTZ R18, R27, R19.reuse, R18 ;  /* 0x000000131b127223 */ /* 0x080fe20000010012 */
[----:B------:R-:W-:Y:S02]  /*8530*/  HADD2.F32 R11, -RZ, R11.H1_H1 ;  /* 0x3000000bff0b7230 */ /* 0x000fe40000004100 */
[----:B------:R-:W-:Y:S01]  /*8540*/  FFMA.FTZ R38, R17, R19, R38 ;  /* 0x0000001311267223 */ /* 0x000fe20000010026 */
[----:B-1----:R-:W-:-:S02]  /*8550*/  HADD2.F32 R17, -RZ, R20.H0_H0 ;  /* 0x20000014ff117230 */ /* 0x002fc40000004100 */
[-C--:B------:R-:W-:Y:S01]  /*8560*/  FFMA.FTZ R26, R35, R19.reuse, R26 ;  /* 0x00000013231a7223 */ /* 0x080fe2000001001a */
[----:B------:R-:W-:Y:S02]  /*8570*/  HADD2.F32 R20, -RZ, R20.H1_H1 ;  /* 0x30000014ff147230 */ /* 0x000fe40000004100 */
[----:B------:R-:W-:Y:S01]  /*8580*/  FFMA.FTZ R24, R11, R19, R24 ;  /* 0x000000130b187223 */ /* 0x000fe20000010018 */
[--C-:B------:R-:W-:Y:S02]  /*8590*/  HADD2.F32 R19, -RZ, R28.reuse.H0_H0 ;  /* 0x2000001cff137230 */ /* 0x100fe40000004100 */
[----:B------:R-:W-:Y:S02]  /*85a0*/  HADD2.F32 R25, -RZ, R29.H0_H0 ;  /* 0x2000001dff197230 */ /* 0x000fe40000004100 */
[----:B------:R-:W-:Y:S02]  /*85b0*/  HADD2.F32 R16, -RZ, R28.H1_H1 ;  /* 0x3000001cff107230 */ /* 0x000fe40000004100 */
[----:B------:R-:W-:Y:S01]  /*85c0*/  FFMA.FTZ R19, R19, R17, R18 ;  /* 0x0000001113137223 */ /* 0x000fe20000010012 */
[----:B------:R-:W-:-:S02]  /*85d0*/  HADD2.F32 R27, -RZ, R30.H0_H0 ;  /* 0x2000001eff1b7230 */ /* 0x000fc40000004100 */
[-C--:B------:R-:W-:Y:S01]  /*85e0*/  FFMA.FTZ R25, R25, R17.reuse, R38 ;  /* 0x0000001119197223 */ /* 0x080fe20000010026 */
[----:B------:R-:W-:Y:S02]  /*85f0*/  HADD2.F32 R35, -RZ, R31.H0_H0 ;  /* 0x2000001fff237230 */ /* 0x000fe40000004100 */
[----:B------:R-:W-:Y:S01]  /*8600*/  FFMA.FTZ R16, R16, R20, R19 ;  /* 0x0000001410107223 */ /* 0x000fe20000010013 */
[----:B------:R-:W-:Y:S02]  /*8610*/  HADD2.F32 R18, -RZ, R29.H1_H1 ;  /* 0x3000001dff127230 */ /* 0x000fe40000004100 */
[-C--:B------:R-:W-:Y:S01]  /*8620*/  FFMA.FTZ R27, R27, R17.reuse, R26 ;  /* 0x000000111b1b7223 */ /* 0x080fe2000001001a */
[----:B------:R-:W-:Y:S02]  /*8630*/  HADD2.F32 R11, -RZ, R21.H0_H0 ;  /* 0x20000015ff0b7230 */ /* 0x000fe40000004100 */
[----:B------:R-:W-:Y:S01]  /*8640*/  FFMA.FTZ R17, R35, R17, R24 ;  /* 0x0000001123117223 */ /* 0x000fe20000010018 */
[----:B------:R-:W-:-:S02]  /*8650*/  HADD2.F32 R22, -RZ, R30.H1_H1 ;  /* 0x3000001eff167230 */ /* 0x000fc40000004100 */
[-C--:B------:R-:W-:Y:S01]  /*8660*/  FFMA.FTZ R18, R18, R20.reuse, R25 ;  /* 0x0000001412127223 */ /* 0x080fe20000010019 */
[----:B------:R-:W-:Y:S02]  /*8670*/  HADD2.F32 R19, -RZ, R10.H0_H0 ;  /* 0x2000000aff137230 */ /* 0x000fe40000004100 */
[----:B------:R-:W-:Y:S02]  /*8680*/  HADD2.F32 R24, -RZ, R31.H1_H1 ;  /* 0x3000001fff187230 */ /* 0x000fe40000004100 */
[-C--:B------:R-:W-:Y:S01]  /*8690*/  FFMA.FTZ R22, R22, R20.reuse, R27 ;  /* 0x0000001416167223 */ /* 0x080fe2000001001b */
[----:B------:R-:W-:Y:S02]  /*86a0*/  HADD2.F32 R29, -RZ, R9.H0_H0 ;  /* 0x20000009ff1d7230 */ /* 0x000fe40000004100 */
[----:B------:R-:W-:Y:S01]  /*86b0*/  FFMA.FTZ R16, R19, R11, R16 ;  /* 0x0000000b13107223 */ /* 0x000fe20000010010 */
[----:B------:R-:W-:Y:S02]  /*86c0*/  HADD2.F32 R21, -RZ, R21.H1_H1 ;  /* 0x30000015ff157230 */ /* 0x000fe40000004100 */
[----:B------:R-:W-:Y:S01]  /*86d0*/  FFMA.FTZ R20, R24, R20, R17 ;  /* 0x0000001418147223 */ /* 0x000fe20000010011 */
[----:B------:R-:W-:-:S02]  /*86e0*/  HADD2.F32 R19, -RZ, R8.H0_H0 ;  /* 0x20000008ff137230 */ /* 0x000fc40000004100 */
        /* <DEDUP_REMOVED lines=28> */
.L_x_319:
[----:B------:R-:W-:Y:S01]  /*88b0*/  UIADD3 UR10, UP1, UPT, UR10, 0x80, URZ ;  /* 0x000000800a0a7890 */ /* 0x000fe2000ff3e0ff */
[----:B------:R-:W-:Y:S01]  /*88c0*/  MOV R9, UR17 ;  /* 0x0000001100097c02 */ /* 0x000fe20008000f00 */
[----:B------:R-:W-:Y:S02]  /*88d0*/  UIADD3 UR9, UPT, UPT, UR9, 0x20, URZ ;  /* 0x0000002009097890 */ /* 0x000fe4000fffe0ff */
[----:B------:R-:W-:Y:S02]  /*88e0*/  UIADD3.X UR11, UPT, UPT, URZ, UR11, URZ, UP1, !UPT ;  /* 0x0000000bff0b7290 */ /* 0x000fe40008ffe4ff */
[----:B------:R-:W-:Y:S01]  /*88f0*/  UISETP.GE.AND UP1, UPT, UR9, UR16, UPT ;  /* 0x000000100900728c */ /* 0x000fe2000bf26270 */
[----:B------:R-:W-:Y:S01]  /*8900*/  IMAD.WIDE R36, R9, 0x4, R36 ;  /* 0x0000000409247825 */ /* 0x000fe200078e0224 */
[----:B------:R-:W-:-:S07]  /*8910*/  UIADD3 UR8, UPT, UPT, UR8, 0x40, URZ ;  /* 0x0000004008087890 */ /* 0x000fce000fffe0ff */
[----:B------:R-:W-:Y:S05]  /*8920*/  BRA.U !UP1, `(.L_x_322) ;  /* 0xffffff9109ec7547 */ /* 0x000fea000b83ffff */
.L_x_305:
[----:B------:R-:W0:Y:S01]  /*8930*/  S2R R0, SR_CTAID.X ;  /* 0x0000000000007919 */ /* 0x000e220000002500 */
[----:B------:R-:W1:Y:S01]  /*8940*/  LDC.64 R2, c[0x0][0x3a0] ;  /* 0x0000e800ff027b82 */ /* 0x000e620000000a00 */
[----:B------:R-:W-:Y:S01]  /*8950*/  USHF.L.U32 UR15, UR15, 0x2, URZ ;  /* 0x000000020f0f7899 */ /* 0x000fe200080006ff */
[----:B------:R-:W-:Y:S01]  /*8960*/  HMUL2 R13, R13, UR25.H0_H0 ;  /* 0x200000190d0d7c32 */ /* 0x000fe20008000000 */
[----:B------:R-:W0:Y:S02]  /*8970*/  S2R R9, SR_TID.X ;  /* 0x0000000000097919 */ /* 0x000e240000002100 */
[----:B0-----:R-:W-:Y:S02]  /*8980*/  LEA R0, R0, R9, 0x6 ;  /* 0x0000000900007211 */ /* 0x001fe400078e30ff */
[----:B------:R-:W-:Y:S02]  /*8990*/  MOV R9, UR15 ;  /* 0x0000000f00097c02 */ /* 0x000fe40008000f00 */
[----:B------:R-:W-:-:S05]  /*89a0*/  SHF.L.U32 R0, R0, 0x2, RZ ;  /* 0x0000000200007819 */ /* 0x000fca00000006ff */
[----:B------:R-:W-:-:S04]  /*89b0*/  IMAD R9, R9, UR17, R0 ;  /* 0x0000001109097c24 */ /* 0x000fc8000f8e0200 */
[----:B-1----:R-:W-:-:S05]  /*89c0*/  IMAD.WIDE R2, R9, 0x2, R2 ;  /* 0x0000000209027825 */ /* 0x002fca00078e0202 */
[----:B------:R0:W-:Y:S01]  /*89d0*/  ATOM.E.ADD.F16x2.RN.STRONG.GPU P0, RZ, desc[UR22][R2.64], R13 ;  /* 0x8000000d02ff79a2 */ /* 0x0001e2000c10e116 */
[----:B------:R-:W-:Y:S01]  /*89e0*/  UIADD3 UR14, UPT, UPT, -UR15, UR14, URZ ;  /* 0x0000000e0f0e7290 */ /* 0x000fe2000fffe1ff */
[----:B------:R-:W-:Y:S01]  /*89f0*/  BSSY.RECONVERGENT B0, `(.L_x_323) ;  /* 0x0000010000007945 */ /* 0x000fe20003800200 */
[----:B------:R-:W-:Y:S02]  /*8a00*/  HMUL2 R11, R12, UR25.H0_H0 ;  /* 0x200000190c0b7c32 */ /* 0x000fe40008000000 */
[----:B------:R-:W-:Y:S01]  /*8a10*/  UISETP.NE.AND UP0, UPT, UR14, 0x1, UPT ;  /* 0x000000010e00788c */ /* 0x000fe2000bf05270 */
[----:B0-----:R-:W-:Y:S10]  /*8a20*/  @P0 BRA `(.L_x_324) ;  /* 0x0000000000300947 */ /* 0x001ff40003800000 */
[----:B------:R-:W0:Y:S02]  /*8a30*/  QSPC.E.S P0, RZ, [R2] ;  /* 0x0000000002ff73aa */ /* 0x000e240000000500 */
[----:B0-----:R-:W-:Y:S05]  /*8a40*/  @!P0 BRA `(.L_x_325) ;  /* 0x00000000001c8947 */ /* 0x001fea0003800000 */
[----:B------:R-:W-:-:S04]  /*8a50*/  MOV R8, R2 ;  /* 0x0000000200087202 */ /* 0x000fc80000000f00 */
[----:B------:R-:W-:-:S07]  /*8a60*/  MOV R0, R8 ;  /* 0x0000000800007202 */ /* 0x000fce0000000f00 */
.L_x_326:
[----:B------:R-:W0:Y:S02]  /*8a70*/  LDS R8, [R0] ;  /* 0x0000000000087984 */ /* 0x000e240000000800 */
[----:B0-----:R-:W-:-:S05]  /*8a80*/  HFMA2 R9, R8, 1, 1, R13 ;  /* 0x3c003c0008097831 */ /* 0x001fca000000000d */
[----:B------:R-:W0:Y:S02]  /*8a90*/  ATOMS.CAST.SPIN P0, [R0], R8, R9 ;  /* 0x000000080000758d */ /* 0x000e240001800009 */
[----:B0-----:R-:W-:Y:S05]  /*8aa0*/  @!P0 BRA `(.L_x_326) ;  /* 0xfffffffc00f08947 */ /* 0x001fea000383ffff */
[----:B------:R-:W-:Y:S05]  /*8ab0*/  BRA `(.L_x_324) ;  /* 0x00000000000c7947 */ /* 0x000fea0003800000 */
.L_x_325:
[----:B------:R-:W2:Y:S02]  /*8ac0*/  LD.E R0, desc[UR22][R2.64] ;  /* 0x0000001602007980 */ /* 0x000ea4000c101900 */
[----:B--2---:R-:W-:-:S05]  /*8ad0*/  IADD3 R9, PT, PT, R13, R0, RZ ;  /* 0x000000000d097210 */ /* 0x004fca0007ffe0ff */
[----:B------:R0:W-:Y:S02]  /*8ae0*/  ST.E desc[UR22][R2.64], R9 ;  /* 0x0000000902007985 */ /* 0x0001e4000c101916 */
.L_x_324:
[----:B------:R-:W-:Y:S05]  /*8af0*/  BSYNC.RECONVERGENT B0 ;  /* 0x0000000000007941 */ /* 0x000fea0003800200 */
.L_x_323:
[----:B------:R1:W-:Y:S01]  /*8b00*/  ATOM.E.ADD.F16x2.RN.STRONG.GPU P0, RZ, desc[UR22][R2.64+0x4], R11 ;  /* 0x8000040b02ff79a2 */ /* 0x0003e2000c10e116 */
[----:B------:R-:W-:Y:S04]  /*8b10*/  BSSY.RECONVERGENT B0, `(.L_x_327) ;  /* 0x000000e000007945 */ /* 0x000fe80003800200 */
[----:B-1----:R-:W-:Y:S05]  /*8b20*/  @P0 BRA `(.L_x_328) ;  /* 0x0000000000300947 */ /* 0x002fea0003800000 */
[----:B------:R-:W1:Y:S02]  /*8b30*/  QSPC.E.S P0, RZ, [R2+0x4] ;  /* 0x0000040002ff73aa */ /* 0x000e640000000500 */
[----:B-1----:R-:W-:Y:S05]  /*8b40*/  @!P0 BRA `(.L_x_329) ;  /* 0x00000000001c8947 */ /* 0x002fea0003800000 */
[----:B------:R-:W-:-:S04]  /*8b50*/  MOV R8, R2 ;  /* 0x0000000200087202 */ /* 0x000fc80000000f00 */
[----:B------:R-:W-:-:S07]  /*8b60*/  MOV R0, R8 ;  /* 0x0000000800007202 */ /* 0x000fce0000000f00 */
.L_x_330:
[----:B------:R-:W0:Y:S02]  /*8b70*/  LDS R8, [R0+0x4] ;  /* 0x0000040000087984 */ /* 0x000e240000000800 */
[----:B0-----:R-:W-:-:S05]  /*8b80*/  HADD2 R9, R8, R11 ;  /* 0x0000000b08097230 */ /* 0x001fca0000000000 */
[----:B------:R-:W0:Y:S02]  /*8b90*/  ATOMS.CAST.SPIN P0, [R0+0x4], R8, R9 ;  /* 0x000004080000758d */ /* 0x000e240001800009 */
[----:B0-----:R-:W-:Y:S05]  /*8ba0*/  @!P0 BRA `(.L_x_330) ;  /* 0xfffffffc00f08947 */ /* 0x001fea000383ffff */
[----:B------:R-:W-:Y:S05]  /*8bb0*/  BRA `(.L_x_328) ;  /* 0x00000000000c7947 */ /* 0x000fea0003800000 */
.L_x_329:
[----:B------:R-:W0:Y:S02]  /*8bc0*/  LD.E R0, desc[UR22][R2.64+0x4] ;  /* 0x0000041602007980 */ /* 0x000e24000c101900 */
[----:B0-----:R-:W-:-:S05]  /*8bd0*/  IADD3 R9, PT, PT, R11, R0, RZ ;  /* 0x000000000b097210 */ /* 0x001fca0007ffe0ff */
[----:B------:R1:W-:Y:S02]  /*8be0*/  ST.E desc[UR22][R2.64+0x4], R9 ;  /* 0x0000040902007985 */ /* 0x0003e4000c101916 */
.L_x_328:
[----:B------:R-:W-:Y:S05]  /*8bf0*/  BSYNC.RECONVERGENT B0 ;  /* 0x0000000000007941 */ /* 0x000fea0003800200 */
.L_x_327:
[----:B------:R-:W-:-:S13]  /*8c00*/  PLOP3.LUT P0, PT, PT, PT, UP0, 0x80, 0x8 ;  /* 0x000000000008781c */ /* 0x000fda0003f0f008 */
[----:B------:R-:W-:Y:S05]  /*8c10*/  @!P0 EXIT ;  /* 0x000000000000894d */ /* 0x000fea0003800000 */
[----:B01----:R-:W-:-:S05]  /*8c20*/  MOV R9, UR17 ;  /* 0x0000001100097c02 */ /* 0x003fca0008000f00 */
[----:B------:R-:W-:-:S04]  /*8c30*/  IMAD.WIDE R2, R9, 0x2, R2 ;  /* 0x0000000209027825 */ /* 0x000fc800078e0202 */
        /* <DEDUP_REMOVED lines=9> */
.L_x_334:
[----:B------:R-:W0:Y:S02]  /*8cd0*/  LDS R6, [R0] ;  /* 0x0000000000067984 */ /* 0x000e240000000800 */
[----:B0-----:R-:W-:-:S05]  /*8ce0*/  HFMA2 R7, R6, 1, 1, R9 ;  /* 0x3c003c0006077831 */ /* 0x001fca0000000009 */
[----:B------:R-:W0:Y:S02]  /*8cf0*/  ATOMS.CAST.SPIN P0, [R0], R6, R7 ;  /* 0x000000060000758d */ /* 0x000e240001800007 */
[----:B0-----:R-:W-:Y:S05]  /*8d00*/  @!P0 BRA `(.L_x_334) ;  /* 0xfffffffc00f08947 */ /* 0x001fea000383ffff */
[----:B------:R-:W-:Y:S05]  /*8d10*/  BRA `(.L_x_332) ;  /* 0x00000000000c7947 */ /* 0x000fea0003800000 */
.L_x_333:
[----:B------:R-:W2:Y:S02]  /*8d20*/  LD.E R0, desc[UR22][R2.64] ;  /* 0x0000001602007980 */ /* 0x000ea4000c101900 */
[----:B--2---:R-:W-:-:S05]  /*8d30*/  IADD3 R7, PT, PT, R9, R0, RZ ;  /* 0x0000000009077210 */ /* 0x004fca0007ffe0ff */
[----:B------:R0:W-:Y:S02]  /*8d40*/  ST.E desc[UR22][R2.64], R7 ;  /* 0x0000000702007985 */ /* 0x0001e4000c101916 */
.L_x_332:
[----:B------:R-:W-:Y:S05]  /*8d50*/  BSYNC.RECONVERGENT B0 ;  /* 0x0000000000007941 */ /* 0x000fea0003800200 */
.L_x_331:
[----:B------:R1:W-:Y:S01]  /*8d60*/  ATOM.E.ADD.F16x2.RN.STRONG.GPU P0, RZ, desc[UR22][R2.64+0x4], R11 ;  /* 0x8000040b02ff79a2 */ /* 0x0003e2000c10e116 */
[----:B------:R-:W-:Y:S04]  /*8d70*/  BSSY.RECONVERGENT B0, `(.L_x_335) ;  /* 0x000000e000007945 */ /* 0x000fe80003800200 */
[----:B-1----:R-:W-:Y:S05]  /*8d80*/  @P0 BRA `(.L_x_336) ;  /* 0x0000000000300947 */ /* 0x002fea0003800000 */
[----:B------:R-:W1:Y:S02]  /*8d90*/  QSPC.E.S P0, RZ, [R2+0x4] ;  /* 0x0000040002ff73aa */ /* 0x000e640000000500 */
[----:B-1----:R-:W-:Y:S05]  /*8da0*/  @!P0 BRA `(.L_x_337) ;  /* 0x00000000001c8947 */ /* 0x002fea0003800000 */
[----:B------:R-:W-:-:S04]  /*8db0*/  MOV R6, R2 ;  /* 0x0000000200067202 */ /* 0x000fc80000000f00 */
[----:B------:R-:W-:-:S07]  /*8dc0*/  MOV R0, R6 ;  /* 0x0000000600007202 */ /* 0x000fce0000000f00 */
.L_x_338:
[----:B------:R-:W0:Y:S02]  /*8dd0*/  LDS R6, [R0+0x4] ;  /* 0x0000040000067984 */ /* 0x000e240000000800 */
[----:B0-----:R-:W-:-:S05]  /*8de0*/  HADD2 R7, R6, R11 ;  /* 0x0000000b06077230 */ /* 0x001fca0000000000 */
[----:B------:R-:W0:Y:S02]  /*8df0*/  ATOMS.CAST.SPIN P0, [R0+0x4], R6, R7 ;  /* 0x000004060000758d */ /* 0x000e240001800007 */
[----:B0-----:R-:W-:Y:S05]  /*8e00*/  @!P0 BRA `(.L_x_338) ;  /* 0xfffffffc00f08947 */ /* 0x001fea000383ffff */
[----:B------:R-:W-:Y:S05]  /*8e10*/  BRA `(.L_x_336) ;  /* 0x00000000000c7947 */ /* 0x000fea0003800000 */
.L_x_337:
[----:B------:R-:W0:Y:S02]  /*8e20*/  LD.E R0, desc[UR22][R2.64+0x4] ;  /* 0x0000041602007980 */ /* 0x000e24000c101900 */
[----:B0-----:R-:W-:-:S05]  /*8e30*/  IADD3 R7, PT, PT, R11, R0, RZ ;  /* 0x000000000b077210 */ /* 0x001fca0007ffe0ff */
[----:B------:R1:W-:Y:S02]  /*8e40*/  ST.E desc[UR22][R2.64+0x4], R7 ;  /* 0x0000040702007985 */ /* 0x0003e4000c101916 */
.L_x_336:
[----:B------:R-:W-:Y:S05]  /*8e50*/  BSYNC.RECONVERGENT B0 ;  /* 0x0000000000007941 */ /* 0x000fea0003800200 */
.L_x_335:
[----:B------:R-:W-:-:S06]  /*8e60*/  UISETP.NE.AND UP0, UPT, UR14, 0x2, UPT ;  /* 0x000000020e00788c */ /* 0x000fcc000bf05270 */
[----:B------:R-:W-:-:S13]  /*8e70*/  PLOP3.LUT P0, PT, PT, PT, UP0, 0x80, 0x8 ;  /* 0x000000000008781c */ /* 0x000fda0003f0f008 */
[----:B------:R-:W-:Y:S05]  /*8e80*/  @!P0 EXIT ;  /* 0x000000000000894d */ /* 0x000fea0003800000 */
[----:B01----:R-:W-:Y:S01]  /*8e90*/  MOV R7, UR17 ;  /* 0x0000001100077c02 */ /* 0x003fe20008000f00 */
[----:B------:R-:W-:-:S04]  /*8ea0*/  HMUL2 R15, R15, R33.H0_H0 ;  /* 0x200000210f0f7232 */ /* 0x000fc80000000000 */
[----:B------:R-:W-:-:S05]  /*8eb0*/  IMAD.WIDE R6, R7, 0x2, R2 ;  /* 0x0000000207067825 */ /* 0x000fca00078e0202 */
        /* <DEDUP_REMOVED lines=8> */
.L_x_342:
[----:B------:R-:W0:Y:S02]  /*8f40*/  LDS R2, [R0] ;  /* 0x0000000000027984 */ /* 0x000e240000000800 */
[----:B0-----:R-:W-:-:S05]  /*8f50*/  HFMA2 R3, R2, 1, 1, R15 ;  /* 0x3c003c0002037831 */ /* 0x001fca000000000f */
[----:B------:R-:W0:Y:S02]  /*8f60*/  ATOMS.CAST.SPIN P0, [R0], R2, R3 ;  /* 0x000000020000758d */ /* 0x000e240001800003 */
[----:B0-----:R-:W-:Y:S05]  /*8f70*/  @!P0 BRA `(.L_x_342) ;  /* 0xfffffffc00f08947 */ /* 0x001fea000383ffff */
[----:B------:R-:W-:Y:S05]  /*8f80*/  BRA `(.L_x_340) ;  /* 0x00000000000c7947 */ /* 0x000fea0003800000 */
.L_x_341:
[----:B------:R-:W2:Y:S02]  /*8f90*/  LD.E R0, desc[UR22][R6.64] ;  /* 0x0000001606007980 */ /* 0x000ea4000c101900 */
[----:B--2---:R-:W-:-:S05]  /*8fa0*/  IADD3 R3, PT, PT, R15, R0, RZ ;  /* 0x000000000f037210 */ /* 0x004fca0007ffe0ff */
[----:B------:R0:W-:Y:S02]  /*8fb0*/  ST.E desc[UR22][R6.64], R3 ;  /* 0x0000000306007985 */ /* 0x0001e4000c101916 */
.L_x_340:
[----:B------:R-:W-:Y:S05]  /*8fc0*/  BSYNC.RECONVERGENT B0 ;  /* 0x0000000000007941 */ /* 0x000fea0003800200 */
.L_x_339:
[----:B------:R1:W-:Y:S01]  /*8fd0*/  ATOM.E.ADD.F16x2.RN.STRONG.GPU P0, RZ, desc[UR22][R6.64+0x4], R33 ;  /* 0x8000042106ff79a2 */ /* 0x0003e2000c10e116 */
[----:B------:R-:W-:Y:S04]  /*8fe0*/  BSSY.RECONVERGENT B0, `(.L_x_343) ;  /* 0x000000e000007945 */ /* 0x000fe80003800200 */
[----:B-1----:R-:W-:Y:S05]  /*8ff0*/  @P0 BRA `(.L_x_344) ;  /* 0x0000000000300947 */ /* 0x002fea0003800000 */
[----:B------:R-:W1:Y:S02]  /*9000*/  QSPC.E.S P0, RZ, [R6+0x4] ;  /* 0x0000040006ff73aa */ /* 0x000e640000000500 */
[----:B-1----:R-:W-:Y:S05]  /*9010*/  @!P0 BRA `(.L_x_345) ;  /* 0x00000000001c8947 */ /* 0x002fea0003800000 */
[----:B------:R-:W-:-:S04]  /*9020*/  MOV R2, R6 ;  /* 0x0000000600027202 */ /* 0x000fc80000000f00 */
[----:B------:R-:W-:-:S07]  /*9030*/  MOV R0, R2 ;  /* 0x0000000200007202 */ /* 0x000fce0000000f00 */
.L_x_346:
[----:B------:R-:W0:Y:S02]  /*9040*/  LDS R2, [R0+0x4] ;  /* 0x0000040000027984 */ /* 0x000e240000000800 */
[----:B0-----:R-:W-:-:S05]  /*9050*/  HADD2 R3, R2, R33 ;  /* 0x0000002102037230 */ /* 0x001fca0000000000 */
[----:B------:R-:W0:Y:S02]  /*9060*/  ATOMS.CAST.SPIN P0, [R0+0x4], R2, R3 ;  /* 0x000004020000758d */ /* 0x000e240001800003 */
[----:B0-----:R-:W-:Y:S05]  /*9070*/  @!P0 BRA `(.L_x_346) ;  /* 0xfffffffc00f08947 */ /* 0x001fea000383ffff */
[----:B------:R-:W-:Y:S05]  /*9080*/  BRA `(.L_x_344) ;  /* 0x00000000000c7947 */ /* 0x000fea0003800000 */
.L_x_345:
[----:B------:R-:W0:Y:S02]  /*9090*/  LD.E R0, desc[UR22][R6.64+0x4] ;  /* 0x0000041606007980 */ /* 0x000e24000c101900 */
[----:B0-----:R-:W-:-:S05]  /*90a0*/  IADD3 R3, PT, PT, R33, R0, RZ ;  /* 0x0000000021037210 */ /* 0x001fca0007ffe0ff */
[----:B------:R1:W-:Y:S02]  /*90b0*/  ST.E desc[UR22][R6.64+0x4], R3 ;  /* 0x0000040306007985 */ /* 0x0003e4000c101916 */
.L_x_344:
[----:B------:R-:W-:Y:S05]  /*90c0*/  BSYNC.RECONVERGENT B0 ;  /* 0x0000000000007941 */ /* 0x000fea0003800200 */
.L_x_343:
        /* <DEDUP_REMOVED lines=14> */
.L_x_350:
[----:B------:R-:W0:Y:S02]  /*91b0*/  LDS R2, [R0] ;  /* 0x0000000000027984 */ /* 0x000e240000000800 */
[----:B0-----:R-:W-:-:S05]  /*91c0*/  HFMA2 R3, R2, 1, 1, R5 ;  /* 0x3c003c0002037831 */ /* 0x001fca0000000005 */
[----:B------:R-:W0:Y:S02]  /*91d0*/  ATOMS.CAST.SPIN P0, [R0], R2, R3 ;  /* 0x000000020000758d */ /* 0x000e240001800003 */
[----:B0-----:R-:W-:Y:S05]  /*91e0*/  @!P0 BRA `(.L_x_350) ;  /* 0xfffffffc00f08947 */ /* 0x001fea000383ffff */
[----:B------:R-:W-:Y:S05]  /*91f0*/  BRA `(.L_x_348) ;  /* 0x00000000000c7947 */ /* 0x000fea0003800000 */
.L_x_349:
[----:B------:R-:W2:Y:S02]  /*9200*/  LD.E R0, desc[UR22][R6.64] ;  /* 0x0000001606007980 */ /* 0x000ea4000c101900 */
[----:B--2---:R-:W-:-:S05]  /*9210*/  IADD3 R3, PT, PT, R5, R0, RZ ;  /* 0x0000000005037210 */ /* 0x004fca0007ffe0ff */
[----:B------:R0:W-:Y:S02]  /*9220*/  ST.E desc[UR22][R6.64], R3 ;  /* 0x0000000306007985 */ /* 0x0001e4000c101916 */
.L_x_348:
[----:B------:R-:W-:Y:S05]  /*9230*/  BSYNC.RECONVERGENT B0 ;  /* 0x0000000000007941 */ /* 0x000fea0003800200 */
.L_x_347:
[----:B------:R1:W-:Y:S02]  /*9240*/  ATOM.E.ADD.F16x2.RN.STRONG.GPU P0, RZ, desc[UR22][R6.64+0x4], R9 ;  /* 0x8000040906ff79a2 */ /* 0x0003e4000c10e116 */
[----:B-1----:R-:W-:Y:S05]  /*9250*/  @P0 EXIT ;  /* 0x000000000000094d */ /* 0x002fea0003800000 */
[----:B------:R-:W1:Y:S02]  /*9260*/  QSPC.E.S P0, RZ, [R6+0x4] ;  /* 0x0000040006ff73aa */ /* 0x000e640000000500 */
[----:B-1----:R-:W-:Y:S05]  /*9270*/  @!P0 BRA `(.L_x_351) ;  /* 0x00000000001c8947 */ /* 0x002fea0003800000 */
[----:B------:R-:W-:-:S04]  /*9280*/  MOV R2, R6 ;  /* 0x0000000600027202 */ /* 0x000fc80000000f00 */
[----:B------:R-:W-:-:S07]  /*9290*/  MOV R0, R2 ;  /* 0x0000000200007202 */ /* 0x000fce0000000f00 */
.L_x_352:
[----:B------:R-:W0:Y:S02]  /*92a0*/  LDS R2, [R0+0x4] ;  /* 0x0000040000027984 */ /* 0x000e240000000800 */
[----:B0-----:R-:W-:-:S05]  /*92b0*/  HADD2 R3, R2, R9 ;  /* 0x0000000902037230 */ /* 0x001fca0000000000 */
[----:B------:R-:W0:Y:S02]  /*92c0*/  ATOMS.CAST.SPIN P0, [R0+0x4], R2, R3 ;  /* 0x000004020000758d */ /* 0x000e240001800003 */
[----:B0-----:R-:W-:Y:S05]  /*92d0*/  @!P0 BRA `(.L_x_352) ;  /* 0xfffffffc00f08947 */ /* 0x001fea000383ffff */
[----:B------:R-:W-:Y:S05]  /*92e0*/  EXIT ;  /* 0x000000000000794d */ /* 0x000fea0003800000 */
.L_x_351:
[----:B------:R-:W0:Y:S02]  /*92f0*/  LD.E R0, desc[UR22][R6.64+0x4] ;  /* 0x0000041606007980 */ /* 0x000e24000c101900 */
[----:B0-----:R-:W-:-:S05]  /*9300*/  IADD3 R3, PT, PT, R9, R0, RZ ;  /* 0x0000000009037210 */ /* 0x001fca0007ffe0ff */
[----:B------:R-:W-:Y:S01]  /*9310*/  ST.E desc[UR22][R6.64+0x4], R3 ;  /* 0x0000040306007985 */ /* 0x000fe2000c101916 */
[----:B------:R-:W-:Y:S05]  /*9320*/  EXIT ;  /* 0x000000000000794d */ /* 0x000fea0003800000 */
.L_x_353:
        /* <DEDUP_REMOVED lines=13> */
.L_x_3918:


//--------------------- .text._Z23gemm_half_q_half_kernelILi4ELi12ELb1ELb1ELi64EEvPK6__halfPKjS4_S2_PS0_iiiiPKtS7_iiiiiibS2_i --------------------------
	.section	.text._Z23gemm_half_q_half_kernelILi4ELi12ELb1ELb1ELi64EEvPK6__halfPKjS4_S2_PS0_iiiiPKtS7_iiiiiibS2_i,"ax",@progbits
	.align	128
        .global         _Z23gemm_half_q_half_kernelILi4ELi12ELb1ELb1ELi64EEvPK6__halfPKjS4_S2_PS0_iiiiPKtS7_iiiiiibS2_i
        .type           _Z23gemm_half_q_half_kernelILi4ELi12ELb1ELb1ELi64EEvPK6__halfPKjS4_S2_PS0_iiiiPKtS7_iiiiiibS2_i,@function
        .size           _Z23gemm_half_q_half_kernelILi4ELi12ELb1ELb1ELi64EEvPK6__halfPKjS4_S2_PS0_iiiiPKtS7_iiiiiibS2_i,(.L_x_3919 - _Z23gemm_half_q_half_kernelILi4ELi12ELb1ELb1ELi64EEvPK6__halfPKjS4_S2_PS0_iiiiPKtS7_iiiiiibS2_i)
        .other          _Z23gemm_half_q_half_kernelILi4ELi12ELb1ELb1ELi64EEvPK6__halfPKjS4_S2_PS0_iiiiPKtS7_iiiiiibS2_i,@"STO_CUDA_ENTRY STV_DEFAULT"
_Z23gemm_half_q_half_kernelILi4ELi12ELb1ELb1ELi64EEvPK6__halfPKjS4_S2_PS0_iiiiPKtS7_iiiiiibS2_i:
.text._Z23gemm_half_q_half_kernelILi4ELi12ELb1ELb1ELi64EEvPK6__halfPKjS4_S2_PS0_iiiiPKtS7_iiiiiibS2_i:
        /* <DEDUP_REMOVED lines=36> */
.L_x_354:
        /* <DEDUP_REMOVED lines=41> */
.L_x_360:
        /* <DEDUP_REMOVED lines=32> */
.L_x_359:
        /* <DEDUP_REMOVED lines=20> */
.L_x_361:
[----:B------:R-:W-:-:S13]  /*0810*/  ISETP.EQ.AND P2, PT, R14, RZ, PT ;  /* 0x000000ff0e00720c */ /* 0x000fda0003f42270 */
[----:B------:R-:W-:Y:S05]  /*0820*/  @!P0 BRA P2, `(.L_x_356) ;  /* 0x0000000400788947 */ /* 0x000fea0001000000 */
.L_x_358:
        /* <DEDUP_REMOVED lines=12> */
.L_x_357:
        /* <DEDUP_REMOVED lines=16> */
.L_x_364:
        /* <DEDUP_REMOVED lines=32> */
.L_x_363:
        /* <DEDUP_REMOVED lines=21> */
.L_x_365:
[----:B------:R-:W-:-:S13]  /*0d40*/  ISETP.NE.OR P0, PT, R14, RZ, P0 ;  /* 0x000000ff0e00720c */ /* 0x000fda0000705670 */
[----:B------:R-:W-:Y:S05]  /*0d50*/  @!P0 BRA `(.L_x_356) ;  /* 0x00000000002c8947 */ /* 0x000fea0003800000 */
.L_x_362:
        /* <DEDUP_REMOVED lines=11> */
.L_x_356:
[----:B------:R-:W-:Y:S05]  /*0e10*/  BSYNC.RECONVERGENT B0 ;  /* 0x0000000000007941 */ /* 0x000fea0003800200 */
.L_x_355:
        /* <DEDUP_REMOVED lines=21> */
.L_x_369:
        /* <DEDUP_REMOVED lines=15> */
.L_x_368:
        /* <DEDUP_REMOVED lines=12> */
.L_x_370:
[----:B------:R-:W-:-:S13]  /*1120*/  ISETP.NE.OR P0, PT, R8, RZ, P0 ;  /* 0x000000ff0800720c */ /* 0x000fda0000705670 */
[----:B------:R-:W-:Y:S05]  /*1130*/  @!P0 BRA `(.L_x_366) ;  /* 0x00000000001c8947 */ /* 0x000fea0003800000 */
.L_x_367:
[----:B0-----:R-:W0:Y:S02]  /*1140*/  LDC.64 R4, c[0x0][0x3a0] ;  /* 0x0000e800ff047b82 */ /* 0x001e240000000a00 */
.L_x_371:
[C---:B0-----:R-:W-:Y:S01]  /*1150*/  IMAD.WIDE R6, R3.reuse, 0x2, R4 ;  /* 0x0000000203067825 */ /* 0x041fe200078e0204 */
[----:B------:R-:W-:Y:S02]  /*1160*/  IADD3 R8, PT, PT, R8, 0x1, RZ ;  /* 0x0000000108087810 */ /* 0x000fe40007ffe0ff */
[----:B------:R-:W-:Y:S02]  /*1170*/  IADD3 R3, PT, PT, R3, R85, RZ ;  /* 0x0000005503037210 */ /* 0x000fe40007ffe0ff */
[----:B------:R1:W-:Y:S01]  /*1180*/  STG.E.64 desc[UR8][R6.64], RZ ;  /* 0x000000ff06007986 */ /* 0x0003e2000c101b08 */
[----:B------:R-:W-:-:S13]  /*1190*/  ISETP.NE.AND P0, PT, R8, RZ, PT ;  /* 0x000000ff0800720c */ /* 0x000fda0003f05270 */
[----:B-1----:R-:W-:Y:S05]  /*11a0*/  @P0 BRA `(.L_x_371) ;  /* 0xfffffffc00e80947 */ /* 0x002fea000383ffff */
.L_x_366:
        /* <DEDUP_REMOVED lines=15> */
.L_x_373:
        /* <DEDUP_REMOVED lines=44> */
.L_x_372:
[----:B------:R1:W5:Y:S01]  /*1560*/  LDL.64 R100, [R1] ;  /* 0x0000000001647983 */ /* 0x0003620000100a00 */
[----:B------:R-:W2:Y:S01]  /*1570*/  LDCU UR4, c[0x0][0x3c8] ;  /* 0x00007900ff0477ac */ /* 0x000ea20008000800 */
[----:B------:R-:W-:Y:S01]  /*1580*/  HFMA2 R7, -RZ, RZ, 0, 0 ;  /* 0x00000000ff077431 */ /* 0x000fe200000001ff */
[----:B0-----:R-:W-:Y:S02]  /*1590*/  CS2R R4, SRZ ;  /* 0x0000000000047805 */ /* 0x001fe4000001ff00 */
[----:B------:R-:W-:Y:S01]  /*15a0*/  MOV R8, RZ ;  /* 0x000000ff00087202 */ /* 0x000fe20000000f00 */
[----:B------:R-:W0:Y:S01]  /*15b0*/  LDCU UR5, c[0x0][0x3cc] ;  /* 0x00007980ff0577ac */ /* 0x000e220008000800 */
[----:B------:R-:W3:Y:S01]  /*15c0*/  LDCU UR6, c[0x0][0x3d0] ;  /* 0x00007a00ff0677ac */ /* 0x000ee20008000800 */
[----:B------:R-:W4:Y:S01]  /*15d0*/  LDCU UR12, c[0x0][0x3d4] ;  /* 0x00007a80ff0c77ac */ /* 0x000f220008000800 */
[----:B------:R-:W1:Y:S01]  /*15e0*/  LDCU UR10, c[0x0][0x3d8] ;  /* 0x00007b00ff0a77ac */ /* 0x000e620008000800 */
[----:B--2---:R-:W-:-:S02]  /*15f0*/  ISETP.GT.AND P0, PT, R97, UR4, PT ;  /* 0x0000000461007c0c */ /* 0x004fc4000bf04270 */
[C---:B------:R-:W-:Y:S02]  /*1600*/  VIMNMX R0, PT, PT, R97.reuse, UR4, PT ;  /* 0x0000000461007c48 */ /* 0x040fe4000bfe0100 */
[C---:B0-----:R-:W-:Y:S02]  /*1610*/  ISETP.GT.AND P2, PT, R97.reuse, UR5, PT ;  /* 0x0000000561007c0c */ /* 0x041fe4000bf44270 */
[----:B------:R-:W-:Y:S02]  /*1620*/  SHF.R.S32.HI R3, RZ, 0x1f, R0 ;  /* 0x0000001fff037819 */ /* 0x000fe40000011400 */
[----:B---3--:R-:W-:Y:S02]  /*1630*/  ISETP.GT.AND P3, PT, R97, UR6, PT ;  /* 0x0000000661007c0c */ /* 0x008fe4000bf64270 */
[----:B------:R-:W-:Y:S01]  /*1640*/  LEA.HI R3, R3, R0, RZ, 0x5 ;  /* 0x0000000003037211 */ /* 0x000fe200078f28ff */
[----:B------:R-:W-:Y:S01]  /*1650*/  HFMA2 R0, -RZ, RZ, 0, 0 ;  /* 0x00000000ff007431 */ /* 0x000fe200000001ff */
[----:B----4-:R-:W-:-:S02]  /*1660*/  ISETP.GT.AND P4, PT, R97, UR12, PT ;  /* 0x0000000c61007c0c */ /* 0x010fc4000bf84270 */
[----:B------:R-:W-:Y:S02]  /*1670*/  SHF.R.S32.HI R13, RZ, 0x5, R3 ;  /* 0x00000005ff0d7819 */ /* 0x000fe40000011403 */
[----:B-1----:R-:W-:Y:S01]  /*1680*/  ISETP.GT.AND P5, PT, R97, UR10, PT ;  /* 0x0000000a61007c0c */ /* 0x002fe2000bfa4270 */
        /* <DEDUP_REMOVED lines=8> */
.L_x_374:
        /* <DEDUP_REMOVED lines=8> */
.L_x_375:
        /* <DEDUP_REMOVED lines=8> */
.L_x_376:
        /* <DEDUP_REMOVED lines=8> */
.L_x_377:
        /* <DEDUP_REMOVED lines=8> */
.L_x_378:
[----:B------:R-:W-:Y:S01]  /*1910*/  LEA R0, R13, R0, 0x3 ;  /* 0x000000000d007211 */ /* 0x000fe200078e18ff */
[----:B------:R-:W0:Y:S01]  /*1920*/  S2UR UR5, SR_CgaCtaId ;  /* 0x00000000000579c3 */ /* 0x000e220000008800 */
[----:B------:R-:W1:Y:S01]  /*1930*/  LDCU.64 UR10, c[0x0][0x388] ;  /* 0x00007100ff0a77ac */ /* 0x000e620008000a00 */
[----:B------:R-:W-:Y:S02]  /*1940*/  VIMNMX R2, PT, PT, R2, UR12, PT ;  /* 0x0000000c02027c48 */ /* 0x000fe4000bfe0100 */
[----:B------:R-:W-:Y:S01]  /*1950*/  IADD3 R0, PT, PT, R5, R0, R4 ;  /* 0x0000000005007210 */ /* 0x000fe20007ffe004 */
[----:B------:R-:W-:Y:S01]  /*1960*/  UMOV UR4, 0x400 ;  /* 0x0000040000047882 */ /* 0x000fe20000000000 */
[----:B------:R-:W-:Y:S02]  /*1970*/  MOV R89, RZ ;  /* 0x000000ff00597202 */ /* 0x000fe40000000f00 */
[----:B------:R-:W-:Y:S02]  /*1980*/  IADD3 R0, PT, PT, R8, R0, R7 ;  /* 0x0000000008007210 */ /* 0x000fe40007ffe007 */
[----:B------:R-:W-:-:S02]  /*1990*/  PRMT R8, RZ, 0x5410, RZ ;  /* 0x00005410ff087816 */ /* 0x000fc400000000ff */
[----:B------:R-:W-:Y:S01]  /*19a0*/  PRMT R7, RZ, 0x5410, RZ ;  /* 0x00005410ff077816 */ /* 0x000fe200000000ff */
        /* <DEDUP_REMOVED lines=16> */
[----:B-----5:R-:W-:Y:S01]  /*1ab0*/  IADD3 R90, PT, PT, R97, R90, RZ ;  /* 0x0000005a615a7210 */ /* 0x020fe20007ffe0ff */
        /* <DEDUP_REMOVED lines=10> */
.L_x_396:
[----:B------:R-:W-:Y:S02]  /*1b60*/  ISETP.NE.AND P3, PT, R97, R90, PT ;  /* 0x0000005a6100720c */ /* 0x000fe40003f65270 */
[----:B------:R-:W-:Y:S02]  /*1b70*/  MOV R14, R26 ;  /* 0x0000001a000e7202 */ /* 0x000fe40000000f00 */
[----:B------:R-:W-:-:S05]  /*1b80*/  MOV R15, R27 ;  /* 0x0000001b000f7202 */ /* 0x000fca0000000f00 */
[----:B------:R-:W2:Y:S04]  /*1b90*/  LDG.E.128.CONSTANT R16, desc[UR8][R14.64] ;  /* 0x000000080e107981 */ /* 0x000ea8000c1e9d00 */
[----:B------:R-:W-:-:S05]  /*1ba0*/  @!P3 LEA R9, R89, R1, 0x3 ;  /* 0x000000015909b211 */ /* 0x000fca00078e18ff */
[----:B------:R2:W3:Y:S01]  /*1bb0*/  @!P3 LDL.64 R10, [R9+0x8] ;  /* 0x00000800090ab983 */ /* 0x0004e20000100a00 */
[----:B------:R-:W-:Y:S02]  /*1bc0*/  @!P3 MOV R25, R21 ;  /* 0x000000150019b202 */ /* 0x000fe40000000f00 */
[----:B------:R-:W-:-:S03]  /*1bd0*/  ISETP.NE.AND P2, PT, R95, RZ, PT ;  /* 0x000000ff5f00720c */ /* 0x000fc60003f45270 */
[----:B------:R0:W5:Y:S01]  /*1be0*/  @!P3 LDG.E.U16.CONSTANT R12, desc[UR8][R24.64] ;  /* 0x00000008180cb981 */ /* 0x000162000c1e9500 */
[----:B------:R-:W-:Y:S02]  /*1bf0*/  MOV R20, 0x2c00 ;  /* 0x00002c0000147802 */ /* 0x000fe40000000f00 */
[----:B------:R-:W-:Y:S02]  /*1c00*/  ISETP.NE.AND P1, PT, R96, 0x1, PT ;  /* 0x000000016000780c */ /* 0x000fe40003f25270 */
[----:B------:R-:W-:Y:S02]  /*1c10*/  @!P3 IADD3 R43, PT, PT, R89, 0x1, RZ ;  /* 0x00000001592bb810 */ /* 0x000fe40007ffe0ff */
[----:B--2---:R-:W-:Y:S02]  /*1c20*/  LOP3.LUT R9, R16, 0xf000f, RZ, 0xc0, !PT ;  /* 0x000f000f10097812 */ /* 0x004fe400078ec0ff */
[C---:B------:R-:W-:Y:S02]  /*1c30*/  LOP3.LUT R13, R17.reuse, 0xf000f, RZ, 0xc0, !PT ;  /* 0x000f000f110d7812 */ /* 0x040fe400078ec0ff */
[----:B------:R-:W-:-:S02]  /*1c40*/  LOP3.LUT R23, R17, 0xf000f0, RZ, 0xc0, !PT ;  /* 0x00f000f011177812 */ /* 0x000fc400078ec0ff */
[----:B---3--:R-:W-:Y:S02]  /*1c50*/  @!P3 PRMT R100, R10, 0x7610, R100 ;  /* 0x000076100a64b816 */ /* 0x008fe40000000064 */
[----:B------:R-:W-:Y:S02]  /*1c60*/  @!P3 PRMT R101, R11, 0x7610, R101 ;  /* 0x000076100b65b816 */ /* 0x000fe40000000065 */
[----:B------:R-:W-:Y:S02]  /*1c70*/  @!P3 PRMT R100, R100, 0x7610, R10 ;  /* 0x000076106464b816 */ /* 0x000fe4000000000a */
[----:B------:R-:W-:Y:S02]  /*1c80*/  LOP3.LUT R10, R16, 0xf000f0, RZ, 0xc0, !PT ;  /* 0x00f000f0100a7812 */ /* 0x000fe400078ec0ff */
[----:B------:R-:W-:Y:S02]  /*1c90*/  SHF.R.U32.HI R16, RZ, 0x8, R16 ;  /* 0x00000008ff107819 */ /* 0x000fe40000011610 */
[----:B------:R-:W-:-:S02]  /*1ca0*/  SHF.R.U32.HI R17, RZ, 0x8, R17 ;  /* 0x00000008ff117819 */ /* 0x000fc40000011611 */
[----:B------:R-:W-:Y:S02]  /*1cb0*/  SHF.R.U32.HI R28, RZ, 0x8, R18 ;  /* 0x00000008ff1c7819 */ /* 0x000fe40000011612 */
[----:B------:R-:W-:Y:S02]  /*1cc0*/  LOP3.LUT R30, R19, 0xf000f0, RZ, 0xc0, !PT ;  /* 0x00f000f0131e7812 */ /* 0x000fe400078ec0ff */
[----:B------:R-:W-:Y:S02]  /*1cd0*/  SHF.R.U32.HI R31, RZ, 0x8, R19 ;  /* 0x00000008ff1f7819 */ /* 0x000fe40000011613 */
[----:B------:R-:W-:Y:S02]  /*1ce0*/  @!P3 PRMT R101, R101, 0x7610, R11 ;  /* 0x000076106565b816 */ /* 0x000fe4000000000b */
[C---:B------:R-:W-:Y:S02]  /*1cf0*/  LOP3.LUT R26, R18.reuse, 0xf000f, RZ, 0xc0, !PT ;  /* 0x000f000f121a7812 */ /* 0x040fe400078ec0ff */
[----:B------:R-:W-:-:S02]  /*1d00*/  LOP3.LUT R27, R18, 0xf000f0, RZ, 0xc0, !PT ;  /* 0x00f000f0121b7812 */ /* 0x000fc400078ec0ff */
[----:B------:R-:W-:Y:S02]  /*1d10*/  LOP3.LUT R29, R19, 0xf000f, RZ, 0xc0, !PT ;  /* 0x000f000f131d7812 */ /* 0x000fe400078ec0ff */
[----:B------:R-:W-:Y:S02]  /*1d20*/  LOP3.LUT R11, R10, 0x64006400, RZ, 0xfc, !PT ;  /* 0x640064000a0b7812 */ /* 0x000fe400078efcff */
[----:B------:R-:W-:Y:S02]  /*1d30*/  LOP3.LUT R10, R16, 0xf000f, RZ, 0xc0, !PT ;  /* 0x000f000f100a7812 */ /* 0x000fe400078ec0ff */
[----:B0-----:R-:W-:Y:S02]  /*1d40*/  LOP3.LUT R25, R23, 0x64006400, RZ, 0xfc, !PT ;  /* 0x6400640017197812 */ /* 0x001fe400078efcff */
[----:B------:R-:W-:Y:S02]  /*1d50*/  LOP3.LUT R18, R17, 0xf000f, RZ, 0xc0, !PT ;  /* 0x000f000f11127812 */ /* 0x000fe400078ec0ff */
[----:B------:R-:W-:-:S02]  /*1d60*/  LOP3.LUT R19, R28, 0xf000f, RZ, 0xc0, !PT ;  /* 0x000f000f1c137812 */ /* 0x000fc400078ec0ff */
[----:B------:R-:W-:Y:S02]  /*1d70*/  LOP3.LUT R33, R30, 0x64006400, RZ, 0xfc, !PT ;  /* 0x640064001e217812 */ /* 0x000fe400078efcff */
[----:B------:R-:W-:Y:S02]  /*1d80*/  LOP3.LUT R16, R16, 0xf000f0, RZ, 0xc0, !PT ;  /* 0x00f000f010107812 */ /* 0x000fe400078ec0ff */
[----:B------:R-:W-:Y:S02]  /*1d90*/  LOP3.LUT R17, R17, 0xf000f0, RZ, 0xc0, !PT ;  /* 0x00f000f011117812 */ /* 0x000fe400078ec0ff */
[----:B------:R-:W-:Y:S02]  /*1da0*/  LOP3.LUT R28, R28, 0xf000f0, RZ, 0xc0, !PT ;  /* 0x00f000f01c1c7812 */ /* 0x000fe400078ec0ff */
[C---:B------:R-:W-:Y:S02]  /*1db0*/  LOP3.LUT R23, R31.reuse, 0xf000f, RZ, 0xc0, !PT ;  /* 0x000f000f1f177812 */ /* 0x040fe400078ec0ff */
        /* <DEDUP_REMOVED lines=29> */
[----:B------:R-:W-:Y:S01]  /*1f90*/  HFMA2 R37, R37, R20.H0_H0, -72, -72 ;  /* 0xd480d48025257431 */ /* 0x000fe20000040014 */
[----:B------:R-:W-:Y:S06]  /*1fa0*/  @!P2 BRA `(.L_x_380) ;  /* 0x000000040068a947 */ /* 0x000fec0003800000 */
[----:B------:R-:W0:Y:S01]  /*1fb0*/  LDS.64 R38, [UR4] ;  /* 0x00000004ff267984 */ /* 0x000e220008000a00 */
[----:B------:R-:W-:Y:S02]  /*1fc0*/  HADD2.F32 R9, -RZ, R23.H0_H0 ;  /* 0x20000017ff097230 */ /* 0x000fe40000004100 */
[----:B------:R-:W-:Y:S01]  /*1fd0*/  HADD2.F32 R11, -RZ, R26.H0_H0 ;  /* 0x2000001aff0b7230 */ /* 0x000fe20000004100 */
[----:B------:R-:W1:Y:S01]  /*1fe0*/  LDS.64 R16, [UR4+0x8] ;  /* 0x00000804ff107984 */ /* 0x000e620008000a00 */
        /* <DEDUP_REMOVED lines=13> */
[----:B------:R-:W-:Y:S02]  /*20c0*/  HADD2.F32 R10, -RZ, R18.H0_H0 ;  /* 0x20000012ff0a7230 */ /* 0x000fe40000004100 */
[----:B------:R-:W-:Y:S02]  /*20d0*/  HADD2.F32 R13, -RZ, R25.H0_H0 ;  /* 0x20000019ff0d7230 */ /* 0x000fe40000004100 */
[----:B------:R-:W-:Y:S01]  /*20e0*/  FFMA.FTZ R9, R38, R41, R9 ;  /* 0x0000002926097223 */ /* 0x000fe20000010009 */
[----:B------:R-:W-:Y:S01]  /*20f0*/  FFMA.FTZ R11, R41, R44, R46 ;  /* 0x0000002c290b7223 */ /* 0x000fe2000001002e */
[----:B------:R-:W-:Y:S02]  /*2100*/  HADD2.F32 R38, -RZ, R26.H1_H1 ;  /* 0x3000001aff267230 */ /* 0x000fe40000004100 */
[----:B------:R-:W-:Y:S02]  /*2110*/  HADD2.F32 R46, -RZ, R28.H1_H1 ;  /* 0x3000001cff2e7230 */ /* 0x000fe40000004100 */
[----:B------:R-:W-:Y:S01]  /*2120*/  FFMA.FTZ R10, R10, R40, R9 ;  /* 0x000000280a0a7223 */ /* 0x000fe20000010009 */
[----:B------:R-:W-:-:S02]  /*2130*/  HADD2.F32 R44, -RZ, R27.H0_H0 ;  /* 0x2000001bff2c7230 */ /* 0x000fc40000004100 */
[C---:B------:R-:W-:Y:S01]  /*2140*/  FFMA.FTZ R39, R41.reuse, R38, R48 ;  /* 0x0000002629277223 */ /* 0x040fe20000010030 */
[C---:B------:R-:W-:Y:S01]  /*2150*/  FFMA.FTZ R13, R40.reuse, R13, R11 ;  /* 0x0000000d280d7223 */ /* 0x040fe2000001000b */
[----:B------:R-:W-:Y:S01]  /*2160*/  FFMA.FTZ R45, R41, R46, R45 ;  /* 0x0000002e292d7223 */ /* 0x000fe2000001002d */
[----:B------:R-:W-:Y:S02]  /*2170*/  HADD2.F32 R9, -RZ, R18.H1_H1 ;  /* 0x30000012ff097230 */ /* 0x000fe40000004100 */
[----:B------:R-:W-:Y:S01]  /*2180*/  FFMA.FTZ R38, R40, R44, R39 ;  /* 0x0000002c28267223 */ /* 0x000fe20000010027 */
[----:B------:R-:W-:Y:S02]  /*2190*/  HADD2.F32 R11, -RZ, R25.H1_H1 ;  /* 0x30000019ff0b7230 */ /* 0x000fe40000004100 */
[----:B------:R-:W-:Y:S02]  /*21a0*/  HADD2.F32 R41, -RZ, R29.H0_H0 ;  /* 0x2000001dff297230 */ /* 0x000fe40000004100 */
[----:B------:R-:W-:Y:S01]  /*21b0*/  FFMA.FTZ R9, R9, R42, R10 ;  /* 0x0000002a09097223 */ /* 0x000fe2000001000a */
[----:B------:R-:W-:-:S02]  /*21c0*/  HADD2.F32 R39, -RZ, R27.H1_H1 ;  /* 0x3000001bff277230 */ /* 0x000fc40000004100 */
[----:B------:R-:W-:Y:S01]  /*21d0*/  FFMA.FTZ R44, R42, R11, R13 ;  /* 0x0000000b2a2c7223 */ /* 0x000fe2000001000d */
[----:B-1----:R-:W-:Y:S02]  /*21e0*/  HADD2.F32 R13, -RZ, R16.H0_H0 ;  /* 0x20000010ff0d7230 */ /* 0x002fe40000004100 */
[----:B------:R-:W-:Y:S01]  /*21f0*/  FFMA.FTZ R40, R40, R41, R45 ;  /* 0x0000002928287223 */ /* 0x000fe2000001002d */
[----:B------:R-:W-:Y:S02]  /*2200*/  HADD2.F32 R10, -RZ, R30.H0_H0 ;  /* 0x2000001eff0a7230 */ /* 0x000fe40000004100 */
[C---:B------:R-:W-:Y:S01]  /*2210*/  FFMA.FTZ R46, R42.reuse, R39, R38 ;  /* 0x000000272a2e7223 */ /* 0x040fe20000010026 */
[----:B------:R-:W-:Y:S02]  /*2220*/  HADD2.F32 R16, -RZ, R16.H1_H1 ;  /* 0x30000010ff107230 */ /* 0x000fe40000004100 */
[----:B------:R-:W-:Y:S01]  /*2230*/  FFMA.FTZ R42, R42, R47, R40 ;  /* 0x0000002f2a2a7223 */ /* 0x000fe20000010028 */
[----:B------:R-:W-:-:S02]  /*2240*/  HADD2.F32 R11, -RZ, R30.H1_H1 ;  /* 0x3000001eff0b7230 */ /* 0x000fc40000004100 */
[----:B------:R-:W-:Y:S01]  /*2250*/  FFMA.FTZ R10, R10, R13, R9 ;  /* 0x0000000d0a0a7223 */ /* 0x000fe20000010009 */
[--C-:B------:R-:W-:Y:S02]  /*2260*/  HADD2.F32 R38, -RZ, R17.reuse.H0_H0 ;  /* 0x20000011ff267230 */ /* 0x100fe40000004100 */
[----:B------:R-:W-:Y:S02]  /*2270*/  HADD2.F32 R40, -RZ, R17.H1_H1 ;  /* 0x30000011ff287230 */ /* 0x000fe40000004100 */
[----:B------:R-:W-:Y:S01]  /*2280*/  FFMA.FTZ R10, R11, R16, R10 ;  /* 0x000000100b0a7223 */ /* 0x000fe2000001000a */
[----:B------:R-:W-:Y:S02]  /*2290*/  HADD2.F32 R17, -RZ, R32.H0_H0 ;  /* 0x20000020ff117230 */ /* 0x000fe40000004100 */
[----:B------:R-:W-:Y:S02]  /*22a0*/  HADD2.F32 R39, -RZ, R34.H0_H0 ;  /* 0x20000022ff277230 */ /* 0x000fe40000004100 */
[----:B------:R-:W-:-:S02]  /*22b0*/  HADD2.F32 R41, -RZ, R36.H0_H0 ;  /* 0x20000024ff297230 */ /* 0x000fc40000004100 */
[C---:B------:R-:W-:Y:S01]  /*22c0*/  FFMA.FTZ R17, R13.reuse, R17, R44 ;  /* 0x000000110d117223 */ /* 0x040fe2000001002c */
[----:B------:R-:W-:Y:S02]  /*22d0*/  HADD2.F32 R11, -RZ, R32.H1_H1 ;  /* 0x30000020ff0b7230 */ /* 0x000fe40000004100 */
[C---:B------:R-:W-:Y:S01]  /*22e0*/  FFMA.FTZ R46, R13.reuse, R39, R46 ;  /* 0x000000270d2e7223 */ /* 0x040fe2000001002e */
[----:B------:R-:W-:Y:S02]  /*22f0*/  HADD2.F32 R39, -RZ, R34.H1_H1 ;  /* 0x30000022ff277230 */ /* 0x000fe40000004100 */
[----:B------:R-:W-:Y:S01]  /*2300*/  FFMA.FTZ R42, R13, R41, R42 ;  /* 0x000000290d2a7223 */ /* 0x000fe2000001002a */
[----:B------:R-:W-:Y:S02]  /*2310*/  HADD2.F32 R41, -RZ, R36.H1_H1 ;  /* 0x30000024ff297230 */ /* 0x000fe40000004100 */
[----:B------:R-:W-:Y:S01]  /*2320*/  FFMA.FTZ R11, R16, R11, R17 ;  /* 0x0000000b100b7223 */ /* 0x000fe20000010011 */
[----:B------:R-:W-:-:S02]  /*2330*/  HADD2.F32 R13, -RZ, R33.H0_H0 ;  /* 0x20000021ff0d7230 */ /* 0x000fc40000004100 */
[C---:B------:R-:W-:Y:S01]  /*2340*/  FFMA.FTZ R39, R16.reuse, R39, R46 ;  /* 0x0000002710277223 */ /* 0x040fe2000001002e */
[----:B------:R-:W-:Y:S02]  /*2350*/  HADD2.F32 R9, -RZ, R31.H0_H0 ;  /* 0x2000001fff097230 */ /* 0x000fe40000004100 */
[----:B------:R-:W-:Y:S01]  /*2360*/  FFMA.FTZ R41, R16, R41, R42 ;  /* 0x0000002910297223 */ /* 0x000fe2000001002a */
[----:B------:R-:W-:Y:S02]  /*2370*/  HADD2.F32 R16, -RZ, R35.H0_H0 ;  /* 0x20000023ff107230 */ /* 0x000fe40000004100 */
[----:B------:R-:W-:Y:S01]  /*2380*/  FFMA.FTZ R13, R38, R13, R11 ;  /* 0x0000000d260d7223 */ /* 0x000fe2000001000b */
[----:B------:R-:W-:Y:S02]  /*2390*/  HADD2.F32 R11, -RZ, R33.H1_H1 ;  /* 0x30000021ff0b7230 */ /* 0x000fe40000004100 */
[----:B------:R-:W-:Y:S01]  /*23a0*/  FFMA.FTZ R10, R9, R38, R10 ;  /* 0x00000026090a7223 */ /* 0x000fe2000001000a */
[----:B------:R-:W-:-:S02]  /*23b0*/  HADD2.F32 R42, -RZ, R37.H0_H0 ;  /* 0x20000025ff2a7230 */ /* 0x000fc40000004100 */
[----:B------:R-:W-:Y:S01]  /*23c0*/  FFMA.FTZ R16, R38, R16, R39 ;  /* 0x0000001026107223 */ /* 0x000fe20000010027 */
        /* <DEDUP_REMOVED lines=24> */
.L_x_380:
[----:B------:R-:W-:Y:S02]  /*2550*/  @!P3 MOV R89, R43 ;  /* 0x0000002b0059b202 */ /* 0x000fe40000000f00 */
[----:B-----5:R-:W-:Y:S01]  /*2560*/  @!P3 IADD3 R90, PT, PT, R12, R97, RZ ;  /* 0x000000610c5ab210 */ /* 0x020fe20007ffe0ff */
[----:B------:R-:W-:Y:S06]  /*2570*/  @!P1 BRA `(.L_x_381) ;  /* 0x00000010005c9947 */ /* 0x000fec0003800000 */
[----:B------:R-:W-:Y:S02]  /*2580*/  PRMT R9, R92, 0x9910, RZ ;  /* 0x000099105c097816 */ /* 0x000fe400000000ff */
[----:B------:R-:W-:Y:S02]  /*2590*/  ISETP.NE.AND P4, PT, R96, 0x2, PT ;  /* 0x000000026000780c */ /* 0x000fe40003f85270 */
        /* <DEDUP_REMOVED lines=92> */
.L_x_382:
        /* <DEDUP_REMOVED lines=94> */
.L_x_383:
[----:B------:R-:W-:Y:S05]  /*3140*/  @P0 BRA `(.L_x_381) ;  /* 0x0000000400680947 */ /* 0x000fea0003800000 */
[----:B------:R-:W0:Y:S01]  /*3150*/  LDS.64 R10, [UR4+0x180] ;  /* 0x00018004ff0a7984 */ /* 0x000e220008000a00 */
[--C-:B------:R-:W-:Y:S02]  /*3160*/  HADD2.F32 R9, -RZ, R23.reuse.H0_H0 ;  /* 0x20000017ff097230 */ /* 0x100fe40000004100 */
[----:B------:R-:W-:Y:S01]  /*3170*/  HADD2.F32 R42, -RZ, R23.H1_H1 ;  /* 0x30000017ff2a7230 */ /* 0x000fe20000004100 */
[----:B------:R-:W1:Y:S01]  /*3180*/  LDS.64 R16, [UR4+0x188] ;  /* 0x00018804ff107984 */ /* 0x000e620008000a00 */
[----:B------:R-:W-:Y:S02]  /*3190*/  HADD2.F32 R12, -RZ, R28.H0_H0 ;  /* 0x2000001cff0c7230 */ /* 0x000fe40000004100 */
[----:B------:R-:W-:Y:S02]  /*31a0*/  HADD2.F32 R44, -RZ, R19.H1_H1 ;  /* 0x30000013ff2c7230 */ /* 0x000fe40000004100 */
[--C-:B------:R-:W-:Y:S02]  /*31b0*/  HADD2.F32 R23, -RZ, R36.reuse.H0_H0 ;  /* 0x20000024ff177230 */ /* 0x100fe40000004100 */
[----:B------:R-:W-:-:S02]  /*31c0*/  HADD2.F32 R36, -RZ, R36.H1_H1 ;  /* 0x30000024ff247230 */ /* 0x000fc40000004100 */
[----:B0-----:R-:W-:Y:S02]  /*31d0*/  HADD2.F32 R13, -RZ, R10.H0_H0 ;  /* 0x2000000aff0d7230 */ /* 0x001fe40000004100 */
[--C-:B------:R-:W-:Y:S02]  /*31e0*/  HADD2.F32 R40, -RZ, R11.reuse.H0_H0 ;  /* 0x2000000bff287230 */ /* 0x100fe40000004100 */
[----:B------:R-:W-:Y:S02]  /*31f0*/  HADD2.F32 R39, -RZ, R11.H1_H1 ;  /* 0x3000000bff277230 */ /* 0x000fe40000004100 */
[----:B------:R-:W-:Y:S01]  /*3200*/  FFMA.FTZ R9, R9, R13, RZ ;  /* 0x0000000d09097223 */ /* 0x000fe200000100ff */
[----:B------:R-:W-:Y:S02]  /*3210*/  HADD2.F32 R11, -RZ, R26.H0_H0 ;  /* 0x2000001aff0b7230 */ /* 0x000fe40000004100 */
[----:B------:R-:W-:Y:S02]  /*3220*/  HADD2.F32 R38, -RZ, R10.H1_H1 ;  /* 0x3000000aff267230 */ /* 0x000fe40000004100 */
[----:B------:R-:W-:-:S02]  /*3230*/  HADD2.F32 R10, -RZ, R19.H0_H0 ;  /* 0x20000013ff0a7230 */ /* 0x000fc40000004100 */
[-C--:B------:R-:W-:Y:S01]  /*3240*/  FFMA.FTZ R11, R11, R13.reuse, RZ ;  /* 0x0000000d0b0b7223 */ /* 0x080fe200000100ff */
[----:B------:R-:W-:Y:S02]  /*3250*/  HADD2.F32 R26, -RZ, R26.H1_H1 ;  /* 0x3000001aff1a7230 */ /* 0x000fe40000004100 */
[-C--:B------:R-:W-:Y:S01]  /*3260*/  FFMA.FTZ R9, R42, R38.reuse, R9 ;  /* 0x000000262a097223 */ /* 0x080fe20000010009 */
[----:B------:R-:W-:Y:S02]  /*3270*/  HADD2.F32 R42, -RZ, R28.H1_H1 ;  /* 0x3000001cff2a7230 */ /* 0x000fe40000004100 */
[----:B------:R-:W-:Y:S01]  /*3280*/  FFMA.FTZ R19, R10, R13, RZ ;  /* 0x0000000d0a137223 */ /* 0x000fe200000100ff */
[----:B------:R-:W-:Y:S02]  /*3290*/  HADD2.F32 R10, -RZ, R18.H0_H0 ;  /* 0x20000012ff0a7230 */ /* 0x000fe40000004100 */
[----:B------:R-:W-:Y:S01]  /*32a0*/  FFMA.FTZ R11, R26, R38, R11 ;  /* 0x000000261a0b7223 */ /* 0x000fe2000001000b */
[----:B------:R-:W-:-:S02]  /*32b0*/  HADD2.F32 R28, -RZ, R27.H0_H0 ;  /* 0x2000001bff1c7230 */ /* 0x000fc40000004100 */
[----:B------:R-:W-:Y:S01]  /*32c0*/  FFMA.FTZ R13, R12, R13, RZ ;  /* 0x0000000d0c0d7223 */ /* 0x000fe200000100ff */
[----:B------:R-:W-:Y:S02]  /*32d0*/  HADD2.F32 R12, -RZ, R25.H0_H0 ;  /* 0x20000019ff0c7230 */ /* 0x000fe40000004100 */
[----:B------:R-:W-:Y:S01]  /*32e0*/  FFMA.FTZ R19, R44, R38, R19 ;  /* 0x000000262c137223 */ /* 0x000fe20000010013 */
[-C--:B------:R-:W-:Y:S01]  /*32f0*/  FFMA.FTZ R10, R10, R40.reuse, R9 ;  /* 0x000000280a0a7223 */ /* 0x080fe20000010009 */
        /* <DEDUP_REMOVED lines=9> */
[----:B------:R-:W-:Y:S02]  /*3390*/  HADD2.F32 R29, -RZ, R29.H1_H1 ;  /* 0x3000001dff1d7230 */ /* 0x000fe40000004100 */
[-C--:B------:R-:W-:Y:S01]  /*33a0*/  FFMA.FTZ R18, R25, R39.reuse, R12 ;  /* 0x0000002719127223 */ /* 0x080fe2000001000c */
[----:B-1----:R-:W-:Y:S02]  /*33b0*/  HADD2.F32 R9, -RZ, R16.H0_H0 ;  /* 0x20000010ff097230 */ /* 0x002fe40000004100 */
[----:B------:R-:W-:Y:S01]  /*33c0*/  FFMA.FTZ R26, R27, R39, R26 ;  /* 0x000000271b1a7223 */ /* 0x000fe2000001001a */
[----:B------:R-:W-:-:S02]  /*33d0*/  HADD2.F32 R13, -RZ, R32.H0_H0 ;  /* 0x20000020ff0d7230 */ /* 0x000fc40000004100 */
[----:B------:R-:W-:Y:S01]  /*33e0*/  FFMA.FTZ R40, R29, R39, R40 ;  /* 0x000000271d287223 */ /* 0x000fe20000010028 */
[----:B------:R-:W-:Y:S02]  /*33f0*/  HADD2.F32 R11, -RZ, R30.H0_H0 ;  /* 0x2000001eff0b7230 */ /* 0x000fe40000004100 */
        /* <DEDUP_REMOVED lines=13> */
[-C--:B------:R-:W-:Y:S01]  /*34d0*/  FFMA.FTZ R19, R34, R16.reuse, R19 ;  /* 0x0000001022137223 */ /* 0x080fe20000010013 */
[----:B------:R-:W-:Y:S01]  /*34e0*/  FFMA.FTZ R9, R36, R16, R9 ;  /* 0x0000001024097223 */ /* 0x000fe20000010009 */
[----:B------:R-:W-:-:S02]  /*34f0*/  HADD2.F32 R10, -RZ, R31.H0_H0 ;  /* 0x2000001fff0a7230 */ /* 0x000fc40000004100 */
[-C--:B------:R-:W-:Y:S01]  /*3500*/  FFMA.FTZ R16, R18, R12.reuse, R13 ;  /* 0x0000000c12107223 */ /* 0x080fe2000001000d */
        /* <DEDUP_REMOVED lines=8> */
[----:B------:R-:W-:Y:S02]  /*3590*/  HADD2.F32 R35, -RZ, R35.H1_H1 ;  /* 0x30000023ff237230 */ /* 0x000fe40000004100 */
[-C--:B------:R-:W-:Y:S01]  /*35a0*/  FFMA.FTZ R10, R31, R17.reuse, R10 ;  /* 0x000000111f0a7223 */ /* 0x080fe2000001000a */
[----:B------:R-:W-:Y:S02]  /*35b0*/  HADD2.F32 R37, -RZ, R37.H1_H1 ;  /* 0x30000025ff257230 */ /* 0x000fe40000004100 */
[-C--:B------:R-:W-:Y:S01]  /*35c0*/  FFMA.FTZ R16, R33, R17.reuse, R16 ;  /* 0x0000001121107223 */ /* 0x080fe20000010010 */
[--C-:B------:R-:W-:Y:S02]  /*35d0*/  HADD2.F32 R9, -RZ, R100.reuse.H0_H0 ;  /* 0x20000064ff097230 */ /* 0x100fe40000004100 */
[-C--:B------:R-:W-:Y:S01]  /*35e0*/  FFMA.FTZ R18, R35, R17.reuse, R18 ;  /* 0x0000001123127223 */ /* 0x080fe20000010012 */
[----:B------:R-:W-:Y:S02]  /*35f0*/  HADD2.F32 R11, -RZ, R100.H1_H1 ;  /* 0x30000064ff0b7230 */ /* 0x000fe40000004100 */
[----:B------:R-:W-:Y:S01]  /*3600*/  FFMA.FTZ R12, R37, R17, R12 ;  /* 0x00000011250c7223 */ /* 0x000fe2000001000c */
[----:B------:R-:W-:-:S02]  /*3610*/  HADD2.F32 R13, -RZ, R101.H0_H0 ;  /* 0x20000065ff0d7230 */ /* 0x000fc40000004100 */
[----:B------:R-:W-:Y:S01]  /*3620*/  FMUL.FTZ R10, R9, R10 ;  /* 0x0000000a090a7220 */ /* 0x000fe20000410000 */
[----:B------:R-:W-:Y:S02]  /*3630*/  HADD2.F32 R19, -RZ, R101.H1_H1 ;  /* 0x30000065ff137230 */ /* 0x000fe40000004100 */
[----:B------:R-:W-:Y:S01]  /*3640*/  FMUL.FTZ R16, R11, R16 ;  /* 0x000000100b107220 */ /* 0x000fe20000410000 */
[----:B------:R-:W-:Y:S01]  /*3650*/  FMUL.FTZ R18, R13, R18 ;  /* 0x000000120d127220 */ /* 0x000fe20000410000 */
[----:B------:R-:W-:Y:S01]  /*3660*/  F2FP.F16.F32.PACK_AB R10, RZ, R10 ;  /* 0x0000000aff0a723e */ /* 0x000fe200000000ff */
[----:B------:R-:W-:Y:S02]  /*3670*/  FMUL.FTZ R12, R19, R12 ;  /* 0x0000000c130c7220 */ /* 0x000fe40000410000 */
[----:B------:R-:W-:Y:S02]  /*3680*/  F2FP.F16.F32.PACK_AB R16, RZ, R16 ;  /* 0x00000010ff10723e */ /* 0x000fe400000000ff */
[----:B------:R-:W-:-:S02]  /*3690*/  F2FP.F16.F32.PACK_AB R18, RZ, R18 ;  /* 0x00000012ff12723e */ /* 0x000fc400000000ff */
[----:B------:R-:W-:Y:S02]  /*36a0*/  F2FP.F16.F32.PACK_AB R12, RZ, R12 ;  /* 0x0000000cff0c723e */ /* 0x000fe400000000ff */
[----:B------:R-:W-:Y:S02]  /*36b0*/  PRMT R10, R10, 0x5410, R16 ;  /* 0x000054100a0a7816 */ /* 0x000fe40000000010 */
[----:B------:R-:W-:-:S03]  /*36c0*/  PRMT R18, R18, 0x5410, R12 ;  /* 0x0000541012127816 */ /* 0x000fc6000000000c */
[----:B------:R-:W-:Y:S02]  /*36d0*/  HFMA2 R2, R10, 1, 1, R2 ;  /* 0x3c003c000a027831 */ /* 0x000fe40000000002 */
[----:B------:R-:W-:-:S07]  /*36e0*/  HADD2 R0, R18, R0 ;  /* 0x0000000012007230 */ /* 0x000fce0000000000 */
.L_x_381:
[----:B------:R-:W0:Y:S02]  /*36f0*/  LDC R85, c[0x0][0x3ac] ;  /* 0x0000eb00ff557b82 */ /* 0x000e240000000800 */
[----:B0-----:R-:W-:-:S05]  /*3700*/  IMAD.WIDE R26, R85, 0x4, R14 ;  /* 0x00000004551a7825 */ /* 0x001fca00078e020e */
[----:B------:R-:W2:Y:S02]  /*3710*/  LDG.E.128.CONSTANT R16, desc[UR8][R26.64] ;  /* 0x000000081a107981 */ /* 0x000ea4000c1e9d00 */
[C---:B--2---:R-:W-:Y:S02]  /*3720*/  LOP3.LUT R9, R16.reuse, 0xf000f, RZ, 0xc0, !PT ;  /* 0x000f000f10097812 */ /* 0x044fe400078ec0ff */
[----:B------:R-:W-:Y:S02]  /*3730*/  LOP3.LUT R10, R16, 0xf000f0, RZ, 0xc0, !PT ;  /* 0x00f000f0100a7812 */ /* 0x000fe400078ec0ff */
[C---:B------:R-:W-:Y:S02]  /*3740*/  LOP3.LUT R12, R17.reuse, 0xf000f, RZ, 0xc0, !PT ;  /* 0x000f000f110c7812 */ /* 0x040fe400078ec0ff */
[----:B------:R-:W-:Y:S02]  /*3750*/  LOP3.LUT R13, R17, 0xf000f0, RZ, 0xc0, !PT ;  /* 0x00f000f0110d7812 */ /* 0x000fe400078ec0ff */
[----:B------:R-:W-:-:S02]  /*3760*/  SHF.R.U32.HI R16, RZ, 0x8, R16 ;  /* 0x00000008ff107819 */ /* 0x000fc40000011610 */
[----:B------:R-:W-:Y:S02]  /*3770*/  SHF.R.U32.HI R17, RZ, 0x8, R17 ;  /* 0x00000008ff117819 */ /* 0x000fe40000011611 */
[C---:B------:R-:W-:Y:S02]  /*3780*/  LOP3.LUT R23, R18.reuse, 0xf000f, RZ, 0xc0, !PT ;  /* 0x000f000f12177812 */ /* 0x040fe400078ec0ff */
[----:B------:R-:W-:Y:S02]  /*3790*/  LOP3.LUT R25, R18, 0xf000f0, RZ, 0xc0, !PT ;  /* 0x00f000f012197812 */ /* 0x000fe400078ec0ff */
[----:B------:R-:W-:Y:S02]  /*37a0*/  SHF.R.U32.HI R30, RZ, 0x8, R18 ;  /* 0x00000008ff1e7819 */ /* 0x000fe40000011612 */
[----:B------:R-:W-:Y:S02]  /*37b0*/  SHF.R.U32.HI R33, RZ, 0x8, R19 ;  /* 0x00000008ff217819 */ /* 0x000fe40000011613 */
        /* <DEDUP_REMOVED lines=10> */
[----:B------:R-:W-:Y:S01]  /*3860*/  HFMA2 R29, R29, R20.H0_H0, -72, -72 ;  /* 0xd480d4801d1d7431 */ /* 0x000fe20000040014 */
        /* <DEDUP_REMOVED lines=18> */
[----:B------:R-:W-:Y:S01]  /*3990*/  HADD2 R30, R31, -1032, -1032 ;  /* 0xe408e4081f1e7430 */ /* 0x000fe20000000000 */
[----:B------:R-:W-:Y:S01]  /*39a0*/  LOP3.LUT R38, R23, 0x64006400, RZ, 0xfc, !PT ;  /* 0x6400640017267812 */ /* 0x000fe200078efcff */
[----:B------:R-:W-:Y:S01]  /*39b0*/  HFMA2 R31, R35, R20.H0_H0, -72, -72 ;  /* 0xd480d480231f7431 */ /* 0x000fe20000040014 */
[----:B------:R-:W-:Y:S01]  /*39c0*/  LOP3.LUT R39, R25, 0x64006400, RZ, 0xfc, !PT ;  /* 0x6400640019277812 */ /* 0x000fe200078efcff */
[----:B------:R-:W-:-:S02]  /*39d0*/  HADD2 R23, R9, -1032, -1032 ;  /* 0xe408e40809177430 */ /* 0x000fc40000000000 */
[-C--:B------:R-:W-:Y:S02]  /*39e0*/  HFMA2 R25, R13, R20.reuse.H0_H0, -72, -72 ;  /* 0xd480d4800d197431 */ /* 0x080fe40000040014 */
[-C--:B------:R-:W-:Y:S02]  /*39f0*/  HFMA2 R33, R33, R20.reuse.H0_H0, -72, -72 ;  /* 0xd480d48021217431 */ /* 0x080fe40000040014 */
[----:B------:R-:W-:Y:S02]  /*3a00*/  HADD2 R34, R34, -1032, -1032 ;  /* 0xe408e40822227430 */ /* 0x000fe40000000000 */
[-C--:B------:R-:W-:Y:S02]  /*3a10*/  HFMA2 R35, R17, R20.reuse.H0_H0, -72, -72 ;  /* 0xd480d48011237431 */ /* 0x080fe40000040014 */
[----:B------:R-:W-:Y:S02]  /*3a20*/  HADD2 R36, R36, -1032, -1032 ;  /* 0xe408e40824247430 */ /* 0x000fe40000000000 */
[----:B------:R-:W-:-:S02]  /*3a30*/  HFMA2 R37, R37, R20.H0_H0, -72, -72 ;  /* 0xd480d48025257431 */ /* 0x000fc40000040014 */
[----:B------:R-:W-:Y:S02]  /*3a40*/  HADD2 R38, R38, -1032, -1032 ;  /* 0xe408e40826267430 */ /* 0x000fe40000000000 */
[----:B------:R-:W-:Y:S01]  /*3a50*/  HFMA2 R39, R39, R20.H0_H0, -72, -72 ;  /* 0xd480d48027277431 */ /* 0x000fe20000040014 */
[----:B------:R-:W-:Y:S06]  /*3a60*/  @!P2 BRA `(.L_x_384) ;  /* 0x000000040068a947 */ /* 0x000fec0003800000 */
[----:B------:R-:W0:Y:S01]  /*3a70*/  LDS.64 R12, [UR4+0x10] ;  /* 0x00001004ff0c7984 */ /* 0x000e220008000a00 */
[----:B------:R-:W-:Y:S02]  /*3a80*/  HADD2.F32 R43, -RZ, R19.H0_H0 ;  /* 0x20000013ff2b7230 */ /* 0x000fe40000004100 */
[----:B------:R-:W-:Y:S01]  /*3a90*/  HADD2.F32 R9, -RZ, R23.H0_H0 ;  /* 0x20000017ff097230 */ /* 0x000fe20000004100 */
[----:B------:R-:W1:Y:S01]  /*3aa0*/  LDS.64 R16, [UR4+0x18] ;  /* 0x00001804ff107984 */ /* 0x000e620008000a00 */
        /* <DEDUP_REMOVED lines=86> */
.L_x_384:
[----:B------:R-:W-:Y:S05]  /*4010*/  @!P1 BRA `(.L_x_385) ;  /* 0x00000010005c9947 */ /* 0x000fea0003800000 */
        /* <DEDUP_REMOVED lines=94> */
.L_x_386:
        /* <DEDUP_REMOVED lines=94> */
.L_x_387:
        /* <DEDUP_REMOVED lines=91> */
.L_x_385:
[----:B------:R-:W-:-:S05]  /*5190*/  IMAD.WIDE R26, R85, 0x4, R26 ;  /* 0x00000004551a7825 */ /* 0x000fca00078e021a */
        /* <DEDUP_REMOVED lines=144> */
.L_x_388:
        /* <DEDUP_REMOVED lines=95> */
.L_x_390:
        /* <DEDUP_REMOVED lines=94> */
.L_x_391:
        /* <DEDUP_REMOVED lines=91> */
.L_x_389:
        /* <DEDUP_REMOVED lines=9> */
[----:B------:R-:W-:Y:S02]  /*6cb0*/  LOP3.LUT R18, R19, 0xf000f0, RZ, 0xc0, !PT ;  /* 0x00f000f013127812 */ /* 0x000fe400078ec0ff */
[----:B------:R-:W-:Y:S02]  /*6cc0*/  SHF.R.U32.HI R16, RZ, 0x8, R16 ;  /* 0x00000008ff107819 */ /* 0x000fe40000011610 */
[----:B------:R-:W-:Y:S02]  /*6cd0*/  SHF.R.U32.HI R17, RZ, 0x8, R17 ;  /* 0x00000008ff117819 */ /* 0x000fe40000011611 */
        /* <DEDUP_REMOVED lines=133> */
.L_x_392:
[----:B------:R-:W-:Y:S05]  /*7530*/  @!P1 BRA `(.L_x_393) ;  /* 0x00000010005c9947 */ /* 0x000fea0003800000 */
[----:B------:R-:W-:Y:S02]  /*7540*/  PRMT R9, R92, 0x9910, RZ ;  /* 0x000099105c097816 */ /* 0x000fe400000000ff */
[----:B------:R-:W-:Y:S02]  /*7550*/  ISETP.NE.AND P3, PT, R96, 0x2, PT ;  /* 0x000000026000780c */ /* 0x000fe40003f65270 */
        /* <DEDUP_REMOVED lines=92> */
.L_x_394:
        /* <DEDUP_REMOVED lines=94> */
.L_x_395:
[----:B------:R-:W-:Y:S05]  /*8100*/  @P0 BRA `(.L_x_393) ;  /* 0x0000000400680947 */ /* 0x000fea0003800000 */
[----:B------:R-:W0:Y:S01]  /*8110*/  LDS.64 R10, [UR4+0x1b0] ;  /* 0x0001b004ff0a7984 */ /* 0x000e220008000a00 */
[--C-:B------:R-:W-:Y:S02]  /*8120*/  HADD2.F32 R9, -RZ, R33.reuse.H0_H0 ;  /* 0x20000021ff097230 */ /* 0x100fe40000004100 */
[----:B------:R-:W-:Y:S01]  /*8130*/  HADD2.F32 R12, -RZ, R34.H0_H0 ;  /* 0x20000022ff0c7230 */ /* 0x000fe20000004100 */
[----:B------:R-:W1:Y:S01]  /*8140*/  LDS.64 R16, [UR4+0x1b8] ;  /* 0x0001b804ff107984 */ /* 0x000e620008000a00 */
[----:B------:R-:W-:Y:S02]  /*8150*/  HADD2.F32 R33, -RZ, R33.H1_H1 ;  /* 0x30000021ff217230 */ /* 0x000fe40000004100 */
[--C-:B0-----:R-:W-:Y:S02]  /*8160*/  HADD2.F32 R13, -RZ, R10.reuse.H0_H0 ;  /* 0x2000000aff0d7230 */ /* 0x101fe40000004100 */
[----:B------:R-:W-:Y:S02]  /*8170*/  HADD2.F32 R39, -RZ, R10.H1_H1 ;  /* 0x3000000aff277230 */ /* 0x000fe40000004100 */
[----:B------:R-:W-:-:S02]  /*8180*/  HADD2.F32 R41, -RZ, R11.H0_H0 ;  /* 0x2000000bff297230 */ /* 0x000fc40000004100 */
[-C--:B------:R-:W-:Y:S01]  /*8190*/  FFMA.FTZ R40, R9, R13.reuse, RZ ;  /* 0x0000000d09287223 */ /* 0x080fe200000100ff */
[----:B------:R-:W-:Y:S02]  /*81a0*/  HADD2.F32 R42, -RZ, R11.H1_H1 ;  /* 0x3000000bff2a7230 */ /* 0x000fe40000004100 */
[----:B------:R-:W-:Y:S01]  /*81b0*/  FFMA.FTZ R12, R12, R13, RZ ;  /* 0x0000000d0c0c7223 */ /* 0x000fe200000100ff */
[--C-:B------:R-:W-:Y:S02]  /*81c0*/  HADD2.F32 R10, -RZ, R31.reuse.H0_H0 ;  /* 0x2000001fff0a7230 */ /* 0x100fe40000004100 */
[----:B------:R-:W-:Y:S01]  /*81d0*/  FFMA.FTZ R40, R33, R39, R40 ;  /* 0x0000002721287223 */ /* 0x000fe20000010028 */
[----:B------:R-:W-:Y:S02]  /*81e0*/  HADD2.F32 R11, -RZ, R32.H0_H0 ;  /* 0x20000020ff0b7230 */ /* 0x000fe40000004100 */
[----:B------:R-:W-:Y:S02]  /*81f0*/  HADD2.F32 R31, -RZ, R31.H1_H1 ;  /* 0x3000001fff1f7230 */ /* 0x000fe40000004100 */
[----:B------:R-:W-:Y:S01]  /*8200*/  FFMA.FTZ R10, R10, R13, RZ ;  /* 0x0000000d0a0a7223 */ /* 0x000fe200000100ff */
[----:B------:R-:W-:-:S02]  /*8210*/  HADD2.F32 R33, -RZ, R34.H1_H1 ;  /* 0x30000022ff217230 */ /* 0x000fc40000004100 */
[----:B------:R-:W-:Y:S01]  /*8220*/  FFMA.FTZ R44, R11, R13, RZ ;  /* 0x0000000d0b2c7223 */ /* 0x000fe200000100ff */
[----:B------:R-:W-:Y:S02]  /*8230*/  HADD2.F32 R13, -RZ, R32.H1_H1 ;  /* 0x30000020ff0d7230 */ /* 0x000fe40000004100 */
[-C--:B------:R-:W-:Y:S01]  /*8240*/  FFMA.FTZ R10, R31, R39.reuse, R10 ;  /* 0x000000271f0a7223 */ /* 0x080fe2000001000a */
[----:B------:R-:W-:Y:S02]  /*8250*/  HADD2.F32 R31, -RZ, R23.H0_H0 ;  /* 0x20000017ff1f7230 */ /* 0x000fe40000004100 */
[-C--:B------:R-:W-:Y:S01]  /*8260*/  FFMA.FTZ R12, R33, R39.reuse, R12 ;  /* 0x00000027210c7223 */ /* 0x080fe2000001000c */
[----:B------:R-:W-:Y:S02]  /*8270*/  HADD2.F32 R11, -RZ, R19.H0_H0 ;  /* 0x20000013ff0b7230 */ /* 0x000fe40000004100 */
[----:B------:R-:W-:Y:S01]  /*8280*/  FFMA.FTZ R44, R13, R39, R44 ;  /* 0x000000270d2c7223 */ /* 0x000fe2000001002c */
[----:B------:R-:W-:-:S02]  /*8290*/  HADD2.F32 R9, -RZ, R18.H0_H0 ;  /* 0x20000012ff097230 */ /* 0x000fc40000004100 */
[----:B------:R-:W-:Y:S02]  /*82a0*/  HADD2.F32 R18, -RZ, R18.H1_H1 ;  /* 0x30000012ff127230 */ /* 0x000fe40000004100 */
        /* <DEDUP_REMOVED lines=9> */
[-C--:B------:R-:W-:Y:S01]  /*8340*/  FFMA.FTZ R11, R10, R42.reuse, R11 ;  /* 0x0000002a0a0b7223 */ /* 0x080fe2000001000b */
[----:B-1----:R-:W-:Y:S02]  /*8350*/  HADD2.F32 R10, -RZ, R16.H0_H0 ;  /* 0x20000010ff0a7230 */ /* 0x002fe40000004100 */
[-C--:B------:R-:W-:Y:S01]  /*8360*/  FFMA.FTZ R41, R34, R42.reuse, R41 ;  /* 0x0000002a22297223 */ /* 0x080fe20000010029 */
[----:B------:R-:W-:Y:S02]  /*8370*/  HADD2.F32 R18, -RZ, R35.H0_H0 ;  /* 0x20000023ff127230 */ /* 0x000fe40000004100 */
[----:B------:R-:W-:Y:S01]  /*8380*/  FFMA.FTZ R13, R32, R42, R13 ;  /* 0x0000002a200d7223 */ /* 0x000fe2000001000d */
[----:B------:R-:W-:Y:S02]  /*8390*/  HADD2.F32 R34, -RZ, R36.H0_H0 ;  /* 0x20000024ff227230 */ /* 0x000fe40000004100 */
[----:B------:R-:W-:-:S02]  /*83a0*/  HADD2.F32 R16, -RZ, R16.H1_H1 ;  /* 0x30000010ff107230 */ /* 0x000fc40000004100 */
[-C--:B------:R-:W-:Y:S01]  /*83b0*/  FFMA.FTZ R9, R18, R10.reuse, R9 ;  /* 0x0000000a12097223 */ /* 0x080fe20000010009 */
[----:B------:R-:W-:Y:S02]  /*83c0*/  HADD2.F32 R32, -RZ, R35.H1_H1 ;  /* 0x30000023ff207230 */ /* 0x000fe40000004100 */
[----:B------:R-:W-:Y:S01]  /*83d0*/  FFMA.FTZ R11, R34, R10, R11 ;  /* 0x0000000a220b7223 */ /* 0x000fe2000001000b */
[--C-:B------:R-:W-:Y:S02]  /*83e0*/  HADD2.F32 R40, -RZ, R37.reuse.H0_H0 ;  /* 0x20000025ff287230 */ /* 0x100fe40000004100 */
        /* <DEDUP_REMOVED lines=15> */
[----:B------:R-:W-:Y:S02]  /*84e0*/  HADD2.F32 R18, -RZ, R30.H0_H0 ;  /* 0x2000001eff127230 */ /* 0x000fe40000004100 */
[-C--:B------:R-:W-:Y:S01]  /*84f0*/  FFMA.FTZ R10, R10, R12.reuse, R9 ;  /* 0x0000000c0a0a7223 */ /* 0x080fe20000010009 */
[----:B------:R-:W-:Y:S02]  /*8500*/  HADD2.F32 R32, -RZ, R20.H0_H0 ;  /* 0x20000014ff207230 */ /* 0x000fe40000004100 */
        /* <DEDUP_REMOVED lines=26> */
.L_x_393:
        /* <DEDUP_REMOVED lines=8> */
.L_x_379:
        /* <DEDUP_REMOVED lines=12> */
.L_x_402:
[----:B------:R-:W0:Y:S01]  /*87f0*/  LDC R85, c[0x0][0x3ac] ;  /* 0x0000eb00ff557b82 */ /* 0x000e220000000800 */
[----:B------:R-:W-:Y:S01]  /*8800*/  ISETP.NE.AND P2, PT, R97, R90, PT ;  /* 0x0000005a6100720c */ /* 0x000fe20003f45270 */
[----:B------:R-:W2:-:S12]  /*8810*/  LDG.E.128.CONSTANT R12, desc[UR8][R26.64] ;  /* 0x000000081a0c7981 */ /* 0x000e98000c1e9d00 */
[----:B------:R-:W-:Y:S01]  /*8820*/  @!P2 LEA R30, R89, R1, 0x3 ;  /* 0x00000001591ea211 */ /* 0x000fe200078e18ff */
[----:B------:R-:W3:Y:S05]  /*8830*/  @!P2 LDG.E.U16.CONSTANT R28, desc[UR8][R86.64] ;  /* 0x00000008561ca981 */ /* 0x000eea000c1e9500 */
[----:B------:R-:W4:Y:S01]  /*8840*/  @!P2 LDL.64 R30, [R30+0x8] ;  /* 0x000008001e1ea983 */ /* 0x000f220000100a00 */
[----:B0-----:R-:W-:-:S05]  /*8850*/  IMAD.WIDE R10, R85, 0x4, R26 ;  /* 0x00000004550a7825 */ /* 0x001fca00078e021a */
[----:B------:R0:W5:Y:S01]  /*8860*/  LDG.E.128.CONSTANT R20, desc[UR8][R10.64] ;  /* 0x000000080a147981 */ /* 0x000162000c1e9d00 */
[----:B------:R-:W-:-:S05]  /*8870*/  IMAD.WIDE R98, R85, 0x4, R10 ;  /* 0x0000000455627825 */ /* 0x000fca00078e020a */
[----:B------:R-:W5:Y:S01]  /*8880*/  LDG.E.128.CONSTANT R16, desc[UR8][R98.64] ;  /* 0x0000000862107981 */ /* 0x000f62000c1e9d00 */
[----:B------:R-:W-:Y:S01]  /*8890*/  MOV R24, 0x3000 ;  /* 0x0000300000187802 */ /* 0x000fe20000000f00 */
[----:B------:R-:W-:Y:S01]  /*88a0*/  HFMA2 R40, -RZ, RZ, 0, 0.015625 ;  /* 0x00002400ff287431 */ /* 0x000fe200000001ff */
[----:B------:R-:W-:Y:S02]  /*88b0*/  ISETP.NE.AND P3, PT, R95, RZ, PT ;  /* 0x000000ff5f00720c */ /* 0x000fe40003f65270 */
[----:B------:R-:W-:Y:S02]  /*88c0*/  ISETP.NE.AND P1, PT, R96, 0x1, PT ;  /* 0x000000016000780c */ /* 0x000fe40003f25270 */
[----:B------:R-:W-:Y:S02]  /*88d0*/  @!P2 IADD3 R102, PT, PT, R89, 0x1, RZ ;  /* 0x000000015966a810 */ /* 0x000fe40007ffe0ff */
[C---:B--2---:R-:W-:Y:S02]  /*88e0*/  LOP3.LUT R52, R12.reuse, 0x70007, RZ, 0xc0, !PT ;  /* 0x000700070c347812 */ /* 0x044fe400078ec0ff */
[----:B------:R-:W-:-:S02]  /*88f0*/  LOP3.LUT R9, R12, 0x380038, RZ, 0xc0, !PT ;  /* 0x003800380c097812 */ /* 0x000fc400078ec0ff */
[--C-:B------:R-:W-:Y:S02]  /*8900*/  SHF.R.U32.HI R49, RZ, 0x6, R12.reuse ;  /* 0x00000006ff317819 */ /* 0x100fe4000001160c */
[----:B------:R-:W-:Y:S02]  /*8910*/  SHF.R.U32.HI R12, RZ, 0xf, R12 ;  /* 0x0000000fff0c7819 */ /* 0x000fe4000001160c */
[----:B------:R-:W-:Y:S02]  /*8920*/  SHF.R.U32.HI R27, RZ, 0xf, R14 ;  /* 0x0000000fff1b7819 */ /* 0x000fe4000001160e */
[C---:B------:R-:W-:Y:S02]  /*8930*/  LOP3.LUT R53, R13.reuse, 0x70007, RZ, 0xc0, !PT ;  /* 0x000700070d357812 */ /* 0x040fe400078ec0ff */
[----:B------:R-:W-:Y:S02]  /*8940*/  LOP3.LUT R25, R13, 0x380038, RZ, 0xc0, !PT ;  /* 0x003800380d197812 */ /* 0x000fe400078ec0ff */
[----:B----4-:R-:W-:-:S02]  /*8950*/  @!P2 PRMT R100, R30, 0x7610, R100 ;  /* 0x000076101e64a816 */ /* 0x010fc40000000064 */
[----:B------:R-:W-:Y:S02]  /*8960*/  @!P2 PRMT R101, R31, 0x7610, R101 ;  /* 0x000076101f65a816 */ /* 0x000fe40000000065 */
[----:B------:R-:W-:Y:S02]  /*8970*/  @!P2 PRMT R100, R100, 0x7610, R30 ;  /* 0x000076106464a816 */ /* 0x000fe4000000001e */
[----:B---3--:R-:W-:Y:S02]  /*8980*/  @!P2 IADD3 R90, PT, PT, R28, R97, RZ ;  /* 0x000000611c5aa210 */ /* 0x008fe40007ffe0ff */
[--C-:B------:R-:W-:Y:S02]  /*8990*/  SHF.R.U32.HI R50, RZ, 0x6, R13.reuse ;  /* 0x00000006ff327819 */ /* 0x100fe4000001160d */
[----:B0-----:R-:W-:Y:S02]  /*89a0*/  SHF.R.U32.HI R10, RZ, 0xf, R13 ;  /* 0x0000000fff0a7819 */ /* 0x001fe4000001160d */
[----:B------:R-:W-:-:S02]  /*89b0*/  SHF.R.U32.HI R30, RZ, 0xf, R15 ;  /* 0x0000000fff1e7819 */ /* 0x000fc4000001160f */
[C---:B-----5:R-:W-:Y:S02]  /*89c0*/  LOP3.LUT R36, R20.reuse, 0x70007, RZ, 0xc0, !PT ;  /* 0x0007000714247812 */ /* 0x060fe400078ec0ff */
[----:B------:R-:W-:Y:S02]  /*89d0*/  LOP3.LUT R11, R20, 0x380038, RZ, 0xc0, !PT ;  /* 0x00380038140b7812 */ /* 0x000fe400078ec0ff */
[--C-:B------:R-:W-:Y:S02]  /*89e0*/  SHF.R.U32.HI R28, RZ, 0x6, R20.reuse ;  /* 0x00000006ff1c7819 */ /* 0x100fe40000011614 */
[----:B------:R-:W-:Y:S02]  /*89f0*/  SHF.R.U32.HI R13, RZ, 0xe, R20 ;  /* 0x0000000eff0d7819 */ /* 0x000fe40000011614 */
[----:B------:R-:W-:Y:S02]  /*8a00*/  LOP3.LUT R12, R12, 0x10001, RZ, 0xc0, !PT ;  /* 0x000100010c0c7812 */ /* 0x000fe400078ec0ff */
[----:B------:R-:W-:-:S02]  /*8a10*/  LOP3.LUT R42, R22, 0x70007, RZ, 0xc0, !PT ;  /* 0x00070007162a7812 */ /* 0x000fc400078ec0ff */
[----:B------:R-:W-:Y:S02]  /*8a20*/  LOP3.LUT R20, R22, 0x380038, RZ, 0xc0, !PT ;  /* 0x0038003816147812 */ /* 0x000fe400078ec0ff */
[----:B------:R-:W-:Y:S02]  /*8a30*/  SHF.R.U32.HI R37, RZ, 0x6, R22 ;  /* 0x00000006ff257819 */ /* 0x000fe40000011616 */
[C---:B------:R-:W-:Y:S02]  /*8a40*/  LOP3.LUT R54, R14.reuse, 0x70007, RZ, 0xc0, !PT ;  /* 0x000700070e367812 */ /* 0x040fe400078ec0ff */
[----:B------:R-:W-:Y:S02]  /*8a50*/  LOP3.LUT R26, R14, 0x380038, RZ, 0xc0, !PT ;  /* 0x003800380e1a7812 */ /* 0x000fe400078ec0ff */
[----:B------:R-:W-:Y:S02]  /*8a60*/  SHF.R.U32.HI R51, RZ, 0x6, R14 ;  /* 0x00000006ff337819 */ /* 0x000fe4000001160e */
[----:B------:R-:W-:-:S02]  /*8a70*/  SHF.R.U32.HI R22, RZ, 0xe, R22 ;  /* 0x0000000eff167819 */ /* 0x000fc40000011616 */
[C---:B------:R-:W-:Y:S02]  /*8a80*/  LOP3.LUT R47, R23.reuse, 0x70007, RZ, 0xc0, !PT ;  /* 0x00070007172f7812 */ /* 0x040fe400078ec0ff */
[----:B------:R-:W-:Y:S02]  /*8a90*/  LOP3.LUT R58, R23, 0x380038, RZ, 0xc0, !PT ;  /* 0x00380038173a7812 */ /* 0x000fe400078ec0ff */
[----:B------:R-:W-:Y:S02]  /*8aa0*/  SHF.R.U32.HI R43, RZ, 0x6, R23 ;  /* 0x00000006ff2b7819 */ /* 0x000fe40000011617 */
[----:B------:R-:W-:Y:S02]  /*8ab0*/  LOP3.LUT R27, R27, 0x10001, RZ, 0xc0, !PT ;  /* 0x000100011b1b7812 */ /* 0x000fe400078ec0ff */
[----:B------:R-:W-:Y:S02]  /*8ac0*/  @!P2 PRMT R101, R101, 0x7610, R31 ;  /* 0x000076106565a816 */ /* 0x000fe4000000001f */
[----:B------:R-:W-:-:S02]  /*8ad0*/  SHF.R.U32.HI R23, RZ, 0xe, R23 ;  /* 0x0000000eff177819 */ /* 0x000fc40000011617 */
[----:B------:R-:W-:Y:S02]  /*8ae0*/  LOP3.LUT R14, R10, 0x10001, RZ, 0xc0, !PT ;  /* 0x000100010a0e7812 */ /* 0x000fe400078ec0ff */
[----:B------:R-:W-:Y:S02]  /*8af0*/  LOP3.LUT R30, R30, 0x10001, RZ, 0xc0, !PT ;  /* 0x000100011e1e7812 */ /* 0x000fe400078ec0ff */
[----:B------:R-:W-:Y:S02]  /*8b00*/  LOP3.LUT R10, R12, 0x20002, R13, 0xf8, !PT ;  /* 0x000200020c0a7812 */ /* 0x000fe400078ef80d */
[----:B------:R-:W-:Y:S02]  /*8b10*/  SHF.R.U32.HI R31, RZ, 0xd, R16 ;  /* 0x0000000dff1f7819 */ /* 0x000fe40000011610 */
[C---:B------:R-:W-:Y:S02]  /*8b20*/  LOP3.LUT R66, R15.reuse, 0x70007, RZ, 0xc0, !PT ;  /* 0x000700070f427812 */ /* 0x040fe400078ec0ff */
[----:B------:R-:W-:-:S02]  /*8b30*/  LOP3.LUT R56, R15, 0x380038, RZ, 0xc0, !PT ;  /* 0x003800380f387812 */ /* 0x000fc400078ec0ff */
[----:B------:R-:W-:Y:S02]  /*8b40*/  SHF.R.U32.HI R55, RZ, 0x6, R15 ;  /* 0x00000006ff377819 */ /* 0x000fe4000001160f */
[C---:B------:R-:W-:Y:S02]  /*8b50*/  LOP3.LUT R38, R21.reuse, 0x70007, RZ, 0xc0, !PT ;  /* 0x0007000715267812 */ /* 0x040fe400078ec0ff */
[----:B------:R-:W-:Y:S02]  /*8b60*/  LOP3.LUT R15, R21, 0x380038, RZ, 0xc0, !PT ;  /* 0x00380038150f7812 */ /* 0x000fe400078ec0ff */
[----:B------:R-:W-:Y:S02]  /*8b70*/  SHF.R.U32.HI R29, RZ, 0x6, R21 ;  /* 0x00000006ff1d7819 */ /* 0x000fe40000011615 */
[----:B------:R-:W-:Y:S02]  /*8b80*/  LOP3.LUT R34, R27, 0x20002, R22, 0xf8, !PT ;  /* 0x000200021b227812 */ /* 0x000fe400078ef816 */
[----:B------:R-:W-:-:S02]  /*8b90*/  SHF.R.U32.HI R33, RZ, 0xd, R18 ;  /* 0x0000000dff217819 */ /* 0x000fc40000011612 */
[C---:B------:R-:W-:Y:S02]  /*8ba0*/  LOP3.LUT R48, R19.reuse, 0x70007, RZ, 0xc0, !PT ;  /* 0x0007000713307812 */ /* 0x040fe400078ec0ff */
[----:B------:R-:W-:Y:S02]  /*8bb0*/  LOP3.LUT R59, R19, 0x380038, RZ, 0xc0, !PT ;  /* 0x00380038133b7812 */ /* 0x000fe400078ec0ff */
[----:B------:R-:W-:Y:S02]  /*8bc0*/  SHF.R.U32.HI R46, RZ, 0x6, R19 ;  /* 0x00000006ff2e7819 */ /* 0x000fe40000011613 */
[----:B------:R-:W-:Y:S02]  /*8bd0*/  SHF.R.U32.HI R21, RZ, 0xe, R21 ;  /* 0x0000000eff157819 */ /* 0x000fe40000011615 */
[----:B------:R-:W-:Y:S02]  /*8be0*/  LOP3.LUT R60, R30, 0x20002, R23, 0xf8, !PT ;  /* 0x000200021e3c7812 */ /* 0x000fe400078ef817 */
[----:B------:R-:W-:-:S02]  /*8bf0*/  SHF.R.U32.HI R19, RZ, 0xd, R19 ;  /* 0x0000000dff137819 */ /* 0x000fc40000011613 */
[C---:B------:R-:W-:Y:S02]  /*8c00*/  LOP3.LUT R35, R16.reuse, 0x70007, RZ, 0xc0, !PT ;  /* 0x0007000710237812 */ /* 0x040fe400078ec0ff */
[----:B------:R-:W-:Y:S02]  /*8c10*/  LOP3.LUT R12, R16, 0x380038, RZ, 0xc0, !PT ;  /* 0x00380038100c7812 */ /* 0x000fe400078ec0ff */
[----:B------:R-:W-:Y:S02]  /*8c20*/  SHF.R.U32.HI R30, RZ, 0x6, R16 ;  /* 0x00000006ff1e7819 */ /* 0x000fe40000011610 */
[----:B------:R-:W-:Y:S02]  /*8c30*/  LOP3.LUT R31, R10, 0x40004, R31, 0xf8, !PT ;  /* 0x000400040a1f7812 */ /* 0x000fe400078ef81f */
[----:B------:R-:W-:Y:S02]  /*8c40*/  LOP3.LUT R13, R50, 0x380038, RZ, 0xc0, !PT ;  /* 0x00380038320d7812 */ /* 0x000fe400078ec0ff */
[----:B------:R-:W-:-:S02]  /*8c50*/  LOP3.LUT R10, R49, 0x380038, RZ, 0xc0, !PT ;  /* 0x00380038310a7812 */ /* 0x000fc400078ec0ff */
[----:B------:R-:W-:Y:S02]  /*8c60*/  LOP3.LUT R16, R51, 0x380038, RZ, 0xc0, !PT ;  /* 0x0038003833107812 */ /* 0x000fe400078ec0ff */
[----:B------:R-:W-:Y:S02]  /*8c70*/  LOP3.LUT R33, R34, 0x40004, R33, 0xf8, !PT ;  /* 0x0004000422217812 */ /* 0x000fe400078ef821 */
[----:B------:R-:W-:Y:S02]  /*8c80*/  LOP3.LUT R21, R14, 0x20002, R21, 0xf8, !PT ;  /* 0x000200020e157812 */ /* 0x000fe400078ef815 */
[----:B------:R-:W-:Y:S02]  /*8c90*/  LOP3.LUT R34, R60, 0x40004, R19, 0xf8, !PT ;  /* 0x000400043c227812 */ /* 0x000fe400078ef813 */
[C---:B------:R-:W-:Y:S02]  /*8ca0*/  LOP3.LUT R39, R17.reuse, 0x70007, RZ, 0xc0, !PT ;  /* 0x0007000711277812 */ /* 0x040fe400078ec0ff */
[----:B------:R-:W-:-:S02]  /*8cb0*/  LOP3.LUT R14, R17, 0x380038, RZ, 0xc0, !PT ;  /* 0x00380038110e7812 */ /* 0x000fc400078ec0ff */
[--C-:B------:R-:W-:Y:S02]  /*8cc0*/  SHF.R.U32.HI R41, RZ, 0x6, R17.reuse ;  /* 0x00000006ff297819 */ /* 0x100fe40000011611 */
[----:B------:R-:W-:Y:S02]  /*8cd0*/  SHF.R.U32.HI R32, RZ, 0xd, R17 ;  /* 0x0000000dff207819 */ /* 0x000fe40000011611 */
[----:B------:R-:W-:Y:S02]  /*8ce0*/  LOP3.LUT R25, R25, 0x64006400, RZ, 0xfc, !PT ;  /* 0x6400640019197812 */ /* 0x000fe400078efcff */
[----:B------:R-:W-:Y:S02]  /*8cf0*/  LOP3.LUT R19, R56, 0x64006400, RZ, 0xfc, !PT ;  /* 0x6400640038137812 */ /* 0x000fe400078efcff */
[----:B------:R-:W-:Y:S02]  /*8d00*/  LOP3.LUT R13, R13, 0x64006400, RZ, 0xfc, !PT ;  /* 0x640064000d0d7812 */ /* 0x000fe400078efcff */
[----:B------:R-:W-:-:S02]  /*8d10*/  LOP3.LUT R45, R18, 0x70007, RZ, 0xc0, !PT ;  /* 0x00070007122d7812 */ /* 0x000fc400078ec0ff */
[----:B------:R-:W-:Y:S02]  /*8d20*/  LOP3.LUT R22, R18, 0x380038, RZ, 0xc0, !PT ;  /* 0x0038003812167812 */ /* 0x000fe400078ec0ff */
[----:B------:R-:W-:Y:S02]  /*8d30*/  SHF.R.U32.HI R44, RZ, 0x6, R18 ;  /* 0x00000006ff2c7819 */ /* 0x000fe40000011612 */
[----:B------:R-:W-:Y:S02]  /*8d40*/  LOP3.LUT R9, R9, 0x64006400, RZ, 0xfc, !PT ;  /* 0x6400640009097812 */ /* 0x000fe400078efcff */
[----:B------:R-:W-:Y:S02]  /*8d50*/  LOP3.LUT R75, R10, 0x64006400, RZ, 0xfc, !PT ;  /* 0x640064000a4b7812 */ /* 0x000fe400078efcff */
[----:B------:R-:W-:Y:S02]  /*8d60*/  LOP3.LUT R17, R16, 0x64006400, RZ, 0xfc, !PT ;  /* 0x6400640010117812 */ /* 0x000fe400078efcff */
[----:B------:R-:W-:-:S02]  /*8d70*/  LOP3.LUT R18, R55, 0x380038, RZ, 0xc0, !PT ;  /* 0x0038003837127812 */ /* 0x000fc400078ec0ff */
[----:B------:R-:W-:Y:S02]  /*8d80*/  LOP3.LUT R10, R29, 0x380038, RZ, 0xc0, !PT ;  /* 0x003800381d0a7812 */ /* 0x000fe400078ec0ff */
[----:B------:R-:W-:Y:S01]  /*8d90*/  LOP3.LUT R16, R37, 0x380038, RZ, 0xc0, !PT ;  /* 0x0038003825107812 */ /* 0x000fe200078ec0ff */
[-C--:B------:R-:W-:Y:S01]  /*8da0*/  HFMA2 R78, R25, R24.reuse.H0_H0, -132, -132 ;  /* 0xd820d820194e7431 */ /* 0x080fe20000040018 */
[----:B------:R-:W-:Y:S01]  /*8db0*/  LOP3.LUT R32, R21, 0x40004, R32, 0xf8, !PT ;  /* 0x0004000415207812 */ /* 0x000fe200078ef820 */
        /* <DEDUP_REMOVED lines=15> */
[-C--:B------:R-:W-:Y:S01]  /*8eb0*/  HFMA2 R56, R17, R24.reuse.H0_H0, -132, -132 ;  /* 0xd820d82011387431 */ /* 0x080fe20000040018 */
[----:B------:R-:W-:Y:S01]  /*8ec0*/  LOP3.LUT R11, R11, 0x64006400, RZ, 0xfc, !PT ;  /* 0x640064000b0b7812 */ /* 0x000fe200078efcff */
[----:B------:R-:W-:Y:S01]  /*8ed0*/  HFMA2 R60, R23, R24.H0_H0, -132, -132 ;  /* 0xd820d820173c7431 */ /* 0x000fe20000040018 */
        /* <DEDUP_REMOVED lines=28> */
[----:B------:R-:W-:Y:S01]  /*90a0*/  HFMA2 R20, R69, R24.H0_H0, -132, -132 ;  /* 0xd820d82045147431 */ /* 0x000fe20000040018 */
        /* <DEDUP_REMOVED lines=20> */
[----:B------:R-:W-:Y:S01]  /*91f0*/  HFMA2 R64, R25, R40.H0_H0, -20, -20 ;  /* 0xcd00cd0019407431 */ /* 0x000fe20000040028 */
[----:B------:R-:W-:Y:S02]  /*9200*/  LOP3.LUT R27, R24, 0x64006400, RZ, 0xfc, !PT ;  /* 0x64006400181b7812 */ /* 0x000fe400078efcff */
[----:B------:R-:W-:Y:S02]  /*9210*/  LOP3.LUT R55, R55, 0x70007, RZ, 0xc0, !PT ;  /* 0x0007000737377812 */ /* 0x000fe400078ec0ff */
[----:B------:R-:W-:Y:S02]  /*9220*/  LOP3.LUT R23, R23, 0x64006400, RZ, 0xfc, !PT ;  /* 0x6400640017177812 */ /* 0x000fe400078efcff */
[----:B------:R-:W-:-:S02]  /*9230*/  LOP3.LUT R69, R26, 0x64006400, RZ, 0xfc, !PT ;  /* 0x640064001a457812 */ /* 0x000fc400078efcff */
[----:B------:R-:W-:Y:S02]  /*9240*/  LOP3.LUT R25, R22, 0x64006400, RZ, 0xfc, !PT ;  /* 0x6400640016197812 */ /* 0x000fe400078efcff */
[----:B------:R-:W-:Y:S01]  /*9250*/  LOP3.LUT R73, R68, 0x64006400, RZ, 0xfc, !PT ;  /* 0x6400640044497812 */ /* 0x000fe200078efcff */
[-C--:B------:R-:W-:Y:S01]  /*9260*/  HFMA2 R26, R27, R40.reuse.H0_H0, -20, -20 ;  /* 0xcd00cd001b1a7431 */ /* 0x080fe20000040028 */
[----:B------:R-:W-:Y:S02]  /*9270*/  LOP3.LUT R53, R53, 0x64006400, RZ, 0xfc, !PT ;  /* 0x6400640035357812 */ /* 0x000fe400078efcff */
[----:B------:R-:W-:Y:S02]  /*9280*/  LOP3.LUT R54, R54, 0x64006400, RZ, 0xfc, !PT ;  /* 0x6400640036367812 */ /* 0x000fe400078efcff */
[----:B------:R-:W-:Y:S01]  /*9290*/  LOP3.LUT R55, R55, 0x64006400, RZ, 0xfc, !PT ;  /* 0x6400640037377812 */ /* 0x000fe200078efcff */
[-C--:B------:R-:W-:Y:S01]  /*92a0*/  HFMA2 R22, R23, R40.reuse.H0_H0, -20, -20 ;  /* 0xcd00cd0017167431 */ /* 0x080fe20000040028 */
        /* <DEDUP_REMOVED lines=149> */
.L_x_398:
[----:B------:R-:W-:Y:S01]  /*9c00*/  @!P2 MOV R89, R102 ;  /* 0x000000660059a202 */ /* 0x000fe20000000f00 */
[----:B------:R-:W-:Y:S06]  /*9c10*/  @!P1 BRA `(.L_x_399) ;  /* 0x0000000c00b49947 */ /* 0x000fec0003800000 */
        /* <DEDUP_REMOVED lines=80> */
.L_x_400:
        /* <DEDUP_REMOVED lines=80> */
.L_x_401:
        /* <DEDUP_REMOVED lines=77> */
.L_x_399:
[----:B------:R-:W-:Y:S01]  /*aaf0*/  IADD3 R97, PT, PT, R97, 0x20, RZ ;  /* 0x0000002061617810 */ /* 0x000fe20007ffe0ff */
[----:B------:R-:W-:Y:S01]  /*ab00*/  UIADD3 UR4, UPT, UPT, UR4, 0x40, URZ ;  /* 0x0000004004047890 */ /* 0x000fe2000fffe0ff */
[----:B------:R-:W-:Y:S01]  /*ab10*/  IADD3 R86, P3, PT, R86, 0x80, RZ ;  /* 0x0000008056567810 */ /* 0x000fe20007f7e0ff */
[----:B------:R-:W-:Y:S01]  /*ab20*/  IMAD.WIDE R26, R85, 0x4, R98 ;  /* 0x00000004551a7825 */ /* 0x000fe200078e0262 */
[----:B------:R-:W-:Y:S02]  /*ab30*/  ISETP.GE.AND P2, PT, R97, R88, PT ;  /* 0x000000586100720c */ /* 0x000fe40003f46270 */
[----:B------:R-:W-:-:S11]  /*ab40*/  IADD3.X R87, PT, PT, RZ, R87, RZ, P3, !PT ;  /* 0x00000057ff577210 */ /* 0x000fd60001ffe4ff */
[----:B------:R-:W-:Y:S05]  /*ab50*/  @!P2 BRA `(.L_x_402) ;  /* 0xffffffdc0024a947 */ /* 0x000fea000383ffff */
.L_x_397:
        /* <DEDUP_REMOVED lines=12> */
.L_x_406:
[----:B------:R-:W0:Y:S02]  /*ac20*/  LDS R8, [R7] ;  /* 0x0000000007087984 */ /* 0x000e240000000800 */
[----:B0-----:R-:W-:-:S05]  /*ac30*/  HADD2 R9, R8, R13 ;  /* 0x0000000d08097230 */ /* 0x001fca0000000000 */
[----:B------:R-:W0:Y:S02]  /*ac40*/  ATOMS.CAST.SPIN P0, [R7], R8, R9 ;  /* 0x000000080700758d */ /* 0x000e240001800009 */
[----:B0-----:R-:W-:Y:S05]  /*ac50*/  @!P0 BRA `(.L_x_406) ;  /* 0xfffffffc00f08947 */ /* 0x001fea000383ffff */
[----:B------:R-:W-:Y:S05]  /*ac60*/  BRA `(.L_x_404) ;  /* 0x00000000000c7947 */ /* 0x000fea0003800000 */
.L_x_405:
[----:B------:R-:W2:Y:S02]  /*ac70*/  LD.E R7, desc[UR8][R10.64] ;  /* 0x000000080a077980 */ /* 0x000ea4000c101900 */
[----:B--2---:R-:W-:-:S05]  /*ac80*/  IADD3 R7, PT, PT, R13, R7, RZ ;  /* 0x000000070d077210 */ /* 0x004fca0007ffe0ff */
[----:B------:R0:W-:Y:S02]  /*ac90*/  ST.E desc[UR8][R10.64], R7 ;  /* 0x000000070a007985 */ /* 0x0001e4000c101908 */
.L_x_404:
[----:B------:R-:W-:Y:S05]  /*aca0*/  BSYNC.RECONVERGENT B0 ;  /* 0x0000000000007941 */ /* 0x000fea0003800200 */
.L_x_403:
[----:B------:R1:W-:Y:S01]  /*acb0*/  ATOM.E.ADD.F16x2.RN.STRONG.GPU P0, RZ, desc[UR8][R10.64+0x4], R95 ;  /* 0x8000045f0aff79a2 */ /* 0x0003e2000c10e108 */
[----:B------:R-:W-:Y:S04]  /*acc0*/  BSSY.RECONVERGENT B0, `(.L_x_407) ;  /* 0x000000e000007945 */ /* 0x000fe80003800200 */
[----:B-1----:R-:W-:Y:S05]  /*acd0*/  @P0 BRA `(.L_x_408) ;  /* 0x0000000000300947 */ /* 0x002fea0003800000 */
[----:B------:R-:W1:Y:S02]  /*ace0*/  QSPC.E.S P0, RZ, [R10+0x4] ;  /* 0x000004000aff73aa */ /* 0x000e640000000500 */
[----:B-1----:R-:W-:Y:S05]  /*acf0*/  @!P0 BRA `(.L_x_409) ;  /* 0x00000000001c8947 */ /* 0x002fea0003800000 */
[----:B------:R-:W-:-:S04]  /*ad00*/  MOV R8, R10 ;  /* 0x0000000a00087202 */ /* 0x000fc80000000f00 */
[----:B0-----:R-:W-:-:S07]  /*ad10*/  MOV R7, R8 ;  /* 0x0000000800077202 */ /* 0x001fce0000000f00 */
.L_x_410:
[----:B------:R-:W0:Y:S02]  /*ad20*/  LDS R8, [R7+0x4] ;  /* 0x0000040007087984 */ /* 0x000e240000000800 */
[----:B0-----:R-:W-:-:S05]  /*ad30*/  HFMA2 R9, R8, 1, 1, R95 ;  /* 0x3c003c0008097831 */ /* 0x001fca000000005f */
[----:B------:R-:W0:Y:S02]  /*ad40*/  ATOMS.CAST.SPIN P0, [R7+0x4], R8, R9 ;  /* 0x000004080700758d */ /* 0x000e240001800009 */
[----:B0-----:R-:W-:Y:S05]  /*ad50*/  @!P0 BRA `(.L_x_410) ;  /* 0xfffffffc00f08947 */ /* 0x001fea000383ffff */
[----:B------:R-:W-:Y:S05]  /*ad60*/  BRA `(.L_x_408) ;  /* 0x00000000000c7947 */ /* 0x000fea0003800000 */
.L_x_409:
[----:B0-----:R-:W2:Y:S02]  /*ad70*/  LD.E R7, desc[UR8][R10.64+0x4] ;  /* 0x000004080a077980 */ /* 0x001ea4000c101900 */
[----:B--2---:R-:W-:-:S05]  /*ad80*/  IADD3 R7, PT, PT, R95, R7, RZ ;  /* 0x000000075f077210 */ /* 0x004fca0007ffe0ff */
[----:B------:R1:W-:Y:S02]  /*ad90*/  ST.E desc[UR8][R10.64+0x4], R7 ;  /* 0x000004070a007985 */ /* 0x0003e4000c101908 */
.L_x_408:
[----:B------:R-:W-:Y:S05]  /*ada0*/  BSYNC.RECONVERGENT B0 ;  /* 0x0000000000007941 */ /* 0x000fea0003800200 */
.L_x_407:
        /* <DEDUP_REMOVED lines=11> */
.L_x_414:
[----:B------:R-:W0:Y:S02]  /*ae60*/  LDS R6, [R5] ;  /* 0x0000000005067984 */ /* 0x000e240000000800 */
[----:B0-----:R-:W-:-:S05]  /*ae70*/  HADD2 R7, R6, R9 ;  /* 0x0000000906077230 */ /* 0x001fca0000000000 */
[----:B------:R-:W0:Y:S02]  /*ae80*/  ATOMS.CAST.SPIN P0, [R5], R6, R7 ;  /* 0x000000060500758d */ /* 0x000e240001800007 */
[----:B0-----:R-:W-:Y:S05]  /*ae90*/  @!P0 BRA `(.L_x_414) ;  /* 0xfffffffc00f08947 */ /* 0x001fea000383ffff */
[----:B------:R-:W-:Y:S05]  /*aea0*/  BRA `(.L_x_412) ;  /* 0x00000000000c7947 */ /* 0x000fea0003800000 */
.L_x_413:
[----:B------:R-:W2:Y:S02]  /*aeb0*/  LD.E R5, desc[UR8][R10.64] ;  /* 0x000000080a057980 */ /* 0x000ea4000c101900 */
[----:B--2---:R-:W-:-:S05]  /*aec0*/  IADD3 R5, PT, PT, R9, R5, RZ ;  /* 0x0000000509057210 */ /* 0x004fca0007ffe0ff */
[----:B------:R0:W-:Y:S02]  /*aed0*/  ST.E desc[UR8][R10.64], R5 ;  /* 0x000000050a007985 */ /* 0x0001e4000c101908 */
.L_x_412:
[----:B------:R-:W-:Y:S05]  /*aee0*/  BSYNC.RECONVERGENT B0 ;  /* 0x0000000000007941 */ /* 0x000fea0003800200 */
.L_x_411:
[----:B------:R1:W-:Y:S01]  /*aef0*/  ATOM.E.ADD.F16x2.RN.STRONG.GPU P0, RZ, desc[UR8][R10.64+0x4], R13 ;  /* 0x8000040d0aff79a2 */ /* 0x0003e2000c10e108 */
[----:B------:R-:W-:Y:S04]  /*af00*/  BSSY.RECONVERGENT B0, `(.L_x_415) ;  /* 0x000000e000007945 */ /* 0x000fe80003800200 */
[----:B-1----:R-:W-:Y:S05]  /*af10*/  @P0 BRA `(.L_x_416) ;  /* 0x0000000000300947 */ /* 0x002fea0003800000 */
[----:B------:R-:W1:Y:S02]  /*af20*/  QSPC.E.S P0, RZ, [R10+0x4] ;  /* 0x000004000aff73aa */ /* 0x000e640000000500 */
[----:B-1----:R-:W-:Y:S05]  /*af30*/  @!P0 BRA `(.L_x_417) ;  /* 0x00000000001c8947 */ /* 0x002fea0003800000 */
[----:B------:R-:W-:-:S04]  /*af40*/  MOV R6, R10 ;  /* 0x0000000a00067202 */ /* 0x000fc80000000f00 */
[----:B0-----:R-:W-:-:S07]  /*af50*/  MOV R5, R6 ;  /* 0x0000000600057202 */ /* 0x001fce0000000f00 */
.L_x_418:
[----:B------:R-:W0:Y:S02]  /*af60*/  LDS R6, [R5+0x4] ;  /* 0x0000040005067984 */ /* 0x000e240000000800 */
[----:B0-----:R-:W-:-:S05]  /*af70*/  HFMA2 R7, R6, 1, 1, R13 ;  /* 0x3c003c0006077831 */ /* 0x001fca000000000d */
[----:B------:R-:W0:Y:S02]  /*af80*/  ATOMS.CAST.SPIN P0, [R5+0x4], R6, R7 ;  /* 0x000004060500758d */ /* 0x000e240001800007 */
[----:B0-----:R-:W-:Y:S05]  /*af90*/  @!P0 BRA `(.L_x_418) ;  /* 0xfffffffc00f08947 */ /* 0x001fea000383ffff */
[----:B------:R-:W-:Y:S05]  /*afa0*/  BRA `(.L_x_416) ;  /* 0x00000000000c7947 */ /* 0x000fea0003800000 */
.L_x_417:
[----:B0-----:R-:W2:Y:S02]  /*afb0*/  LD.E R5, desc[UR8][R10.64+0x4] ;  /* 0x000004080a057980 */ /* 0x001ea4000c101900 */
[----:B--2---:R-:W-:-:S05]  /*afc0*/  IADD3 R5, PT, PT, R13, R5, RZ ;  /* 0x000000050d057210 */ /* 0x004fca0007ffe0ff */
[----:B------:R1:W-:Y:S02]  /*afd0*/  ST.E desc[UR8][R10.64+0x4], R5 ;  /* 0x000004050a007985 */ /* 0x0003e4000c101908 */
.L_x_416:
[----:B------:R-:W-:Y:S05]  /*afe0*/  BSYNC.RECONVERGENT B0 ;  /* 0x0000000000007941 */ /* 0x000fea0003800200 */
.L_x_415:
        /* <DEDUP_REMOVED lines=12> */
.L_x_422:
[----:B------:R-:W0:Y:S02]  /*b0b0*/  LDS R4, [R3] ;  /* 0x0000000003047984 */ /* 0x000e240000000800 */
[----:B0-----:R-:W-:-:S05]  /*b0c0*/  HADD2 R5, R4, R7 ;  /* 0x0000000704057230 */ /* 0x001fca0000000000 */
[----:B------:R-:W0:Y:S02]  /*b0d0*/  ATOMS.CAST.SPIN P0, [R3], R4, R5 ;  /* 0x000000040300758d */ /* 0x000e240001800005 */
[----:B0-----:R-:W-:Y:S05]  /*b0e0*/  @!P0 BRA `(.L_x_422) ;  /* 0xfffffffc00f08947 */ /* 0x001fea000383ffff */
[----:B------:R-:W-:Y:S05]  /*b0f0*/  BRA `(.L_x_420) ;  /* 0x00000000000c7947 */ /* 0x000fea0003800000 */
.L_x_421:
[----:B------:R-:W2:Y:S02]  /*b100*/  LD.E R3, desc[UR8][R10.64] ;  /* 0x000000080a037980 */ /* 0x000ea4000c101900 */
[----:B--2---:R-:W-:-:S05]  /*b110*/  IADD3 R3, PT, PT, R7, R3, RZ ;  /* 0x0000000307037210 */ /* 0x004fca0007ffe0ff */
[----:B------:R0:W-:Y:S02]  /*b120*/  ST.E desc[UR8][R10.64], R3 ;  /* 0x000000030a007985 */ /* 0x0001e4000c101908 */
.L_x_420:
[----:B------:R-:W-:Y:S05]  /*b130*/  BSYNC.RECONVERGENT B0 ;  /* 0x0000000000007941 */ /* 0x000fea0003800200 */
.L_x_419:
[----:B------:R1:W-:Y:S01]  /*b140*/  ATOM.E.ADD.F16x2.RN.STRONG.GPU P0, RZ, desc[UR8][R10.64+0x4], R91 ;  /* 0x8000045b0aff79a2 */ /* 0x0003e2000c10e108 */
[----:B------:R-:W-:Y:S04]  /*b150*/  BSSY.RECONVERGENT B0, `(.L_x_423) ;  /* 0x000000e000007945 */ /* 0x000fe80003800200 */
[----:B-1----:R-:W-:Y:S05]  /*b160*/  @P0 BRA `(.L_x_424) ;  /* 0x0000000000300947 */ /* 0x002fea0003800000 */
[----:B------:R-:W1:Y:S02]  /*b170*/  QSPC.E.S P0, RZ, [R10+0x4] ;  /* 0x000004000aff73aa */ /* 0x000e640000000500 */
[----:B-1----:R-:W-:Y:S05]  /*b180*/  @!P0 BRA `(.L_x_425) ;  /* 0x00000000001c8947 */ /* 0x002fea0003800000 */
[----:B------:R-:W-:-:S04]  /*b190*/  MOV R4, R10 ;  /* 0x0000000a00047202 */ /* 0x000fc80000000f00 */
[----:B0-----:R-:W-:-:S07]  /*b1a0*/  MOV R3, R4 ;  /* 0x0000000400037202 */ /* 0x001fce0000000f00 */
.L_x_426:
[----:B------:R-:W0:Y:S02]  /*b1b0*/  LDS R4, [R3+0x4] ;  /* 0x0000040003047984 */ /* 0x000e240000000800 */
[----:B0-----:R-:W-:-:S05]  /*b1c0*/  HFMA2 R5, R4, 1, 1, R91 ;  /* 0x3c003c0004057831 */ /* 0x001fca000000005b */
[----:B------:R-:W0:Y:S02]  /*b1d0*/  ATOMS.CAST.SPIN P0, [R3+0x4], R4, R5 ;  /* 0x000004040300758d */ /* 0x000e240001800005 */
[----:B0-----:R-:W-:Y:S05]  /*b1e0*/  @!P0 BRA `(.L_x_426) ;  /* 0xfffffffc00f08947 */ /* 0x001fea000383ffff */
[----:B------:R-:W-:Y:S05]  /*b1f0*/  BRA `(.L_x_424) ;  /* 0x00000000000c7947 */ /* 0x000fea0003800000 */
.L_x_425:
[----:B0-----:R-:W2:Y:S02]  /*b200*/  LD.E R3, desc[UR8][R10.64+0x4] ;  /* 0x000004080a037980 */ /* 0x001ea4000c101900 */
[----:B--2---:R-:W-:-:S05]  /*b210*/  IADD3 R3, PT, PT, R91, R3, RZ ;  /* 0x000000035b037210 */ /* 0x004fca0007ffe0ff */
[----:B------:R1:W-:Y:S02]  /*b220*/  ST.E desc[UR8][R10.64+0x4], R3 ;  /* 0x000004030a007985 */ /* 0x0003e4000c101908 */
.L_x_424:
[----:B------:R-:W-:Y:S05]  /*b230*/  BSYNC.RECONVERGENT B0 ;  /* 0x0000000000007941 */ /* 0x000fea0003800200 */
.L_x_423:
        /* <DEDUP_REMOVED lines=12> */
.L_x_430:
[----:B------:R-:W0:Y:S02]  /*b300*/  LDS R2, [R0] ;  /* 0x0000000000027984 */ /* 0x000e240000000800 */
[----:B0-----:R-:W-:-:S05]  /*b310*/  HADD2 R3, R2, R5 ;  /* 0x0000000502037230 */ /* 0x001fca0000000000 */
[----:B------:R-:W0:Y:S02]  /*b320*/  ATOMS.CAST.SPIN P0, [R0], R2, R3 ;  /* 0x000000020000758d */ /* 0x000e240001800003 */
[----:B0-----:R-:W-:Y:S05]  /*b330*/  @!P0 BRA `(.L_x_430) ;  /* 0xfffffffc00f08947 */ /* 0x001fea000383ffff */
[----:B------:R-:W-:Y:S05]  /*b340*/  BRA `(.L_x_428) ;  /* 0x00000000000c7947 */ /* 0x000fea0003800000 */
.L_x_429:
[----:B------:R-:W2:Y:S02]  /*b350*/  LD.E R0, desc[UR8][R10.64] ;  /* 0x000000080a007980 */ /* 0x000ea4000c101900 */
[----:B--2---:R-:W-:-:S05]  /*b360*/  IADD3 R3, PT, PT, R5, R0, RZ ;  /* 0x0000000005037210 */ /* 0x004fca0007ffe0ff */
[----:B------:R0:W-:Y:S02]  /*b370*/  ST.E desc[UR8][R10.64], R3 ;  /* 0x000000030a007985 */ /* 0x0001e4000c101908 */
.L_x_428:
[----:B------:R-:W-:Y:S05]  /*b380*/  BSYNC.RECONVERGENT B0 ;  /* 0x0000000000007941 */ /* 0x000fea0003800200 */
.L_x_427:
[----:B------:R1:W-:Y:S02]  /*b390*/  ATOM.E.ADD.F16x2.RN.STRONG.GPU P0, RZ, desc[UR8][R10.64+0x4], R93 ;  /* 0x8000045d0aff79a2 */ /* 0x0003e4000c10e108 */
[----:B-1----:R-:W-:Y:S05]  /*b3a0*/  @P0 EXIT ;  /* 0x000000000000094d */ /* 0x002fea0003800000 */
[----:B------:R-:W1:Y:S02]  /*b3b0*/  QSPC.E.S P0, RZ, [R10+0x4] ;  /* 0x000004000aff73aa */ /* 0x000e640000000500 */
[----:B-1----:R-:W-:Y:S05]  /*b3c0*/  @!P0 BRA `(.L_x_431) ;  /* 0x00000000001c8947 */ /* 0x002fea0003800000 */
[----:B------:R-:W-:-:S04]  /*b3d0*/  MOV R2, R10 ;  /* 0x0000000a00027202 */ /* 0x000fc80000000f00 */
[----:B------:R-:W-:-:S07]  /*b3e0*/  MOV R0, R2 ;  /* 0x0000000200007202 */ /* 0x000fce0000000f00 */
.L_x_432:
[----:B------:R-:W0:Y:S02]  /*b3f0*/  LDS R2, [R0+0x4] ;  /* 0x0000040000027984 */ /* 0x000e240000000800 */
[----:B0-----:R-:W-:-:S05]  /*b400*/  HFMA2 R3, R2, 1, 1, R93 ;  /* 0x3c003c0002037831 */ /* 0x001fca000000005d */
[----:B------:R-:W0:Y:S02]  /*b410*/  ATOMS.CAST.SPIN P0, [R0+0x4], R2, R3 ;  /* 0x000004020000758d */ /* 0x000e240001800003 */
[----:B0-----:R-:W-:Y:S05]  /*b420*/  @!P0 BRA `(.L_x_432) ;  /* 0xfffffffc00f08947 */ /* 0x001fea000383ffff */
[----:B------:R-:W-:Y:S05]  /*b430*/  EXIT ;  /* 0x000000000000794d */ /* 0x000fea0003800000 */
.L_x_431:
[----:B------:R-:W0:Y:S02]  /*b440*/  LD.E R0, desc[UR8][R10.64+0x4] ;  /* 0x000004080a007980 */ /* 0x000e24000c101900 */
[----:B0-----:R-:W-:-:S05]  /*b450*/  IADD3 R3, PT, PT, R93, R0, RZ ;  /* 0x000000005d037210 */ /* 0x001fca0007ffe0ff */
[----:B------:R-:W-:Y:S01]  /*b460*/  ST.E desc[UR8][R10.64+0x4], R3 ;  /* 0x000004030a007985 */ /* 0x000fe2000c101908 */
[----:B------:R-:W-:Y:S05]  /*b470*/  EXIT ;  /* 0x000000000000794d */ /* 0x000fea0003800000 */
.L_x_433:
        /* <DEDUP_REMOVED lines=16> */
.L_x_3919:


//--------------------- .text._Z23gemm_half_q_half_kernelILi4ELi14ELb1ELb1ELi64EEvPK6__halfPKjS4_S2_PS0_iiiiPKtS7_iiiiiibS2_i --------------------------
	.section	.text._Z23gemm_half_q_half_kernelILi4ELi14ELb1ELb1ELi64EEvPK6__halfPKjS4_S2_PS0_iiiiPKtS7_iiiiiibS2_i,"ax",@progbits
	.align	128
        .global         _Z23gemm_half_q_half_kernelILi4ELi14ELb1ELb1ELi64EEvPK6__halfPKjS4_S2_PS0_iiiiPKtS7_iiiiiibS2_i
        .type           _Z23gemm_half_q_half_kernelILi4ELi14ELb1ELb1ELi64EEvPK6__halfPKjS4_S2_PS0_iiiiPKtS7_iiiiiibS2_i,@function
        .size           _Z23gemm_half_q_half_kernelILi4ELi14ELb1ELb1ELi64EEvPK6__halfPKjS4_S2_PS0_iiiiPKtS7_iiiiiibS2_i,(.L_x_3920 - _Z23gemm_half_q_half_kernelILi4ELi14ELb1ELb1ELi64EEvPK6__halfPKjS4_S2_PS0_iiiiPKtS7_iiiiiibS2_i)
        .other          _Z23gemm_half_q_half_kernelILi4ELi14ELb1ELb1ELi64EEvPK6__halfPKjS4_S2_PS0_iiiiPKtS7_iiiiiibS2_i,@"STO_CUDA_ENTRY STV_DEFAULT"
_Z23gemm_half_q_half_kernelILi4ELi14ELb1ELb1ELi64EEvPK6__halfPKjS4_S2_PS0_iiiiPKtS7_iiiiiibS2_i:
.text._Z23gemm_half_q_half_kernelILi4ELi14ELb1ELb1ELi64EEvPK6__halfPKjS4_S2_PS0_iiiiPKtS7_iiiiiibS2_i:
        /* <DEDUP_REMOVED lines=36> */
.L_x_434:
        /* <DEDUP_REMOVED lines=41> */
.L_x_440:
        /* <DEDUP_REMOVED lines=32> */
.L_x_439:
        /* <DEDUP_REMOVED lines=20> */
.L_x_441:
[----:B------:R-:W-:-:S13]  /*0810*/  ISETP.EQ.AND P2, PT, R14, RZ, PT ;  /* 0x000000ff0e00720c */ /* 0x000fda0003f42270 */
[----:B------:R-:W-:Y:S05]  /*0820*/  @!P0 BRA P2, `(.L_x_436) ;  /* 0x0000000400788947 */ /* 0x000fea0001000000 */
.L_x_438:
        /* <DEDUP_REMOVED lines=12> */
.L_x_437:
        /* <DEDUP_REMOVED lines=16> */
.L_x_444:
        /* <DEDUP_REMOVED lines=32> */
.L_x_443:
        /* <DEDUP_REMOVED lines=21> */
.L_x_445:
[----:B------:R-:W-:-:S13]  /*0d40*/  ISETP.NE.OR P0, PT, R14, RZ, P0 ;  /* 0x000000ff0e00720c */ /* 0x000fda0000705670 */
[----:B------:R-:W-:Y:S05]  /*0d50*/  @!P0 BRA `(.L_x_436) ;  /* 0x00000000002c8947 */ /* 0x000fea0003800000 */
.L_x_442:
        /* <DEDUP_REMOVED lines=11> */
.L_x_436:
[----:B------:R-:W-:Y:S05]  /*0e10*/  BSYNC.RECONVERGENT B0 ;  /* 0x0000000000007941 */ /* 0x000fea0003800200 */
.L_x_435:
        /* <DEDUP_REMOVED lines=21> */
.L_x_449:
        /* <DEDUP_REMOVED lines=15> */
.L_x_448:
        /* <DEDUP_REMOVED lines=12> */
.L_x_450:
[----:B------:R-:W-:-:S13]  /*1120*/  ISETP.NE.OR P0, PT, R8, RZ, P0 ;  /* 0x000000ff0800720c */ /* 0x000fda0000705670 */
[----:B------:R-:W-:Y:S05]  /*1130*/  @!P0 BRA `(.L_x_446) ;  /* 0x00000000001c8947 */ /* 0x000fea0003800000 */
.L_x_447:
[----:B0-----:R-:W0:Y:S02]  /*1140*/  LDC.64 R4, c[0x0][0x3a0] ;  /* 0x0000e800ff047b82 */ /* 0x001e240000000a00 */
.L_x_451:
[C---:B0-----:R-:W-:Y:S01]  /*1150*/  IMAD.WIDE R6, R3.reuse, 0x2, R4 ;  /* 0x0000000203067825 */ /* 0x041fe200078e0204 */
[----:B------:R-:W-:Y:S02]  /*1160*/  IADD3 R8, PT, PT, R8, 0x1, RZ ;  /* 0x0000000108087810 */ /* 0x000fe40007ffe0ff */
[----:B------:R-:W-:Y:S02]  /*1170*/  IADD3 R3, PT, PT, R3, R85, RZ ;  /* 0x0000005503037210 */ /* 0x000fe40007ffe0ff */
[----:B------:R1:W-:Y:S01]  /*1180*/  STG.E.64 desc[UR8][R6.64], RZ ;  /* 0x000000ff06007986 */ /* 0x0003e2000c101b08 */
[----:B------:R-:W-:-:S13]  /*1190*/  ISETP.NE.AND P0, PT, R8, RZ, PT ;  /* 0x000000ff0800720c */ /* 0x000fda0003f05270 */
[----:B-1----:R-:W-:Y:S05]  /*11a0*/  @P0 BRA `(.L_x_451) ;  /* 0xfffffffc00e80947 */ /* 0x002fea000383ffff */
.L_x_446:
        /* <DEDUP_REMOVED lines=15> */
.L_x_453:
        /* <DEDUP_REMOVED lines=44> */
.L_x_452:
        /* <DEDUP_REMOVED lines=26> */
.L_x_454:
        /* <DEDUP_REMOVED lines=8> */
.L_x_455:
        /* <DEDUP_REMOVED lines=8> */
.L_x_456:
        /* <DEDUP_REMOVED lines=8> */
.L_x_457:
        /* <DEDUP_REMOVED lines=8> */
.L_x_458:
        /* <DEDUP_REMOVED lines=41> */
.L_x_476:
        /* <DEDUP_REMOVED lines=159> */
.L_x_460:
        /* <DEDUP_REMOVED lines=97> */
.L_x_462:
        /* <DEDUP_REMOVED lines=94> */
.L_x_463:
        /* <DEDUP_REMOVED lines=91> */
.L_x_461:
        /* <DEDUP_REMOVED lines=146> */
.L_x_464:
        /* <DEDUP_REMOVED lines=95> */
.L_x_466:
        /* <DEDUP_REMOVED lines=94> */
.L_x_467:
        /* <DEDUP_REMOVED lines=91> */
.L_x_465:
        /* <DEDUP_REMOVED lines=145> */
.L_x_468:
        /* <DEDUP_REMOVED lines=95> */
.L_x_470:
        /* <DEDUP_REMOVED lines=94> */
.L_x_471:
        /* <DEDUP_REMOVED lines=91> */
.L_x_469:
        /* <DEDUP_REMOVED lines=145> */
.L_x_472:
        /* <DEDUP_REMOVED lines=95> */
.L_x_474:
        /* <DEDUP_REMOVED lines=94> */
.L_x_475:
        /* <DEDUP_REMOVED lines=91> */
.L_x_473:
        /* <DEDUP_REMOVED lines=8> */
.L_x_459:
[----:B------:R-:W0:Y:S02]  /*8760*/  LDCU UR5, c[0x0][0x3d8] ;  /* 0x00007b00ff0577ac */ /* 0x000e240008000800 */
[----:B0-----:R-:W-:-:S04]  /*8770*/  VIMNMX R88, PT, PT, R96, UR5, PT ;  /* 0x0000000560587c48 */ /* 0x001fc8000bfe0100 */
[----:B------:R-:W-:-:S13]  /*8780*/  ISETP.GT.AND P0, PT, R88, R97, PT ;  /* 0x000000615800720c */ /* 0x000fda0003f04270 */
[----:B------:R-:W-:Y:S05]  /*8790*/  @!P0 BRA `(.L_x_477) ;  /* 0x0000002400048947 */ /* 0x000fea0003800000 */
[----:B------:R-:W0:Y:S01]  /*87a0*/  LDC.64 R10, c[0x0][0x3b8] ;  /* 0x0000ee00ff0a7b82 */ /* 0x000e220000000a00 */
[----:B------:R-:W-:-:S04]  /*87b0*/  PRMT R9, R93, 0x9910, RZ ;  /* 0x000099105d097816 */ /* 0x000fc800000000ff */
[----:B------:R-:W-:-:S04]  /*87c0*/  ISETP.NE.AND P0, PT, R9, RZ, PT ;  /* 0x000000ff0900720c */ /* 0x000fc80003f05270 */
[----:B------:R-:W-:Y:S01]  /*87d0*/  ISETP.EQ.OR P0, PT, R98, 0x3, !P0 ;  /* 0x000000036200780c */ /* 0x000fe20004702670 */
[----:B0-----:R-:W-:-:S03]  /*87e0*/  IMAD.WIDE.U32 R10, R97, 0x4, R10 ;  /* 0x00000004610a7825 */ /* 0x001fc600078e000a */
[----:B------:R-:W-:-:S04]  /*87f0*/  IADD3 R86, P1, PT, R10, 0x2, RZ ;  /* 0x000000020a567810 */ /* 0x000fc80007f3e0ff */
[----:B------:R-:W-:-:S09]  /*8800*/  IADD3.X R87, PT, PT, RZ, R11, RZ, P1, !PT ;  /* 0x0000000bff577210 */ /* 0x000fd20000ffe4ff */
.L_x_482:
        /* <DEDUP_REMOVED lines=18> */
[C---:B------:R-:W-:Y:S02]  /*8930*/  LOP3.LUT R52, R12.reuse, 0x70007, RZ, 0xc0, !PT ;  /* 0x000700070c347812 */ /* 0x040fe400078ec0ff */
[----:B------:R-:W-:Y:S02]  /*8940*/  LOP3.LUT R9, R12, 0x380038, RZ, 0xc0, !PT ;  /* 0x003800380c097812 */ /* 0x000fe400078ec0ff */
[--C-:B------:R-:W-:Y:S02]  /*8950*/  SHF.R.U32.HI R46, RZ, 0x6, R12.reuse ;  /* 0x00000006ff2e7819 */ /* 0x100fe4000001160c */
[----:B------:R-:W-:Y:S02]  /*8960*/  SHF.R.U32.HI R15, RZ, 0xf, R15 ;  /* 0x0000000fff0f7819 */ /* 0x000fe4000001160f */
[----:B------:R-:W-:-:S02]  /*8970*/  SHF.R.U32.HI R12, RZ, 0xf, R12 ;  /* 0x0000000fff0c7819 */ /* 0x000fc4000001160c */
[----:B----4-:R-:W-:Y:S02]  /*8980*/  @!P2 PRMT R99, R28, 0x7610, R99 ;  /* 0x000076101c63a816 */ /* 0x010fe40000000063 */
[----:B------:R-:W-:Y:S02]  /*8990*/  SHF.R.U32.HI R25, RZ, 0xf, R13 ;  /* 0x0000000fff197819 */ /* 0x000fe4000001160d */
[----:B------:R-:W-:Y:S02]  /*89a0*/  @!P2 PRMT R99, R99, 0x7610, R28 ;  /* 0x000076106363a816 */ /* 0x000fe4000000001c */
[----:B---3--:R-:W-:Y:S02]  /*89b0*/  @!P2 IADD3 R90, PT, PT, R26, R97, RZ ;  /* 0x000000611a5aa210 */ /* 0x008fe40007ffe0ff */
[C---:B------:R-:W-:Y:S02]  /*89c0*/  LOP3.LUT R51, R13.reuse, 0x70007, RZ, 0xc0, !PT ;  /* 0x000700070d337812 */ /* 0x040fe400078ec0ff */
[----:B0-----:R-:W-:-:S02]  /*89d0*/  LOP3.LUT R10, R13, 0x380038, RZ, 0xc0, !PT ;  /* 0x003800380d0a7812 */ /* 0x001fc400078ec0ff */
[----:B------:R-:W-:Y:S02]  /*89e0*/  SHF.R.U32.HI R47, RZ, 0x6, R13 ;  /* 0x00000006ff2f7819 */ /* 0x000fe4000001160d */
[----:B-----5:R-:W-:Y:S02]  /*89f0*/  SHF.R.U32.HI R28, RZ, 0xe, R19 ;  /* 0x0000000eff1c7819 */ /* 0x020fe40000011613 */
[----:B------:R-:W-:Y:S02]  /*8a00*/  LOP3.LUT R15, R15, 0x10001, RZ, 0xc0, !PT ;  /* 0x000100010f0f7812 */ /* 0x000fe400078ec0ff */
[----:B------:R-:W-:Y:S02]  /*8a10*/  @!P2 PRMT R106, R29, 0x7610, R106 ;  /* 0x000076101d6aa816 */ /* 0x000fe4000000006a */
[C---:B------:R-:W-:Y:S02]  /*8a20*/  LOP3.LUT R54, R14.reuse, 0x70007, RZ, 0xc0, !PT ;  /* 0x000700070e367812 */ /* 0x040fe400078ec0ff */
[----:B------:R-:W-:-:S02]  /*8a30*/  LOP3.LUT R26, R14, 0x380038, RZ, 0xc0, !PT ;  /* 0x003800380e1a7812 */ /* 0x000fc400078ec0ff */
[--C-:B------:R-:W-:Y:S02]  /*8a40*/  SHF.R.U32.HI R53, RZ, 0x6, R14.reuse ;  /* 0x00000006ff357819 */ /* 0x100fe4000001160e */
[----:B------:R-:W-:Y:S02]  /*8a50*/  SHF.R.U32.HI R27, RZ, 0xf, R14 ;  /* 0x0000000fff1b7819 */ /* 0x000fe4000001160e */
[----:B------:R-:W-:Y:S02]  /*8a60*/  SHF.R.U32.HI R13, RZ, 0xe, R16 ;  /* 0x0000000eff0d7819 */ /* 0x000fe40000011610 */
[----:B------:R-:W-:Y:S02]  /*8a70*/  LOP3.LUT R12, R12, 0x10001, RZ, 0xc0, !PT ;  /* 0x000100010c0c7812 */ /* 0x000fe400078ec0ff */
[----:B------:R-:W-:Y:S02]  /*8a80*/  SHF.R.U32.HI R14, RZ, 0xe, R17 ;  /* 0x0000000eff0e7819 */ /* 0x000fe40000011611 */
[----:B------:R-:W-:-:S02]  /*8a90*/  LOP3.LUT R25, R25, 0x10001, RZ, 0xc0, !PT ;  /* 0x0001000119197812 */ /* 0x000fc400078ec0ff */
[----:B------:R-:W-:Y:S02]  /*8aa0*/  LOP3.LUT R15, R15, 0x20002, R28, 0xf8, !PT ;  /* 0x000200020f0f7812 */ /* 0x000fe400078ef81c */
[----:B------:R-:W-:Y:S02]  /*8ab0*/  @!P2 PRMT R106, R106, 0x7610, R29 ;  /* 0x000076106a6aa816 */ /* 0x000fe4000000001d */
[C---:B------:R-:W-:Y:S02]  /*8ac0*/  LOP3.LUT R42, R18.reuse, 0x70007, RZ, 0xc0, !PT ;  /* 0x00070007122a7812 */ /* 0x040fe400078ec0ff */
[----:B------:R-:W-:Y:S02]  /*8ad0*/  LOP3.LUT R56, R18, 0x380038, RZ, 0xc0, !PT ;  /* 0x0038003812387812 */ /* 0x000fe400078ec0ff */
[----:B------:R-:W-:Y:S02]  /*8ae0*/  SHF.R.U32.HI R36, RZ, 0x6, R18 ;  /* 0x00000006ff247819 */ /* 0x000fe40000011612 */
[----:B------:R-:W-:-:S02]  /*8af0*/  LOP3.LUT R13, R12, 0x20002, R13, 0xf8, !PT ;  /* 0x000200020c0d7812 */ /* 0x000fc400078ef80d */
[----:B------:R-:W-:Y:S02]  /*8b00*/  SHF.R.U32.HI R28, RZ, 0xd, R20 ;  /* 0x0000000dff1c7819 */ /* 0x000fe40000011614 */
[----:B------:R-:W-:Y:S02]  /*8b10*/  SHF.R.U32.HI R18, RZ, 0xe, R18 ;  /* 0x0000000eff127819 */ /* 0x000fe40000011612 */
[----:B------:R-:W-:Y:S02]  /*8b20*/  LOP3.LUT R27, R27, 0x10001, RZ, 0xc0, !PT ;  /* 0x000100011b1b7812 */ /* 0x000fe400078ec0ff */
[----:B------:R-:W-:Y:S02]  /*8b30*/  LOP3.LUT R14, R25, 0x20002, R14, 0xf8, !PT ;  /* 0x00020002190e7812 */ /* 0x000fe400078ef80e */
[----:B------:R-:W-:Y:S02]  /*8b40*/  SHF.R.U32.HI R29, RZ, 0xd, R21 ;  /* 0x0000000dff1d7819 */ /* 0x000fe40000011615 */
[----:B------:R-:W-:-:S02]  /*8b50*/  LOP3.LUT R39, R16, 0x70007, RZ, 0xc0, !PT ;  /* 0x0007000710277812 */ /* 0x000fc400078ec0ff */
[----:B------:R-:W-:Y:S02]  /*8b60*/  LOP3.LUT R11, R16, 0x380038, RZ, 0xc0, !PT ;  /* 0x00380038100b7812 */ /* 0x000fe400078ec0ff */
[----:B------:R-:W-:Y:S02]  /*8b70*/  SHF.R.U32.HI R32, RZ, 0x6, R16 ;  /* 0x00000006ff207819 */ /* 0x000fe40000011610 */
[C---:B------:R-:W-:Y:S02]  /*8b80*/  LOP3.LUT R38, R17.reuse, 0x70007, RZ, 0xc0, !PT ;  /* 0x0007000711267812 */ /* 0x040fe400078ec0ff */
[----:B------:R-:W-:Y:S02]  /*8b90*/  LOP3.LUT R16, R17, 0x380038, RZ, 0xc0, !PT ;  /* 0x0038003811107812 */ /* 0x000fe400078ec0ff */
[----:B------:R-:W-:Y:S02]  /*8ba0*/  SHF.R.U32.HI R35, RZ, 0x6, R17 ;  /* 0x00000006ff237819 */ /* 0x000fe40000011611 */
[----:B------:R-:W-:-:S02]  /*8bb0*/  LOP3.LUT R41, R21, 0x70007, RZ, 0xc0, !PT ;  /* 0x0007000715297812 */ /* 0x000fc400078ec0ff */
[----:B------:R-:W-:Y:S02]  /*8bc0*/  LOP3.LUT R17, R21, 0x380038, RZ, 0xc0, !PT ;  /* 0x0038003815117812 */ /* 0x000fe400078ec0ff */
[----:B------:R-:W-:Y:S02]  /*8bd0*/  SHF.R.U32.HI R37, RZ, 0x6, R21 ;  /* 0x00000006ff257819 */ /* 0x000fe40000011615 */
[----:B------:R-:W-:Y:S02]  /*8be0*/  LOP3.LUT R28, R13, 0x40004, R28, 0xf8, !PT ;  /* 0x000400040d1c7812 */ /* 0x000fe400078ef81c */
[----:B------:R-:W-:Y:S02]  /*8bf0*/  LOP3.LUT R18, R27, 0x20002, R18, 0xf8, !PT ;  /* 0x000200021b127812 */ /* 0x000fe400078ef812 */
[----:B------:R-:W-:Y:S02]  /*8c00*/  SHF.R.U32.HI R33, RZ, 0xd, R22 ;  /* 0x0000000dff217819 */ /* 0x000fe40000011616 */
[----:B------:R-:W-:-:S02]  /*8c10*/  SHF.R.U32.HI R30, RZ, 0xd, R23 ;  /* 0x0000000dff1e7819 */ /* 0x000fc40000011617 */
[----:B------:R-:W-:Y:S02]  /*8c20*/  LOP3.LUT R29, R14, 0x40004, R29, 0xf8, !PT ;  /* 0x000400040e1d7812 */ /* 0x000fe400078ef81d */
[----:B------:R-:W-:Y:S02]  /*8c30*/  LOP3.LUT R13, R10, 0x64006400, RZ, 0xfc, !PT ;  /* 0x640064000a0d7812 */ /* 0x000fe400078efcff */
[----:B------:R-:W-:Y:S02]  /*8c40*/  LOP3.LUT R21, R55, 0x380038, RZ, 0xc0, !PT ;  /* 0x0038003837157812 */ /* 0x000fe400078ec0ff */
[C---:B------:R-:W-:Y:S02]  /*8c50*/  LOP3.LUT R34, R20.reuse, 0x70007, RZ, 0xc0, !PT ;  /* 0x0007000714227812 */ /* 0x040fe400078ec0ff */
[----:B------:R-:W-:Y:S02]  /*8c60*/  LOP3.LUT R12, R20, 0x380038, RZ, 0xc0, !PT ;  /* 0x00380038140c7812 */ /* 0x000fe400078ec0ff */
[----:B------:R-:W-:-:S02]  /*8c70*/  SHF.R.U32.HI R31, RZ, 0x6, R20 ;  /* 0x00000006ff1f7819 */ /* 0x000fc40000011614 */
[----:B------:R-:W-:Y:S02]  /*8c80*/  LOP3.LUT R14, R47, 0x380038, RZ, 0xc0, !PT ;  /* 0x003800382f0e7812 */ /* 0x000fe400078ec0ff */
[C---:B------:R-:W-:Y:S02]  /*8c90*/  LOP3.LUT R45, R22.reuse, 0x70007, RZ, 0xc0, !PT ;  /* 0x00070007162d7812 */ /* 0x040fe400078ec0ff */
[----:B------:R-:W-:Y:S02]  /*8ca0*/  LOP3.LUT R20, R22, 0x380038, RZ, 0xc0, !PT ;  /* 0x0038003816147812 */ /* 0x000fe400078ec0ff */
[----:B------:R-:W-:Y:S02]  /*8cb0*/  SHF.R.U32.HI R44, RZ, 0x6, R22 ;  /* 0x00000006ff2c7819 */ /* 0x000fe40000011616 */
[----:B------:R-:W-:Y:S02]  /*8cc0*/  LOP3.LUT R10, R46, 0x380038, RZ, 0xc0, !PT ;  /* 0x003800382e0a7812 */ /* 0x000fe400078ec0ff */
[----:B------:R-:W-:-:S02]  /*8cd0*/  SHF.R.U32.HI R43, RZ, 0x6, R19 ;  /* 0x00000006ff2b7819 */ /* 0x000fc40000011613 */
[C---:B------:R-:W-:Y:S02]  /*8ce0*/  LOP3.LUT R50, R23.reuse, 0x70007, RZ, 0xc0, !PT ;  /* 0x0007000717327812 */ /* 0x040fe400078ec0ff */
[----:B------:R-:W-:Y:S02]  /*8cf0*/  LOP3.LUT R22, R23, 0x380038, RZ, 0xc0, !PT ;  /* 0x0038003817167812 */ /* 0x000fe400078ec0ff */
[----:B------:R-:W-:Y:S02]  /*8d00*/  SHF.R.U32.HI R49, RZ, 0x6, R23 ;  /* 0x00000006ff317819 */ /* 0x000fe40000011617 */
[----:B------:R-:W-:Y:S01]  /*8d10*/  LOP3.LUT R57, R57, 0x64006400, RZ, 0xfc, !PT ;  /* 0x6400640039397812 */ /* 0x000fe200078efcff */
[----:B------:R-:W-:Y:S01]  /*8d20*/  HFMA2 R78, R13, R24.H0_H0, -132, -132 ;  /* 0xd820d8200d4e7431 */ /* 0x000fe20000040018 */
[----:B------:R-:W-:Y:S02]  /*8d30*/  LOP3.LUT R33, R18, 0x40004, R33, 0xf8, !PT ;  /* 0x0004000412217812 */ /* 0x000fe400078ef821 */
[----:B------:R-:W-:-:S02]  /*8d40*/  LOP3.LUT R30, R15, 0x40004, R30, 0xf8, !PT ;  /* 0x000400040f1e7812 */ /* 0x000fc400078ef81e */
        /* <DEDUP_REMOVED lines=10> */
[C---:B------:R-:W-:Y:S02]  /*8df0*/  LOP3.LUT R48, R19.reuse, 0x70007, RZ, 0xc0, !PT ;  /* 0x0007000713307812 */ /* 0x040fe400078ec0ff */
        /* <DEDUP_REMOVED lines=42> */
[-C--:B------:R-:W-:Y:S01]  /*90a0*/  HFMA2 R18, R21, R24.reuse.H0_H0, -132, -132 ;  /* 0xd820d82015127431 */ /* 0x080fe20000040018 */
[----:B------:R-:W-:Y:S01]  /*90b0*/  LOP3.LUT R21, R46, 0x1c001c0, RZ, 0xc0, !PT ;  /* 0x01c001c02e157812 */ /* 0x000fe200078ec0ff */
[-C--:B------:R-:W-:Y:S02]  /*90c0*/  HFMA2 R19, R27, R24.reuse.H0_H0, -132, -132 ;  /* 0xd820d8201b137431 */ /* 0x080fe40000040018 */
        /* <DEDUP_REMOVED lines=32> */
[-C--:B------:R-:W-:Y:S02]  /*92d0*/  HFMA2 R63, R63, R40.reuse.H0_H0, -20, -20 ;  /* 0xcd00cd003f3f7431 */ /* 0x080fe40000040028 */
[-C--:B------:R-:W-:Y:S02]  /*92e0*/  HFMA2 R65, R65, R40.reuse.H0_H0, -20, -20 ;  /* 0xcd00cd0041417431 */ /* 0x080fe40000040028 */
[-C--:B------:R-:W-:Y:S02]  /*92f0*/  HFMA2 R21, R21, R40.reuse.H0_H0, -20, -20 ;  /* 0xcd00cd0015157431 */ /* 0x080fe40000040028 */
[-C--:B------:R-:W-:Y:S02]  /*9300*/  HFMA2 R23, R67, R40.reuse.H0_H0, -20, -20 ;  /* 0xcd00cd0043177431 */ /* 0x080fe40000040028 */
[-C--:B------:R-:W-:Y:S02]  /*9310*/  HFMA2 R24, R71, R40.reuse.H0_H0, -20, -20 ;  /* 0xcd00cd0047187431 */ /* 0x080fe40000040028 */
[----:B------:R-:W-:-:S02]  /*9320*/  HFMA2 R25, R25, R40.H0_H0, -20, -20 ;  /* 0xcd00cd0019197431 */ /* 0x000fc40000040028 */
[-C--:B------:R-:W-:Y:S01]  /*9330*/  HFMA2 R27, R69, R40.reuse.H0_H0, -20, -20 ;  /* 0xcd00cd00451b7431 */ /* 0x080fe20000040028 */
[----:B------:R-:W-:Y:S01]  /*9340*/  LOP3.LUT R54, R54, 0x64006400, RZ, 0xfc, !PT ;  /* 0x6400640036367812 */ /* 0x000fe200078efcff */
[----:B------:R-:W-:Y:S01]  /*9350*/  HFMA2 R40, R73, R40.H0_H0, -20, -20 ;  /* 0xcd00cd0049287431 */ /* 0x000fe20000040028 */
[----:B------:R-:W-:Y:S01]  /*9360*/  LOP3.LUT R46, R46, 0x64006400, RZ, 0xfc, !PT ;  /* 0x640064002e2e7812 */ /* 0x000fe200078efcff */
[----:B------:R-:W-:Y:S01]  /*9370*/  HADD2 R73, R51, -1028, -1028 ;  /* 0xe404e40433497430 */ /* 0x000fe20000000000 */
        /* <DEDUP_REMOVED lines=138> */
.L_x_478:
[----:B------:R-:W-:Y:S02]  /*9c20*/  @!P2 MOV R89, R102 ;  /* 0x000000660059a202 */ /* 0x000fe40000000f00 */
[----:B------:R-:W-:Y:S02]  /*9c30*/  MOV R102, R104 ;  /* 0x0000006800667202 */ /* 0x000fe40000000f00 */
[----:B------:R-:W-:Y:S01]  /*9c40*/  MOV R103, R105 ;  /* 0x0000006900677202 */ /* 0x000fe20000000f00 */
        /* <DEDUP_REMOVED lines=81> */
.L_x_480:
        /* <DEDUP_REMOVED lines=80> */
.L_x_481:
        /* <DEDUP_REMOVED lines=77> */
.L_x_479:
        /* <DEDUP_REMOVED lines=8> */
.L_x_477:
        /* <DEDUP_REMOVED lines=12> */
.L_x_488:
[----:B------:R-:W-:Y:S01]  /*ac70*/  ISETP.NE.AND P2, PT, R97, R90, PT ;  /* 0x0000005a6100720c */ /* 0x000fe20003f45270 */
[----:B------:R-:W2:-:S12]  /*ac80*/  LDG.E.128.CONSTANT R12, desc[UR8][R104.64] ;  /* 0x00000008680c7981 */ /* 0x000e98000c1e9d00 */
[----:B------:R-:W-:Y:S01]  /*ac90*/  @!P2 LEA R18, R89, R1, 0x3 ;  /* 0x000000015912a211 */ /* 0x000fe200078e18ff */
[----:B------:R0:W5:Y:S05]  /*aca0*/  @!P2 LDG.E.U16.CONSTANT R28, desc[UR8][R10.64] ;  /* 0x000000080a1ca981 */ /* 0x00016a000c1e9500 */
[----:B------:R-:W3:Y:S01]  /*acb0*/  @!P2 LDL.64 R18, [R18+0x8] ;  /* 0x000008001212a983 */ /* 0x000ee20000100a00 */
[----:B------:R-:W-:Y:S02]  /*acc0*/  MOV R16, 0x3400 ;  /* 0x0000340000107802 */ /* 0x000fe40000000f00 */
[----:B------:R-:W-:-:S04]  /*acd0*/  MOV R9, 0x2400 ;  /* 0x0000240000097802 */ /* 0x000fc80000000f00 */
[----:B------:R-:W-:Y:S01]  /*ace0*/  PRMT R16, R9, 0x5410, R16 ;  /* 0x0000541009107816 */ /* 0x000fe20000000010 */
[----:B------:R-:W-:Y:S01]  /*acf0*/  HFMA2 R37, -RZ, RZ, 0, 0.0625 ;  /* 0x00002c00ff257431 */ /* 0x000fe200000001ff */
[----:B------:R-:W-:Y:S02]  /*ad00*/  ISETP.NE.AND P3, PT, R95, RZ, PT ;  /* 0x000000ff5f00720c */ /* 0x000fe40003f65270 */
[----:B------:R-:W-:Y:S02]  /*ad10*/  ISETP.NE.AND P1, PT, R98, 0x1, PT ;  /* 0x000000016200780c */ /* 0x000fe40003f25270 */
[----:B------:R-:W-:Y:S02]  /*ad20*/  @!P2 IADD3 R55, PT, PT, R89, 0x1, RZ ;  /* 0x000000015937a810 */ /* 0x000fe40007ffe0ff */
[C---:B--2---:R-:W-:Y:S02]  /*ad30*/  LOP3.LUT R44, R13.reuse, 0x30003, RZ, 0xc0, !PT ;  /* 0x000300030d2c7812 */ /* 0x044fe400078ec0ff */
[----:B------:R-:W-:-:S02]  /*ad40*/  LOP3.LUT R20, R13, 0xc000c, RZ, 0xc0, !PT ;  /* 0x000c000c0d147812 */ /* 0x000fc400078ec0ff */
[C---:B------:R-:W-:Y:S02]  /*ad50*/  LOP3.LUT R27, R13.reuse, 0x300030, RZ, 0xc0, !PT ;  /* 0x003000300d1b7812 */ /* 0x040fe400078ec0ff */
[----:B------:R-:W-:Y:S02]  /*ad60*/  LOP3.LUT R36, R13, 0xc000c0, RZ, 0xc0, !PT ;  /* 0x00c000c00d247812 */ /* 0x000fe400078ec0ff */
[----:B------:R-:W-:Y:S02]  /*ad70*/  SHF.R.U32.HI R46, RZ, 0x8, R13 ;  /* 0x00000008ff2e7819 */ /* 0x000fe4000001160d */
[C---:B------:R-:W-:Y:S02]  /*ad80*/  LOP3.LUT R47, R14.reuse, 0x30003, RZ, 0xc0, !PT ;  /* 0x000300030e2f7812 */ /* 0x040fe400078ec0ff */
[C---:B------:R-:W-:Y:S02]  /*ad90*/  LOP3.LUT R13, R14.reuse, 0xc000c, RZ, 0xc0, !PT ;  /* 0x000c000c0e0d7812 */ /* 0x040fe400078ec0ff */
[----:B------:R-:W-:-:S02]  /*ada0*/  LOP3.LUT R30, R14, 0x300030, RZ, 0xc0, !PT ;  /* 0x003000300e1e7812 */ /* 0x000fc400078ec0ff */
[----:B---3--:R-:W-:Y:S02]  /*adb0*/  @!P2 PRMT R99, R18, 0x7610, R99 ;  /* 0x000076101263a816 */ /* 0x008fe40000000063 */
[----:B------:R-:W-:Y:S02]  /*adc0*/  @!P2 PRMT R106, R19, 0x7610, R106 ;  /* 0x00007610136aa816 */ /* 0x000fe4000000006a */
[----:B------:R-:W-:Y:S02]  /*add0*/  @!P2 PRMT R99, R99, 0x7610, R18 ;  /* 0x000076106363a816 */ /* 0x000fe40000000012 */
[----:B------:R-:W-:Y:S02]  /*ade0*/  @!P2 PRMT R106, R106, 0x7610, R19 ;  /* 0x000076106a6aa816 */ /* 0x000fe40000000013 */
[----:B------:R-:W-:Y:S02]  /*adf0*/  LOP3.LUT R38, R14, 0xc000c0, RZ, 0xc0, !PT ;  /* 0x00c000c00e267812 */ /* 0x000fe400078ec0ff */
[----:B------:R-:W-:-:S02]  /*ae00*/  SHF.R.U32.HI R48, RZ, 0x8, R14 ;  /* 0x00000008ff307819 */ /* 0x000fc4000001160e */
[C---:B------:R-:W-:Y:S02]  /*ae10*/  LOP3.LUT R17, R12.reuse, 0x30003, RZ, 0xc0, !PT ;  /* 0x000300030c117812 */ /* 0x040fe400078ec0ff */
[C---:B------:R-:W-:Y:S02]  /*ae20*/  LOP3.LUT R9, R12.reuse, 0xc000c, RZ, 0xc0, !PT ;  /* 0x000c000c0c097812 */ /* 0x040fe400078ec0ff */
[C---:B------:R-:W-:Y:S02]  /*ae30*/  LOP3.LUT R18, R12.reuse, 0x300030, RZ, 0xc0, !PT ;  /* 0x003000300c127812 */ /* 0x040fe400078ec0ff */
[----:B------:R-:W-:Y:S02]  /*ae40*/  LOP3.LUT R19, R12, 0xc000c0, RZ, 0xc0, !PT ;  /* 0x00c000c00c137812 */ /* 0x000fe400078ec0ff */
[----:B------:R-:W-:Y:S02]  /*ae50*/  LOP3.LUT R14, R15, 0xc000c, RZ, 0xc0, !PT ;  /* 0x000c000c0f0e7812 */ /* 0x000fe400078ec0ff */
[----:B------:R-:W-:-:S02]  /*ae60*/  SHF.R.U32.HI R12, RZ, 0x8, R12 ;  /* 0x00000008ff0c7819 */ /* 0x000fc4000001160c */
[C---:B------:R-:W-:Y:S02]  /*ae70*/  LOP3.LUT R49, R15.reuse, 0x30003, RZ, 0xc0, !PT ;  /* 0x000300030f317812 */ /* 0x040fe400078ec0ff */
[C---:B------:R-:W-:Y:S02]  /*ae80*/  LOP3.LUT R31, R15.reuse, 0x300030, RZ, 0xc0, !PT ;  /* 0x003000300f1f7812 */ /* 0x040fe400078ec0ff */
[----:B------:R-:W-:Y:S02]  /*ae90*/  LOP3.LUT R39, R15, 0xc000c0, RZ, 0xc0, !PT ;  /* 0x00c000c00f277812 */ /* 0x000fe400078ec0ff */
[----:B------:R-:W-:Y:S02]  /*aea0*/  SHF.R.U32.HI R50, RZ, 0x8, R15 ;  /* 0x00000008ff327819 */ /* 0x000fe4000001160f */
        /* <DEDUP_REMOVED lines=10> */
[-C--:B------:R-:W-:Y:S01]  /*af50*/  HFMA2 R23, R13, R16.reuse.H1_H1, -258, -258 ;  /* 0xdc08dc080d177431 */ /* 0x080fe20000060010 */
[----:B------:R-:W-:Y:S01]  /*af60*/  LOP3.LUT R29, R27, 0x64006400, RZ, 0xfc, !PT ;  /* 0x640064001b1d7812 */ /* 0x000fe200078efcff */
[-C--:B------:R-:W-:Y:S01]  /*af70*/  HFMA2 R26, R14, R16.reuse.H1_H1, -258, -258 ;  /* 0xdc08dc080e1a7431 */ /* 0x080fe20000060010 */
[----:B------:R-:W-:Y:S01]  /*af80*/  LOP3.LUT R13, R12, 0x300030, RZ, 0xc0, !PT ;  /* 0x003000300c0d7812 */ /* 0x000fe200078ec0ff */
[----:B------:R-:W-:Y:S01]  /*af90*/  HFMA2 R25, R15, R16.H1_H1, -258, -258 ;  /* 0xdc08dc080f197431 */ /* 0x000fe20000060010 */
        /* <DEDUP_REMOVED lines=12> */
[-C--:B------:R-:W-:Y:S02]  /*b060*/  HFMA2 R29, R29, R37.reuse.H0_H0, -66, -66 ;  /* 0xd420d4201d1d7431 */ /* 0x080fe40000040025 */
[-C--:B------:R-:W-:Y:S02]  /*b070*/  HFMA2 R30, R30, R37.reuse.H0_H0, -66, -66 ;  /* 0xd420d4201e1e7431 */ /* 0x080fe40000040025 */
[-C--:B------:R-:W-:Y:S02]  /*b080*/  HFMA2 R31, R31, R37.reuse.H0_H0, -66, -66 ;  /* 0xd420d4201f1f7431 */ /* 0x080fe40000040025 */
[-C--:B------:R-:W-:Y:S01]  /*b090*/  HFMA2 R32, R13, R37.reuse.H0_H0, -66, -66 ;  /* 0xd420d4200d207431 */ /* 0x080fe20000040025 */
[----:B------:R-:W-:Y:S01]  /*b0a0*/  LOP3.LUT R13, R12, 0xc000c0, RZ, 0xc0, !PT ;  /* 0x00c000c00c0d7812 */ /* 0x000fe200078ec0ff */
        /* <DEDUP_REMOVED lines=31> */
[-C--:B------:R-:W-:Y:S02]  /*b2a0*/  HFMA2 R9, R9, R16.reuse.H1_H1, -258, -258 ;  /* 0xdc08dc0809097431 */ /* 0x080fe40000060010 */
[----:B------:R-:W-:-:S02]  /*b2b0*/  HFMA2 R20, R20, R16.H1_H1, -258, -258 ;  /* 0xdc08dc0814147431 */ /* 0x000fc40000060010 */
[-C--:B------:R-:W-:Y:S02]  /*b2c0*/  HFMA2 R22, R22, R16.reuse.H1_H1, -258, -258 ;  /* 0xdc08dc0816167431 */ /* 0x080fe40000060010 */
[-C--:B------:R-:W-:Y:S02]  /*b2d0*/  HFMA2 R21, R21, R16.reuse.H1_H1, -258, -258 ;  /* 0xdc08dc0815157431 */ /* 0x080fe40000060010 */
[-C--:B------:R-:W-:Y:S02]  /*b2e0*/  HFMA2 R24, R24, R16.reuse.H1_H1, -258, -258 ;  /* 0xdc08dc0818187431 */ /* 0x080fe40000060010 */
[-C--:B------:R-:W-:Y:S02]  /*b2f0*/  HFMA2 R36, R19, R16.reuse.H0_H0, -18, -18 ;  /* 0xcc80cc8013247431 */ /* 0x080fe40000040010 */
[-C--:B------:R-:W-:Y:S02]  /*b300*/  HFMA2 R37, R37, R16.reuse.H0_H0, -18, -18 ;  /* 0xcc80cc8025257431 */ /* 0x080fe40000040010 */
[----:B------:R-:W-:-:S02]  /*b310*/  HFMA2 R38, R15, R16.H0_H0, -18, -18 ;  /* 0xcc80cc800f267431 */ /* 0x000fc40000040010 */
[-C--:B------:R-:W-:Y:S02]  /*b320*/  HFMA2 R39, R39, R16.reuse.H0_H0, -18, -18 ;  /* 0xcc80cc8027277431 */ /* 0x080fe40000040010 */
[----:B------:R-:W-:Y:S02]  /*b330*/  HFMA2 R41, R41, R16.H0_H0, -18, -18 ;  /* 0xcc80cc8029297431 */ /* 0x000fe40000040010 */
[----:B------:R-:W-:Y:S02]  /*b340*/  HADD2 R44, R17, -1026, -1026 ;  /* 0xe402e402112c7430 */ /* 0x000fe40000000000 */
[----:B------:R-:W-:Y:S02]  /*b350*/  HADD2 R45, R45, -1026, -1026 ;  /* 0xe402e4022d2d7430 */ /* 0x000fe40000000000 */
[----:B------:R-:W-:Y:S02]  /*b360*/  HADD2 R47, R13, -1026, -1026 ;  /* 0xe402e4020d2f7430 */ /* 0x000fe40000000000 */
[----:B------:R-:W-:-:S02]  /*b370*/  HADD2 R48, R12, -1026, -1026 ;  /* 0xe402e4020c307430 */ /* 0x000fc40000000000 */
[----:B------:R-:W-:Y:S02]  /*b380*/  HADD2 R49, R49, -1026, -1026 ;  /* 0xe402e40231317430 */ /* 0x000fe40000000000 */
[----:B------:R-:W-:Y:S02]  /*b390*/  HADD2 R50, R50, -1026, -1026 ;  /* 0xe402e40232327430 */ /* 0x000fe40000000000 */
[----:B------:R-:W-:Y:S01]  /*b3a0*/  HADD2 R51, R14, -1026, -1026 ;  /* 0xe402e4020e337430 */ /* 0x000fe20000000000 */
[----:B0-----:R-:W-:Y:S06]  /*b3b0*/  @!P3 BRA `(.L_x_484) ;  /* 0x0000000000a8b947 */ /* 0x001fec0003800000 */
        /* <DEDUP_REMOVED lines=42> */
.L_x_484:
[----:B------:R-:W-:Y:S02]  /*b660*/  @!P2 MOV R89, R55 ;  /* 0x000000370059a202 */ /* 0x000fe40000000f00 */
[----:B-----5:R-:W-:Y:S01]  /*b670*/  @!P2 IADD3 R90, PT, PT, R28, R97, RZ ;  /* 0x000000611c5aa210 */ /* 0x020fe20007ffe0ff */
        /* <DEDUP_REMOVED lines=47> */
.L_x_486:
        /* <DEDUP_REMOVED lines=46> */
.L_x_487:
        /* <DEDUP_REMOVED lines=44> */
.L_x_485:
[----:B------:R-:W0:Y:S01]  /*bf10*/  LDC R85, c[0x0][0x3ac] ;  /* 0x0000eb00ff557b82 */ /* 0x000e220000000800 */
[----:B------:R-:W-:Y:S01]  /*bf20*/  IADD3 R97, PT, PT, R97, 0x10, RZ ;  /* 0x0000001061617810 */ /* 0x000fe20007ffe0ff */
[----:B------:R-:W-:Y:S01]  /*bf30*/  UIADD3 UR4, UPT, UPT, UR4, 0x20, URZ ;  /* 0x0000002004047890 */ /* 0x000fe2000fffe0ff */
[----:B------:R-:W-:Y:S02]  /*bf40*/  IADD3 R10, P3, PT, R10, 0x40, RZ ;  /* 0x000000400a0a7810 */ /* 0x000fe40007f7e0ff */
[----:B------:R-:W-:Y:S02]  /*bf50*/  ISETP.GE.AND P2, PT, R97, R96, PT ;  /* 0x000000606100720c */ /* 0x000fe40003f46270 */
[----:B------:R-:W-:Y:S01]  /*bf60*/  IADD3.X R11, PT, PT, RZ, R11, RZ, P3, !PT ;  /* 0x0000000bff0b7210 */ /* 0x000fe20001ffe4ff */
[----:B0-----:R-:W-:-:S10]  /*bf70*/  IMAD.WIDE R104, R85, 0x4, R104 ;  /* 0x0000000455687825 */ /* 0x001fd400078e0268 */
[----:B------:R-:W-:Y:S05]  /*bf80*/  @!P2 BRA `(.L_x_488) ;  /* 0xffffffec0038a947 */ /* 0x000fea000383ffff */
.L_x_483:
        /* <DEDUP_REMOVED lines=12> */
.L_x_492:
[----:B------:R-:W0:Y:S02]  /*c050*/  LDS R8, [R7] ;  /* 0x0000000007087984 */ /* 0x000e240000000800 */
[----:B0-----:R-:W-:-:S05]  /*c060*/  HADD2 R9, R8, R13 ;  /* 0x0000000d08097230 */ /* 0x001fca0000000000 */
[----:B------:R-:W0:Y:S02]  /*c070*/  ATOMS.CAST.SPIN P0, [R7], R8, R9 ;  /* 0x000000080700758d */ /* 0x000e240001800009 */
[----:B0-----:R-:W-:Y:S05]  /*c080*/  @!P0 BRA `(.L_x_492) ;  /* 0xfffffffc00f08947 */ /* 0x001fea000383ffff */
[----:B------:R-:W-:Y:S05]  /*c090*/  BRA `(.L_x_490) ;  /* 0x00000000000c7947 */ /* 0x000fea0003800000 */
.L_x_491:
[----:B------:R-:W2:Y:S02]  /*c0a0*/  LD.E R7, desc[UR8][R10.64] ;  /* 0x000000080a077980 */ /* 0x000ea4000c101900 */
[----:B--2---:R-:W-:-:S05]  /*c0b0*/  IADD3 R7, PT, PT, R13, R7, RZ ;  /* 0x000000070d077210 */ /* 0x004fca0007ffe0ff */
[----:B------:R0:W-:Y:S02]  /*c0c0*/  ST.E desc[UR8][R10.64], R7 ;  /* 0x000000070a007985 */ /* 0x0001e4000c101908 */
.L_x_490:
[----:B------:R-:W-:Y:S05]  /*c0d0*/  BSYNC.RECONVERGENT B0 ;  /* 0x0000000000007941 */ /* 0x000fea0003800200 */
.L_x_489:
[----:B------:R1:W-:Y:S01]  /*c0e0*/  ATOM.E.ADD.F16x2.RN.STRONG.GPU P0, RZ, desc[UR8][R10.64+0x4], R95 ;  /* 0x8000045f0aff79a2 */ /* 0x0003e2000c10e108 */
[----:B------:R-:W-:Y:S04]  /*c0f0*/  BSSY.RECONVERGENT B0, `(.L_x_493) ;  /* 0x000000e000007945 */ /* 0x000fe80003800200 */
[----:B-1----:R-:W-:Y:S05]  /*c100*/  @P0 BRA `(.L_x_494) ;  /* 0x0000000000300947 */ /* 0x002fea0003800000 */
[----:B------:R-:W1:Y:S02]  /*c110*/  QSPC.E.S P0, RZ, [R10+0x4] ;  /* 0x000004000aff73aa */ /* 0x000e640000000500 */
[----:B-1----:R-:W-:Y:S05]  /*c120*/  @!P0 BRA `(.L_x_495) ;  /* 0x00000000001c8947 */ /* 0x002fea0003800000 */
[----:B------:R-:W-:-:S04]  /*c130*/  MOV R8, R10 ;  /* 0x0000000a00087202 */ /* 0x000fc80000000f00 */
[----:B0-----:R-:W-:-:S07]  /*c140*/  MOV R7, R8 ;  /* 0x0000000800077202 */ /* 0x001fce0000000f00 */
.L_x_496:
[----:B------:R-:W0:Y:S02]  /*c150*/  LDS R8, [R7+0x4] ;  /* 0x0000040007087984 */ /* 0x000e240000000800 */
[----:B0-----:R-:W-:-:S05]  /*c160*/  HFMA2 R9, R8, 1, 1, R95 ;  /* 0x3c003c0008097831 */ /* 0x001fca000000005f */
[----:B------:R-:W0:Y:S02]  /*c170*/  ATOMS.CAST.SPIN P0, [R7+0x4], R8, R9 ;  /* 0x000004080700758d */ /* 0x000e240001800009 */
[----:B0-----:R-:W-:Y:S05]  /*c180*/  @!P0 BRA `(.L_x_496) ;  /* 0xfffffffc00f08947 */ /* 0x001fea000383ffff */
[----:B------:R-:W-:Y:S05]  /*c190*/  BRA `(.L_x_494) ;  /* 0x00000000000c7947 */ /* 0x000fea0003800000 */
.L_x_495:
[----:B0-----:R-:W2:Y:S02]  /*c1a0*/  LD.E R7, desc[UR8][R10.64+0x4] ;  /* 0x000004080a077980 */ /* 0x001ea4000c101900 */
[----:B--2---:R-:W-:-:S05]  /*c1b0*/  IADD3 R7, PT, PT, R95, R7, RZ ;  /* 0x000000075f077210 */ /* 0x004fca0007ffe0ff */
[----:B------:R1:W-:Y:S02]  /*c1c0*/  ST.E desc[UR8][R10.64+0x4], R7 ;  /* 0x000004070a007985 */ /* 0x0003e4000c101908 */
.L_x_494:
[----:B------:R-:W-:Y:S05]  /*c1d0*/  BSYNC.RECONVERGENT B0 ;  /* 0x0000000000007941 */ /* 0x000fea0003800200 */
.L_x_493:
        /* <DEDUP_REMOVED lines=11> */
.L_x_500:
[----:B------:R-:W0:Y:S02]  /*c290*/  LDS R6, [R5] ;  /* 0x0000000005067984 */ /* 0x000e240000000800 */
[----:B0-----:R-:W-:-:S05]  /*c2a0*/  HADD2 R7, R6, R9 ;  /* 0x0000000906077230 */ /* 0x001fca0000000000 */
[----:B------:R-:W0:Y:S02]  /*c2b0*/  ATOMS.CAST.SPIN P0, [R5], R6, R7 ;  /* 0x000000060500758d */ /* 0x000e240001800007 */
[----:B0-----:R-:W-:Y:S05]  /*c2c0*/  @!P0 BRA `(.L_x_500) ;  /* 0xfffffffc00f08947 */ /* 0x001fea000383ffff */
[----:B------:R-:W-:Y:S05]  /*c2d0*/  BRA `(.L_x_498) ;  /* 0x00000000000c7947 */ /* 0x000fea0003800000 */
.L_x_499:
[----:B------:R-:W2:Y:S02]  /*c2e0*/  LD.E R5, desc[UR8][R10.64] ;  /* 0x000000080a057980 */ /* 0x000ea4000c101900 */
[----:B--2---:R-:W-:-:S05]  /*c2f0*/  IADD3 R5, PT, PT, R9, R5, RZ ;  /* 0x0000000509057210 */ /* 0x004fca0007ffe0ff */
[----:B------:R0:W-:Y:S02]  /*c300*/  ST.E desc[UR8][R10.64], R5 ;  /* 0x000000050a007985 */ /* 0x0001e4000c101908 */
.L_x_498:
[----:B------:R-:W-:Y:S05]  /*c310*/  BSYNC.RECONVERGENT B0 ;  /* 0x0000000000007941 */ /* 0x000fea0003800200 */
.L_x_497:
[----:B------:R1:W-:Y:S01]  /*c320*/  ATOM.E.ADD.F16x2.RN.STRONG.GPU P0, RZ, desc[UR8][R10.64+0x4], R13 ;  /* 0x8000040d0aff79a2 */ /* 0x0003e2000c10e108 */
[----:B------:R-:W-:Y:S04]  /*c330*/  BSSY.RECONVERGENT B0, `(.L_x_501) ;  /* 0x000000e000007945 */ /* 0x000fe80003800200 */
[----:B-1----:R-:W-:Y:S05]  /*c340*/  @P0 BRA `(.L_x_502) ;  /* 0x0000000000300947 */ /* 0x002fea0003800000 */
[----:B------:R-:W1:Y:S02]  /*c350*/  QSPC.E.S P0, RZ, [R10+0x4] ;  /* 0x000004000aff73aa */ /* 0x000e640000000500 */
[----:B-1----:R-:W-:Y:S05]  /*c360*/  @!P0 BRA `(.L_x_503) ;  /* 0x00000000001c8947 */ /* 0x002fea0003800000 */
[----:B------:R-:W-:-:S04]  /*c370*/  MOV R6, R10 ;  /* 0x0000000a00067202 */ /* 0x000fc80000000f00 */
[----:B0-----:R-:W-:-:S07]  /*c380*/  MOV R5, R6 ;  /* 0x0000000600057202 */ /* 0x001fce0000000f00 */
.L_x_504:
[----:B------:R-:W0:Y:S02]  /*c390*/  LDS R6, [R5+0x4] ;  /* 0x0000040005067984 */ /* 0x000e240000000800 */
[----:B0-----:R-:W-:-:S05]  /*c3a0*/  HFMA2 R7, R6, 1, 1, R13 ;  /* 0x3c003c0006077831 */ /* 0x001fca000000000d */
[----:B------:R-:W0:Y:S02]  /*c3b0*/  ATOMS.CAST.SPIN P0, [R5+0x4], R6, R7 ;  /* 0x000004060500758d */ /* 0x000e240001800007 */
[----:B0-----:R-:W-:Y:S05]  /*c3c0*/  @!P0 BRA `(.L_x_504) ;  /* 0xfffffffc00f08947 */ /* 0x001fea000383ffff */
[----:B------:R-:W-:Y:S05]  /*c3d0*/  BRA `(.L_x_502) ;  /* 0x00000000000c7947 */ /* 0x000fea0003800000 */
.L_x_503:
[----:B0-----:R-:W2:Y:S02]  /*c3e0*/  LD.E R5, desc[UR8][R10.64+0x4] ;  /* 0x000004080a057980 */ /* 0x001ea4000c101900 */
[----:B--2---:R-:W-:-:S05]  /*c3f0*/  IADD3 R5, PT, PT, R13, R5, RZ ;  /* 0x000000050d057210 */ /* 0x004fca0007ffe0ff */
[----:B------:R1:W-:Y:S02]  /*c400*/  ST.E desc[UR8][R10.64+0x4], R5 ;  /* 0x000004050a007985 */ /* 0x0003e4000c101908 */
.L_x_502:
[----:B------:R-:W-:Y:S05]  /*c410*/  BSYNC.RECONVERGENT B0 ;  /* 0x0000000000007941 */ /* 0x000fea0003800200 */
.L_x_501:
        /* <DEDUP_REMOVED lines=12> */
.L_x_508:
[----:B------:R-:W0:Y:S02]  /*c4e0*/  LDS R4, [R3] ;  /* 0x0000000003047984 */ /* 0x000e240000000800 */
[----:B0-----:R-:W-:-:S05]  /*c4f0*/  HADD2 R5, R4, R7 ;  /* 0x0000000704057230 */ /* 0x001fca0000000000 */
[----:B------:R-:W0:Y:S02]  /*c500*/  ATOMS.CAST.SPIN P0, [R3], R4, R5 ;  /* 0x000000040300758d */ /* 0x000e240001800005 */
[----:B0-----:R-:W-:Y:S05]  /*c510*/  @!P0 BRA `(.L_x_508) ;  /* 0xfffffffc00f08947 */ /* 0x001fea000383ffff */
[----:B------:R-:W-:Y:S05]  /*c520*/  BRA `(.L_x_506) ;  /* 0x00000000000c7947 */ /* 0x000fea0003800000 */
.L_x_507:
[----:B------:R-:W2:Y:S02]  /*c530*/  LD.E R3, desc[UR8][R10.64] ;  /* 0x000000080a037980 */ /* 0x000ea4000c101900 */
[----:B--2---:R-:W-:-:S05]  /*c540*/  IADD3 R3, PT, PT, R7, R3, RZ ;  /* 0x0000000307037210 */ /* 0x004fca0007ffe0ff */
[----:B------:R0:W-:Y:S02]  /*c550*/  ST.E desc[UR8][R10.64], R3 ;  /* 0x000000030a007985 */ /* 0x0001e4000c101908 */
.L_x_506:
[----:B------:R-:W-:Y:S05]  /*c560*/  BSYNC.RECONVERGENT B0 ;  /* 0x0000000000007941 */ /* 0x000fea0003800200 */
.L_x_505:
[----:B------:R1:W-:Y:S01]  /*c570*/  ATOM.E.ADD.F16x2.RN.STRONG.GPU P0, RZ, desc[UR8][R10.64+0x4], R91 ;  /* 0x8000045b0aff79a2 */ /* 0x0003e2000c10e108 */
[----:B------:R-:W-:Y:S04]  /*c580*/  BSSY.RECONVERGENT B0, `(.L_x_509) ;  /* 0x000000e000007945 */ /* 0x000fe80003800200 */
[----:B-1----:R-:W-:Y:S05]  /*c590*/  @P0 BRA `(.L_x_510) ;  /* 0x0000000000300947 */ /* 0x002fea0003800000 */
[----:B------:R-:W1:Y:S02]  /*c5a0*/  QSPC.E.S P0, RZ, [R10+0x4] ;  /* 0x000004000aff73aa */ /* 0x000e640000000500 */
[----:B-1----:R-:W-:Y:S05]  /*c5b0*/  @!P0 BRA `(.L_x_511) ;  /* 0x00000000001c8947 */ /* 0x002fea0003800000 */
[----:B------:R-:W-:-:S04]  /*c5c0*/  MOV R4, R10 ;  /* 0x0000000a00047202 */ /* 0x000fc80000000f00 */
[----:B0-----:R-:W-:-:S07]  /*c5d0*/  MOV R3, R4 ;  /* 0x0000000400037202 */ /* 0x001fce0000000f00 */
.L_x_512:
[----:B------:R-:W0:Y:S02]  /*c5e0*/  LDS R4, [R3+0x4] ;  /* 0x0000040003047984 */ /* 0x000e240000000800 */
[----:B0-----:R-:W-:-:S05]  /*c5f0*/  HFMA2 R5, R4, 1, 1, R91 ;  /* 0x3c003c0004057831 */ /* 0x001fca000000005b */
[----:B------:R-:W0:Y:S02]  /*c600*/  ATOMS.CAST.SPIN P0, [R3+0x4], R4, R5 ;  /* 0x000004040300758d */ /* 0x000e240001800005 */
[----:B0-----:R-:W-:Y:S05]  /*c610*/  @!P0 BRA `(.L_x_512) ;  /* 0xfffffffc00f08947 */ /* 0x001fea000383ffff */
[----:B------:R-:W-:Y:S05]  /*c620*/  BRA `(.L_x_510) ;  /* 0x00000000000c7947 */ /* 0x000fea0003800000 */
.L_x_511:
[----:B0-----:R-:W2:Y:S02]  /*c630*/  LD.E R3, desc[UR8][R10.64+0x4] ;  /* 0x000004080a037980 */ /* 0x001ea4000c101900 */
[----:B--2---:R-:W-:-:S05]  /*c640*/  IADD3 R3, PT, PT, R91, R3, RZ ;  /* 0x000000035b037210 */ /* 0x004fca0007ffe0ff */
[----:B------:R1:W-:Y:S02]  /*c650*/  ST.E desc[UR8][R10.64+0x4], R3 ;  /* 0x000004030a007985 */ /* 0x0003e4000c101908 */
.L_x_510:
[----:B------:R-:W-:Y:S05]  /*c660*/  BSYNC.RECONVERGENT B0 ;  /* 0x0000000000007941 */ /* 0x000fea0003800200 */
.L_x_509:
        /* <DEDUP_REMOVED lines=12> */
.L_x_516:
[----:B------:R-:W0:Y:S02]  /*c730*/  LDS R2, [R0] ;  /* 0x0000000000027984 */ /* 0x000e240000000800 */
[----:B0-----:R-:W-:-:S05]  /*c740*/  HADD2 R3, R2, R5 ;  /* 0x0000000502037230 */ /* 0x001fca0000000000 */
[----:B------:R-:W0:Y:S02]  /*c750*/  ATOMS.CAST.SPIN P0, [R0], R2, R3 ;  /* 0x000000020000758d */ /* 0x000e240001800003 */
[----:B0-----:R-:W-:Y:S05]  /*c760*/  @!P0 BRA `(.L_x_516) ;  /* 0xfffffffc00f08947 */ /* 0x001fea000383ffff */
[----:B------:R-:W-:Y:S05]  /*c770*/  BRA `(.L_x_514) ;  /* 0x00000000000c7947 */ /* 0x000fea0003800000 */
.L_x_515:
[----:B------:R-:W2:Y:S02]  /*c780*/  LD.E R0, desc[UR8][R10.64] ;  /* 0x000000080a007980 */ /* 0x000ea4000c101900 */
[----:B--2---:R-:W-:-:S05]  /*c790*/  IADD3 R3, PT, PT, R5, R0, RZ ;  /* 0x0000000005037210 */ /* 0x004fca0007ffe0ff */
[----:B------:R0:W-:Y:S02]  /*c7a0*/  ST.E desc[UR8][R10.64], R3 ;  /* 0x000000030a007985 */ /* 0x0001e4000c101908 */
.L_x_514:
[----:B------:R-:W-:Y:S05]  /*c7b0*/  BSYNC.RECONVERGENT B0 ;  /* 0x0000000000007941 */ /* 0x000fea0003800200 */
.L_x_513:
[----:B------:R1:W-:Y:S02]  /*c7c0*/  ATOM.E.ADD.F16x2.RN.STRONG.GPU P0, RZ, desc[UR8][R10.64+0x4], R93 ;  /* 0x8000045d0aff79a2 */ /* 0x0003e4000c10e108 */
[----:B-1----:R-:W-:Y:S05]  /*c7d0*/  @P0 EXIT ;  /* 0x000000000000094d */ /* 0x002fea0003800000 */
[----:B------:R-:W1:Y:S02]  /*c7e0*/  QSPC.E.S P0, RZ, [R10+0x4] ;  /* 0x000004000aff73aa */ /* 0x000e640000000500 */
[----:B-1----:R-:W-:Y:S05]  /*c7f0*/  @!P0 BRA `(.L_x_517) ;  /* 0x00000000001c8947 */ /* 0x002fea0003800000 */
[----:B------:R-:W-:-:S04]  /*c800*/  MOV R2, R10 ;  /* 0x0000000a00027202 */ /* 0x000fc80000000f00 */
[----:B------:R-:W-:-:S07]  /*c810*/  MOV R0, R2 ;  /* 0x0000000200007202 */ /* 0x000fce0000000f00 */
.L_x_518:
[----:B------:R-:W0:Y:S02]  /*c820*/  LDS R2, [R0+0x4] ;  /* 0x0000040000027984 */ /* 0x000e240000000800 */
[----:B0-----:R-:W-:-:S05]  /*c830*/  HFMA2 R3, R2, 1, 1, R93 ;  /* 0x3c003c0002037831 */ /* 0x001fca000000005d */
[----:B------:R-:W0:Y:S02]  /*c840*/  ATOMS.CAST.SPIN P0, [R0+0x4], R2, R3 ;  /* 0x000004020000758d */ /* 0x000e240001800003 */
[----:B0-----:R-:W-:Y:S05]  /*c850*/  @!P0 BRA `(.L_x_518) ;  /* 0xfffffffc00f08947 */ /* 0x001fea000383ffff */
[----:B------:R-:W-:Y:S05]  /*c860*/  EXIT ;  /* 0x000000000000794d */ /* 0x000fea0003800000 */
.L_x_517:
[----:B------:R-:W0:Y:S02]  /*c870*/  LD.E R0, desc[UR8][R10.64+0x4] ;  /* 0x000004080a007980 */ /* 0x000e24000c101900 */
[----:B0-----:R-:W-:-:S05]  /*c880*/  IADD3 R3, PT, PT, R93, R0, RZ ;  /* 0x000000005d037210 */ /* 0x001fca0007ffe0ff */
[----:B------:R-:W-:Y:S01]  /*c890*/  ST.E desc[UR8][R10.64+0x4], R3 ;  /* 0x000004030a007985 */ /* 0x000fe2000c101908 */
[----:B------:R-:W-:Y:S05]  /*c8a0*/  EXIT ;  /* 0x000000000000794d */ /* 0x000fea0003800000 */
.L_x_519:
        /* <DEDUP_REMOVED lines=13> */
.L_x_3920:


//--------------------- .text._Z23gemm_half_q_half_kernelILi4ELi4ELb1ELb1ELi64EEvPK6__halfPKjS4_S2_PS0_iiiiPKtS7_iiiiiibS2_i --------------------------
	.section	.text._Z23gemm_half_q_half_kernelILi4ELi4ELb1ELb1ELi64EEvPK6__halfPKjS4_S2_PS0_iiiiPKtS7_iiiiiibS2_i,"ax",@progbits
	.align	128
        .global         _Z23gemm_half_q_half_kernelILi4ELi4ELb1ELb1ELi64EEvPK6__halfPKjS4_S2_PS0_iiiiPKtS7_iiiiiibS2_i
        .type           _Z23gemm_half_q_half_kernelILi4ELi4ELb1ELb1ELi64EEvPK6__halfPKjS4_S2_PS0_iiiiPKtS7_iiiiiibS2_i,@function
        .size           _Z23gemm_half_q_half_kernelILi4ELi4ELb1ELb1ELi64EEvPK6__halfPKjS4_S2_PS0_iiiiPKtS7_iiiiiibS2_i,(.L_x_3921 - _Z23gemm_half_q_half_kernelILi4ELi4ELb1ELb1ELi64EEvPK6__halfPKjS4_S2_PS0_iiiiPKtS7_iiiiiibS2_i)
        .other          _Z23gemm_half_q_half_kernelILi4ELi4ELb1ELb1ELi64EEvPK6__halfPKjS4_S2_PS0_iiiiPKtS7_iiiiiibS2_i,@"STO_CUDA_ENTRY STV_DEFAULT"
_Z23gemm_half_q_half_kernelILi4ELi4ELb1ELb1ELi64EEvPK6__halfPKjS4_S2_PS0_iiiiPKtS7_iiiiiibS2_i:
.text._Z23gemm_half_q_half_kernelILi4ELi4ELb1ELb1ELi64EEvPK6__halfPKjS4_S2_PS0_iiiiPKtS7_iiiiiibS2_i:
[----:B------:R-:W0:Y:S08]  /*0000*/  LDC R1, c[0x0][0x37c] ;  /* 0x0000df00ff017b82 */ /* 0x000e300000000800 */
[----:B------:R-:W1:Y:S01]  /*0010*/  S2UR UR10, SR_CTAID.Y ;  /* 0x00000000000a79c3 */ /* 0x000e620000002600 */
[----:B0-----:R-:W-:-:S07]  /*0020*/  IADD3 R1, PT, PT, R1, -0x10, RZ ;  /* 0xfffffff001017810 */ /* 0x001fce0007ffe0ff */
[----:B------:R-:W0:Y:S01]  /*0030*/  LDC R97, c[0x0][0x3a8] ;  /* 0x0000ea00ff617b82 */ /* 0x000e220000000800 */
[----:B-1----:R-:W-:-:S06]  /*0040*/  USHF.L.U32 UR7, UR10, 0x2, URZ ;  /* 0x000000020a077899 */ /* 0x002fcc00080006ff */
[----:B0-----:R-:W-:-:S05]  /*0050*/  VIADD R97, R97, -UR7 ;  /* 0x8000000761617c36 */ /* 0x001fca0008000000 */
        /* <DEDUP_REMOVED lines=30> */
.L_x_520:
[----:B------:R-:W-:Y:S02]  /*0240*/  PRMT R0, R0, 0x9910, RZ ;  /* 0x0000991000007816 */ /* 0x000fe400000000ff */
[----:B------:R-:W-:Y:S02]  /*0250*/  SHF.L.U32 R94, R10, 0x6, RZ ;  /* 0x000000060a5e7819 */ /* 0x000fe400000006ff */
[----:B------:R-:W-:Y:S02]  /*0260*/  ISETP.NE.AND P0, PT, R0, RZ, PT ;  /* 0x000000ff0000720c */ /* 0x000fe40003f05270 */
[----:B------:R-:W-:-:S11]  /*0270*/  VIADDMNMX R90, R94, 0x40, R3, PT ;  /* 0x000000405e5a7846 */ /* 0x000fd60003800103 */
[----:B------:R-:W-:Y:S05]  /*0280*/  @!P0 EXIT ;  /* 0x000000000000894d */ /* 0x000fea0003800000 */
        /* <DEDUP_REMOVED lines=28> */
[----:B0-----:R-:W-:Y:S01]  /*0450*/  VIADD R2, R2, 0x80 ;  /* 0x0000008002027836 */ /* 0x001fe20000000000 */
[----:B------:R-:W-:-:S11]  /*0460*/  IADD3 R4, PT, PT, R4, R3, RZ ;  /* 0x0000000304047210 */ /* 0x000fd60007ffe0ff */
[----:B------:R-:W-:Y:S05]  /*0470*/  @P0 BRA `(.L_x_524) ;  /* 0x0000000000ec0947 */ /* 0x000fea0003800000 */
[----:B------:R-:W-:Y:S01]  /*0480*/  IMAD.MOV R6, RZ, RZ, -R11 ;  /* 0x000000ffff067224 */ /* 0x000fe200078e0a0b */
[----:B------:R-:W-:-:S04]  /*0490*/  PLOP3.LUT P0, PT, PT, PT, PT, 0x80, 0x8 ;  /* 0x000000000008781c */ /* 0x000fc80003f0f070 */
[----:B------:R-:W-:-:S13]  /*04a0*/  ISETP.GT.AND P2, PT, R6, 0x3, PT ;  /* 0x000000030600780c */ /* 0x000fda0003f44270 */
[----:B------:R-:W-:Y:S05]  /*04b0*/  @!P2 BRA `(.L_x_525) ;  /* 0x000000000084a947 */ /* 0x000fea0003800000 */
[----:B------:R-:W-:-:S13]  /*04c0*/  PLOP3.LUT P0, PT, PT, PT, PT, 0x8, 0x80 ;  /* 0x000000000080781c */ /* 0x000fda0003f0e170 */
.L_x_526:
[----:B------:R-:W-:Y:S02]  /*04d0*/  IADD3 R7, P2, PT, R17, R4, RZ ;  /* 0x0000000411077210 */ /* 0x000fe40007f5e0ff */
[C---:B------:R-:W-:Y:S02]  /*04e0*/  IADD3 R8, PT, PT, R4.reuse, R3, RZ ;  /* 0x0000000304087210 */ /* 0x040fe40007ffe0ff */
[----:B------:R-:W-:Y:S02]  /*04f0*/  LEA.HI.X.SX32 R12, R4, RZ, 0x1, P2 ;  /* 0x000000ff040c7211 */ /* 0x000fe400010f0eff */
[----:B------:R-:W-:Y:S01]  /*0500*/  LEA R6, P2, R7, UR12, 0x1 ;  /* 0x0000000c07067c11 */ /* 0x000fe2000f8408ff */
[----:B------:R-:W-:Y:S01]  /*0510*/  IMAD.IADD R4, R8, 0x1, R3 ;  /* 0x0000000108047824 */ /* 0x000fe200078e0203 */
[----:B------:R-:W-:Y:S02]  /*0520*/  IADD3 R9, P3, PT, R17, R8, RZ ;  /* 0x0000000811097210 */ /* 0x000fe40007f7e0ff */
[----:B------:R-:W-:-:S02]  /*0530*/  LEA.HI.X R7, R7, UR13, R12, 0x1, P2 ;  /* 0x0000000d07077c11 */ /* 0x000fc400090f0c0c */
[----:B------:R-:W-:Y:S02]  /*0540*/  IADD3 R16, PT, PT, R4, R3, RZ ;  /* 0x0000000304107210 */ /* 0x000fe40007ffe0ff */
[----:B------:R-:W-:Y:S02]  /*0550*/  LEA.HI.X.SX32 R14, R8, RZ, 0x1, P3 ;  /* 0x000000ff080e7211 */ /* 0x000fe400018f0eff */
[----:B------:R-:W-:Y:S01]  /*0560*/  IADD3 R13, P4, PT, R17, R4, RZ ;  /* 0x00000004110d7210 */ /* 0x000fe20007f9e0ff */
[----:B------:R-:W2:Y:S01]  /*0570*/  LDG.E.U16.CONSTANT R7, desc[UR8][R6.64] ;  /* 0x0000000806077981 */ /* 0x000ea2000c1e9500 */
[----:B------:R-:W-:Y:S02]  /*0580*/  LEA R8, P2, R9, UR12, 0x1 ;  /* 0x0000000c09087c11 */ /* 0x000fe4000f8408ff */
[----:B------:R-:W-:Y:S02]  /*0590*/  IADD3 R15, P5, PT, R17, R16, RZ ;  /* 0x00000010110f7210 */ /* 0x000fe40007fbe0ff */
[----:B------:R-:W-:-:S02]  /*05a0*/  LEA.HI.X.SX32 R18, R4, RZ, 0x1, P4 ;  /* 0x000000ff04127211 */ /* 0x000fc400020f0eff */
[----:B------:R-:W-:Y:S02]  /*05b0*/  LEA.HI.X R9, R9, UR13, R14, 0x1, P2 ;  /* 0x0000000d09097c11 */ /* 0x000fe400090f0c0e */
[----:B------:R-:W-:Y:S02]  /*05c0*/  LEA R12, P3, R13, UR12, 0x1 ;  /* 0x0000000c0d0c7c11 */ /* 0x000fe4000f8608ff */
[----:B------:R-:W-:Y:S02]  /*05d0*/  LEA.HI.X.SX32 R4, R16, RZ, 0x1, P5 ;  /* 0x000000ff10047211 */ /* 0x000fe400028f0eff */
[----:B------:R-:W-:Y:S01]  /*05e0*/  LEA R14, P2, R15, UR12, 0x1 ;  /* 0x0000000c0f0e7c11 */ /* 0x000fe2000f8408ff */
[----:B------:R-:W3:Y:S01]  /*05f0*/  LDG.E.U16.CONSTANT R9, desc[UR8][R8.64] ;  /* 0x0000000808097981 */ /* 0x000ee2000c1e9500 */
        /* <DEDUP_REMOVED lines=13> */
.L_x_525:
        /* <DEDUP_REMOVED lines=20> */
.L_x_527:
[----:B------:R-:W-:-:S13]  /*0810*/  ISETP.EQ.AND P2, PT, R11, RZ, PT ;  /* 0x000000ff0b00720c */ /* 0x000fda0003f42270 */
[----:B------:R-:W-:Y:S05]  /*0820*/  @!P0 BRA P2, `(.L_x_522) ;  /* 0x0000000400788947 */ /* 0x000fea0001000000 */
.L_x_524:
        /* <DEDUP_REMOVED lines=12> */
.L_x_523:
[C---:B------:R-:W-:Y:S01]  /*08f0*/  LEA R6, P0, R17.reuse, UR12, 0x1 ;  /* 0x0000000c11067c11 */ /* 0x040fe2000f8008ff */
[----:B------:R-:W0:Y:S03]  /*0900*/  LDCU.64 UR14, c[0x0][0x380] ;  /* 0x00007000ff0e77ac */ /* 0x000e260008000a00 */
[----:B------:R-:W-:-:S05]  /*0910*/  LEA.HI.X R7, R17, UR13, RZ, 0x1, P0 ;  /* 0x0000000d11077c11 */ /* 0x000fca00080f0cff */
[----:B------:R1:W5:Y:S01]  /*0920*/  LDG.E.U16.CONSTANT R17, desc[UR8][R6.64] ;  /* 0x0000000806117981 */ /* 0x000362000c1e9500 */
[----:B------:R-:W-:Y:S01]  /*0930*/  IADD3 R4, PT, PT, RZ, -R0, RZ ;  /* 0x80000000ff047210 */ /* 0x000fe20007ffe0ff */
[----:B------:R-:W-:-:S03]  /*0940*/  IMAD R16, R3, UR10, RZ ;  /* 0x0000000a03107c24 */ /* 0x000fc6000f8e02ff */
[----:B------:R-:W-:Y:S01]  /*0950*/  ISETP.GE.AND P0, PT, R4, RZ, PT ;  /* 0x000000ff0400720c */ /* 0x000fe20003f06270 */
[----:B------:R-:W-:-:S12]  /*0960*/  IMAD.SHL.U32 R16, R16, 0x4, RZ ;  /* 0x0000000410107824 */ /* 0x000fd800078e00ff */
        /* <DEDUP_REMOVED lines=8> */
.L_x_530:
[----:B-----5:R-:W-:Y:S01]  /*09f0*/  IADD3 R7, P2, PT, R17, R16, RZ ;  /* 0x0000001011077210 */ /* 0x020fe20007f5e0ff */
[----:B------:R-:W-:-:S03]  /*0a00*/  IMAD.IADD R8, R16, 0x1, R3 ;  /* 0x0000000110087824 */ /* 0x000fc600078e0203 */
[----:B------:R-:W-:Y:S02]  /*0a10*/  LEA.HI.X.SX32 R16, R16, RZ, 0x1, P2 ;  /* 0x000000ff10107211 */ /* 0x000fe400010f0eff */
[----:B0-----:R-:W-:Y:S02]  /*0a20*/  LEA R6, P2, R7, UR12, 0x1 ;  /* 0x0000000c07067c11 */ /* 0x001fe4000f8408ff */
[----:B------:R-:W-:Y:S02]  /*0a30*/  IADD3 R12, PT, PT, R8, R3, RZ ;  /* 0x00000003080c7210 */ /* 0x000fe40007ffe0ff */
[----:B------:R-:W-:Y:S02]  /*0a40*/  IADD3 R9, P3, PT, R17, R8, RZ ;  /* 0x0000000811097210 */ /* 0x000fe40007f7e0ff */
[----:B------:R-:W-:Y:S01]  /*0a50*/  LEA.HI.X R7, R7, UR13, R16, 0x1, P2 ;  /* 0x0000000d07077c11 */ /* 0x000fe200090f0c10 */
[----:B------:R-:W-:Y:S01]  /*0a60*/  IMAD.IADD R16, R12, 0x1, R3 ;  /* 0x000000010c107824 */ /* 0x000fe200078e0203 */
[----:B------:R-:W-:-:S02]  /*0a70*/  LEA.HI.X.SX32 R14, R8, RZ, 0x1, P3 ;  /* 0x000000ff080e7211 */ /* 0x000fc400018f0eff */
[----:B------:R-:W-:Y:S02]  /*0a80*/  IADD3 R13, P4, PT, R17, R12, RZ ;  /* 0x0000000c110d7210 */ /* 0x000fe40007f9e0ff */
[----:B------:R-:W-:Y:S01]  /*0a90*/  LEA R8, P2, R9, UR12, 0x1 ;  /* 0x0000000c09087c11 */ /* 0x000fe2000f8408ff */
[----:B------:R-:W2:Y:S01]  /*0aa0*/  LDG.E.U16.CONSTANT R7, desc[UR8][R6.64] ;  /* 0x0000000806077981 */ /* 0x000ea2000c1e9500 */
[----:B------:R-:W-:Y:S02]  /*0ab0*/  IADD3 R11, P5, PT, R17, R16, RZ ;  /* 0x00000010110b7210 */ /* 0x000fe40007fbe0ff */
[----:B------:R-:W-:Y:S02]  /*0ac0*/  LEA.HI.X.SX32 R20, R12, RZ, 0x1, P4 ;  /* 0x000000ff0c147211 */ /* 0x000fe400020f0eff */
[----:B------:R-:W-:Y:S02]  /*0ad0*/  LEA.HI.X R9, R9, UR13, R14, 0x1, P2 ;  /* 0x0000000d09097c11 */ /* 0x000fe400090f0c0e */
[----:B------:R-:W-:-:S02]  /*0ae0*/  LEA R12, P3, R13, UR12, 0x1 ;  /* 0x0000000c0d0c7c11 */ /* 0x000fc4000f8608ff */
[----:B------:R-:W-:Y:S02]  /*0af0*/  LEA.HI.X.SX32 R18, R16, RZ, 0x1, P5 ;  /* 0x000000ff10127211 */ /* 0x000fe400028f0eff */
[----:B------:R-:W-:Y:S01]  /*0b00*/  LEA R14, P2, R11, UR12, 0x1 ;  /* 0x0000000c0b0e7c11 */ /* 0x000fe2000f8408ff */
[----:B------:R-:W3:Y:S01]  /*0b10*/  LDG.E.U16.CONSTANT R9, desc[UR8][R8.64] ;  /* 0x0000000808097981 */ /* 0x000ee2000c1e9500 */
        /* <DEDUP_REMOVED lines=11> */
[----:B0-----:R-:W-:Y:S01]  /*0bd0*/  IADD3 R2, PT, PT, R2, 0x200, RZ ;  /* 0x0000020002027810 */ /* 0x001fe20007ffe0ff */
[----:B------:R-:W-:Y:S06]  /*0be0*/  @!P2 BRA `(.L_x_530) ;  /* 0xfffffffc0080a947 */ /* 0x000fec000383ffff */
.L_x_529:
[----:B------:R-:W-:-:S05]  /*0bf0*/  IMAD.MOV R6, RZ, RZ, -R4 ;  /* 0x000000ffff067224 */ /* 0x000fca00078e0a04 */
        /* <DEDUP_REMOVED lines=19> */
[----:B0-----:R-:W-:-:S07]  /*0d30*/  VIADD R2, R2, 0x100 ;  /* 0x0000010002027836 */ /* 0x001fce0000000000 */
.L_x_531:
[----:B------:R-:W-:-:S13]  /*0d40*/  ISETP.NE.OR P0, PT, R4, RZ, P0 ;  /* 0x000000ff0400720c */ /* 0x000fda0000705670 */
[----:B------:R-:W-:Y:S05]  /*0d50*/  @!P0 BRA `(.L_x_522) ;  /* 0x00000000002c8947 */ /* 0x000fea0003800000 */
.L_x_528:
[----:B-----5:R-:W-:-:S04]  /*0d60*/  IADD3 R7, P0, PT, R17, R16, RZ ;  /* 0x0000001011077210 */ /* 0x020fc80007f1e0ff */
[----:B------:R-:W-:Y:S02]  /*0d70*/  LEA.HI.X.SX32 R8, R16, RZ, 0x1, P0 ;  /* 0x000000ff10087211 */ /* 0x000fe400000f0eff */
[----:B------:R-:W-:-:S04]  /*0d80*/  LEA R6, P0, R7, UR14, 0x1 ;  /* 0x0000000e07067c11 */ /* 0x000fc8000f8008ff */
        /* <DEDUP_REMOVED lines=8> */
.L_x_522:
[----:B------:R-:W-:Y:S05]  /*0e10*/  BSYNC.RECONVERGENT B0 ;  /* 0x0000000000007941 */ /* 0x000fea0003800200 */
.L_x_521:
[----:B------:R-:W1:Y:S02]  /*0e20*/  LDCU UR5, c[0x0][0x3ac] ;  /* 0x00007580ff0577ac */ /* 0x000e640008000800 */
[----:B-1----:R-:W-:-:S05]  /*0e30*/  IMAD.U32 R85, RZ, RZ, UR5 ;  /* 0x00000005ff557e24 */ /* 0x002fca000f8e00ff */
        /* <DEDUP_REMOVED lines=17> */
[----:B-----5:R-:W0:Y:S01]  /*0f50*/  LDC.64 R16, c[0x0][0x3a0] ;  /* 0x0000e800ff107b82 */ /* 0x020e220000000a00 */
[----:B------:R-:W-:-:S13]  /*0f60*/  PLOP3.LUT P0, PT, PT, PT, PT, 0x8, 0x80 ;  /* 0x000000000080781c */ /* 0x000fda0003f0e170 */
.L_x_535:
[----:B-1----:R-:W-:Y:S01]  /*0f70*/  IMAD.IADD R8, R0, 0x1, R85 ;  /* 0x0000000100087824 */ /* 0x002fe200078e0255 */
        /* <DEDUP_REMOVED lines=14> */
.L_x_534:
[----:B------:R-:W-:-:S04]  /*1060*/  IADD3 R4, PT, PT, RZ, -R2, RZ ;  /* 0x80000002ff047210 */ /* 0x000fc80007ffe0ff */
        /* <DEDUP_REMOVED lines=11> */
.L_x_536:
[----:B------:R-:W-:-:S13]  /*1120*/  ISETP.NE.OR P0, PT, R2, RZ, P0 ;  /* 0x000000ff0200720c */ /* 0x000fda0000705670 */
[----:B------:R-:W-:Y:S05]  /*1130*/  @!P0 BRA `(.L_x_532) ;  /* 0x00000000001c8947 */ /* 0x000fea0003800000 */
.L_x_533:
[----:B01----:R-:W0:Y:S02]  /*1140*/  LDC.64 R6, c[0x0][0x3a0] ;  /* 0x0000e800ff067b82 */ /* 0x003e240000000a00 */
.L_x_537:
[----:B0-----:R-:W-:Y:S01]  /*1150*/  IMAD.WIDE R8, R0, 0x2, R6 ;  /* 0x0000000200087825 */ /* 0x001fe200078e0206 */
[----:B------:R-:W-:-:S03]  /*1160*/  IADD3 R2, PT, PT, R2, 0x1, RZ ;  /* 0x0000000102027810 */ /* 0x000fc60007ffe0ff */
[----:B------:R-:W-:Y:S01]  /*1170*/  IMAD.IADD R0, R0, 0x1, R85 ;  /* 0x0000000100007824 */ /* 0x000fe200078e0255 */
[----:B------:R2:W-:Y:S01]  /*1180*/  STG.E.64 desc[UR8][R8.64], RZ ;  /* 0x000000ff08007986 */ /* 0x0005e2000c101b08 */
[----:B------:R-:W-:-:S13]  /*1190*/  ISETP.NE.AND P0, PT, R2, RZ, PT ;  /* 0x000000ff0200720c */ /* 0x000fda0003f05270 */
[----:B--2---:R-:W-:Y:S05]  /*11a0*/  @P0 BRA `(.L_x_537) ;  /* 0xfffffffc00e80947 */ /* 0x004fea000383ffff */
.L_x_532:
[----:B------:R-:W2:Y:S01]  /*11b0*/  LDCU UR4, c[0x0][0x3c8] ;  /* 0x00007900ff0477ac */ /* 0x000ea20008000800 */
[----:B-1----:R-:W1:Y:S01]  /*11c0*/  LDC.64 R12, c[0x0][0x3b8] ;  /* 0x0000ee00ff0c7b82 */ /* 0x002e620000000a00 */
[----:B------:R-:W-:Y:S01]  /*11d0*/  ISETP.GE.AND P6, PT, R94, R3, PT ;  /* 0x000000035e00720c */ /* 0x000fe20003fc6270 */
[----:B------:R-:W3:Y:S01]  /*11e0*/  LDCU UR5, c[0x0][0x3cc] ;  /* 0x00007980ff0577ac */ /* 0x000ee20008000800 */
[----:B------:R-:W-:Y:S01]  /*11f0*/  SHF.L.U32 R15, R10, 0x7, RZ ;  /* 0x000000070a0f7819 */ /* 0x000fe200000006ff */
[----:B------:R-:W4:Y:S01]  /*1200*/  LDCU UR6, c[0x0][0x3d0] ;  /* 0x00007a00ff0677ac */ /* 0x000f220008000800 */
[----:B------:R-:W4:Y:S01]  /*1210*/  LDCU UR10, c[0x0][0x3d4] ;  /* 0x00007a80ff0a77ac */ /* 0x000f220008000800 */
[----:B------:R-:W4:Y:S01]  /*1220*/  LDCU UR12, c[0x0][0x3d8] ;  /* 0x00007b00ff0c77ac */ /* 0x000f220008000800 */
[C---:B--2---:R-:W-:Y:S01]  /*1230*/  VIMNMX R0, PT, PT, R94.reuse, UR4, PT ;  /* 0x000000045e007c48 */ /* 0x044fe2000bfe0100 */
[----:B------:R-:W-:Y:S01]  /*1240*/  BAR.SYNC.DEFER_BLOCKING 0x0 ;  /* 0x0000000000007b1d */ /* 0x000fe20000010000 */
[----:B------:R-:W-:-:S02]  /*1250*/  ISETP.GT.AND P0, PT, R94, UR4, PT ;  /* 0x000000045e007c0c */ /* 0x000fc4000bf04270 */
[----:B0-----:R-:W-:Y:S02]  /*1260*/  SHF.R.S32.HI R7, RZ, 0x1f, R0 ;  /* 0x0000001fff077819 */ /* 0x001fe40000011400 */
[C---:B---3--:R-:W-:Y:S01]  /*1270*/  ISETP.GT.AND P2, PT, R94.reuse, UR5, PT ;  /* 0x000000055e007c0c */ /* 0x048fe2000bf44270 */
[----:B-1----:R-:W-:Y:S01]  /*1280*/  IMAD.WIDE.U32 R14, R15, 0x2, R12 ;  /* 0x000000020f0e7825 */ /* 0x002fe200078e000c */
        /* <DEDUP_REMOVED lines=9> */
[----:B-----5:R-:W-:Y:S01]  /*1320*/  IMAD.MOV.U32 R17, RZ, RZ, R94 ;  /* 0x000000ffff117224 */ /* 0x020fe200078e005e */
[----:B------:R-:W-:Y:S02]  /*1330*/  LEA.HI R7, R7, R96, RZ, 0x3 ;  /* 0x0000006007077211 */ /* 0x000fe400078f18ff */
[----:B------:R-:W-:Y:S02]  /*1340*/  LOP3.LUT R2, R5, 0x10, RZ, 0xc0, !PT ;  /* 0x0000001005027812 */ /* 0x000fe400078ec0ff */
[----:B0-----:R-:W-:-:S07]  /*1350*/  SHF.R.S32.HI R11, RZ, 0x3, R7 ;  /* 0x00000003ff0b7819 */ /* 0x001fce0000011407 */
.L_x_539:
[----:B0-----:R-:W0:Y:S01]  /*1360*/  LDC.64 R4, c[0x0][0x390] ;  /* 0x0000e400ff047b82 */ /* 0x001e220000000a00 */
[----:B------:R-:W-:-:S05]  /*1370*/  IADD3 R8, PT, PT, R0, R16, RZ ;  /* 0x0000001000087210 */ /* 0x000fca0007ffe0ff */
        /* <DEDUP_REMOVED lines=42> */
.L_x_538:
[----:B------:R-:W-:Y:S01]  /*1620*/  HFMA2 R0, -RZ, RZ, 0, 0 ;  /* 0x00000000ff007431 */ /* 0x000fe200000001ff */
[----:B------:R-:W-:Y:S02]  /*1630*/  MOV R2, RZ ;  /* 0x000000ff00027202 */ /* 0x000fe40000000f00 */
[----:B------:R-:W-:Y:S01]  /*1640*/  CS2R R6, SRZ ;  /* 0x0000000000067805 */ /* 0x000fe2000001ff00 */
        /* <DEDUP_REMOVED lines=10> */
.L_x_540:
        /* <DEDUP_REMOVED lines=8> */
.L_x_541:
        /* <DEDUP_REMOVED lines=8> */
.L_x_542:
        /* <DEDUP_REMOVED lines=8> */
.L_x_543:
        /* <DEDUP_REMOVED lines=8> */
.L_x_544:
        /* <DEDUP_REMOVED lines=9> */
[----:B-----5:R-:W-:Y:S01]  /*1980*/  IMAD R17, R16, R85, RZ ;  /* 0x0000005510117224 */ /* 0x020fe200078e02ff */
[----:B0-----:R-:W-:Y:S02]  /*1990*/  PRMT R4, RZ, 0x5410, RZ ;  /* 0x00005410ff047816 */ /* 0x001fe400000000ff */
        /* <DEDUP_REMOVED lines=12> */
[----:B------:R-:W-:Y:S01]  /*1a60*/  LEA.HI.X.SX32 R13, R96, R13, 0x1, P0 ;  /* 0x0000000d600d7211 */ /* 0x000fe200000f0eff */
[----:B------:R-:W-:Y:S01]  /*1a70*/  UMOV UR4, 0x400 ;  /* 0x0000040000047882 */ /* 0x000fe20000000000 */
[----:B------:R-:W-:Y:S02]  /*1a80*/  IADD3 R86, P1, PT, R10, 0x2, RZ ;  /* 0x000000020a567810 */ /* 0x000fe40007f3e0ff */
[----:B------:R-:W-:Y:S02]  /*1a90*/  ISETP.NE.AND P0, PT, R9, RZ, PT ;  /* 0x000000ff0900720c */ /* 0x000fe40003f05270 */
[----:B------:R-:W-:Y:S02]  /*1aa0*/  IADD3.X R87, PT, PT, RZ, R11, RZ, P1, !PT ;  /* 0x0000000bff577210 */ /* 0x000fe40000ffe4ff */
[----:B---3--:R-:W-:-:S02]  /*1ab0*/  LEA R26, P2, R12, UR10, 0x2 ;  /* 0x0000000a0c1a7c11 */ /* 0x008fc4000f8410ff */
[----:B------:R-:W-:Y:S02]  /*1ac0*/  ISETP.EQ.OR P0, PT, R97, 0x3, !P0 ;  /* 0x000000036100780c */ /* 0x000fe40004702670 */
[----:B------:R-:W-:Y:S01]  /*1ad0*/  LEA.HI.X R27, R12, UR11, R13, 0x2, P2 ;  /* 0x0000000b0c1b7c11 */ /* 0x000fe200090f140d */
[----:B-1----:R-:W-:Y:S01]  /*1ae0*/  ULEA UR4, UR5, UR4, 0x18 ;  /* 0x0000000405047291 */ /* 0x002fe2000f8ec0ff */
[----:B------:R-:W-:Y:S02]  /*1af0*/  VIMNMX R90, PT, PT, R90, UR12, PT ;  /* 0x0000000c5a5a7c48 */ /* 0x000fe4000bfe0100 */
[----:B------:R-:W-:Y:S02]  /*1b00*/  MOV R88, RZ ;  /* 0x000000ff00587202 */ /* 0x000fe40000000f00 */
[----:B------:R-:W-:Y:S01]  /*1b10*/  PRMT R8, RZ, 0x7610, R8 ;  /* 0x00007610ff087816 */ /* 0x000fe20000000008 */
[----:B------:R-:W-:Y:S01]  /*1b20*/  UIADD3 UR4, UPT, UPT, UR4, 0x100, URZ ;  /* 0x0000010004047890 */ /* 0x000fe2000fffe0ff */
[----:B0-2---:R-:W-:-:S11]  /*1b30*/  IMAD.IADD R89, R94, 0x1, R89 ;  /* 0x000000015e597824 */ /* 0x005fd600078e0259 */
.L_x_550:
[----:B------:R-:W0:Y:S01]  /*1b40*/  LDC R85, c[0x0][0x3ac] ;  /* 0x0000eb00ff557b82 */ /* 0x000e220000000800 */
[----:B------:R-:W-:Y:S01]  /*1b50*/  ISETP.NE.AND P2, PT, R94, R89, PT ;  /* 0x000000595e00720c */ /* 0x000fe20003f45270 */
[----:B------:R-:W2:-:S12]  /*1b60*/  LDG.E.128.CONSTANT R16, desc[UR8][R26.64] ;  /* 0x000000081a107981 */ /* 0x000e98000c1e9d00 */
[----:B------:R-:W-:Y:S01]  /*1b70*/  @!P2 LEA R9, R88, R1, 0x3 ;  /* 0x000000015809a211 */ /* 0x000fe200078e18ff */
[----:B------:R-:W3:Y:S04]  /*1b80*/  @!P2 LDG.E.U16.CONSTANT R25, desc[UR8][R86.64] ;  /* 0x000000085619a981 */ /* 0x000ee8000c1e9500 */
[----:B------:R1:W4:Y:S01]  /*1b90*/  @!P2 LDL.64 R28, [R9+0x8] ;  /* 0x00000800091ca983 */ /* 0x0003220000100a00 */
[----:B0-----:R-:W-:-:S05]  /*1ba0*/  IMAD.WIDE R10, R85, 0x4, R26 ;  /* 0x00000004550a7825 */ /* 0x001fca00078e021a */
[----:B------:R0:W4:Y:S01]  /*1bb0*/  LDG.E.128.CONSTANT R20, desc[UR8][R10.64] ;  /* 0x000000080a147981 */ /* 0x000122000c1e9d00 */
[----:B------:R-:W-:-:S05]  /*1bc0*/  IMAD.WIDE R98, R85, 0x4, R10 ;  /* 0x0000000455627825 */ /* 0x000fca00078e020a */
[----:B------:R-:W4:Y:S01]  /*1bd0*/  LDG.E.128.CONSTANT R12, desc[UR8][R98.64] ;  /* 0x00000008620c7981 */ /* 0x000f22000c1e9d00 */
[----:B------:R-:W-:Y:S01]  /*1be0*/  HFMA2 R24, -RZ, RZ, 0, 0.125 ;  /* 0x00003000ff187431 */ /* 0x000fe200000001ff */
[----:B------:R-:W-:Y:S01]  /*1bf0*/  ISETP.NE.AND P3, PT, R95, RZ, PT ;  /* 0x000000ff5f00720c */ /* 0x000fe20003f65270 */
[----:B------:R-:W-:Y:S01]  /*1c00*/  IMAD.MOV.U32 R40, RZ, RZ, 0x2400 ;  /* 0x00002400ff287424 */ /* 0x000fe200078e00ff */
[----:B------:R-:W-:Y:S02]  /*1c10*/  ISETP.NE.AND P1, PT, R97, 0x1, PT ;  /* 0x000000016100780c */ /* 0x000fe40003f25270 */
[----:B------:R-:W-:Y:S02]  /*1c20*/  @!P2 IADD3 R102, PT, PT, R88, 0x1, RZ ;  /* 0x000000015866a810 */ /* 0x000fe40007ffe0ff */
[C---:B--2---:R-:W-:Y:S02]  /*1c30*/  LOP3.LUT R36, R16.reuse, 0x70007, RZ, 0xc0, !PT ;  /* 0x0007000710247812 */ /* 0x044fe400078ec0ff */
[----:B-1----:R-:W-:-:S02]  /*1c40*/  LOP3.LUT R9, R16, 0x380038, RZ, 0xc0, !PT ;  /* 0x0038003810097812 */ /* 0x002fc400078ec0ff */
[--C-:B------:R-:W-:Y:S02]  /*1c50*/  SHF.R.U32.HI R33, RZ, 0x6, R16.reuse ;  /* 0x00000006ff217819 */ /* 0x100fe40000011610 */
[----:B------:R-:W-:Y:S02]  /*1c60*/  SHF.R.U32.HI R16, RZ, 0xf, R16 ;  /* 0x0000000fff107819 */ /* 0x000fe40000011610 */
[--C-:B0-----:R-:W-:Y:S02]  /*1c70*/  SHF.R.U32.HI R10, RZ, 0xf, R17.reuse ;  /* 0x0000000fff0a7819 */ /* 0x101fe40000011611 */
[----:B------:R-:W-:Y:S02]  /*1c80*/  LOP3.LUT R35, R17, 0x70007, RZ, 0xc0, !PT ;  /* 0x0007000711237812 */ /* 0x000fe400078ec0ff */
[----:B------:R-:W-:Y:S02]  /*1c90*/  SHF.R.U32.HI R32, RZ, 0x6, R17 ;  /* 0x00000006ff207819 */ /* 0x000fe40000011611 */
[----:B---3--:R-:W-:-:S02]  /*1ca0*/  @!P2 IADD3 R89, PT, PT, R25, R94, RZ ;  /* 0x0000005e1959a210 */ /* 0x008fc40007ffe0ff */
[----:B----45:R-:W-:Y:S02]  /*1cb0*/  @!P2 PRMT R100, R28, 0x7610, R100 ;  /* 0x000076101c64a816 */ /* 0x030fe40000000064 */
[----:B------:R-:W-:Y:S02]  /*1cc0*/  @!P2 PRMT R101, R29, 0x7610, R101 ;  /* 0x000076101d65a816 */ /* 0x000fe40000000065 */
[----:B------:R-:W-:Y:S02]  /*1cd0*/  @!P2 PRMT R100, R100, 0x7610, R28 ;  /* 0x000076106464a816 */ /* 0x000fe4000000001c */
[----:B------:R-:W-:Y:S02]  /*1ce0*/  LOP3.LUT R25, R17, 0x380038, RZ, 0xc0, !PT ;  /* 0x0038003811197812 */ /* 0x000fe400078ec0ff */
[C---:B------:R-:W-:Y:S02]  /*1cf0*/  LOP3.LUT R51, R19.reuse, 0x70007, RZ, 0xc0, !PT ;  /* 0x0007000713337812 */ /* 0x040fe400078ec0ff */
[----:B------:R-:W-:-:S02]  /*1d00*/  LOP3.LUT R56, R19, 0x380038, RZ, 0xc0, !PT ;  /* 0x0038003813387812 */ /* 0x000fc400078ec0ff */
[--C-:B------:R-:W-:Y:S02]  /*1d10*/  SHF.R.U32.HI R48, RZ, 0x6, R19.reuse ;  /* 0x00000006ff307819 */ /* 0x100fe40000011613 */
[----:B------:R-:W-:Y:S02]  /*1d20*/  SHF.R.U32.HI R28, RZ, 0xf, R19 ;  /* 0x0000000fff1c7819 */ /* 0x000fe40000011613 */
[----:B------:R-:W-:Y:S02]  /*1d30*/  SHF.R.U32.HI R17, RZ, 0xe, R20 ;  /* 0x0000000eff117819 */ /* 0x000fe40000011614 */
[----:B------:R-:W-:Y:S02]  /*1d40*/  LOP3.LUT R16, R16, 0x10001, RZ, 0xc0, !PT ;  /* 0x0001000110107812 */ /* 0x000fe400078ec0ff */
[C---:B------:R-:W-:Y:S02]  /*1d50*/  LOP3.LUT R45, R18.reuse, 0x70007, RZ, 0xc0, !PT ;  /* 0x00070007122d7812 */ /* 0x040fe400078ec0ff */
[----:B------:R-:W-:-:S02]  /*1d60*/  LOP3.LUT R26, R18, 0x380038, RZ, 0xc0, !PT ;  /* 0x00380038121a7812 */ /* 0x000fc400078ec0ff */
[--C-:B------:R-:W-:Y:S02]  /*1d70*/  SHF.R.U32.HI R34, RZ, 0x6, R18.reuse ;  /* 0x00000006ff227819 */ /* 0x100fe40000011612 */
[----:B------:R-:W-:Y:S02]  /*1d80*/  SHF.R.U32.HI R27, RZ, 0xf, R18 ;  /* 0x0000000fff1b7819 */ /* 0x000fe40000011612 */
[C---:B------:R-:W-:Y:S02]  /*1d90*/  LOP3.LUT R43, R21.reuse, 0x70007, RZ, 0xc0, !PT ;  /* 0x00070007152b7812 */ /* 0x040fe400078ec0ff */
[----:B------:R-:W-:Y:S02]  /*1da0*/  LOP3.LUT R19, R21, 0x380038, RZ, 0xc0, !PT ;  /* 0x0038003815137812 */ /* 0x000fe400078ec0ff */
[--C-:B------:R-:W-:Y:S02]  /*1db0*/  SHF.R.U32.HI R37, RZ, 0x6, R21.reuse ;  /* 0x00000006ff257819 */ /* 0x100fe40000011615 */
[----:B------:R-:W-:-:S02]  /*1dc0*/  SHF.R.U32.HI R21, RZ, 0xe, R21 ;  /* 0x0000000eff157819 */ /* 0x000fc40000011615 */
[----:B------:R-:W-:Y:S02]  /*1dd0*/  LOP3.LUT R18, R10, 0x10001, RZ, 0xc0, !PT ;  /* 0x000100010a127812 */ /* 0x000fe400078ec0ff */
[----:B------:R-:W-:Y:S02]  /*1de0*/  @!P2 PRMT R101, R101, 0x7610, R29 ;  /* 0x000076106565a816 */ /* 0x000fe4000000001d */
        /* <DEDUP_REMOVED lines=8> */
[C---:B------:R-:W-:Y:S02]  /*1e70*/  LOP3.LUT R54, R22.reuse, 0x70007, RZ, 0xc0, !PT ;  /* 0x0007000716367812 */ /* 0x040fe400078ec0ff */
[----:B------:R-:W-:-:S02]  /*1e80*/  LOP3.LUT R20, R22, 0x380038, RZ, 0xc0, !PT ;  /* 0x0038003816147812 */ /* 0x000fc400078ec0ff */
[--C-:B------:R-:W-:Y:S02]  /*1e90*/  SHF.R.U32.HI R42, RZ, 0x6, R22.reuse ;  /* 0x00000006ff2a7819 */ /* 0x100fe40000011616 */
[----:B------:R-:W-:Y:S02]  /*1ea0*/  SHF.R.U32.HI R23, RZ, 0xe, R23 ;  /* 0x0000000eff177819 */ /* 0x000fe40000011617 */
[----:B------:R-:W-:Y:S02]  /*1eb0*/  LOP3.LUT R28, R28, 0x10001, RZ, 0xc0, !PT ;  /* 0x000100011c1c7812 */ /* 0x000fe400078ec0ff */
[----:B------:R-:W-:Y:S02]  /*1ec0*/  LOP3.LUT R21, R18, 0x20002, R21, 0xf8, !PT ;  /* 0x0002000212157812 */ /* 0x000fe400078ef815 */
[----:B------:R-:W-:Y:S02]  /*1ed0*/  SHF.R.U32.HI R30, RZ, 0xd, R13 ;  /* 0x0000000dff1e7819 */ /* 0x000fe4000001160d */
[----:B------:R-:W-:-:S02]  /*1ee0*/  SHF.R.U32.HI R22, RZ, 0xe, R22 ;  /* 0x0000000eff167819 */ /* 0x000fc40000011616 */
[----:B------:R-:W-:Y:S02]  /*1ef0*/  LOP3.LUT R27, R27, 0x10001, RZ, 0xc0, !PT ;  /* 0x000100011b1b7812 */ /* 0x000fe400078ec0ff */
[C---:B------:R-:W-:Y:S02]  /*1f00*/  LOP3.LUT R46, R12.reuse, 0x70007, RZ, 0xc0, !PT ;  /* 0x000700070c2e7812 */ /* 0x040fe400078ec0ff */
[----:B------:R-:W-:Y:S02]  /*1f10*/  LOP3.LUT R16, R12, 0x380038, RZ, 0xc0, !PT ;  /* 0x003800380c107812 */ /* 0x000fe400078ec0ff */
[----:B------:R-:W-:Y:S02]  /*1f20*/  SHF.R.U32.HI R39, RZ, 0x6, R12 ;  /* 0x00000006ff277819 */ /* 0x000fe4000001160c */
[C---:B------:R-:W-:Y:S02]  /*1f30*/  LOP3.LUT R47, R13.reuse, 0x70007, RZ, 0xc0, !PT ;  /* 0x000700070d2f7812 */ /* 0x040fe400078ec0ff */
[----:B------:R-:W-:-:S02]  /*1f40*/  LOP3.LUT R17, R13, 0x380038, RZ, 0xc0, !PT ;  /* 0x003800380d117812 */ /* 0x000fc400078ec0ff */
[----:B------:R-:W-:Y:S02]  /*1f50*/  SHF.R.U32.HI R38, RZ, 0x6, R13 ;  /* 0x00000006ff267819 */ /* 0x000fe4000001160d */
[C---:B------:R-:W-:Y:S02]  /*1f60*/  LOP3.LUT R52, R14.reuse, 0x70007, RZ, 0xc0, !PT ;  /* 0x000700070e347812 */ /* 0x040fe400078ec0ff */
[----:B------:R-:W-:Y:S02]  /*1f70*/  LOP3.LUT R18, R14, 0x380038, RZ, 0xc0, !PT ;  /* 0x003800380e127812 */ /* 0x000fe400078ec0ff */
[--C-:B------:R-:W-:Y:S02]  /*1f80*/  SHF.R.U32.HI R44, RZ, 0x6, R14.reuse ;  /* 0x00000006ff2c7819 */ /* 0x100fe4000001160e */
[----:B------:R-:W-:Y:S02]  /*1f90*/  SHF.R.U32.HI R31, RZ, 0xd, R14 ;  /* 0x0000000dff1f7819 */ /* 0x000fe4000001160e */
[----:B------:R-:W-:-:S02]  /*1fa0*/  LOP3.LUT R29, R10, 0x40004, R29, 0xf8, !PT ;  /* 0x000400040a1d7812 */ /* 0x000fc400078ef81d */
[----:B------:R-:W-:Y:S02]  /*1fb0*/  LOP3.LUT R12, R32, 0x380038, RZ, 0xc0, !PT ;  /* 0x00380038200c7812 */ /* 0x000fe400078ec0ff */
[----:B------:R-:W-:Y:S02]  /*1fc0*/  LOP3.LUT R13, R34, 0x380038, RZ, 0xc0, !PT ;  /* 0x00380038220d7812 */ /* 0x000fe400078ec0ff */
[----:B------:R-:W-:Y:S02]  /*1fd0*/  LOP3.LUT R10, R33, 0x380038, RZ, 0xc0, !PT ;  /* 0x00380038210a7812 */ /* 0x000fe400078ec0ff */
[----:B------:R-:W-:Y:S02]  /*1fe0*/  LOP3.LUT R14, R48, 0x380038, RZ, 0xc0, !PT ;  /* 0x00380038300e7812 */ /* 0x000fe400078ec0ff */
[----:B------:R-:W-:Y:S02]  /*1ff0*/  LOP3.LUT R23, R28, 0x20002, R23, 0xf8, !PT ;  /* 0x000200021c177812 */ /* 0x000fe400078ef817 */
[----:B------:R-:W-:-:S02]  /*2000*/  LOP3.LUT R30, R21, 0x40004, R30, 0xf8, !PT ;  /* 0x00040004151e7812 */ /* 0x000fc400078ef81e */
[----:B------:R-:W-:Y:S02]  /*2010*/  LOP3.LUT R22, R27, 0x20002, R22, 0xf8, !PT ;  /* 0x000200021b167812 */ /* 0x000fe400078ef816 */
[C---:B------:R-:W-:Y:S02]  /*2020*/  LOP3.LUT R66, R15.reuse, 0x70007, RZ, 0xc0, !PT ;  /* 0x000700070f427812 */ /* 0x040fe400078ec0ff */
[----:B------:R-:W-:Y:S02]  /*2030*/  LOP3.LUT R59, R15, 0x380038, RZ, 0xc0, !PT ;  /* 0x003800380f3b7812 */ /* 0x000fe400078ec0ff */
[--C-:B------:R-:W-:Y:S02]  /*2040*/  SHF.R.U32.HI R53, RZ, 0x6, R15.reuse ;  /* 0x00000006ff357819 */ /* 0x100fe4000001160f */
        /* <DEDUP_REMOVED lines=29> */
[-C--:B------:R-:W-:Y:S01]  /*2220*/  HFMA2 R59, R19, R24.reuse.H0_H0, -132, -132 ;  /* 0xd820d820133b7431 */ /* 0x080fe20000040018 */
[----:B------:R-:W-:Y:S01]  /*2230*/  LOP3.LUT R28, R23, 0x40004, R28, 0xf8, !PT ;  /* 0x00040004171c7812 */ /* 0x000fe200078ef81c */
        /* <DEDUP_REMOVED lines=11> */
[----:B------:R-:W-:Y:S01]  /*22f0*/  LOP3.LUT R31, R22, 0x40004, R31, 0xf8, !PT ;  /* 0x00040004161f7812 */ /* 0x000fe200078ef81f */
[----:B------:R-:W-:-:S02]  /*2300*/  HFMA2 R58, R11, R24.H0_H0, -132, -132 ;  /* 0xd820d8200b3a7431 */ /* 0x000fc40000040018 */
[-C--:B------:R-:W-:Y:S01]  /*2310*/  HFMA2 R18, R19, R24.reuse.H0_H0, -132, -132 ;  /* 0xd820d82013127431 */ /* 0x080fe20000040018 */
        /* <DEDUP_REMOVED lines=40> */
[----:B------:R-:W-:Y:S01]  /*25a0*/  LOP3.LUT R50, R50, 0x70007, RZ, 0xc0, !PT ;  /* 0x0007000732327812 */ /* 0x000fe200078ec0ff */
[-C--:B------:R-:W-:Y:S01]  /*25b0*/  HFMA2 R64, R25, R40.reuse.H0_H0, -20, -20 ;  /* 0xcd00cd0019407431 */ /* 0x080fe20000040028 */
[----:B------:R-:W-:Y:S01]  /*25c0*/  LOP3.LUT R33, R33, 0x70007, RZ, 0xc0, !PT ;  /* 0x0007000721217812 */ /* 0x000fe200078ec0ff */
[----:B------:R-:W-:Y:S01]  /*25d0*/  HFMA2 R21, R23, R40.H0_H0, -20, -20 ;  /* 0xcd00cd0017157431 */ /* 0x000fe20000040028 */
        /* <DEDUP_REMOVED lines=9> */
[----:B------:R-:W-:Y:S01]  /*2670*/  LOP3.LUT R67, R24, 0x64006400, RZ, 0xfc, !PT ;  /* 0x6400640018437812 */ /* 0x000fe200078efcff */
[----:B------:R-:W-:Y:S01]  /*2680*/  HADD2 R72, R45, -1028, -1028 ;  /* 0xe404e4042d487430 */ /* 0x000fe20000000000 */
[----:B------:R-:W-:Y:S01]  /*2690*/  LOP3.LUT R25, R22, 0x64006400, RZ, 0xfc, !PT ;  /* 0x6400640016197812 */ /* 0x000fe200078efcff */
[----:B------:R-:W-:Y:S01]  /*26a0*/  HADD2 R69, R55, -1028, -1028 ;  /* 0xe404e40437457430 */ /* 0x000fe20000000000 */
        /* <DEDUP_REMOVED lines=35> */
[----:B------:R-:W-:Y:S02]  /*28e0*/  HADD2 R67, R43, -1028, -1028 ;  /* 0xe404e4042b437430 */ /* 0x000fe40000000000 */
[----:B------:R-:W-:Y:S02]  /*28f0*/  HADD2 R44, R46, -1028, -1028 ;  /* 0xe404e4042e2c7430 */ /* 0x000fe40000000000 */
[----:B------:R-:W-:Y:S02]  /*2900*/  HFMA2 R40, R79, R40.H0_H0, -20, -20 ;  /* 0xcd00cd004f287431 */ /* 0x000fe40000040028 */
        /* <DEDUP_REMOVED lines=100> */
.L_x_546:
[----:B------:R-:W-:Y:S01]  /*2f50*/  @!P2 IMAD.MOV.U32 R88, RZ, RZ, R102 ;  /* 0x000000ffff58a224 */ /* 0x000fe200078e0066 */
        /* <DEDUP_REMOVED lines=81> */
.L_x_548:
        /* <DEDUP_REMOVED lines=80> */
.L_x_549:
        /* <DEDUP_REMOVED lines=77> */
.L_x_547:
[----:B------:R-:W-:Y:S01]  /*3e40*/  IADD3 R94, PT, PT, R94, 0x20, RZ ;  /* 0x000000205e5e7810 */ /* 0x000fe20007ffe0ff */
[----:B------:R-:W-:Y:S01]  /*3e50*/  IMAD.WIDE R98, R85, 0x4, R98 ;  /* 0x0000000455627825 */ /* 0x000fe200078e0262 */
[----:B------:R-:W-:Y:S01]  /*3e60*/  IADD3 R86, P3, PT, R86, 0x80, RZ ;  /* 0x0000008056567810 */ /* 0x000fe20007f7e0ff */
[----:B------:R-:W-:Y:S01]  /*3e70*/  UIADD3 UR4, UPT, UPT, UR4, 0x40, URZ ;  /* 0x0000004004047890 */ /* 0x000fe2000fffe0ff */
[----:B------:R-:W-:Y:S01]  /*3e80*/  ISETP.GE.AND P2, PT, R94, R90, PT ;  /* 0x0000005a5e00720c */ /* 0x000fe20003f46270 */
[----:B------:R-:W-:Y:S01]  /*3e90*/  IMAD.MOV.U32 R27, RZ, RZ, R99 ;  /* 0x000000ffff1b7224 */ /* 0x000fe200078e0063 */
[----:B------:R-:W-:Y:S02]  /*3ea0*/  MOV R26, R98 ;  /* 0x00000062001a7202 */ /* 0x000fe40000000f00 */
[----:B------:R-:W-:-:S09]  /*3eb0*/  IADD3.X R87, PT, PT, RZ, R87, RZ, P3, !PT ;  /* 0x00000057ff577210 */ /* 0x000fd20001ffe4ff */
[----:B------:R-:W-:Y:S05]  /*3ec0*/  @!P2 BRA `(.L_x_550) ;  /* 0xffffffdc001ca947 */ /* 0x000fea000383ffff */
.L_x_545:
        /* <DEDUP_REMOVED lines=12> */
.L_x_554:
[----:B------:R-:W0:Y:S02]  /*3f90*/  LDS R8, [R7] ;  /* 0x0000000007087984 */ /* 0x000e240000000800 */
[----:B0-----:R-:W-:-:S05]  /*3fa0*/  HADD2 R9, R8, R13 ;  /* 0x0000000d08097230 */ /* 0x001fca0000000000 */
[----:B------:R-:W0:Y:S02]  /*3fb0*/  ATOMS.CAST.SPIN P0, [R7], R8, R9 ;  /* 0x000000080700758d */ /* 0x000e240001800009 */
[----:B0-----:R-:W-:Y:S05]  /*3fc0*/  @!P0 BRA `(.L_x_554) ;  /* 0xfffffffc00f08947 */ /* 0x001fea000383ffff */
[----:B------:R-:W-:Y:S05]  /*3fd0*/  BRA `(.L_x_552) ;  /* 0x00000000000c7947 */ /* 0x000fea0003800000 */
.L_x_553:
[----:B------:R-:W2:Y:S02]  /*3fe0*/  LD.E R7, desc[UR8][R10.64] ;  /* 0x000000080a077980 */ /* 0x000ea4000c101900 */
[----:B--2---:R-:W-:-:S05]  /*3ff0*/  IMAD.IADD R7, R13, 0x1, R7 ;  /* 0x000000010d077824 */ /* 0x004fca00078e0207 */
[----:B------:R0:W-:Y:S02]  /*4000*/  ST.E desc[UR8][R10.64], R7 ;  /* 0x000000070a007985 */ /* 0x0001e4000c101908 */
.L_x_552:
[----:B------:R-:W-:Y:S05]  /*4010*/  BSYNC.RECONVERGENT B0 ;  /* 0x0000000000007941 */ /* 0x000fea0003800200 */
.L_x_551:
[----:B------:R1:W-:Y:S01]  /*4020*/  ATOM.E.ADD.F16x2.RN.STRONG.GPU P0, RZ, desc[UR8][R10.64+0x4], R95 ;  /* 0x8000045f0aff79a2 */ /* 0x0003e2000c10e108 */
[----:B------:R-:W-:Y:S04]  /*4030*/  BSSY.RECONVERGENT B0, `(.L_x_555) ;  /* 0x000000e000007945 */ /* 0x000fe80003800200 */
[----:B-1----:R-:W-:Y:S05]  /*4040*/  @P0 BRA `(.L_x_556) ;  /* 0x0000000000300947 */ /* 0x002fea0003800000 */
[----:B------:R-:W1:Y:S02]  /*4050*/  QSPC.E.S P0, RZ, [R10+0x4] ;  /* 0x000004000aff73aa */ /* 0x000e640000000500 */
[----:B-1----:R-:W-:Y:S05]  /*4060*/  @!P0 BRA `(.L_x_557) ;  /* 0x00000000001c8947 */ /* 0x002fea0003800000 */
[----:B------:R-:W-:-:S04]  /*4070*/  MOV R8, R10 ;  /* 0x0000000a00087202 */ /* 0x000fc80000000f00 */
[----:B0-----:R-:W-:-:S07]  /*4080*/  MOV R7, R8 ;  /* 0x0000000800077202 */ /* 0x001fce0000000f00 */
.L_x_558:
[----:B------:R-:W0:Y:S02]  /*4090*/  LDS R8, [R7+0x4] ;  /* 0x0000040007087984 */ /* 0x000e240000000800 */
[----:B0-----:R-:W-:-:S05]  /*40a0*/  HFMA2 R9, R8, 1, 1, R95 ;  /* 0x3c003c0008097831 */ /* 0x001fca000000005f */
[----:B------:R-:W0:Y:S02]  /*40b0*/  ATOMS.CAST.SPIN P0, [R7+0x4], R8, R9 ;  /* 0x000004080700758d */ /* 0x000e240001800009 */
[----:B0-----:R-:W-:Y:S05]  /*40c0*/  @!P0 BRA `(.L_x_558) ;  /* 0xfffffffc00f08947 */ /* 0x001fea000383ffff */
[----:B------:R-:W-:Y:S05]  /*40d0*/  BRA `(.L_x_556) ;  /* 0x00000000000c7947 */ /* 0x000fea0003800000 */
.L_x_557:
[----:B0-----:R-:W2:Y:S02]  /*40e0*/  LD.E R7, desc[UR8][R10.64+0x4] ;  /* 0x000004080a077980 */ /* 0x001ea4000c101900 */
[----:B--2---:R-:W-:-:S05]  /*40f0*/  IADD3 R7, PT, PT, R95, R7, RZ ;  /* 0x000000075f077210 */ /* 0x004fca0007ffe0ff */
[----:B------:R1:W-:Y:S02]  /*4100*/  ST.E desc[UR8][R10.64+0x4], R7 ;  /* 0x000004070a007985 */ /* 0x0003e4000c101908 */
.L_x_556:
[----:B------:R-:W-:Y:S05]  /*4110*/  BSYNC.RECONVERGENT B0 ;  /* 0x0000000000007941 */ /* 0x000fea0003800200 */
.L_x_555:
        /* <DEDUP_REMOVED lines=11> */
.L_x_562:
[----:B------:R-:W0:Y:S02]  /*41d0*/  LDS R6, [R5] ;  /* 0x0000000005067984 */ /* 0x000e240000000800 */
[----:B0-----:R-:W-:-:S05]  /*41e0*/  HADD2 R7, R6, R9 ;  /* 0x0000000906077230 */ /* 0x001fca0000000000 */
[----:B------:R-:W0:Y:S02]  /*41f0*/  ATOMS.CAST.SPIN P0, [R5], R6, R7 ;  /* 0x000000060500758d */ /* 0x000e240001800007 */
[----:B0-----:R-:W-:Y:S05]  /*4200*/  @!P0 BRA `(.L_x_562) ;  /* 0xfffffffc00f08947 */ /* 0x001fea000383ffff */
[----:B------:R-:W-:Y:S05]  /*4210*/  BRA `(.L_x_560) ;  /* 0x00000000000c7947 */ /* 0x000fea0003800000 */
.L_x_561:
[----:B------:R-:W2:Y:S02]  /*4220*/  LD.E R5, desc[UR8][R10.64] ;  /* 0x000000080a057980 */ /* 0x000ea4000c101900 */
[----:B--2---:R-:W-:-:S05]  /*4230*/  IADD3 R5, PT, PT, R9, R5, RZ ;  /* 0x0000000509057210 */ /* 0x004fca0007ffe0ff */
[----:B------:R0:W-:Y:S02]  /*4240*/  ST.E desc[UR8][R10.64], R5 ;  /* 0x000000050a007985 */ /* 0x0001e4000c101908 */
.L_x_560:
[----:B------:R-:W-:Y:S05]  /*4250*/  BSYNC.RECONVERGENT B0 ;  /* 0x0000000000007941 */ /* 0x000fea0003800200 */
.L_x_559:
[----:B------:R1:W-:Y:S01]  /*4260*/  ATOM.E.ADD.F16x2.RN.STRONG.GPU P0, RZ, desc[UR8][R10.64+0x4], R13 ;  /* 0x8000040d0aff79a2 */ /* 0x0003e2000c10e108 */
[----:B------:R-:W-:Y:S04]  /*4270*/  BSSY.RECONVERGENT B0, `(.L_x_563) ;  /* 0x000000e000007945 */ /* 0x000fe80003800200 */
[----:B-1----:R-:W-:Y:S05]  /*4280*/  @P0 BRA `(.L_x_564) ;  /* 0x0000000000300947 */ /* 0x002fea0003800000 */
[----:B------:R-:W1:Y:S02]  /*4290*/  QSPC.E.S P0, RZ, [R10+0x4] ;  /* 0x000004000aff73aa */ /* 0x000e640000000500 */
[----:B-1----:R-:W-:Y:S05]  /*42a0*/  @!P0 BRA `(.L_x_565) ;  /* 0x00000000001c8947 */ /* 0x002fea0003800000 */
[----:B------:R-:W-:-:S04]  /*42b0*/  MOV R6, R10 ;  /* 0x0000000a00067202 */ /* 0x000fc80000000f00 */
[----:B0-----:R-:W-:-:S07]  /*42c0*/  MOV R5, R6 ;  /* 0x0000000600057202 */ /* 0x001fce0000000f00 */
.L_x_566:
[----:B------:R-:W0:Y:S02]  /*42d0*/  LDS R6, [R5+0x4] ;  /* 0x0000040005067984 */ /* 0x000e240000000800 */
[----:B0-----:R-:W-:-:S05]  /*42e0*/  HFMA2 R7, R6, 1, 1, R13 ;  /* 0x3c003c0006077831 */ /* 0x001fca000000000d */
[----:B------:R-:W0:Y:S02]  /*42f0*/  ATOMS.CAST.SPIN P0, [R5+0x4], R6, R7 ;  /* 0x000004060500758d */ /* 0x000e240001800007 */
[----:B0-----:R-:W-:Y:S05]  /*4300*/  @!P0 BRA `(.L_x_566) ;  /* 0xfffffffc00f08947 */ /* 0x001fea000383ffff */
[----:B------:R-:W-:Y:S05]  /*4310*/  BRA `(.L_x_564) ;  /* 0x00000000000c7947 */ /* 0x000fea0003800000 */
.L_x_565:
[----:B0-----:R-:W2:Y:S02]  /*4320*/  LD.E R5, desc[UR8][R10.64+0x4] ;  /* 0x000004080a057980 */ /* 0x001ea4000c101900 */
[----:B--2---:R-:W-:-:S05]  /*4330*/  IMAD.IADD R5, R13, 0x1, R5 ;  /* 0x000000010d057824 */ /* 0x004fca00078e0205 */
[----:B------:R1:W-:Y:S02]  /*4340*/  ST.E desc[UR8][R10.64+0x4], R5 ;  /* 0x000004050a007985 */ /* 0x0003e4000c101908 */
.L_x_564:
[----:B------:R-:W-:Y:S05]  /*4350*/  BSYNC.RECONVERGENT B0 ;  /* 0x0000000000007941 */ /* 0x000fea0003800200 */
.L_x_563:
        /* <DEDUP_REMOVED lines=12> */
.L_x_570:
[----:B------:R-:W0:Y:S02]  /*4420*/  LDS R4, [R3] ;  /* 0x0000000003047984 */ /* 0x000e240000000800 */
[----:B0-----:R-:W-:-:S05]  /*4430*/  HADD2 R5, R4, R7 ;  /* 0x0000000704057230 */ /* 0x001fca0000000000 */
[----:B------:R-:W0:Y:S02]  /*4440*/  ATOMS.CAST.SPIN P0, [R3], R4, R5 ;  /* 0x000000040300758d */ /* 0x000e240001800005 */
[----:B0-----:R-:W-:Y:S05]  /*4450*/  @!P0 BRA `(.L_x_570) ;  /* 0xfffffffc00f08947 */ /* 0x001fea000383ffff */
[----:B------:R-:W-:Y:S05]  /*4460*/  BRA `(.L_x_568) ;  /* 0x00000000000c7947 */ /* 0x000fea0003800000 */
.L_x_569:
[----:B------:R-:W2:Y:S02]  /*4470*/  LD.E R3, desc[UR8][R10.64] ;  /* 0x000000080a037980 */ /* 0x000ea4000c101900 */
[----:B--2---:R-:W-:-:S05]  /*4480*/  IADD3 R3, PT, PT, R7, R3, RZ ;  /* 0x0000000307037210 */ /* 0x004fca0007ffe0ff */
[----:B------:R0:W-:Y:S02]  /*4490*/  ST.E desc[UR8][R10.64], R3 ;  /* 0x000000030a007985 */ /* 0x0001e4000c101908 */
.L_x_568:
[----:B------:R-:W-:Y:S05]  /*44a0*/  BSYNC.RECONVERGENT B0 ;  /* 0x0000000000007941 */ /* 0x000fea0003800200 */
.L_x_567:
[----:B------:R1:W-:Y:S01]  /*44b0*/  ATOM.E.ADD.F16x2.RN.STRONG.GPU P0, RZ, desc[UR8][R10.64+0x4], R91 ;  /* 0x8000045b0aff79a2 */ /* 0x0003e2000c10e108 */
[----:B------:R-:W-:Y:S04]  /*44c0*/  BSSY.RECONVERGENT B0, `(.L_x_571) ;  /* 0x000000e000007945 */ /* 0x000fe80003800200 */
[----:B-1----:R-:W-:Y:S05]  /*44d0*/  @P0 BRA `(.L_x_572) ;  /* 0x0000000000300947 */ /* 0x002fea0003800000 */
[----:B------:R-:W1:Y:S02]  /*44e0*/  QSPC.E.S P0, RZ, [R10+0x4] ;  /* 0x000004000aff73aa */ /* 0x000e640000000500 */
[----:B-1----:R-:W-:Y:S05]  /*44f0*/  @!P0 BRA `(.L_x_573) ;  /* 0x00000000001c8947 */ /* 0x002fea0003800000 */
[----:B------:R-:W-:-:S05]  /*4500*/  IMAD.MOV.U32 R4, RZ, RZ, R10 ;  /* 0x000000ffff047224 */ /* 0x000fca00078e000a */
[----:B0-----:R-:W-:-:S07]  /*4510*/  MOV R3, R4 ;  /* 0x0000000400037202 */ /* 0x001fce0000000f00 */
.L_x_574:
[----:B------:R-:W0:Y:S02]  /*4520*/  LDS R4, [R3+0x4] ;  /* 0x0000040003047984 */ /* 0x000e240000000800 */
[----:B0-----:R-:W-:-:S05]  /*4530*/  HFMA2 R5, R4, 1, 1, R91 ;  /* 0x3c003c0004057831 */ /* 0x001fca000000005b */
[----:B------:R-:W0:Y:S02]  /*4540*/  ATOMS.CAST.SPIN P0, [R3+0x4], R4, R5 ;  /* 0x000004040300758d */ /* 0x000e240001800005 */
[----:B0-----:R-:W-:Y:S05]  /*4550*/  @!P0 BRA `(.L_x_574) ;  /* 0xfffffffc00f08947 */ /* 0x001fea000383ffff */
[----:B------:R-:W-:Y:S05]  /*4560*/  BRA `(.L_x_572) ;  /* 0x00000000000c7947 */ /* 0x000fea0003800000 */
.L_x_573:
[----:B0-----:R-:W2:Y:S02]  /*4570*/  LD.E R3, desc[UR8][R10.64+0x4] ;  /* 0x000004080a037980 */ /* 0x001ea4000c101900 */
[----:B--2---:R-:W-:-:S05]  /*4580*/  IADD3 R3, PT, PT, R91, R3, RZ ;  /* 0x000000035b037210 */ /* 0x004fca0007ffe0ff */
[----:B------:R1:W-:Y:S02]  /*4590*/  ST.E desc[UR8][R10.64+0x4], R3 ;  /* 0x000004030a007985 */ /* 0x0003e4000c101908 */
.L_x_572:
[----:B------:R-:W-:Y:S05]  /*45a0*/  BSYNC.RECONVERGENT B0 ;  /* 0x0000000000007941 */ /* 0x000fea0003800200 */
.L_x_571:
        /* <DEDUP_REMOVED lines=12> */
.L_x_578:
[----:B------:R-:W0:Y:S02]  /*4670*/  LDS R2, [R0] ;  /* 0x0000000000027984 */ /* 0x000e240000000800 */
[----:B0-----:R-:W-:-:S05]  /*4680*/  HADD2 R3, R2, R5 ;  /* 0x0000000502037230 */ /* 0x001fca0000000000 */
[----:B------:R-:W0:Y:S02]  /*4690*/  ATOMS.CAST.SPIN P0, [R0], R2, R3 ;  /* 0x000000020000758d */ /* 0x000e240001800003 */
[----:B0-----:R-:W-:Y:S05]  /*46a0*/  @!P0 BRA `(.L_x_578) ;  /* 0xfffffffc00f08947 */ /* 0x001fea000383ffff */
[----:B------:R-:W-:Y:S05]  /*46b0*/  BRA `(.L_x_576) ;  /* 0x00000000000c7947 */ /* 0x000fea0003800000 */
.L_x_577:
[----:B------:R-:W2:Y:S02]  /*46c0*/  LD.E R0, desc[UR8][R10.64] ;  /* 0x000000080a007980 */ /* 0x000ea4000c101900 */
[----:B--2---:R-:W-:-:S05]  /*46d0*/  IMAD.IADD R3, R5, 0x1, R0 ;  /* 0x0000000105037824 */ /* 0x004fca00078e0200 */
[----:B------:R0:W-:Y:S02]  /*46e0*/  ST.E desc[UR8][R10.64], R3 ;  /* 0x000000030a007985 */ /* 0x0001e4000c101908 */
.L_x_576:
[----:B------:R-:W-:Y:S05]  /*46f0*/  BSYNC.RECONVERGENT B0 ;  /* 0x0000000000007941 */ /* 0x000fea0003800200 */
.L_x_575:
[----:B------:R1:W-:Y:S02]  /*4700*/  ATOM.E.ADD.F16x2.RN.STRONG.GPU P0, RZ, desc[UR8][R10.64+0x4], R93 ;  /* 0x8000045d0aff79a2 */ /* 0x0003e4000c10e108 */
[----:B-1----:R-:W-:Y:S05]  /*4710*/  @P0 EXIT ;  /* 0x000000000000094d */ /* 0x002fea0003800000 */
[----:B------:R-:W1:Y:S02]  /*4720*/  QSPC.E.S P0, RZ, [R10+0x4] ;  /* 0x000004000aff73aa */ /* 0x000e640000000500 */
[----:B-1----:R-:W-:Y:S05]  /*4730*/  @!P0 BRA `(.L_x_579) ;  /* 0x00000000001c8947 */ /* 0x002fea0003800000 */
[----:B------:R-:W-:-:S04]  /*4740*/  MOV R2, R10 ;  /* 0x0000000a00027202 */ /* 0x000fc80000000f00 */
[----:B------:R-:W-:-:S07]  /*4750*/  MOV R0, R2 ;  /* 0x0000000200007202 */ /* 0x000fce0000000f00 */
.L_x_580:
[----:B------:R-:W0:Y:S02]  /*4760*/  LDS R2, [R0+0x4] ;  /* 0x0000040000027984 */ /* 0x000e240000000800 */
[----:B0-----:R-:W-:-:S05]  /*4770*/  HFMA2 R3, R2, 1, 1, R93 ;  /* 0x3c003c0002037831 */ /* 0x001fca000000005d */
[----:B------:R-:W0:Y:S02]  /*4780*/  ATOMS.CAST.SPIN P0, [R0+0x4], R2, R3 ;  /* 0x000004020000758d */ /* 0x000e240001800003 */
[----:B0-----:R-:W-:Y:S05]  /*4790*/  @!P0 BRA `(.L_x_580) ;  /* 0xfffffffc00f08947 */ /* 0x001fea000383ffff */
[----:B------:R-:W-:Y:S05]  /*47a0*/  EXIT ;  /* 0x000000000000794d */ /* 0x000fea0003800000 */
.L_x_579:
[----:B------:R-:W0:Y:S02]  /*47b0*/  LD.E R0, desc[UR8][R10.64+0x4] ;  /* 0x000004080a007980 */ /* 0x000e24000c101900 */
[----:B0-----:R-:W-:-:S05]  /*47c0*/  IADD3 R3, PT, PT, R93, R0, RZ ;  /* 0x000000005d037210 */ /* 0x001fca0007ffe0ff */
[----:B------:R-:W-:Y:S01]  /*47d0*/  ST.E desc[UR8][R10.64+0x4], R3 ;  /* 0x000004030a007985 */ /* 0x000fe2000c101908 */
[----:B------:R-:W-:Y:S05]  /*47e0*/  EXIT ;  /* 0x000000000000794d */ /* 0x000fea0003800000 */
.L_x_581:
        /* <DEDUP_REMOVED lines=9> */
.L_x_3921:


//--------------------- .text._Z23gemm_half_q_half_kernelILi4ELi6ELb1ELb1ELi64EEvPK6__halfPKjS4_S2_PS0_iiiiPKtS7_iiiiiibS2_i --------------------------
	.section	.text._Z23gemm_half_q_half_kernelILi4ELi6ELb1ELb1ELi64EEvPK6__halfPKjS4_S2_PS0_iiiiPKtS7_iiiiiibS2_i,"ax",@progbits
	.align	128
        .global         _Z23gemm_half_q_half_kernelILi4ELi6ELb1ELb1ELi64EEvPK6__halfPKjS4_S2_PS0_iiiiPKtS7_iiiiiibS2_i
        .type           _Z23gemm_half_q_half_kernelILi4ELi6ELb1ELb1ELi64EEvPK6__halfPKjS4_S2_PS0_iiiiPKtS7_iiiiiibS2_i,@function
        .size           _Z23gemm_half_q_half_kernelILi4ELi6ELb1ELb1ELi64EEvPK6__halfPKjS4_S2_PS0_iiiiPKtS7_iiiiiibS2_i,(.L_x_3922 - _Z23gemm_half_q_half_kernelILi4ELi6ELb1ELb1ELi64EEvPK6__halfPKjS4_S2_PS0_iiiiPKtS7_iiiiiibS2_i)
        .other          _Z23gemm_half_q_half_kernelILi4ELi6ELb1ELb1ELi64EEvPK6__halfPKjS4_S2_PS0_iiiiPKtS7_iiiiiibS2_i,@"STO_CUDA_ENTRY STV_DEFAULT"
_Z23gemm_half_q_half_kernelILi4ELi6ELb1ELb1ELi64EEvPK6__halfPKjS4_S2_PS0_iiiiPKtS7_iiiiiibS2_i:
.text._Z23gemm_half_q_half_kernelILi4ELi6ELb1ELb1ELi64EEvPK6__halfPKjS4_S2_PS0_iiiiPKtS7_iiiiiibS2_i:
        /* <DEDUP_REMOVED lines=36> */
.L_x_582:
        /* <DEDUP_REMOVED lines=41> */
.L_x_588:
        /* <DEDUP_REMOVED lines=32> */
.L_x_587:
        /* <DEDUP_REMOVED lines=20> */
.L_x_589:
[----:B------:R-:W-:-:S13]  /*0810*/  ISETP.EQ.AND P2, PT, R14, RZ, PT ;  /* 0x000000ff0e00720c */ /* 0x000fda0003f42270 */
[----:B------:R-:W-:Y:S05]  /*0820*/  @!P0 BRA P2, `(.L_x_584) ;  /* 0x0000000400788947 */ /* 0x000fea0001000000 */
.L_x_586:
        /* <DEDUP_REMOVED lines=12> */
.L_x_585:
        /* <DEDUP_REMOVED lines=16> */
.L_x_592:
        /* <DEDUP_REMOVED lines=32> */
.L_x_591:
        /* <DEDUP_REMOVED lines=21> */
.L_x_593:
[----:B------:R-:W-:-:S13]  /*0d40*/  ISETP.NE.OR P0, PT, R14, RZ, P0 ;  /* 0x000000ff0e00720c */ /* 0x000fda0000705670 */
[----:B------:R-:W-:Y:S05]  /*0d50*/  @!P0 BRA `(.L_x_584) ;  /* 0x00000000002c8947 */ /* 0x000fea0003800000 */
.L_x_590:
        /* <DEDUP_REMOVED lines=11> */
.L_x_584:
[----:B------:R-:W-:Y:S05]  /*0e10*/  BSYNC.RECONVERGENT B0 ;  /* 0x0000000000007941 */ /* 0x000fea0003800200 */
.L_x_583:
        /* <DEDUP_REMOVED lines=21> */
.L_x_597:
[C---:B-1----:R-:W-:Y:S01]  /*0f70*/  IMAD.IADD R6, R3.reuse, 0x1, R85 ;  /* 0x0000000103067824 */ /* 0x042fe200078e0255 */
[----:B------:R-:W-:Y:S01]  /*0f80*/  IADD3 R8, PT, PT, R8, 0x4, RZ ;  /* 0x0000000408087810 */ /* 0x000fe20007ffe0ff */
[----:B0-----:R-:W-:-:S03]  /*0f90*/  IMAD.WIDE R4, R3, 0x2, R14 ;  /* 0x0000000203047825 */ /* 0x001fc600078e020e */
        /* <DEDUP_REMOVED lines=12> */
.L_x_596:
        /* <DEDUP_REMOVED lines=12> */
.L_x_598:
[----:B------:R-:W-:-:S13]  /*1120*/  ISETP.NE.OR P0, PT, R8, RZ, P0 ;  /* 0x000000ff0800720c */ /* 0x000fda0000705670 */
[----:B------:R-:W-:Y:S05]  /*1130*/  @!P0 BRA `(.L_x_594) ;  /* 0x00000000001c8947 */ /* 0x000fea0003800000 */
.L_x_595:
[----:B0-----:R-:W0:Y:S02]  /*1140*/  LDC.64 R4, c[0x0][0x3a0] ;  /* 0x0000e800ff047b82 */ /* 0x001e240000000a00 */
.L_x_599:
[C---:B0-----:R-:W-:Y:S01]  /*1150*/  IMAD.WIDE R6, R3.reuse, 0x2, R4 ;  /* 0x0000000203067825 */ /* 0x041fe200078e0204 */
[----:B------:R-:W-:Y:S02]  /*1160*/  IADD3 R8, PT, PT, R8, 0x1, RZ ;  /* 0x0000000108087810 */ /* 0x000fe40007ffe0ff */
[----:B------:R-:W-:Y:S02]  /*1170*/  IADD3 R3, PT, PT, R3, R85, RZ ;  /* 0x0000005503037210 */ /* 0x000fe40007ffe0ff */
[----:B------:R1:W-:Y:S01]  /*1180*/  STG.E.64 desc[UR8][R6.64], RZ ;  /* 0x000000ff06007986 */ /* 0x0003e2000c101b08 */
[----:B------:R-:W-:-:S13]  /*1190*/  ISETP.NE.AND P0, PT, R8, RZ, PT ;  /* 0x000000ff0800720c */ /* 0x000fda0003f05270 */
[----:B-1----:R-:W-:Y:S05]  /*11a0*/  @P0 BRA `(.L_x_599) ;  /* 0xfffffffc00e80947 */ /* 0x002fea000383ffff */
.L_x_594:
        /* <DEDUP_REMOVED lines=10> */
[----:B------:R-:W-:Y:S01]  /*1250*/  SHF.L.U32 R0, R0, 0x4, RZ ;  /* 0x0000000400007819 */ /* 0x000fe200000006ff */
[----:B------:R-:W-:Y:S01]  /*1260*/  IMAD.MOV.U32 R15, RZ, RZ, R97 ;  /* 0x000000ffff0f7224 */ /* 0x000fe200078e0061 */
[----:B------:R-:W-:Y:S02]  /*1270*/  LEA.HI R7, R7, R94, RZ, 0x3 ;  /* 0x0000005e07077211 */ /* 0x000fe400078f18ff */
[----:B------:R-:W-:Y:S02]  /*1280*/  LOP3.LUT R0, R0, 0x10, RZ, 0xc0, !PT ;  /* 0x0000001000007812 */ /* 0x000fe400078ec0ff */
[----:B------:R-:W-:-:S07]  /*1290*/  SHF.R.S32.HI R8, RZ, 0x3, R7 ;  /* 0x00000003ff087819 */ /* 0x000fce0000011407 */
.L_x_601:
[----:B01----:R-:W0:Y:S01]  /*12a0*/  LDC.64 R4, c[0x0][0x390] ;  /* 0x0000e400ff047b82 */ /* 0x003e220000000a00 */
        /* <DEDUP_REMOVED lines=43> */
.L_x_600:
[----:B-1----:R0:W5:Y:S01]  /*1560*/  LDL.64 R4, [R1] ;  /* 0x0000000001047983 */ /* 0x0021620000100a00 */
        /* <DEDUP_REMOVED lines=12> */
[----:B------:R-:W-:Y:S02]  /*1630*/  LEA.HI R3, R3, R0, RZ, 0x5 ;  /* 0x0000000003037211 */ /* 0x000fe400078f28ff */
[----:B----4-:R-:W-:Y:S02]  /*1640*/  ISETP.GT.AND P4, PT, R97, UR10, PT ;  /* 0x0000000a61007c0c */ /* 0x010fe4000bf84270 */
[----:B------:R-:W-:-:S02]  /*1650*/  SHF.R.S32.HI R15, RZ, 0x5, R3 ;  /* 0x00000005ff0f7819 */ /* 0x000fc40000011403 */
[----:B0-----:R-:W-:Y:S02]  /*1660*/  ISETP.GT.AND P5, PT, R97, UR12, PT ;  /* 0x0000000c61007c0c */ /* 0x001fe4000bfa4270 */
[----:B------:R-:W-:Y:S01]  /*1670*/  MOV R0, RZ ;  /* 0x000000ff00007202 */ /* 0x000fe20000000f00 */
[----:B------:R-:W-:Y:S10]  /*1680*/  @!P0 BRA `(.L_x_602) ;  /* 0x00000000001c8947 */ /* 0x000ff40003800000 */
[----:B------:R-:W0:Y:S02]  /*1690*/  LDC R0, c[0x0][0x3cc] ;  /* 0x0000f300ff007b82 */ /* 0x000e240000000800 */
[----:B0-----:R-:W-:-:S04]  /*16a0*/  VIMNMX R0, PT, PT, R97, R0, PT ;  /* 0x0000000061007248 */ /* 0x001fc80003fe0100 */
[----:B------:R-:W-:-:S04]  /*16b0*/  IADD3 R0, PT, PT, R0, -UR4, RZ ;  /* 0x8000000400007c10 */ /* 0x000fc8000fffe0ff */
[----:B------:R-:W-:-:S04]  /*16c0*/  SHF.R.S32.HI R3, RZ, 0x1f, R0 ;  /* 0x0000001fff037819 */ /* 0x000fc80000011400 */
[----:B------:R-:W-:-:S04]  /*16d0*/  LEA.HI R3, R3, R0, RZ, 0x5 ;  /* 0x0000000003037211 */ /* 0x000fc800078f28ff */
[----:B------:R-:W-:-:S05]  /*16e0*/  SHF.R.S32.HI R3, RZ, 0x5, R3 ;  /* 0x00000005ff037819 */ /* 0x000fca0000011403 */
[----:B------:R-:W-:-:S07]  /*16f0*/  IMAD R0, R3, 0x6, RZ ;  /* 0x0000000603007824 */ /* 0x000fce00078e02ff */
.L_x_602:
        /* <DEDUP_REMOVED lines=8> */
.L_x_603:
        /* <DEDUP_REMOVED lines=8> */
.L_x_604:
        /* <DEDUP_REMOVED lines=8> */
.L_x_605:
        /* <DEDUP_REMOVED lines=8> */
.L_x_606:
[----:B------:R-:W-:Y:S01]  /*1900*/  IMAD R0, R15, 0x8, R0 ;  /* 0x000000080f007824 */ /* 0x000fe200078e0200 */
[----:B------:R-:W0:Y:S01]  /*1910*/  S2UR UR5, SR_CgaCtaId ;  /* 0x00000000000579c3 */ /* 0x000e220000008800 */
[----:B------:R-:W1:Y:S01]  /*1920*/  LDCU.64 UR10, c[0x0][0x388] ;  /* 0x00007100ff0a77ac */ /* 0x000e620008000a00 */
[----:B------:R-:W-:Y:S01]  /*1930*/  VIMNMX R2, PT, PT, R2, UR12, PT ;  /* 0x0000000c02027c48 */ /* 0x000fe2000bfe0100 */
[----:B------:R-:W-:Y:S01]  /*1940*/  HFMA2 R89, -RZ, RZ, 0, 0 ;  /* 0x00000000ff597431 */ /* 0x000fe200000001ff */
[----:B------:R-:W-:Y:S01]  /*1950*/  IADD3 R0, PT, PT, R7, R0, R6 ;  /* 0x0000000007007210 */ /* 0x000fe20007ffe006 */
[----:B------:R-:W-:Y:S01]  /*1960*/  UMOV UR4, 0x400 ;  /* 0x0000040000047882 */ /* 0x000fe20000000000 */
[----:B-----5:R-:W-:Y:S02]  /*1970*/  PRMT R99, R4, 0x7610, R4 ;  /* 0x0000761004637816 */ /* 0x020fe40000000004 */
[----:B------:R-:W-:Y:S02]  /*1980*/  IADD3 R0, PT, PT, R13, R0, R12 ;  /* 0x000000000d007210 */ /* 0x000fe40007ffe00c */
[----:B------:R-:W-:-:S02]  /*1990*/  PRMT R104, R5, 0x7610, R5 ;  /* 0x0000761005687816 */ /* 0x000fc40000000005 */
        /* <DEDUP_REMOVED lines=18> */
[----:B------:R-:W-:Y:S02]  /*1ac0*/  IADD3 R90, PT, PT, R97, R90, RZ ;  /* 0x0000005a615a7210 */ /* 0x000fe40007ffe0ff */
[----:B------:R-:W-:-:S02]  /*1ad0*/  MOV R102, R100 ;  /* 0x0000006400667202 */ /* 0x000fc40000000f00 */
[----:B------:R-:W-:Y:S01]  /*1ae0*/  MOV R103, R101 ;  /* 0x0000006500677202 */ /* 0x000fe20000000f00 */
[----:B------:R-:W-:Y:S06]  /*1af0*/  @!P0 BRA `(.L_x_607) ;  /* 0x00000024000c8947 */ /* 0x000fec0003800000 */
[----:B------:R-:W-:Y:S01]  /*1b00*/  IMAD.WIDE.U32 R10, R9, 0x100, R10 ;  /* 0x00000100090a7825 */ /* 0x000fe200078e000a */
[----:B------:R-:W-:Y:S02]  /*1b10*/  PRMT R12, R93, 0x9910, RZ ;  /* 0x000099105d0c7816 */ /* 0x000fe400000000ff */
[----:B------:R-:W-:Y:S02]  /*1b20*/  VIMNMX R88, PT, PT, R96, UR12, PT ;  /* 0x0000000c60587c48 */ /* 0x000fe4000bfe0100 */
[----:B------:R-:W-:Y:S02]  /*1b30*/  ISETP.NE.AND P0, PT, R12, RZ, PT ;  /* 0x000000ff0c00720c */ /* 0x000fe40003f05270 */
[----:B------:R-:W-:Y:S02]  /*1b40*/  IADD3 R86, P1, PT, R10, 0x2, RZ ;  /* 0x000000020a567810 */ /* 0x000fe40007f3e0ff */
[----:B------:R-:W-:Y:S02]  /*1b50*/  ISETP.EQ.OR P0, PT, R98, 0x3, !P0 ;  /* 0x000000036200780c */ /* 0x000fe40004702670 */
[----:B------:R-:W-:-:S02]  /*1b60*/  IADD3.X R87, PT, PT, RZ, R11, RZ, P1, !PT ;  /* 0x0000000bff577210 */ /* 0x000fc40000ffe4ff */
[----:B------:R-:W-:Y:S02]  /*1b70*/  MOV R89, RZ ;  /* 0x000000ff00597202 */ /* 0x000fe40000000f00 */
[----:B------:R-:W-:-:S07]  /*1b80*/  PRMT R8, RZ, 0x7610, R8 ;  /* 0x00007610ff087816 */ /* 0x000fce0000000008 */
.L_x_612:
[----:B------:R-:W0:Y:S01]  /*1b90*/  LDC R85, c[0x0][0x3ac] ;  /* 0x0000eb00ff557b82 */ /* 0x000e220000000800 */
[----:B------:R-:W-:Y:S02]  /*1ba0*/  ISETP.NE.AND P2, PT, R97, R90, PT ;  /* 0x0000005a6100720c */ /* 0x000fe40003f45270 */
[----:B------:R-:W-:Y:S02]  /*1bb0*/  MOV R102, R100 ;  /* 0x0000006400667202 */ /* 0x000fe40000000f00 */
[----:B------:R-:W-:-:S05]  /*1bc0*/  MOV R103, R101 ;  /* 0x0000006500677202 */ /* 0x000fca0000000f00 */
[----:B------:R-:W2:Y:S04]  /*1bd0*/  LDG.E.128.CONSTANT R12, desc[UR8][R102.64] ;  /* 0x00000008660c7981 */ /* 0x000ea8000c1e9d00 */
[----:B------:R-:W-:Y:S01]  /*1be0*/  @!P2 LEA R9, R89, R1, 0x3 ;  /* 0x000000015909a211 */ /* 0x000fe200078e18ff */
[----:B------:R-:W3:Y:S04]  /*1bf0*/  @!P2 LDG.E.U16.CONSTANT R26, desc[UR8][R86.64] ;  /* 0x00000008561aa981 */ /* 0x000ee8000c1e9500 */
[----:B------:R1:W4:Y:S01]  /*1c00*/  @!P2 LDL.64 R28, [R9+0x8] ;  /* 0x00000800091ca983 */ /* 0x0003220000100a00 */
[----:B0-----:R-:W-:-:S05]  /*1c10*/  IMAD.WIDE R10, R85, 0x4, R102 ;  /* 0x00000004550a7825 */ /* 0x001fca00078e0266 */
[----:B------:R0:W5:Y:S01]  /*1c20*/  LDG.E.128.CONSTANT R16, desc[UR8][R10.64] ;  /* 0x000000080a107981 */ /* 0x000162000c1e9d00 */
[----:B------:R-:W-:-:S05]  /*1c30*/  IMAD.WIDE R100, R85, 0x4, R10 ;  /* 0x0000000455647825 */ /* 0x000fca00078e020a */
[----:B------:R-:W5:Y:S01]  /*1c40*/  LDG.E.128.CONSTANT R20, desc[UR8][R100.64] ;  /* 0x0000000864147981 */ /* 0x000f62000c1e9d00 */
[----:B------:R-:W-:Y:S01]  /*1c50*/  HFMA2 R24, -RZ, RZ, 0, 0.125 ;  /* 0x00003000ff187431 */ /* 0x000fe200000001ff */
[----:B------:R-:W-:Y:S02]  /*1c60*/  MOV R40, 0x2400 ;  /* 0x0000240000287802 */ /* 0x000fe40000000f00 */
[----:B------:R-:W-:Y:S02]  /*1c70*/  ISETP.NE.AND P3, PT, R95, RZ, PT ;  /* 0x000000ff5f00720c */ /* 0x000fe40003f65270 */
[----:B------:R-:W-:Y:S02]  /*1c80*/  ISETP.NE.AND P1, PT, R98, 0x1, PT ;  /* 0x000000016200780c */ /* 0x000fe40003f25270 */
[----:B------:R-:W-:Y:S02]  /*1c90*/  @!P2 IADD3 R105, PT, PT, R89, 0x1, RZ ;  /* 0x000000015969a810 */ /* 0x000fe40007ffe0ff */
[----:B--2---:R-:W-:-:S02]  /*1ca0*/  LOP3.LUT R53, R15, 0x70007, RZ, 0xc0, !PT ;  /* 0x000700070f357812 */ /* 0x004fc400078ec0ff */
[----:B------:R-:W-:Y:S02]  /*1cb0*/  LOP3.LUT R57, R15, 0x380038, RZ, 0xc0, !PT ;  /* 0x003800380f397812 */ /* 0x000fe400078ec0ff */
[----:B------:R-:W-:Y:S02]  /*1cc0*/  SHF.R.U32.HI R41, RZ, 0x6, R15 ;  /* 0x00000006ff297819 */ /* 0x000fe4000001160f */
[C---:B------:R-:W-:Y:S02]  /*1cd0*/  LOP3.LUT R35, R12.reuse, 0x70007, RZ, 0xc0, !PT ;  /* 0x000700070c237812 */ /* 0x040fe400078ec0ff */
[----:B-1----:R-:W-:Y:S02]  /*1ce0*/  LOP3.LUT R9, R12, 0x380038, RZ, 0xc0, !PT ;  /* 0x003800380c097812 */ /* 0x002fe400078ec0ff */
[----:B----4-:R-:W-:Y:S02]  /*1cf0*/  @!P2 PRMT R99, R28, 0x7610, R99 ;  /* 0x000076101c63a816 */ /* 0x010fe40000000063 */
[----:B------:R-:W-:-:S02]  /*1d00*/  SHF.R.U32.HI R32, RZ, 0x6, R12 ;  /* 0x00000006ff207819 */ /* 0x000fc4000001160c */
[----:B------:R-:W-:Y:S02]  /*1d10*/  SHF.R.U32.HI R15, RZ, 0xf, R15 ;  /* 0x0000000fff0f7819 */ /* 0x000fe4000001160f */
[----:B------:R-:W-:Y:S02]  /*1d20*/  SHF.R.U32.HI R12, RZ, 0xf, R12 ;  /* 0x0000000fff0c7819 */ /* 0x000fe4000001160c */
[----:B------:R-:W-:Y:S02]  /*1d30*/  SHF.R.U32.HI R25, RZ, 0xf, R13 ;  /* 0x0000000fff197819 */ /* 0x000fe4000001160d */
[----:B------:R-:W-:Y:S02]  /*1d40*/  @!P2 PRMT R99, R99, 0x7610, R28 ;  /* 0x000076106363a816 */ /* 0x000fe4000000001c */
[----:B---3--:R-:W-:Y:S02]  /*1d50*/  @!P2 IADD3 R90, PT, PT, R26, R97, RZ ;  /* 0x000000611a5aa210 */ /* 0x008fe40007ffe0ff */
[----:B------:R-:W-:-:S02]  /*1d60*/  LOP3.LUT R38, R13, 0x70007, RZ, 0xc0, !PT ;  /* 0x000700070d267812 */ /* 0x000fc400078ec0ff */
[----:B0-----:R-:W-:Y:S02]  /*1d70*/  LOP3.LUT R10, R13, 0x380038, RZ, 0xc0, !PT ;  /* 0x003800380d0a7812 */ /* 0x001fe400078ec0ff */
[----:B------:R-:W-:Y:S02]  /*1d80*/  SHF.R.U32.HI R33, RZ, 0x6, R13 ;  /* 0x00000006ff217819 */ /* 0x000fe4000001160d */
[----:B-----5:R-:W-:Y:S02]  /*1d90*/  SHF.R.U32.HI R28, RZ, 0xe, R19 ;  /* 0x0000000eff1c7819 */ /* 0x020fe40000011613 */
[----:B------:R-:W-:Y:S02]  /*1da0*/  LOP3.LUT R15, R15, 0x10001, RZ, 0xc0, !PT ;  /* 0x000100010f0f7812 */ /* 0x000fe400078ec0ff */
[----:B------:R-:W-:Y:S02]  /*1db0*/  @!P2 PRMT R104, R29, 0x7610, R104 ;  /* 0x000076101d68a816 */ /* 0x000fe40000000068 */
[----:B------:R-:W-:-:S02]  /*1dc0*/  LOP3.LUT R46, R14, 0x70007, RZ, 0xc0, !PT ;  /* 0x000700070e2e7812 */ /* 0x000fc400078ec0ff */
[----:B------:R-:W-:Y:S02]  /*1dd0*/  LOP3.LUT R26, R14, 0x380038, RZ, 0xc0, !PT ;  /* 0x003800380e1a7812 */ /* 0x000fe400078ec0ff */
[--C-:B------:R-:W-:Y:S02]  /*1de0*/  SHF.R.U32.HI R37, RZ, 0x6, R14.reuse ;  /* 0x00000006ff257819 */ /* 0x100fe4000001160e */
[----:B------:R-:W-:Y:S02]  /*1df0*/  SHF.R.U32.HI R27, RZ, 0xf, R14 ;  /* 0x0000000fff1b7819 */ /* 0x000fe4000001160e */
[----:B------:R-:W-:Y:S02]  /*1e00*/  SHF.R.U32.HI R13, RZ, 0xe, R16 ;  /* 0x0000000eff0d7819 */ /* 0x000fe40000011610 */
[----:B------:R-:W-:Y:S02]  /*1e10*/  LOP3.LUT R12, R12, 0x10001, RZ, 0xc0, !PT ;  /* 0x000100010c0c7812 */ /* 0x000fe400078ec0ff */
[----:B------:R-:W-:-:S02]  /*1e20*/  SHF.R.U32.HI R14, RZ, 0xe, R17 ;  /* 0x0000000eff0e7819 */ /* 0x000fc40000011611 */
[----:B------:R-:W-:Y:S02]  /*1e30*/  LOP3.LUT R25, R25, 0x10001, RZ, 0xc0, !PT ;  /* 0x0001000119197812 */ /* 0x000fe400078ec0ff */
[----:B------:R-:W-:Y:S02]  /*1e40*/  LOP3.LUT R15, R15, 0x20002, R28, 0xf8, !PT ;  /* 0x000200020f0f7812 */ /* 0x000fe400078ef81c */
[----:B------:R-:W-:Y:S02]  /*1e50*/  @!P2 PRMT R104, R104, 0x7610, R29 ;  /* 0x000076106868a816 */ /* 0x000fe4000000001d */
[C---:B------:R-:W-:Y:S02]  /*1e60*/  LOP3.LUT R54, R18.reuse, 0x70007, RZ, 0xc0, !PT ;  /* 0x0007000712367812 */ /* 0x040fe400078ec0ff */
[----:B------:R-:W-:Y:S02]  /*1e70*/  LOP3.LUT R56, R18, 0x380038, RZ, 0xc0, !PT ;  /* 0x0038003812387812 */ /* 0x000fe400078ec0ff */
[----:B------:R-:W-:-:S02]  /*1e80*/  SHF.R.U32.HI R42, RZ, 0x6, R18 ;  /* 0x00000006ff2a7819 */ /* 0x000fc40000011612 */
[----:B------:R-:W-:Y:S02]  /*1e90*/  LOP3.LUT R13, R12, 0x20002, R13, 0xf8, !PT ;  /* 0x000200020c0d7812 */ /* 0x000fe400078ef80d */
[----:B------:R-:W-:Y:S02]  /*1ea0*/  SHF.R.U32.HI R28, RZ, 0xd, R20 ;  /* 0x0000000dff1c7819 */ /* 0x000fe40000011614 */
[----:B------:R-:W-:Y:S02]  /*1eb0*/  SHF.R.U32.HI R18, RZ, 0xe, R18 ;  /* 0x0000000eff127819 */ /* 0x000fe40000011612 */
[----:B------:R-:W-:Y:S02]  /*1ec0*/  LOP3.LUT R27, R27, 0x10001, RZ, 0xc0, !PT ;  /* 0x000100011b1b7812 */ /* 0x000fe400078ec0ff */
[----:B------:R-:W-:Y:S02]  /*1ed0*/  LOP3.LUT R14, R25, 0x20002, R14, 0xf8, !PT ;  /* 0x00020002190e7812 */ /* 0x000fe400078ef80e */
[----:B------:R-:W-:-:S02]  /*1ee0*/  SHF.R.U32.HI R29, RZ, 0xd, R21 ;  /* 0x0000000dff1d7819 */ /* 0x000fc40000011615 */
[----:B------:R-:W-:Y:S02]  /*1ef0*/  LOP3.LUT R28, R13, 0x40004, R28, 0xf8, !PT ;  /* 0x000400040d1c7812 */ /* 0x000fe400078ef81c */
[C---:B------:R-:W-:Y:S02]  /*1f00*/  LOP3.LUT R43, R16.reuse, 0x70007, RZ, 0xc0, !PT ;  /* 0x00070007102b7812 */ /* 0x040fe400078ec0ff */
[----:B------:R-:W-:Y:S02]  /*1f10*/  LOP3.LUT R11, R16, 0x380038, RZ, 0xc0, !PT ;  /* 0x00380038100b7812 */ /* 0x000fe400078ec0ff */
[----:B------:R-:W-:Y:S02]  /*1f20*/  SHF.R.U32.HI R34, RZ, 0x6, R16 ;  /* 0x00000006ff227819 */ /* 0x000fe40000011610 */
[----:B------:R-:W-:Y:S02]  /*1f30*/  LOP3.LUT R18, R27, 0x20002, R18, 0xf8, !PT ;  /* 0x000200021b127812 */ /* 0x000fe400078ef812 */
[----:B------:R-:W-:-:S02]  /*1f40*/  SHF.R.U32.HI R31, RZ, 0xd, R22 ;  /* 0x0000000dff1f7819 */ /* 0x000fc40000011616 */
[----:B------:R-:W-:Y:S02]  /*1f50*/  SHF.R.U32.HI R30, RZ, 0xd, R23 ;  /* 0x0000000dff1e7819 */ /* 0x000fe40000011617 */
[----:B------:R-:W-:Y:S02]  /*1f60*/  LOP3.LUT R29, R14, 0x40004, R29, 0xf8, !PT ;  /* 0x000400040e1d7812 */ /* 0x000fe400078ef81d */
[----:B------:R-:W-:Y:S02]  /*1f70*/  LOP3.LUT R13, R10, 0x64006400, RZ, 0xfc, !PT ;  /* 0x640064000a0d7812 */ /* 0x000fe400078efcff */
[----:B------:R-:W-:Y:S02]  /*1f80*/  LOP3.LUT R16, R17, 0x380038, RZ, 0xc0, !PT ;  /* 0x0038003811107812 */ /* 0x000fe400078ec0ff */
[----:B------:R-:W-:Y:S02]  /*1f90*/  LOP3.LUT R10, R32, 0x380038, RZ, 0xc0, !PT ;  /* 0x00380038200a7812 */ /* 0x000fe400078ec0ff */
[----:B------:R-:W-:-:S02]  /*1fa0*/  LOP3.LUT R14, R33, 0x380038, RZ, 0xc0, !PT ;  /* 0x00380038210e7812 */ /* 0x000fc400078ec0ff */
[----:B------:R-:W-:Y:S02]  /*1fb0*/  SHF.R.U32.HI R36, RZ, 0x6, R17 ;  /* 0x00000006ff247819 */ /* 0x000fe40000011611 */
[C---:B------:R-:W-:Y:S02]  /*1fc0*/  LOP3.LUT R66, R19.reuse, 0x70007, RZ, 0xc0, !PT ;  /* 0x0007000713427812 */ /* 0x040fe400078ec0ff */
[----:B------:R-:W-:Y:S02]  /*1fd0*/  LOP3.LUT R58, R19, 0x380038, RZ, 0xc0, !PT ;  /* 0x00380038133a7812 */ /* 0x000fe400078ec0ff */
[----:B------:R-:W-:Y:S02]  /*1fe0*/  SHF.R.U32.HI R52, RZ, 0x6, R19 ;  /* 0x00000006ff347819 */ /* 0x000fe40000011613 */
        /* <DEDUP_REMOVED lines=8> */
[C---:B------:R-:W-:Y:S02]  /*2070*/  LOP3.LUT R47, R20.reuse, 0x70007, RZ, 0xc0, !PT ;  /* 0x00070007142f7812 */ /* 0x040fe400078ec0ff */
[----:B------:R-:W-:Y:S02]  /*2080*/  LOP3.LUT R12, R20, 0x380038, RZ, 0xc0, !PT ;  /* 0x00380038140c7812 */ /* 0x000fe400078ec0ff */
[----:B------:R-:W-:Y:S02]  /*2090*/  SHF.R.U32.HI R39, RZ, 0x6, R20 ;  /* 0x00000006ff277819 */ /* 0x000fe40000011614 */
[----:B------:R-:W-:Y:S02]  /*20a0*/  LOP3.LUT R10, R34, 0x380038, RZ, 0xc0, !PT ;  /* 0x00380038220a7812 */ /* 0x000fe400078ec0ff */
[----:B------:R-:W-:Y:S02]  /*20b0*/  LOP3.LUT R14, R36, 0x380038, RZ, 0xc0, !PT ;  /* 0x00380038240e7812 */ /* 0x000fe400078ec0ff */
[----:B------:R-:W-:-:S02]  /*20c0*/  LOP3.LUT R16, R42, 0x380038, RZ, 0xc0, !PT ;  /* 0x003800382a107812 */ /* 0x000fc400078ec0ff */
[----:B------:R-:W-:Y:S02]  /*20d0*/  SHF.R.U32.HI R45, RZ, 0x6, R21 ;  /* 0x00000006ff2d7819 */ /* 0x000fe40000011615 */
[C---:B------:R-:W-:Y:S02]  /*20e0*/  LOP3.LUT R50, R22.reuse, 0x70007, RZ, 0xc0, !PT ;  /* 0x0007000716327812 */ /* 0x040fe400078ec0ff */
[----:B------:R-:W-:Y:S02]  /*20f0*/  LOP3.LUT R20, R22, 0x380038, RZ, 0xc0, !PT ;  /* 0x0038003816147812 */ /* 0x000fe400078ec0ff */
[----:B------:R-:W-:Y:S02]  /*2100*/  SHF.R.U32.HI R49, RZ, 0x6, R22 ;  /* 0x00000006ff317819 */ /* 0x000fe40000011616 */
[----:B------:R-:W-:Y:S02]  /*2110*/  SHF.R.U32.HI R51, RZ, 0x6, R23 ;  /* 0x00000006ff337819 */ /* 0x000fe40000011617 */
[----:B------:R-:W-:Y:S01]  /*2120*/  LOP3.LUT R57, R57, 0x64006400, RZ, 0xfc, !PT ;  /* 0x6400640039397812 */ /* 0x000fe200078efcff */
[-C--:B------:R-:W-:Y:S01]  /*2130*/  HFMA2 R83, R9, R24.reuse.H0_H0, -132, -132 ;  /* 0xd820d82009537431 */ /* 0x080fe20000040018 */
[C---:B------:R-:W-:Y:S01]  /*2140*/  LOP3.LUT R55, R23.reuse, 0x70007, RZ, 0xc0, !PT ;  /* 0x0007000717377812 */ /* 0x040fe200078ec0ff */
        /* <DEDUP_REMOVED lines=12> */
[----:B------:R-:W-:Y:S01]  /*2210*/  HFMA2 R76, R57, R24.H0_H0, -132, -132 ;  /* 0xd820d820394c7431 */ /* 0x000fe20000040018 */
        /* <DEDUP_REMOVED lines=114> */
[----:B------:R-:W-:Y:S02]  /*2940*/  HFMA2 R25, R25, R40.H0_H0, -20, -20 ;  /* 0xcd00cd0019197431 */ /* 0x000fe40000040028 */
[----:B------:R-:W-:-:S02]  /*2950*/  HADD2 R66, R43, -1028, -1028 ;  /* 0xe404e4042b427430 */ /* 0x000fc40000000000 */
[----:B------:R-:W-:Y:S02]  /*2960*/  HFMA2 R40, R79, R40.H0_H0, -20, -20 ;  /* 0xcd00cd004f287431 */ /* 0x000fe40000040028 */
        /* <DEDUP_REMOVED lines=101> */
.L_x_608:
[----:B------:R-:W-:Y:S01]  /*2fc0*/  @!P2 IMAD.MOV.U32 R89, RZ, RZ, R105 ;  /* 0x000000ffff59a224 */ /* 0x000fe200078e0069 */
        /* <DEDUP_REMOVED lines=81> */
.L_x_610:
        /* <DEDUP_REMOVED lines=80> */
.L_x_611:
        /* <DEDUP_REMOVED lines=77> */
.L_x_609:
        /* <DEDUP_REMOVED lines=8> */
.L_x_607:
        /* <DEDUP_REMOVED lines=12> */
.L_x_618:
        /* <DEDUP_REMOVED lines=159> */
.L_x_614:
        /* <DEDUP_REMOVED lines=49> */
.L_x_616:
        /* <DEDUP_REMOVED lines=46> */
.L_x_617:
        /* <DEDUP_REMOVED lines=44> */
.L_x_615:
        /* <DEDUP_REMOVED lines=8> */
.L_x_613:
        /* <DEDUP_REMOVED lines=12> */
.L_x_622:
[----:B------:R-:W0:Y:S02]  /*53d0*/  LDS R8, [R7] ;  /* 0x0000000007087984 */ /* 0x000e240000000800 */
[----:B0-----:R-:W-:-:S05]  /*53e0*/  HADD2 R9, R8, R13 ;  /* 0x0000000d08097230 */ /* 0x001fca0000000000 */
[----:B------:R-:W0:Y:S02]  /*53f0*/  ATOMS.CAST.SPIN P0, [R7], R8, R9 ;  /* 0x000000080700758d */ /* 0x000e240001800009 */
[----:B0-----:R-:W-:Y:S05]  /*5400*/  @!P0 BRA `(.L_x_622) ;  /* 0xfffffffc00f08947 */ /* 0x001fea000383ffff */
[----:B------:R-:W-:Y:S05]  /*5410*/  BRA `(.L_x_620) ;  /* 0x00000000000c7947 */ /* 0x000fea0003800000 */
.L_x_621:
[----:B------:R-:W2:Y:S02]  /*5420*/  LD.E R7, desc[UR8][R10.64] ;  /* 0x000000080a077980 */ /* 0x000ea4000c101900 */
[----:B--2---:R-:W-:-:S05]  /*5430*/  IMAD.IADD R7, R13, 0x1, R7 ;  /* 0x000000010d077824 */ /* 0x004fca00078e0207 */
[----:B------:R0:W-:Y:S02]  /*5440*/  ST.E desc[UR8][R10.64], R7 ;  /* 0x000000070a007985 */ /* 0x0001e4000c101908 */
.L_x_620:
[----:B------:R-:W-:Y:S05]  /*5450*/  BSYNC.RECONVERGENT B0 ;  /* 0x0000000000007941 */ /* 0x000fea0003800200 */
.L_x_619:
[----:B------:R1:W-:Y:S01]  /*5460*/  ATOM.E.ADD.F16x2.RN.STRONG.GPU P0, RZ, desc[UR8][R10.64+0x4], R95 ;  /* 0x8000045f0aff79a2 */ /* 0x0003e2000c10e108 */
[----:B------:R-:W-:Y:S04]  /*5470*/  BSSY.RECONVERGENT B0, `(.L_x_623) ;  /* 0x000000e000007945 */ /* 0x000fe80003800200 */
[----:B-1----:R-:W-:Y:S05]  /*5480*/  @P0 BRA `(.L_x_624) ;  /* 0x0000000000300947 */ /* 0x002fea0003800000 */
[----:B------:R-:W1:Y:S02]  /*5490*/  QSPC.E.S P0, RZ, [R10+0x4] ;  /* 0x000004000aff73aa */ /* 0x000e640000000500 */
[----:B-1----:R-:W-:Y:S05]  /*54a0*/  @!P0 BRA `(.L_x_625) ;  /* 0x00000000001c8947 */ /* 0x002fea0003800000 */
[----:B------:R-:W-:-:S04]  /*54b0*/  MOV R8, R10 ;  /* 0x0000000a00087202 */ /* 0x000fc80000000f00 */
[----:B0-----:R-:W-:-:S07]  /*54c0*/  MOV R7, R8 ;  /* 0x0000000800077202 */ /* 0x001fce0000000f00 */
.L_x_626:
[----:B------:R-:W0:Y:S02]  /*54d0*/  LDS R8, [R7+0x4] ;  /* 0x0000040007087984 */ /* 0x000e240000000800 */
[----:B0-----:R-:W-:-:S05]  /*54e0*/  HFMA2 R9, R8, 1, 1, R95 ;  /* 0x3c003c0008097831 */ /* 0x001fca000000005f */
[----:B------:R-:W0:Y:S02]  /*54f0*/  ATOMS.CAST.SPIN P0, [R7+0x4], R8, R9 ;  /* 0x000004080700758d */ /* 0x000e240001800009 */
[----:B0-----:R-:W-:Y:S05]  /*5500*/  @!P0 BRA `(.L_x_626) ;  /* 0xfffffffc00f08947 */ /* 0x001fea000383ffff */
[----:B------:R-:W-:Y:S05]  /*5510*/  BRA `(.L_x_624) ;  /* 0x00000000000c7947 */ /* 0x000fea0003800000 */
.L_x_625:
[----:B0-----:R-:W2:Y:S02]  /*5520*/  LD.E R7, desc[UR8][R10.64+0x4] ;  /* 0x000004080a077980 */ /* 0x001ea4000c101900 */
[----:B--2---:R-:W-:-:S05]  /*5530*/  IADD3 R7, PT, PT, R95, R7, RZ ;  /* 0x000000075f077210 */ /* 0x004fca0007ffe0ff */
[----:B------:R1:W-:Y:S02]  /*5540*/  ST.E desc[UR8][R10.64+0x4], R7 ;  /* 0x000004070a007985 */ /* 0x0003e4000c101908 */
.L_x_624:
[----:B------:R-:W-:Y:S05]  /*5550*/  BSYNC.RECONVERGENT B0 ;  /* 0x0000000000007941 */ /* 0x000fea0003800200 */
.L_x_623:
        /* <DEDUP_REMOVED lines=11> */
.L_x_630:
[----:B------:R-:W0:Y:S02]  /*5610*/  LDS R6, [R5] ;  /* 0x0000000005067984 */ /* 0x000e240000000800 */
[----:B0-----:R-:W-:-:S05]  /*5620*/  HADD2 R7, R6, R9 ;  /* 0x0000000906077230 */ /* 0x001fca0000000000 */
[----:B------:R-:W0:Y:S02]  /*5630*/  ATOMS.CAST.SPIN P0, [R5], R6, R7 ;  /* 0x000000060500758d */ /* 0x000e240001800007 */
[----:B0-----:R-:W-:Y:S05]  /*5640*/  @!P0 BRA `(.L_x_630) ;  /* 0xfffffffc00f08947 */ /* 0x001fea000383ffff */
[----:B------:R-:W-:Y:S05]  /*5650*/  BRA `(.L_x_628) ;  /* 0x00000000000c7947 */ /* 0x000fea0003800000 */
.L_x_629:
[----:B------:R-:W2:Y:S02]  /*5660*/  LD.E R5, desc[UR8][R10.64] ;  /* 0x000000080a057980 */ /* 0x000ea4000c101900 */
[----:B--2---:R-:W-:-:S05]  /*5670*/  IADD3 R5, PT, PT, R9, R5, RZ ;  /* 0x0000000509057210 */ /* 0x004fca0007ffe0ff */
[----:B------:R0:W-:Y:S02]  /*5680*/  ST.E desc[UR8][R10.64], R5 ;  /* 0x000000050a007985 */ /* 0x0001e4000c101908 */
.L_x_628:
[----:B------:R-:W-:Y:S05]  /*5690*/  BSYNC.RECONVERGENT B0 ;  /* 0x0000000000007941 */ /* 0x000fea0003800200 */
.L_x_627:
[----:B------:R1:W-:Y:S01]  /*56a0*/  ATOM.E.ADD.F16x2.RN.STRONG.GPU P0, RZ, desc[UR8][R10.64+0x4], R13 ;  /* 0x8000040d0aff79a2 */ /* 0x0003e2000c10e108 */
[----:B------:R-:W-:Y:S04]  /*56b0*/  BSSY.RECONVERGENT B0, `(.L_x_631) ;  /* 0x000000e000007945 */ /* 0x000fe80003800200 */
[----:B-1----:R-:W-:Y:S05]  /*56c0*/  @P0 BRA `(.L_x_632) ;  /* 0x0000000000300947 */ /* 0x002fea0003800000 */
[----:B------:R-:W1:Y:S02]  /*56d0*/  QSPC.E.S P0, RZ, [R10+0x4] ;  /* 0x000004000aff73aa */ /* 0x000e640000000500 */
[----:B-1----:R-:W-:Y:S05]  /*56e0*/  @!P0 BRA `(.L_x_633) ;  /* 0x00000000001c8947 */ /* 0x002fea0003800000 */
[----:B------:R-:W-:-:S04]  /*56f0*/  MOV R6, R10 ;  /* 0x0000000a00067202 */ /* 0x000fc80000000f00 */
[----:B0-----:R-:W-:-:S07]  /*5700*/  MOV R5, R6 ;  /* 0x0000000600057202 */ /* 0x001fce0000000f00 */
.L_x_634:
[----:B------:R-:W0:Y:S02]  /*5710*/  LDS R6, [R5+0x4] ;  /* 0x0000040005067984 */ /* 0x000e240000000800 */
[----:B0-----:R-:W-:-:S05]  /*5720*/  HFMA2 R7, R6, 1, 1, R13 ;  /* 0x3c003c0006077831 */ /* 0x001fca000000000d */
[----:B------:R-:W0:Y:S02]  /*5730*/  ATOMS.CAST.SPIN P0, [R5+0x4], R6, R7 ;  /* 0x000004060500758d */ /* 0x000e240001800007 */
[----:B0-----:R-:W-:Y:S05]  /*5740*/  @!P0 BRA `(.L_x_634) ;  /* 0xfffffffc00f08947 */ /* 0x001fea000383ffff */
[----:B------:R-:W-:Y:S05]  /*5750*/  BRA `(.L_x_632) ;  /* 0x00000000000c7947 */ /* 0x000fea0003800000 */
.L_x_633:
[----:B0-----:R-:W2:Y:S02]  /*5760*/  LD.E R5, desc[UR8][R10.64+0x4] ;  /* 0x000004080a057980 */ /* 0x001ea4000c101900 */
[----:B--2---:R-:W-:-:S05]  /*5770*/  IADD3 R5, PT, PT, R13, R5, RZ ;  /* 0x000000050d057210 */ /* 0x004fca0007ffe0ff */
[----:B------:R1:W-:Y:S02]  /*5780*/  ST.E desc[UR8][R10.64+0x4], R5 ;  /* 0x000004050a007985 */ /* 0x0003e4000c101908 */
.L_x_632:
[----:B------:R-:W-:Y:S05]  /*5790*/  BSYNC.RECONVERGENT B0 ;  /* 0x0000000000007941 */ /* 0x000fea0003800200 */
.L_x_631:
        /* <DEDUP_REMOVED lines=12> */
.L_x_638:
[----:B------:R-:W0:Y:S02]  /*5860*/  LDS R4, [R3] ;  /* 0x0000000003047984 */ /* 0x000e240000000800 */
[----:B0-----:R-:W-:-:S05]  /*5870*/  HADD2 R5, R4, R7 ;  /* 0x0000000704057230 */ /* 0x001fca0000000000 */
[----:B------:R-:W0:Y:S02]  /*5880*/  ATOMS.CAST.SPIN P0, [R3], R4, R5 ;  /* 0x000000040300758d */ /* 0x000e240001800005 */
[----:B0-----:R-:W-:Y:S05]  /*5890*/  @!P0 BRA `(.L_x_638) ;  /* 0xfffffffc00f08947 */ /* 0x001fea000383ffff */
[----:B------:R-:W-:Y:S05]  /*58a0*/  BRA `(.L_x_636) ;  /* 0x00000000000c7947 */ /* 0x000fea0003800000 */
.L_x_637:
[----:B------:R-:W2:Y:S02]  /*58b0*/  LD.E R3, desc[UR8][R10.64] ;  /* 0x000000080a037980 */ /* 0x000ea4000c101900 */
[----:B--2---:R-:W-:-:S05]  /*58c0*/  IADD3 R3, PT, PT, R7, R3, RZ ;  /* 0x0000000307037210 */ /* 0x004fca0007ffe0ff */
[----:B------:R0:W-:Y:S02]  /*58d0*/  ST.E desc[UR8][R10.64], R3 ;  /* 0x000000030a007985 */ /* 0x0001e4000c101908 */
.L_x_636:
[----:B------:R-:W-:Y:S05]  /*58e0*/  BSYNC.RECONVERGENT B0 ;  /* 0x0000000000007941 */ /* 0x000fea0003800200 */
.L_x_635:
[----:B------:R1:W-:Y:S01]  /*58f0*/  ATOM.E.ADD.F16x2.RN.STRONG.GPU P0, RZ, desc[UR8][R10.64+0x4], R91 ;  /* 0x8000045b0aff79a2 */ /* 0x0003e2000c10e108 */
[----:B------:R-:W-:Y:S04]  /*5900*/  BSSY.RECONVERGENT B0, `(.L_x_639) ;  /* 0x000000e000007945 */ /* 0x000fe80003800200 */
[----:B-1----:R-:W-:Y:S05]  /*5910*/  @P0 BRA `(.L_x_640) ;  /* 0x0000000000300947 */ /* 0x002fea0003800000 */
[----:B------:R-:W1:Y:S02]  /*5920*/  QSPC.E.S P0, RZ, [R10+0x4] ;  /* 0x000004000aff73aa */ /* 0x000e640000000500 */
[----:B-1----:R-:W-:Y:S05]  /*5930*/  @!P0 BRA `(.L_x_641) ;  /* 0x00000000001c8947 */ /* 0x002fea0003800000 */
[----:B------:R-:W-:-:S04]  /*5940*/  MOV R4, R10 ;  /* 0x0000000a00047202 */ /* 0x000fc80000000f00 */
[----:B0-----:R-:W-:-:S07]  /*5950*/  MOV R3, R4 ;  /* 0x0000000400037202 */ /* 0x001fce0000000f00 */
.L_x_642:
[----:B------:R-:W0:Y:S02]  /*5960*/  LDS R4, [R3+0x4] ;  /* 0x0000040003047984 */ /* 0x000e240000000800 */
[----:B0-----:R-:W-:-:S05]  /*5970*/  HFMA2 R5, R4, 1, 1, R91 ;  /* 0x3c003c0004057831 */ /* 0x001fca000000005b */
[----:B------:R-:W0:Y:S02]  /*5980*/  ATOMS.CAST.SPIN P0, [R3+0x4], R4, R5 ;  /* 0x000004040300758d */ /* 0x000e240001800005 */
[----:B0-----:R-:W-:Y:S05]  /*5990*/  @!P0 BRA `(.L_x_642) ;  /* 0xfffffffc00f08947 */ /* 0x001fea000383ffff */
[----:B------:R-:W-:Y:S05]  /*59a0*/  BRA `(.L_x_640) ;  /* 0x00000000000c7947 */ /* 0x000fea0003800000 */
.L_x_641:
[----:B0-----:R-:W2:Y:S02]  /*59b0*/  LD.E R3, desc[UR8][R10.64+0x4] ;  /* 0x000004080a037980 */ /* 0x001ea4000c101900 */
[----:B--2---:R-:W-:-:S05]  /*59c0*/  IADD3 R3, PT, PT, R91, R3, RZ ;  /* 0x000000035b037210 */ /* 0x004fca0007ffe0ff */
[----:B------:R1:W-:Y:S02]  /*59d0*/  ST.E desc[UR8][R10.64+0x4], R3 ;  /* 0x000004030a007985 */ /* 0x0003e4000c101908 */
.L_x_640:
[----:B------:R-:W-:Y:S05]  /*59e0*/  BSYNC.RECONVERGENT B0 ;  /* 0x0000000000007941 */ /* 0x000fea0003800200 */
.L_x_639:
        /* <DEDUP_REMOVED lines=12> */
.L_x_646:
[----:B------:R-:W0:Y:S02]  /*5ab0*/  LDS R2, [R0] ;  /* 0x0000000000027984 */ /* 0x000e240000000800 */
[----:B0-----:R-:W-:-:S05]  /*5ac0*/  HADD2 R3, R2, R5 ;  /* 0x0000000502037230 */ /* 0x001fca0000000000 */
[----:B------:R-:W0:Y:S02]  /*5ad0*/  ATOMS.CAST.SPIN P0, [R0], R2, R3 ;  /* 0x000000020000758d */ /* 0x000e240001800003 */
[----:B0-----:R-:W-:Y:S05]  /*5ae0*/  @!P0 BRA `(.L_x_646) ;  /* 0xfffffffc00f08947 */ /* 0x001fea000383ffff */
[----:B------:R-:W-:Y:S05]  /*5af0*/  BRA `(.L_x_644) ;  /* 0x00000000000c7947 */ /* 0x000fea0003800000 */
.L_x_645:
[----:B------:R-:W2:Y:S02]  /*5b00*/  LD.E R0, desc[UR8][R10.64] ;  /* 0x000000080a007980 */ /* 0x000ea4000c101900 */
[----:B--2---:R-:W-:-:S05]  /*5b10*/  IADD3 R3, PT, PT, R5, R0, RZ ;  /* 0x0000000005037210 */ /* 0x004fca0007ffe0ff */
[----:B------:R0:W-:Y:S02]  /*5b20*/  ST.E desc[UR8][R10.64], R3 ;  /* 0x000000030a007985 */ /* 0x0001e4000c101908 */
.L_x_644:
[----:B------:R-:W-:Y:S05]  /*5b30*/  BSYNC.RECONVERGENT B0 ;  /* 0x0000000000007941 */ /* 0x000fea0003800200 */
.L_x_643:
[----:B------:R1:W-:Y:S02]  /*5b40*/  ATOM.E.ADD.F16x2.RN.STRONG.GPU P0, RZ, desc[UR8][R10.64+0x4], R93 ;  /* 0x8000045d0aff79a2 */ /* 0x0003e4000c10e108 */
[----:B-1----:R-:W-:Y:S05]  /*5b50*/  @P0 EXIT ;  /* 0x000000000000094d */ /* 0x002fea0003800000 */
[----:B------:R-:W1:Y:S02]  /*5b60*/  QSPC.E.S P0, RZ, [R10+0x4] ;  /* 0x000004000aff73aa */ /* 0x000e640000000500 */
[----:B-1----:R-:W-:Y:S05]  /*5b70*/  @!P0 BRA `(.L_x_647) ;  /* 0x00000000001c8947 */ /* 0x002fea0003800000 */
[----:B------:R-:W-:-:S04]  /*5b80*/  MOV R2, R10 ;  /* 0x0000000a00027202 */ /* 0x000fc80000000f00 */
[----:B------:R-:W-:-:S07]  /*5b90*/  MOV R0, R2 ;  /* 0x0000000200007202 */ /* 0x000fce0000000f00 */
.L_x_648:
[----:B------:R-:W0:Y:S02]  /*5ba0*/  LDS R2, [R0+0x4] ;  /* 0x0000040000027984 */ /* 0x000e240000000800 */
[----:B0-----:R-:W-:-:S05]  /*5bb0*/  HFMA2 R3, R2, 1, 1, R93 ;  /* 0x3c003c0002037831 */ /* 0x001fca000000005d */
[----:B------:R-:W0:Y:S02]  /*5bc0*/  ATOMS.CAST.SPIN P0, [R0+0x4], R2, R3 ;  /* 0x000004020000758d */ /* 0x000e240001800003 */
[----:B0-----:R-:W-:Y:S05]  /*5bd0*/  @!P0 BRA `(.L_x_648) ;  /* 0xfffffffc00f08947 */ /* 0x001fea000383ffff */
[----:B------:R-:W-:Y:S05]  /*5be0*/  EXIT ;  /* 0x000000000000794d */ /* 0x000fea0003800000 */
.L_x_647:
[----:B------:R-:W0:Y:S02]  /*5bf0*/  LD.E R0, desc[UR8][R10.64+0x4] ;  /* 0x000004080a007980 */ /* 0x000e24000c101900 */
[----:B0-----:R-:W-:-:S05]  /*5c00*/  IADD3 R3, PT, PT, R93, R0, RZ ;  /* 0x000000005d037210 */ /* 0x001fca0007ffe0ff */
[----:B------:R-:W-:Y:S01]  /*5c10*/  ST.E desc[UR8][R10.64+0x4], R3 ;  /* 0x000004030a007985 */ /* 0x000fe2000c101908 */
[----:B------:R-:W-:Y:S05]  /*5c20*/  EXIT ;  /* 0x000000000000794d */ /* 0x000fea0003800000 */
.L_x_649:
        /* <DEDUP_REMOVED lines=13> */
.L_x_3922:


//--------------------- .text._Z23gemm_half_q_half_kernelILi4ELi2ELb1ELb1ELi64EEvPK6__halfPKjS4_S2_PS0_iiiiPKtS7_iiiiiibS2_i --------------------------
	.section	.text._Z23gemm_half_q_half_kernelILi4ELi2ELb1ELb1ELi64EEvPK6__halfPKjS4_S2_PS0_iiiiPKtS7_iiiiiibS2_i,"ax",@progbits
	.align	128
        .global         _Z23gemm_half_q_half_kernelILi4ELi2ELb1ELb1ELi64EEvPK6__halfPKjS4_S2_PS0_iiiiPKtS7_iiiiiibS2_i
        .type           _Z23gemm_half_q_half_kernelILi4ELi2ELb1ELb1ELi64EEvPK6__halfPKjS4_S2_PS0_iiiiPKtS7_iiiiiibS2_i,@function
        .size           _Z23gemm_half_q_half_kernelILi4ELi2ELb1ELb1ELi64EEvPK6__halfPKjS4_S2_PS0_iiiiPKtS7_iiiiiibS2_i,(.L_x_3923 - _Z23gemm_half_q_half_kernelILi4ELi2ELb1ELb1ELi64EEvPK6__halfPKjS4_S2_PS0_iiiiPKtS7_iiiiiibS2_i)
        .other          _Z23gemm_half_q_half_kernelILi4ELi2ELb1ELb1ELi64EEvPK6__halfPKjS4_S2_PS0_iiiiPKtS7_iiiiiibS2_i,@"STO_CUDA_ENTRY STV_DEFAULT"
_Z23gemm_half_q_half_kernelILi4ELi2ELb1ELb1ELi64EEvPK6__halfPKjS4_S2_PS0_iiiiPKtS7_iiiiiibS2_i:
.text._Z23gemm_half_q_half_kernelILi4ELi2ELb1ELb1ELi64EEvPK6__halfPKjS4_S2_PS0_iiiiPKtS7_iiiiiibS2_i:
        /* <DEDUP_REMOVED lines=35> */
.L_x_650:
[----:B------:R-:W-:Y:S01]  /*0230*/  PRMT R3, R3, 0x9910, RZ ;  /* 0x0000991003037816 */ /* 0x000fe200000000ff */
[----:B------:R-:W-:Y:S01]  /*0240*/  IMAD.SHL.U32 R57, R8, 0x40, RZ ;  /* 0x0000004008397824 */ /* 0x000fe200078e00ff */
[----:B------:R-:W0:Y:S02]  /*0250*/  S2UR UR4, SR_CTAID.X ;  /* 0x00000000000479c3 */ /* 0x000e240000002500 */
        /* <DEDUP_REMOVED lines=19> */
[----:B------:R-:W-:-:S05]  /*0390*/  IMAD R5, R60, R0, RZ ;  /* 0x000000003c057224 */ /* 0x000fca00078e02ff */
        /* <DEDUP_REMOVED lines=11> */
[----:B------:R-:W-:Y:S02]  /*0450*/  VIADD R18, R4, 0x80 ;  /* 0x0000008004127836 */ /* 0x000fe40000000000 */
[----:B------:R-:W-:-:S10]  /*0460*/  IMAD.IADD R9, R5, 0x1, R0 ;  /* 0x0000000105097824 */ /* 0x000fd400078e0200 */
[----:B------:R-:W-:Y:S05]  /*0470*/  @P0 BRA `(.L_x_654) ;  /* 0x0000000000ec0947 */ /* 0x000fea0003800000 */
[----:B-1----:R-:W-:Y:S01]  /*0480*/  IMAD.MOV R4, RZ, RZ, -R7 ;  /* 0x000000ffff047224 */ /* 0x002fe200078e0a07 */
[----:B------:R-:W-:-:S04]  /*0490*/  PLOP3.LUT P0, PT, PT, PT, PT, 0x80, 0x8 ;  /* 0x000000000008781c */ /* 0x000fc80003f0f070 */
[----:B------:R-:W-:-:S13]  /*04a0*/  ISETP.GT.AND P1, PT, R4, 0x3, PT ;  /* 0x000000030400780c */ /* 0x000fda0003f24270 */
[----:B------:R-:W-:Y:S05]  /*04b0*/  @!P1 BRA `(.L_x_655) ;  /* 0x0000000000849947 */ /* 0x000fea0003800000 */
[----:B------:R-:W-:-:S13]  /*04c0*/  PLOP3.LUT P0, PT, PT, PT, PT, 0x8, 0x80 ;  /* 0x000000000080781c */ /* 0x000fda0003f0e170 */
.L_x_656:
[C---:B------:R-:W-:Y:S02]  /*04d0*/  IADD3 R5, P1, PT, R6.reuse, R9, RZ ;  /* 0x0000000906057210 */ /* 0x040fe40007f3e0ff */
[C---:B------:R-:W-:Y:S02]  /*04e0*/  IADD3 R11, PT, PT, R9.reuse, R0, RZ ;  /* 0x00000000090b7210 */ /* 0x040fe40007ffe0ff */
[----:B------:R-:W-:Y:S02]  /*04f0*/  LEA.HI.X.SX32 R10, R9, RZ, 0x1, P1 ;  /* 0x000000ff090a7211 */ /* 0x000fe400008f0eff */
[----:B------:R-:W-:Y:S01]  /*0500*/  LEA R4, P1, R5, UR6, 0x1 ;  /* 0x0000000605047c11 */ /* 0x000fe2000f8208ff */
[----:B------:R-:W-:Y:S01]  /*0510*/  IMAD.IADD R9, R11, 0x1, R0 ;  /* 0x000000010b097824 */ /* 0x000fe200078e0200 */
[----:B------:R-:W-:Y:S02]  /*0520*/  IADD3 R16, P2, PT, R6, R11, RZ ;  /* 0x0000000b06107210 */ /* 0x000fe40007f5e0ff */
[----:B------:R-:W-:Y:S01]  /*0530*/  LEA.HI.X R5, R5, UR7, R10, 0x1, P1 ;  /* 0x0000000705057c11 */ /* 0x000fe200088f0c0a */
[----:B------:R-:W-:Y:S01]  /*0540*/  IMAD.IADD R19, R9, 0x1, R0 ;  /* 0x0000000109137824 */ /* 0x000fe200078e0200 */
        /* <DEDUP_REMOVED lines=10> */
[----:B------:R-:W-:Y:S02]  /*05f0*/  LEA R16, P1, R17, UR6, 0x1 ;  /* 0x0000000611107c11 */ /* 0x000fe4000f8208ff */
        /* <DEDUP_REMOVED lines=13> */
.L_x_655:
[----:B------:R-:W-:-:S05]  /*06d0*/  IMAD.MOV R4, RZ, RZ, -R7 ;  /* 0x000000ffff047224 */ /* 0x000fca00078e0a07 */
        /* <DEDUP_REMOVED lines=18> */
[----:B0-----:R-:W-:-:S07]  /*0800*/  VIADD R18, R18, 0x100 ;  /* 0x0000010012127836 */ /* 0x001fce0000000000 */
.L_x_657:
[----:B------:R-:W-:-:S13]  /*0810*/  ISETP.EQ.AND P1, PT, R7, RZ, PT ;  /* 0x000000ff0700720c */ /* 0x000fda0003f22270 */
[----:B------:R-:W-:Y:S05]  /*0820*/  @!P0 BRA P1, `(.L_x_652) ;  /* 0x0000000400788947 */ /* 0x000fea0000800000 */
.L_x_654:
[----:B------:R-:W-:-:S04]  /*0830*/  IADD3 R5, P0, PT, R6, R9, RZ ;  /* 0x0000000906057210 */ /* 0x000fc80007f1e0ff */
[----:B------:R-:W-:Y:S02]  /*0840*/  LEA.HI.X.SX32 R10, R9, RZ, 0x1, P0 ;  /* 0x000000ff090a7211 */ /* 0x000fe400000f0eff */
[----:B-1----:R-:W-:-:S04]  /*0850*/  LEA R4, P0, R5, UR6, 0x1 ;  /* 0x0000000605047c11 */ /* 0x002fc8000f8008ff */
        /* <DEDUP_REMOVED lines=9> */
.L_x_653:
        /* <DEDUP_REMOVED lines=16> */
.L_x_660:
[----:B-----5:R-:W-:Y:S01]  /*09f0*/  IADD3 R7, P1, PT, R22, R9, RZ ;  /* 0x0000000916077210 */ /* 0x020fe20007f3e0ff */
[----:B------:R-:W-:-:S03]  /*0a00*/  IMAD.IADD R11, R9, 0x1, R0 ;  /* 0x00000001090b7824 */ /* 0x000fc600078e0200 */
[----:B------:R-:W-:Y:S01]  /*0a10*/  LEA.HI.X.SX32 R10, R9, RZ, 0x1, P1 ;  /* 0x000000ff090a7211 */ /* 0x000fe200008f0eff */
[--C-:B------:R-:W-:Y:S01]  /*0a20*/  IMAD.IADD R9, R11, 0x1, R0.reuse ;  /* 0x000000010b097824 */ /* 0x100fe200078e0200 */
[----:B-1----:R-:W-:Y:S02]  /*0a30*/  LEA R6, P1, R7, UR6, 0x1 ;  /* 0x0000000607067c11 */ /* 0x002fe4000f8208ff */
[----:B------:R-:W-:Y:S01]  /*0a40*/  IADD3 R16, P2, PT, R22, R11, RZ ;  /* 0x0000000b16107210 */ /* 0x000fe20007f5e0ff */
[----:B------:R-:W-:Y:S01]  /*0a50*/  IMAD.IADD R19, R9, 0x1, R0 ;  /* 0x0000000109137824 */ /* 0x000fe200078e0200 */
[----:B------:R-:W-:Y:S02]  /*0a60*/  LEA.HI.X R7, R7, UR7, R10, 0x1, P1 ;  /* 0x0000000707077c11 */ /* 0x000fe400088f0c0a */
[----:B------:R-:W-:Y:S02]  /*0a70*/  LEA.HI.X.SX32 R11, R11, RZ, 0x1, P2 ;  /* 0x000000ff0b0b7211 */ /* 0x000fe400010f0eff */
[----:B------:R-:W-:-:S02]  /*0a80*/  LEA R10, P1, R16, UR6, 0x1 ;  /* 0x00000006100a7c11 */ /* 0x000fc4000f8208ff */
[C---:B------:R-:W-:Y:S01]  /*0a90*/  IADD3 R13, P3, PT, R22.reuse, R9, RZ ;  /* 0x00000009160d7210 */ /* 0x040fe20007f7e0ff */
[----:B------:R-:W2:Y:S01]  /*0aa0*/  LDG.E.U16.CONSTANT R7, desc[UR8][R6.64] ;  /* 0x0000000806077981 */ /* 0x000ea2000c1e9500 */
[----:B------:R-:W-:Y:S02]  /*0ab0*/  IADD3 R17, P4, PT, R22, R19, RZ ;  /* 0x0000001316117210 */ /* 0x000fe40007f9e0ff */
[----:B------:R-:W-:Y:S02]  /*0ac0*/  LEA.HI.X R11, R16, UR7, R11, 0x1, P1 ;  /* 0x00000007100b7c11 */ /* 0x000fe400088f0c0b */
[----:B------:R-:W-:Y:S02]  /*0ad0*/  LEA.HI.X.SX32 R20, R9, RZ, 0x1, P3 ;  /* 0x000000ff09147211 */ /* 0x000fe400018f0eff */
[----:B------:R-:W-:Y:S02]  /*0ae0*/  LEA R12, P2, R13, UR6, 0x1 ;  /* 0x000000060d0c7c11 */ /* 0x000fe4000f8408ff */
[----:B------:R-:W-:Y:S01]  /*0af0*/  LEA.HI.X.SX32 R18, R19, RZ, 0x1, P4 ;  /* 0x000000ff13127211 */ /* 0x000fe200020f0eff */
[----:B------:R-:W3:Y:S01]  /*0b00*/  LDG.E.U16.CONSTANT R11, desc[UR8][R10.64] ;  /* 0x000000080a0b7981 */ /* 0x000ee2000c1e9500 */
[----:B------:R-:W-:-:S02]  /*0b10*/  LEA R16, P1, R17, UR6, 0x1 ;  /* 0x0000000611107c11 */ /* 0x000fc4000f8208ff */
        /* <DEDUP_REMOVED lines=11> */
[----:B-1----:R-:W-:Y:S01]  /*0bd0*/  VIADD R4, R4, 0x200 ;  /* 0x0000020004047836 */ /* 0x002fe20000000000 */
[----:B------:R-:W-:Y:S06]  /*0be0*/  @!P1 BRA `(.L_x_660) ;  /* 0xfffffffc00809947 */ /* 0x000fec000383ffff */
.L_x_659:
        /* <DEDUP_REMOVED lines=16> */
[----:B------:R-:W-:Y:S02]  /*0cf0*/  VIADD R5, R5, 0x2 ;  /* 0x0000000205057836 */ /* 0x000fe40000000000 */
[----:B------:R-:W-:Y:S01]  /*0d00*/  IMAD.IADD R9, R13, 0x1, R0 ;  /* 0x000000010d097824 */ /* 0x000fe200078e0200 */
[----:B--2---:R-:W-:Y:S04]  /*0d10*/  STS.U16 [R4], R7 ;  /* 0x0000000704007388 */ /* 0x004fe80000000400 */
[----:B---3--:R1:W-:Y:S02]  /*0d20*/  STS.U16 [R4+0x80], R11 ;  /* 0x0000800b04007388 */ /* 0x0083e40000000400 */
[----:B-1----:R-:W-:-:S07]  /*0d30*/  VIADD R4, R4, 0x100 ;  /* 0x0000010004047836 */ /* 0x002fce0000000000 */
.L_x_661:
[----:B------:R-:W-:-:S13]  /*0d40*/  ISETP.NE.OR P0, PT, R5, RZ, P0 ;  /* 0x000000ff0500720c */ /* 0x000fda0000705670 */
[----:B------:R-:W-:Y:S05]  /*0d50*/  @!P0 BRA `(.L_x_652) ;  /* 0x00000000002c8947 */ /* 0x000fea0003800000 */
.L_x_658:
        /* <DEDUP_REMOVED lines=9> */
[----:B0-----:R-:W-:-:S10]  /*0df0*/  VIADD R4, R4, 0x80 ;  /* 0x0000008004047836 */ /* 0x001fd40000000000 */
[----:B------:R-:W-:Y:S05]  /*0e00*/  @P0 BRA `(.L_x_658) ;  /* 0xfffffffc00d40947 */ /* 0x000fea000383ffff */
.L_x_652:
[----:B0-----:R-:W-:Y:S05]  /*0e10*/  BSYNC.RECONVERGENT B0 ;  /* 0x0000000000007941 */ /* 0x001fea0003800200 */
.L_x_651:
        /* <DEDUP_REMOVED lines=15> */
[----:B-1----:R-:W-:Y:S01]  /*0f10*/  IMAD.MOV R4, RZ, RZ, -R6 ;  /* 0x000000ffff047224 */ /* 0x002fe200078e0a06 */
[----:B------:R-:W-:-:S04]  /*0f20*/  PLOP3.LUT P0, PT, PT, PT, PT, 0x80, 0x8 ;  /* 0x000000000008781c */ /* 0x000fc80003f0f070 */
[----:B------:R-:W-:-:S13]  /*0f30*/  ISETP.GT.AND P1, PT, R4, 0x3, PT ;  /* 0x000000030400780c */ /* 0x000fda0003f24270 */
[----:B------:R-:W-:Y:S05]  /*0f40*/  @!P1 BRA `(.L_x_664) ;  /* 0x0000000000449947 */ /* 0x000fea0003800000 */
[----:B------:R-:W0:Y:S01]  /*0f50*/  LDC.64 R18, c[0x0][0x3a0] ;  /* 0x0000e800ff127b82 */ /* 0x000e220000000a00 */
[----:B------:R-:W-:-:S13]  /*0f60*/  PLOP3.LUT P0, PT, PT, PT, PT, 0x8, 0x80 ;  /* 0x000000000080781c */ /* 0x000fda0003f0e170 */
.L_x_665:
[C---:B------:R-:W-:Y:S02]  /*0f70*/  IMAD.IADD R10, R3.reuse, 0x1, R7 ;  /* 0x00000001030a7824 */ /* 0x040fe400078e0207 */
[----:B0-----:R-:W-:-:S03]  /*0f80*/  IMAD.WIDE R4, R3, 0x2, R18 ;  /* 0x0000000203047825 */ /* 0x001fc600078e0212 */
[C---:B------:R-:W-:Y:S01]  /*0f90*/  IADD3 R12, PT, PT, R10.reuse, R7, RZ ;  /* 0x000000070a0c7210 */ /* 0x040fe20007ffe0ff */
[----:B------:R-:W-:Y:S01]  /*0fa0*/  IMAD.WIDE R10, R10, 0x2, R18 ;  /* 0x000000020a0a7825 */ /* 0x000fe200078e0212 */
[----:B------:R1:W-:Y:S03]  /*0fb0*/  STG.E.64 desc[UR8][R4.64], RZ ;  /* 0x000000ff04007986 */ /* 0x0003e6000c101b08 */
[C---:B------:R-:W-:Y:S01]  /*0fc0*/  IMAD.IADD R9, R12.reuse, 0x1, R7 ;  /* 0x000000010c097824 */ /* 0x040fe200078e0207 */
[----:B------:R1:W-:Y:S01]  /*0fd0*/  STG.E.64 desc[UR8][R10.64], RZ ;  /* 0x000000ff0a007986 */ /* 0x0003e2000c101b08 */
[----:B------:R-:W-:-:S04]  /*0fe0*/  IMAD.WIDE R12, R12, 0x2, R18 ;  /* 0x000000020c0c7825 */ /* 0x000fc800078e0212 */
[C---:B------:R-:W-:Y:S01]  /*0ff0*/  IMAD.WIDE R16, R9.reuse, 0x2, R18 ;  /* 0x0000000209107825 */ /* 0x040fe200078e0212 */
[----:B------:R1:W-:Y:S03]  /*1000*/  STG.E.64 desc[UR8][R12.64], RZ ;  /* 0x000000ff0c007986 */ /* 0x0003e6000c101b08 */
[----:B------:R-:W-:Y:S01]  /*1010*/  VIADD R6, R6, 0x4 ;  /* 0x0000000406067836 */ /* 0x000fe20000000000 */
[----:B------:R1:W-:Y:S01]  /*1020*/  STG.E.64 desc[UR8][R16.64], RZ ;  /* 0x000000ff10007986 */ /* 0x0003e2000c101b08 */
[----:B------:R-:W-:-:S03]  /*1030*/  IMAD.IADD R3, R9, 0x1, R7 ;  /* 0x0000000109037824 */ /* 0x000fc600078e0207 */
[----:B------:R-:W-:-:S13]  /*1040*/  ISETP.GE.AND P1, PT, R6, -0x3, PT ;  /* 0xfffffffd0600780c */ /* 0x000fda0003f26270 */
[----:B-1----:R-:W-:Y:S05]  /*1050*/  @!P1 BRA `(.L_x_665) ;  /* 0xfffffffc00c49947 */ /* 0x002fea000383ffff */
.L_x_664:
[----:B------:R-:W-:-:S04]  /*1060*/  IADD3 R4, PT, PT, RZ, -R6, RZ ;  /* 0x80000006ff047210 */ /* 0x000fc80007ffe0ff */
[----:B------:R-:W-:-:S13]  /*1070*/  ISETP.GT.AND P1, PT, R4, 0x1, PT ;  /* 0x000000010400780c */ /* 0x000fda0003f24270 */
[----:B------:R-:W-:Y:S05]  /*1080*/  @!P1 BRA `(.L_x_666) ;  /* 0x0000000000249947 */ /* 0x000fea0003800000 */
[----:B------:R-:W0:Y:S01]  /*1090*/  LDC.64 R10, c[0x0][0x3a0] ;  /* 0x0000e800ff0a7b82 */ /* 0x000e220000000a00 */
[C---:B------:R-:W-:Y:S01]  /*10a0*/  IMAD.IADD R9, R3.reuse, 0x1, R7 ;  /* 0x0000000103097824 */ /* 0x040fe200078e0207 */
[----:B------:R-:W-:Y:S01]  /*10b0*/  PLOP3.LUT P0, PT, PT, PT, PT, 0x8, 0x80 ;  /* 0x000000000080781c */ /* 0x000fe20003f0e170 */
[----:B------:R-:W-:Y:S02]  /*10c0*/  VIADD R6, R6, 0x2 ;  /* 0x0000000206067836 */ /* 0x000fe40000000000 */
[----:B0-----:R-:W-:-:S04]  /*10d0*/  IMAD.WIDE R4, R3, 0x2, R10 ;  /* 0x0000000203047825 */ /* 0x001fc800078e020a */
[C---:B------:R-:W-:Y:S01]  /*10e0*/  IMAD.WIDE R10, R9.reuse, 0x2, R10 ;  /* 0x00000002090a7825 */ /* 0x040fe200078e020a */
[----:B------:R0:W-:Y:S03]  /*10f0*/  STG.E.64 desc[UR8][R4.64], RZ ;  /* 0x000000ff04007986 */ /* 0x0001e6000c101b08 */
[----:B------:R-:W-:Y:S01]  /*1100*/  IMAD.IADD R3, R9, 0x1, R7 ;  /* 0x0000000109037824 */ /* 0x000fe200078e0207 */
[----:B------:R0:W-:Y:S06]  /*1110*/  STG.E.64 desc[UR8][R10.64], RZ ;  /* 0x000000ff0a007986 */ /* 0x0001ec000c101b08 */
.L_x_666:
[----:B------:R-:W-:-:S13]  /*1120*/  ISETP.NE.OR P0, PT, R6, RZ, P0 ;  /* 0x000000ff0600720c */ /* 0x000fda0000705670 */
[----:B------:R-:W-:Y:S05]  /*1130*/  @!P0 BRA `(.L_x_662) ;  /* 0x00000000001c8947 */ /* 0x000fea0003800000 */
.L_x_663:
[----:B01----:R-:W0:Y:S02]  /*1140*/  LDC.64 R4, c[0x0][0x3a0] ;  /* 0x0000e800ff047b82 */ /* 0x003e240000000a00 */
.L_x_667:
[----:B0-----:R-:W-:Y:S01]  /*1150*/  IMAD.WIDE R10, R3, 0x2, R4 ;  /* 0x00000002030a7825 */ /* 0x001fe200078e0204 */
[----:B------:R-:W-:-:S03]  /*1160*/  IADD3 R6, PT, PT, R6, 0x1, RZ ;  /* 0x0000000106067810 */ /* 0x000fc60007ffe0ff */
[----:B------:R-:W-:Y:S01]  /*1170*/  IMAD.IADD R3, R3, 0x1, R7 ;  /* 0x0000000103037824 */ /* 0x000fe200078e0207 */
[----:B------:R2:W-:Y:S01]  /*1180*/  STG.E.64 desc[UR8][R10.64], RZ ;  /* 0x000000ff0a007986 */ /* 0x0005e2000c101b08 */
[----:B------:R-:W-:-:S13]  /*1190*/  ISETP.NE.AND P0, PT, R6, RZ, PT ;  /* 0x000000ff0600720c */ /* 0x000fda0003f05270 */
[----:B--2---:R-:W-:Y:S05]  /*11a0*/  @P0 BRA `(.L_x_667) ;  /* 0xfffffffc00e80947 */ /* 0x004fea000383ffff */
.L_x_662:
[----:B------:R-:W2:Y:S01]  /*11b0*/  LDCU UR4, c[0x0][0x3c8] ;  /* 0x00007900ff0477ac */ /* 0x000ea20008000800 */
[----:B01----:R-:W0:Y:S01]  /*11c0*/  LDC.64 R10, c[0x0][0x3b8] ;  /* 0x0000ee00ff0a7b82 */ /* 0x003e220000000a00 */
[C---:B------:R-:W-:Y:S01]  /*11d0*/  ISETP.GE.AND P5, PT, R57.reuse, R0, PT ;  /* 0x000000003900720c */ /* 0x040fe20003fa6270 */
[----:B------:R-:W-:Y:S01]  /*11e0*/  IMAD.SHL.U32 R17, R8, 0x80, RZ ;  /* 0x0000008008117824 */ /* 0x000fe200078e00ff */
[----:B------:R-:W1:Y:S01]  /*11f0*/  LDCU UR5, c[0x0][0x3cc] ;  /* 0x00007980ff0577ac */ /* 0x000e620008000800 */
[----:B------:R-:W3:Y:S01]  /*1200*/  LDCU UR6, c[0x0][0x3d0] ;  /* 0x00007a00ff0677ac */ /* 0x000ee20008000800 */
[----:B------:R-:W4:Y:S01]  /*1210*/  LDCU UR7, c[0x0][0x3d4] ;  /* 0x00007a80ff0777ac */ /* 0x000f220008000800 */
[----:B------:R-:W4:Y:S01]  /*1220*/  LDCU UR10, c[0x0][0x3d8] ;  /* 0x00007b00ff0a77ac */ /* 0x000f220008000800 */
[----:B--2---:R-:W-:Y:S01]  /*1230*/  VIMNMX R3, PT, PT, R57, UR4, PT ;  /* 0x0000000439037c48 */ /* 0x004fe2000bfe0100 */
[----:B------:R-:W2:Y:S01]  /*1240*/  LDCU UR11, c[0x0][0x3dc] ;  /* 0x00007b80ff0b77ac */ /* 0x000ea20008000800 */
[----:B------:R-:W-:Y:S02]  /*1250*/  BAR.SYNC.DEFER_BLOCKING 0x0 ;  /* 0x0000000000007b1d */ /* 0x000fe40000010000 */
[----:B------:R-:W-:-:S02]  /*1260*/  SHF.R.S32.HI R4, RZ, 0x1f, R3 ;  /* 0x0000001fff047819 */ /* 0x000fc40000011403 */
[----:B------:R-:W-:Y:S01]  /*1270*/  ISETP.GT.AND P0, PT, R57, UR4, PT ;  /* 0x0000000439007c0c */ /* 0x000fe2000bf04270 */
[----:B0-----:R-:W-:Y:S01]  /*1280*/  IMAD.WIDE.U32 R16, R17, 0x2, R10 ;  /* 0x0000000211107825 */ /* 0x001fe200078e000a */
[C---:B-1----:R-:W-:Y:S02]  /*1290*/  ISETP.GT.AND P1, PT, R57.reuse, UR5, PT ;  /* 0x0000000539007c0c */ /* 0x042fe4000bf24270 */
[C---:B---3--:R-:W-:Y:S02]  /*12a0*/  ISETP.GT.AND P2, PT, R57.reuse, UR6, PT ;  /* 0x0000000639007c0c */ /* 0x048fe4000bf44270 */
[C---:B----4-:R-:W-:Y:S02]  /*12b0*/  ISETP.GT.AND P3, PT, R57.reuse, UR7, PT ;  /* 0x0000000739007c0c */ /* 0x050fe4000bf64270 */
[----:B------:R-:W-:Y:S02]  /*12c0*/  LEA.HI R3, R4, R3, RZ, 0x5 ;  /* 0x0000000304037211 */ /* 0x000fe400078f28ff */
[----:B------:R-:W-:Y:S01]  /*12d0*/  ISETP.GT.AND P4, PT, R57, UR10, PT ;  /* 0x0000000a39007c0c */ /* 0x000fe2000bf84270 */
[----:B--2---:R-:W-:-:S12]  /*12e0*/  @P5 BRA `(.L_x_668) ;  /* 0x0000000000d05947 */ /* 0x004fd80003800000 */
        /* <DEDUP_REMOVED lines=8> */
.L_x_669:
[----:B0-----:R-:W0:Y:S01]  /*1370*/  LDC.64 R12, c[0x0][0x390] ;  /* 0x0000e400ff0c7b82 */ /* 0x001e220000000a00 */
[----:B-----5:R-:W-:-:S04]  /*1380*/  IMAD.IADD R20, R4, 0x1, R2 ;  /* 0x0000000104147824 */ /* 0x020fc800078e0202 */
        /* <DEDUP_REMOVED lines=28> */
[C---:B------:R-:W-:Y:S01]  /*1550*/  LEA R12, R2.reuse, R1, 0x3 ;  /* 0x00000001020c7211 */ /* 0x040fe200078e18ff */
[----:B------:R-:W-:-:S03]  /*1560*/  VIADD R2, R2, 0x1 ;  /* 0x0000000102027836 */ /* 0x000fc60000000000 */
        /* <DEDUP_REMOVED lines=12> */
.L_x_668:
[----:B------:R-:W-:Y:S01]  /*1630*/  CS2R R4, SRZ ;  /* 0x0000000000047805 */ /* 0x000fe2000001ff00 */
[----:B------:R-:W-:Y:S01]  /*1640*/  IMAD.MOV.U32 R9, RZ, RZ, RZ ;  /* 0x000000ffff097224 */ /* 0x000fe200078e00ff */
[----:B0-----:R-:W-:Y:S01]  /*1650*/  MOV R12, RZ ;  /* 0x000000ff000c7202 */ /* 0x001fe20000000f00 */
[----:B------:R-:W-:Y:S01]  /*1660*/  IMAD.MOV.U32 R2, RZ, RZ, RZ ;  /* 0x000000ffff027224 */ /* 0x000fe200078e00ff */
[----:B------:R-:W-:Y:S01]  /*1670*/  SHF.R.S32.HI R13, RZ, 0x5, R3 ;  /* 0x00000005ff0d7819 */ /* 0x000fe20000011403 */
[----:B------:R-:W-:Y:S06]  /*1680*/  @!P0 BRA `(.L_x_670) ;  /* 0x00000000001c8947 */ /* 0x000fec0003800000 */
[----:B------:R-:W0:Y:S02]  /*1690*/  LDC R2, c[0x0][0x3cc] ;  /* 0x0000f300ff027b82 */ /* 0x000e240000000800 */
[----:B0-----:R-:W-:-:S05]  /*16a0*/  VIMNMX R2, PT, PT, R57, R2, PT ;  /* 0x0000000239027248 */ /* 0x001fca0003fe0100 */
[----:B------:R-:W-:-:S05]  /*16b0*/  VIADD R2, R2, -UR4 ;  /* 0x8000000402027c36 */ /* 0x000fca0008000000 */
[----:B------:R-:W-:-:S04]  /*16c0*/  SHF.R.S32.HI R3, RZ, 0x1f, R2 ;  /* 0x0000001fff037819 */ /* 0x000fc80000011402 */
[----:B------:R-:W-:-:S04]  /*16d0*/  LEA.HI R3, R3, R2, RZ, 0x5 ;  /* 0x0000000203037211 */ /* 0x000fc800078f28ff */
[----:B------:R-:W-:-:S05]  /*16e0*/  SHF.R.S32.HI R3, RZ, 0x5, R3 ;  /* 0x00000005ff037819 */ /* 0x000fca0000011403 */
[----:B------:R-:W-:-:S07]  /*16f0*/  IMAD R2, R3, 0x6, RZ ;  /* 0x0000000603027824 */ /* 0x000fce00078e02ff */
.L_x_670:
        /* <DEDUP_REMOVED lines=8> */
.L_x_671:
        /* <DEDUP_REMOVED lines=8> */
.L_x_672:
        /* <DEDUP_REMOVED lines=8> */
.L_x_673:
        /* <DEDUP_REMOVED lines=8> */
.L_x_674:
        /* <DEDUP_REMOVED lines=15> */
[----:B------:R-:W2:Y:S04]  /*19f0*/  LDL.64 R18, [R1] ;  /* 0x0000000001127983 */ /* 0x000ea80000100a00 */
[----:B------:R-:W3:Y:S01]  /*1a00*/  LDG.E.U16.CONSTANT R52, desc[UR8][R16.64+0x2] ;  /* 0x0000020810347981 */ /* 0x000ee2000c1e9500 */
[----:B------:R-:W0:Y:S01]  /*1a10*/  S2UR UR5, SR_CgaCtaId ;  /* 0x00000000000579c3 */ /* 0x000e220000008800 */
[----:B------:R-:W1:Y:S01]  /*1a20*/  LDCU.64 UR6, c[0x0][0x388] ;  /* 0x00007100ff0677ac */ /* 0x000e620008000a00 */
[----:B------:R-:W-:Y:S01]  /*1a30*/  IMAD.WIDE.U32 R8, R8, 0x100, R10 ;  /* 0x0000010008087825 */ /* 0x000fe200078e000a */
[----:B------:R-:W-:-:S03]  /*1a40*/  SHF.R.S32.HI R7, RZ, 0x1f, R13 ;  /* 0x0000001fff077819 */ /* 0x000fc6000001140d */
[----:B------:R-:W-:Y:S01]  /*1a50*/  HFMA2 R51, -RZ, RZ, 0, 0 ;  /* 0x00000000ff337431 */ /* 0x000fe200000001ff */
[----:B------:R-:W-:Y:S01]  /*1a60*/  IADD3 R10, P0, PT, R14, R13, RZ ;  /* 0x0000000d0e0a7210 */ /* 0x000fe20007f1e0ff */
[----:B------:R-:W-:Y:S01]  /*1a70*/  UMOV UR4, 0x400 ;  /* 0x0000040000047882 */ /* 0x000fe20000000000 */
[----:B------:R-:W-:Y:S02]  /*1a80*/  PRMT R12, R56, 0x9910, RZ ;  /* 0x00009910380c7816 */ /* 0x000fe400000000ff */
[----:B------:R-:W-:Y:S02]  /*1a90*/  LEA.HI.X.SX32 R11, R14, R7, 0x1, P0 ;  /* 0x000000070e0b7211 */ /* 0x000fe400000f0eff */
[----:B------:R-:W-:Y:S01]  /*1aa0*/  IADD3 R50, P1, PT, R8, 0x2, RZ ;  /* 0x0000000208327810 */ /* 0x000fe20007f3e0ff */
[----:B------:R-:W-:Y:S01]  /*1ab0*/  IMAD.MOV.U32 R7, RZ, RZ, R12 ;  /* 0x000000ffff077224 */ /* 0x000fe200078e000c */
[----:B------:R-:W-:Y:S02]  /*1ac0*/  VIMNMX R53, PT, PT, R53, UR11, PT ;  /* 0x0000000b35357c48 */ /* 0x000fe4000bfe0100 */
[----:B------:R-:W-:Y:S01]  /*1ad0*/  PRMT R47, RZ, 0x7610, R47 ;  /* 0x00007610ff2f7816 */ /* 0x000fe2000000002f */
[----:B------:R-:W-:Y:S01]  /*1ae0*/  IMAD.X R49, RZ, RZ, R9, P1 ;  /* 0x000000ffff317224 */ /* 0x000fe200008e0609 */
[----:B------:R-:W-:-:S02]  /*1af0*/  ISETP.NE.AND P0, PT, R7, RZ, PT ;  /* 0x000000ff0700720c */ /* 0x000fc40003f05270 */
[C---:B-1----:R-:W-:Y:S02]  /*1b00*/  LEA R62, P2, R10.reuse, UR6, 0x2 ;  /* 0x000000060a3e7c11 */ /* 0x042fe4000f8410ff */
[----:B------:R-:W-:Y:S02]  /*1b10*/  ISETP.EQ.OR P0, PT, R15, 0x3, !P0 ;  /* 0x000000030f00780c */ /* 0x000fe40004702670 */
[----:B------:R-:W-:Y:S01]  /*1b20*/  LEA.HI.X R63, R10, UR7, R11, 0x2, P2 ;  /* 0x000000070a3f7c11 */ /* 0x000fe200090f140b */
[----:B0-----:R-:W-:-:S04]  /*1b30*/  ULEA UR4, UR5, UR4, 0x18 ;  /* 0x0000000405047291 */ /* 0x001fc8000f8ec0ff */
[----:B------:R-:W-:Y:S01]  /*1b40*/  UIADD3 UR4, UPT, UPT, UR4, 0x100, URZ ;  /* 0x0000010004047890 */ /* 0x000fe2000fffe0ff */
[----:B--2---:R-:W-:Y:S02]  /*1b50*/  PRMT R61, R18, 0x7610, R18 ;  /* 0x00007610123d7816 */ /* 0x004fe40000000012 */
[----:B------:R-:W-:Y:S01]  /*1b60*/  PRMT R64, R19, 0x7610, R19 ;  /* 0x0000761013407816 */ /* 0x000fe20000000013 */
[----:B---3--:R-:W-:-:S08]  /*1b70*/  IMAD.IADD R52, R57, 0x1, R52 ;  /* 0x0000000139347824 */ /* 0x008fd000078e0234 */
.L_x_680:
[----:B------:R-:W-:Y:S01]  /*1b80*/  ISETP.NE.AND P1, PT, R57, R52, PT ;  /* 0x000000343900720c */ /* 0x000fe20003f25270 */
[----:B------:R-:W2:-:S12]  /*1b90*/  LDG.E.128.CONSTANT R8, desc[UR8][R62.64] ;  /* 0x000000083e087981 */ /* 0x000e98000c1e9d00 */
[----:B------:R-:W-:Y:S02]  /*1ba0*/  @!P1 IMAD R12, R51, 0x8, R1 ;  /* 0x00000008330c9824 */ /* 0x000fe400078e0201 */
[----:B------:R-:W-:-:S04]  /*1bb0*/  @!P1 IMAD.MOV.U32 R48, RZ, RZ, R50 ;  /* 0x000000ffff309224 */ /* 0x000fc800078e0032 */
[----:B------:R-:W3:Y:S04]  /*1bc0*/  @!P1 LDL.64 R12, [R12+0x8] ;  /* 0x000008000c0c9983 */ /* 0x000ee80000100a00 */
[----:B------:R-:W4:Y:S01]  /*1bd0*/  @!P1 LDG.E.U16.CONSTANT R16, desc[UR8][R48.64] ;  /* 0x0000000830109981 */ /* 0x000f22000c1e9500 */
[----:B------:R-:W-:Y:S01]  /*1be0*/  @!P1 VIADD R7, R51, 0x1 ;  /* 0x0000000133079836 */ /* 0x000fe20000000000 */
[----:B------:R-:W-:-:S04]  /*1bf0*/  MOV R14, 0x3400 ;  /* 0x00003400000e7802 */ /* 0x000fc80000000f00 */
[----:B------:R-:W-:Y:S01]  /*1c00*/  @!P1 MOV R51, R7 ;  /* 0x0000000700339202 */ /* 0x000fe20000000f00 */
[----:B------:R-:W-:Y:S02]  /*1c10*/  IMAD.MOV.U32 R30, RZ, RZ, 0x2c00 ;  /* 0x00002c00ff1e7424 */ /* 0x000fe400078e00ff */
[----:B------:R-:W-:Y:S01]  /*1c20*/  IMAD.MOV.U32 R38, RZ, RZ, 0x2400 ;  /* 0x00002400ff267424 */ /* 0x000fe200078e00ff */
[C---:B--2---:R-:W-:Y:S02]  /*1c30*/  LOP3.LUT R20, R10.reuse, 0x30003, RZ, 0xc0, !PT ;  /* 0x000300030a147812 */ /* 0x044fe400078ec0ff */
[C---:B------:R-:W-:Y:S02]  /*1c40*/  LOP3.LUT R25, R10.reuse, 0x300030, RZ, 0xc0, !PT ;  /* 0x003000300a197812 */ /* 0x040fe400078ec0ff */
[----:B------:R-:W-:Y:S02]  /*1c50*/  LOP3.LUT R33, R10, 0xc000c0, RZ, 0xc0, !PT ;  /* 0x00c000c00a217812 */ /* 0x000fe400078ec0ff */
[----:B-----5:R-:W-:-:S02]  /*1c60*/  SHF.R.U32.HI R22, RZ, 0x8, R10 ;  /* 0x00000008ff167819 */ /* 0x020fc4000001160a */
[----:B------:R-:W-:Y:S02]  /*1c70*/  SHF.R.U32.HI R19, RZ, 0x8, R9 ;  /* 0x00000008ff137819 */ /* 0x000fe40000011609 */
[----:B------:R-:W-:Y:S02]  /*1c80*/  LOP3.LUT R7, R8, 0xc000c, RZ, 0xc0, !PT ;  /* 0x000c000c08077812 */ /* 0x000fe400078ec0ff */
[----:B---3--:R-:W-:-:S04]  /*1c90*/  @!P1 PRMT R61, R12, 0x7610, R61 ;  /* 0x000076100c3d9816 */ /* 0x008fc8000000003d */
[----:B------:R-:W-:Y:S02]  /*1ca0*/  @!P1 PRMT R61, R61, 0x7610, R12 ;  /* 0x000076103d3d9816 */ /* 0x000fe4000000000c */
[----:B------:R-:W-:Y:S01]  /*1cb0*/  LOP3.LUT R12, R10, 0xc000c, RZ, 0xc0, !PT ;  /* 0x000c000c0a0c7812 */ /* 0x000fe200078ec0ff */
[----:B----4-:R-:W-:Y:S01]  /*1cc0*/  @!P1 IMAD.IADD R52, R16, 0x1, R57 ;  /* 0x0000000110349824 */ /* 0x010fe200078e0239 */
[----:B------:R-:W-:Y:S02]  /*1cd0*/  LOP3.LUT R10, R11, 0xc000c, RZ, 0xc0, !PT ;  /* 0x000c000c0b0a7812 */ /* 0x000fe400078ec0ff */
[C---:B------:R-:W-:Y:S02]  /*1ce0*/  LOP3.LUT R16, R8.reuse, 0x30003, RZ, 0xc0, !PT ;  /* 0x0003000308107812 */ /* 0x040fe400078ec0ff */
[C---:B------:R-:W-:Y:S02]  /*1cf0*/  LOP3.LUT R24, R8.reuse, 0x300030, RZ, 0xc0, !PT ;  /* 0x0030003008187812 */ /* 0x040fe400078ec0ff */
[----:B------:R-:W-:-:S02]  /*1d00*/  LOP3.LUT R32, R8, 0xc000c0, RZ, 0xc0, !PT ;  /* 0x00c000c008207812 */ /* 0x000fc400078ec0ff */
[----:B------:R-:W-:Y:S02]  /*1d10*/  SHF.R.U32.HI R17, RZ, 0x8, R8 ;  /* 0x00000008ff117819 */ /* 0x000fe40000011608 */
[----:B------:R-:W-:Y:S02]  /*1d20*/  LOP3.LUT R8, R9, 0xc000c, RZ, 0xc0, !PT ;  /* 0x000c000c09087812 */ /* 0x000fe400078ec0ff */
[----:B------:R-:W-:Y:S02]  /*1d30*/  @!P1 PRMT R64, R13, 0x7610, R64 ;  /* 0x000076100d409816 */ /* 0x000fe40000000040 */
[----:B------:R-:W-:Y:S02]  /*1d40*/  LOP3.LUT R35, R10, 0x64006400, RZ, 0xfc, !PT ;  /* 0x640064000a237812 */ /* 0x000fe400078efcff */
[----:B------:R-:W-:Y:S02]  /*1d50*/  LOP3.LUT R27, R12, 0x64006400, RZ, 0xfc, !PT ;  /* 0x640064000c1b7812 */ /* 0x000fe400078efcff */
[----:B------:R-:W-:-:S02]  /*1d60*/  LOP3.LUT R10, R19, 0xc000c, RZ, 0xc0, !PT ;  /* 0x000c000c130a7812 */ /* 0x000fc400078ec0ff */
[C---:B------:R-:W-:Y:S02]  /*1d70*/  LOP3.LUT R18, R9.reuse, 0x30003, RZ, 0xc0, !PT ;  /* 0x0003000309127812 */ /* 0x040fe400078ec0ff */
[C---:B------:R-:W-:Y:S02]  /*1d80*/  LOP3.LUT R15, R9.reuse, 0x300030, RZ, 0xc0, !PT ;  /* 0x00300030090f7812 */ /* 0x040fe400078ec0ff */
[----:B------:R-:W-:Y:S02]  /*1d90*/  LOP3.LUT R31, R9, 0xc000c0, RZ, 0xc0, !PT ;  /* 0x00c000c0091f7812 */ /* 0x000fe400078ec0ff */
[----:B------:R-:W-:Y:S02]  /*1da0*/  LOP3.LUT R12, R22, 0xc000c, RZ, 0xc0, !PT ;  /* 0x000c000c160c7812 */ /* 0x000fe400078ec0ff */
[----:B------:R-:W-:Y:S02]  /*1db0*/  LOP3.LUT R9, R8, 0x64006400, RZ, 0xfc, !PT ;  /* 0x6400640008097812 */ /* 0x000fe400078efcff */
[----:B------:R-:W-:-:S02]  /*1dc0*/  @!P1 PRMT R64, R64, 0x7610, R13 ;  /* 0x0000761040409816 */ /* 0x000fc4000000000d */
[----:B------:R-:W-:Y:S02]  /*1dd0*/  LOP3.LUT R26, R11, 0x300030, RZ, 0xc0, !PT ;  /* 0x003000300b1a7812 */ /* 0x000fe400078ec0ff */
[----:B------:R-:W-:Y:S02]  /*1de0*/  SHF.R.U32.HI R23, RZ, 0x8, R11 ;  /* 0x00000008ff177819 */ /* 0x000fe4000001160b */
[----:B------:R-:W-:Y:S02]  /*1df0*/  LOP3.LUT R8, R17, 0xc000c, RZ, 0xc0, !PT ;  /* 0x000c000c11087812 */ /* 0x000fe400078ec0ff */
[----:B------:R-:W-:Y:S01]  /*1e00*/  LOP3.LUT R13, R10, 0x64006400, RZ, 0xfc, !PT ;  /* 0x640064000a0d7812 */ /* 0x000fe200078efcff */
[----:B------:R-:W-:Y:S01]  /*1e10*/  HFMA2 R10, R35, R14.H0_H0, -258, -258 ;  /* 0xdc08dc08230a7431 */ /* 0x000fe2000004000e */
[----:B------:R-:W-:Y:S02]  /*1e20*/  LOP3.LUT R29, R12, 0x64006400, RZ, 0xfc, !PT ;  /* 0x640064000c1d7812 */ /* 0x000fe400078efcff */
[----:B------:R-:W-:-:S02]  /*1e30*/  LOP3.LUT R21, R11, 0x30003, RZ, 0xc0, !PT ;  /* 0x000300030b157812 */ /* 0x000fc400078ec0ff */
[----:B------:R-:W-:Y:S02]  /*1e40*/  LOP3.LUT R34, R11, 0xc000c0, RZ, 0xc0, !PT ;  /* 0x00c000c00b227812 */ /* 0x000fe400078ec0ff */
[----:B------:R-:W-:Y:S02]  /*1e50*/  LOP3.LUT R35, R15, 0x64006400, RZ, 0xfc, !PT ;  /* 0x640064000f237812 */ /* 0x000fe400078efcff */
[----:B------:R-:W-:Y:S02]  /*1e60*/  LOP3.LUT R28, R23, 0xc000c, RZ, 0xc0, !PT ;  /* 0x000c000c171c7812 */ /* 0x000fe400078ec0ff */
[----:B------:R-:W-:Y:S01]  /*1e70*/  LOP3.LUT R11, R8, 0x64006400, RZ, 0xfc, !PT ;  /* 0x64006400080b7812 */ /* 0x000fe200078efcff */
[-C--:B------:R-:W-:Y:S01]  /*1e80*/  HFMA2 R8, R9, R14.reuse.H0_H0, -258, -258 ;  /* 0xdc08dc0809087431 */ /* 0x080fe2000004000e */
        /* <DEDUP_REMOVED lines=11> */
[----:B------:R-:W-:Y:S01]  /*1f40*/  LOP3.LUT R24, R19, 0x300030, RZ, 0xc0, !PT ;  /* 0x0030003013187812 */ /* 0x000fe200078ec0ff */
[-C--:B------:R-:W-:Y:S01]  /*1f50*/  HFMA2 R7, R7, R14.reuse.H0_H0, -258, -258 ;  /* 0xdc08dc0807077431 */ /* 0x080fe2000004000e */
[----:B------:R-:W-:Y:S01]  /*1f60*/  LOP3.LUT R28, R23, 0x300030, RZ, 0xc0, !PT ;  /* 0x00300030171c7812 */ /* 0x000fe200078ec0ff */
[----:B------:R-:W-:Y:S01]  /*1f70*/  HFMA2 R11, R11, R14.H0_H0, -258, -258 ;  /* 0xdc08dc080b0b7431 */ /* 0x000fe2000004000e */
[----:B------:R-:W-:Y:S01]  /*1f80*/  ISETP.NE.AND P1, PT, R58, RZ, PT ;  /* 0x000000ff3a00720c */ /* 0x000fe20003f25270 */
[----:B------:R-:W-:Y:S01]  /*1f90*/  HFMA2 R15, R27, R30.H0_H0, -66, -66 ;  /* 0xd420d4201b0f7431 */ /* 0x000fe2000004001e */
[----:B------:R-:W-:Y:S01]  /*1fa0*/  LOP3.LUT R25, R25, 0x64006400, RZ, 0xfc, !PT ;  /* 0x6400640019197812 */ /* 0x000fe200078efcff */
[----:B------:R-:W-:Y:S01]  /*1fb0*/  HFMA2 R14, R37, R14.H0_H0, -258, -258 ;  /* 0xdc08dc08250e7431 */ /* 0x000fe2000004000e */
        /* <DEDUP_REMOVED lines=10> */
[C---:B------:R-:W-:Y:S02]  /*2060*/  LOP3.LUT R34, R22.reuse, 0xc000c0, RZ, 0xc0, !PT ;  /* 0x00c000c016227812 */ /* 0x040fe400078ec0ff */
[----:B------:R-:W-:Y:S01]  /*2070*/  LOP3.LUT R36, R23, 0xc000c0, RZ, 0xc0, !PT ;  /* 0x00c000c017247812 */ /* 0x000fe200078ec0ff */
[-C--:B------:R-:W-:Y:S01]  /*2080*/  HFMA2 R25, R25, R30.reuse.H0_H0, -66, -66 ;  /* 0xd420d42019197431 */ /* 0x080fe2000004001e */
[----:B------:R-:W-:Y:S01]  /*2090*/  LOP3.LUT R17, R17, 0x30003, RZ, 0xc0, !PT ;  /* 0x0003000311117812 */ /* 0x000fe200078ec0ff */
[-C--:B------:R-:W-:Y:S01]  /*20a0*/  HFMA2 R26, R41, R30.reuse.H0_H0, -66, -66 ;  /* 0xd420d420291a7431 */ /* 0x080fe2000004001e */
[----:B------:R-:W-:Y:S01]  /*20b0*/  LOP3.LUT R19, R19, 0x30003, RZ, 0xc0, !PT ;  /* 0x0003000313137812 */ /* 0x000fe200078ec0ff */
[----:B------:R-:W-:Y:S01]  /*20c0*/  HFMA2 R28, R37, R30.H0_H0, -66, -66 ;  /* 0xd420d420251c7431 */ /* 0x000fe2000004001e */
[----:B------:R-:W-:-:S02]  /*20d0*/  LOP3.LUT R22, R22, 0x30003, RZ, 0xc0, !PT ;  /* 0x0003000316167812 */ /* 0x000fc400078ec0ff */
[----:B------:R-:W-:Y:S01]  /*20e0*/  LOP3.LUT R23, R23, 0x30003, RZ, 0xc0, !PT ;  /* 0x0003000317177812 */ /* 0x000fe200078ec0ff */
        /* <DEDUP_REMOVED lines=21> */
[----:B------:R-:W-:Y:S02]  /*2240*/  HFMA2 R38, R59, R38.H0_H0, -18, -18 ;  /* 0xcc80cc803b267431 */ /* 0x000fe40000040026 */
        /* <DEDUP_REMOVED lines=12> */
[----:B------:R-:W-:Y:S02]  /*2310*/  HFMA2 R60, R39, R16, RZ ;  /* 0x00000010273c7231 */ /* 0x000fe400000000ff */
[-C--:B------:R-:W-:Y:S02]  /*2320*/  HFMA2 R59, R7, R17.reuse, R59 ;  /* 0x00000011073b7231 */ /* 0x080fe4000000003b */
[----:B------:R-:W-:-:S02]  /*2330*/  HFMA2 R60, R8, R17, R60 ;  /* 0x00000011083c7231 */ /* 0x000fc4000000003c */
[-C--:B------:R-:W-:Y:S02]  /*2340*/  HFMA2 R59, R15, R18.reuse, R59 ;  /* 0x000000120f3b7231 */ /* 0x080fe4000000003b */
[----:B------:R-:W-:Y:S02]  /*2350*/  HFMA2 R60, R24, R18, R60 ;  /* 0x00000012183c7231 */ /* 0x000fe4000000003c */
[-C--:B------:R-:W-:Y:S02]  /*2360*/  HFMA2 R59, R31, R19.reuse, R59 ;  /* 0x000000131f3b7231 */ /* 0x080fe4000000003b */
[----:B------:R-:W-:Y:S02]  /*2370*/  HFMA2 R60, R32, R19, R60 ;  /* 0x00000013203c7231 */ /* 0x000fe4000000003c */
[-C--:B-1----:R-:W-:Y:S02]  /*2380*/  HFMA2 R59, R42, R20.reuse, R59 ;  /* 0x000000142a3b7231 */ /* 0x082fe4000000003b */
[----:B------:R-:W-:-:S02]  /*2390*/  HFMA2 R60, R43, R20, R60 ;  /* 0x000000142b3c7231 */ /* 0x000fc4000000003c */
[-C--:B------:R-:W-:Y:S02]  /*23a0*/  HFMA2 R59, R11, R21.reuse, R59 ;  /* 0x000000150b3b7231 */ /* 0x080fe4000000003b */
[----:B------:R-:W-:Y:S02]  /*23b0*/  HFMA2 R60, R12, R21, R60 ;  /* 0x000000150c3c7231 */ /* 0x000fe4000000003c */
[-C--:B------:R-:W-:Y:S02]  /*23c0*/  HFMA2 R59, R27, R22.reuse, R59 ;  /* 0x000000161b3b7231 */ /* 0x080fe4000000003b */
[----:B------:R-:W-:Y:S02]  /*23d0*/  HFMA2 R60, R28, R22, R60 ;  /* 0x000000161c3c7231 */ /* 0x000fe4000000003c */
[-C--:B------:R-:W-:Y:S02]  /*23e0*/  HFMA2 R59, R35, R23.reuse, R59 ;  /* 0x00000017233b7231 */ /* 0x080fe4000000003b */
[----:B------:R-:W-:-:S02]  /*23f0*/  HFMA2 R60, R36, R23, R60 ;  /* 0x00000017243c7231 */ /* 0x000fc4000000003c */
[----:B------:R-:W-:Y:S02]  /*2400*/  HADD2 R59, R59.H0_H0, R59.H1_H1 ;  /* 0x3000003b3b3b7230 */ /* 0x000fe40000000800 */
        /* <DEDUP_REMOVED lines=23> */
.L_x_676:
[----:B------:R-:W0:Y:S01]  /*2580*/  S2R R60, SR_CTAID.Y ;  /* 0x00000000003c7919 */ /* 0x000e220000002600 */
[----:B------:R-:W0:Y:S02]  /*2590*/  LDC R59, c[0x0][0x3a8] ;  /* 0x0000ea00ff3b7b82 */ /* 0x000e240000000800 */
[----:B0-----:R-:W-:-:S05]  /*25a0*/  IMAD R17, R60, -0x4, R59 ;  /* 0xfffffffc3c117824 */ /* 0x001fca00078e023b */
[----:B------:R-:W-:-:S13]  /*25b0*/  ISETP.NE.AND P1, PT, R17, 0x1, PT ;  /* 0x000000011100780c */ /* 0x000fda0003f25270 */
        /* <DEDUP_REMOVED lines=47> */
.L_x_678:
        /* <DEDUP_REMOVED lines=46> */
.L_x_679:
        /* <DEDUP_REMOVED lines=43> */
.L_x_677:
[----:B------:R-:W0:Y:S01]  /*2e40*/  LDC R7, c[0x0][0x3ac] ;  /* 0x0000eb00ff077b82 */ /* 0x000e220000000800 */
[----:B------:R-:W-:Y:S01]  /*2e50*/  VIADD R57, R57, 0x10 ;  /* 0x0000001039397836 */ /* 0x000fe20000000000 */
[----:B------:R-:W-:Y:S01]  /*2e60*/  IADD3 R50, P2, PT, R50, 0x40, RZ ;  /* 0x0000004032327810 */ /* 0x000fe20007f5e0ff */
[----:B------:R-:W-:-:S03]  /*2e70*/  UIADD3 UR4, UPT, UPT, UR4, 0x20, URZ ;  /* 0x0000002004047890 */ /* 0x000fc6000fffe0ff */
[----:B------:R-:W-:Y:S01]  /*2e80*/  ISETP.GE.AND P1, PT, R57, R53, PT ;  /* 0x000000353900720c */ /* 0x000fe20003f26270 */
[----:B------:R-:W-:Y:S02]  /*2e90*/  IMAD.X R49, RZ, RZ, R49, P2 ;  /* 0x000000ffff317224 */ /* 0x000fe400010e0631 */
[----:B0-----:R-:W-:-:S10]  /*2ea0*/  IMAD.WIDE R62, R7, 0x4, R62 ;  /* 0x00000004073e7825 */ /* 0x001fd400078e023e */
[----:B------:R-:W-:Y:S05]  /*2eb0*/  @!P1 BRA `(.L_x_680) ;  /* 0xffffffec00309947 */ /* 0x000fea000383ffff */
.L_x_675:
[----:B------:R-:W0:Y:S01]  /*2ec0*/  S2R R8, SR_CTAID.X ;  /* 0x0000000000087919 */ /* 0x000e220000002500 */
[----:B------:R-:W1:Y:S01]  /*2ed0*/  LDC.64 R10, c[0x0][0x3a0] ;  /* 0x0000e800ff0a7b82 */ /* 0x000e620000000a00 */
[----:B------:R-:W-:Y:S02]  /*2ee0*/  IMAD.SHL.U32 R60, R60, 0x4, RZ ;  /* 0x000000043c3c7824 */ /* 0x000fe400078e00ff */
[----:B------:R-:W-:Y:S01]  /*2ef0*/  HMUL2 R47, R47, R58.H0_H0 ;  /* 0x2000003a2f2f7232 */ /* 0x000fe20000000000 */
[----:B------:R-:W0:Y:S02]  /*2f00*/  S2R R9, SR_TID.X ;  /* 0x0000000000097919 */ /* 0x000e240000002100 */
[----:B0-----:R-:W-:-:S05]  /*2f10*/  LEA R8, R8, R9, 0x6 ;  /* 0x0000000908087211 */ /* 0x001fca00078e30ff */
[----:B------:R-:W-:-:S04]  /*2f20*/  IMAD.SHL.U32 R8, R8, 0x4, RZ ;  /* 0x0000000408087824 */ /* 0x000fc800078e00ff */
[----:B------:R-:W-:-:S04]  /*2f30*/  IMAD R9, R60, R7, R8 ;  /* 0x000000073c097224 */ /* 0x000fc800078e0208 */
[----:B-1----:R-:W-:-:S05]  /*2f40*/  IMAD.WIDE R10, R9, 0x2, R10 ;  /* 0x00000002090a7825 */ /* 0x002fca00078e020a */
[----:B------:R0:W-:Y:S01]  /*2f50*/  ATOM.E.ADD.F16x2.RN.STRONG.GPU P1, RZ, desc[UR8][R10.64], R47 ;  /* 0x8000002f0aff79a2 */ /* 0x0001e2000c12e108 */
[----:B------:R-:W-:Y:S01]  /*2f60*/  IMAD.IADD R59, R59, 0x1, -R60 ;  /* 0x000000013b3b7824 */ /* 0x000fe200078e0a3c */
[----:B------:R-:W-:Y:S01]  /*2f70*/  BSSY.RECONVERGENT B0, `(.L_x_681) ;  /* 0x0000010000007945 */ /* 0x000fe20003800200 */
[----:B------:R-:W-:-:S03]  /*2f80*/  HMUL2 R13, R46, R58.H0_H0 ;  /* 0x2000003a2e0d7232 */ /* 0x000fc60000000000 */
[----:B------:R-:W-:Y:S01]  /*2f90*/  ISETP.NE.AND P0, PT, R59, 0x1, PT ;  /* 0x000000013b00780c */ /* 0x000fe20003f05270 */
[----:B0-----:R-:W-:-:S12]  /*2fa0*/  @P1 BRA `(.L_x_682) ;  /* 0x0000000000301947 */ /* 0x001fd80003800000 */
[----:B------:R-:W0:Y:S02]  /*2fb0*/  QSPC.E.S P1, RZ, [R10] ;  /* 0x000000000aff73aa */ /* 0x000e240000020500 */
[----:B0-----:R-:W-:Y:S05]  /*2fc0*/  @!P1 BRA `(.L_x_683) ;  /* 0x00000000001c9947 */ /* 0x001fea0003800000 */
[----:B------:R-:W-:-:S04]  /*2fd0*/  MOV R8, R10 ;  /* 0x0000000a00087202 */ /* 0x000fc80000000f00 */
[----:B------:R-:W-:-:S07]  /*2fe0*/  MOV R12, R8 ;  /* 0x00000008000c7202 */ /* 0x000fce0000000f00 */
.L_x_684:
[----:B------:R-:W0:Y:S02]  /*2ff0*/  LDS R8, [R12] ;  /* 0x000000000c087984 */ /* 0x000e240000000800 */
[----:B0-----:R-:W-:-:S05]  /*3000*/  HFMA2 R9, R8, 1, 1, R47 ;  /* 0x3c003c0008097831 */ /* 0x001fca000000002f */
[----:B------:R-:W0:Y:S02]  /*3010*/  ATOMS.CAST.SPIN P1, [R12], R8, R9 ;  /* 0x000000080c00758d */ /* 0x000e240001820009 */
[----:B0-----:R-:W-:Y:S05]  /*3020*/  @!P1 BRA `(.L_x_684) ;  /* 0xfffffffc00f09947 */ /* 0x001fea000383ffff */
[----:B------:R-:W-:Y:S05]  /*3030*/  BRA `(.L_x_682) ;  /* 0x00000000000c7947 */ /* 0x000fea0003800000 */
.L_x_683:
[----:B------:R-:W2:Y:S02]  /*3040*/  LD.E R8, desc[UR8][R10.64] ;  /* 0x000000080a087980 */ /* 0x000ea4000c101900 */
[----:B--2---:R-:W-:-:S05]  /*3050*/  IMAD.IADD R9, R47, 0x1, R8 ;  /* 0x000000012f097824 */ /* 0x004fca00078e0208 */
[----:B------:R0:W-:Y:S02]  /*3060*/  ST.E desc[UR8][R10.64], R9 ;  /* 0x000000090a007985 */ /* 0x0001e4000c101908 */
.L_x_682:
[----:B------:R-:W-:Y:S05]  /*3070*/  BSYNC.RECONVERGENT B0 ;  /* 0x0000000000007941 */ /* 0x000fea0003800200 */
.L_x_681:
[----:B------:R1:W-:Y:S01]  /*3080*/  ATOM.E.ADD.F16x2.RN.STRONG.GPU P1, RZ, desc[UR8][R10.64+0x4], R13 ;  /* 0x8000040d0aff79a2 */ /* 0x0003e2000c12e108 */
[----:B------:R-:W-:Y:S04]  /*3090*/  BSSY.RECONVERGENT B0, `(.L_x_685) ;  /* 0x000000e000007945 */ /* 0x000fe80003800200 */
[----:B-1----:R-:W-:Y:S05]  /*30a0*/  @P1 BRA `(.L_x_686) ;  /* 0x0000000000301947 */ /* 0x002fea0003800000 */
[----:B------:R-:W1:Y:S02]  /*30b0*/  QSPC.E.S P1, RZ, [R10+0x4] ;  /* 0x000004000aff73aa */ /* 0x000e640000020500 */
[----:B-1----:R-:W-:Y:S05]  /*30c0*/  @!P1 BRA `(.L_x_687) ;  /* 0x00000000001c9947 */ /* 0x002fea0003800000 */
[----:B------:R-:W-:-:S05]  /*30d0*/  IMAD.MOV.U32 R8, RZ, RZ, R10 ;  /* 0x000000ffff087224 */ /* 0x000fca00078e000a */
[----:B------:R-:W-:-:S07]  /*30e0*/  MOV R12, R8 ;  /* 0x00000008000c7202 */ /* 0x000fce0000000f00 */
.L_x_688:
[----:B------:R-:W0:Y:S02]  /*30f0*/  LDS R8, [R12+0x4] ;  /* 0x000004000c087984 */ /* 0x000e240000000800 */
[----:B0-----:R-:W-:-:S05]  /*3100*/  HADD2 R9, R8, R13 ;  /* 0x0000000d08097230 */ /* 0x001fca0000000000 */
[----:B------:R-:W0:Y:S02]  /*3110*/  ATOMS.CAST.SPIN P1, [R12+0x4], R8, R9 ;  /* 0x000004080c00758d */ /* 0x000e240001820009 */
[----:B0-----:R-:W-:Y:S05]  /*3120*/  @!P1 BRA `(.L_x_688) ;  /* 0xfffffffc00f09947 */ /* 0x001fea000383ffff */
[----:B------:R-:W-:Y:S05]  /*3130*/  BRA `(.L_x_686) ;  /* 0x00000000000c7947 */ /* 0x000fea0003800000 */
.L_x_687:
[----:B------:R-:W0:Y:S02]  /*3140*/  LD.E R8, desc[UR8][R10.64+0x4] ;  /* 0x000004080a087980 */ /* 0x000e24000c101900 */
[----:B0-----:R-:W-:-:S05]  /*3150*/  IMAD.IADD R9, R13, 0x1, R8 ;  /* 0x000000010d097824 */ /* 0x001fca00078e0208 */
[----:B------:R1:W-:Y:S02]  /*3160*/  ST.E desc[UR8][R10.64+0x4], R9 ;  /* 0x000004090a007985 */ /* 0x0003e4000c101908 */
.L_x_686:
[----:B------:R-:W-:Y:S05]  /*3170*/  BSYNC.RECONVERGENT B0 ;  /* 0x0000000000007941 */ /* 0x000fea0003800200 */
.L_x_685:
        /* <DEDUP_REMOVED lines=11> */
.L_x_692:
[----:B------:R-:W0:Y:S02]  /*3230*/  LDS R8, [R0] ;  /* 0x0000000000087984 */ /* 0x000e240000000800 */
[----:B0-----:R-:W-:-:S05]  /*3240*/  HFMA2 R9, R8, 1, 1, R13 ;  /* 0x3c003c0008097831 */ /* 0x001fca000000000d */
[----:B------:R-:W0:Y:S02]  /*3250*/  ATOMS.CAST.SPIN P0, [R0], R8, R9 ;  /* 0x000000080000758d */ /* 0x000e240001800009 */
[----:B0-----:R-:W-:Y:S05]  /*3260*/  @!P0 BRA `(.L_x_692) ;  /* 0xfffffffc00f08947 */ /* 0x001fea000383ffff */
[----:B------:R-:W-:Y:S05]  /*3270*/  BRA `(.L_x_690) ;  /* 0x00000000000c7947 */ /* 0x000fea0003800000 */
.L_x_691:
[----:B------:R-:W2:Y:S02]  /*3280*/  LD.E R0, desc[UR8][R10.64] ;  /* 0x000000080a007980 */ /* 0x000ea4000c101900 */
[----:B--2---:R-:W-:-:S05]  /*3290*/  IMAD.IADD R9, R13, 0x1, R0 ;  /* 0x000000010d097824 */ /* 0x004fca00078e0200 */
[----:B------:R0:W-:Y:S02]  /*32a0*/  ST.E desc[UR8][R10.64], R9 ;  /* 0x000000090a007985 */ /* 0x0001e4000c101908 */
.L_x_690:
[----:B------:R-:W-:Y:S05]  /*32b0*/  BSYNC.RECONVERGENT B0 ;  /* 0x0000000000007941 */ /* 0x000fea0003800200 */
.L_x_689:
[----:B------:R1:W-:Y:S01]  /*32c0*/  ATOM.E.ADD.F16x2.RN.STRONG.GPU P0, RZ, desc[UR8][R10.64+0x4], R55 ;  /* 0x800004370aff79a2 */ /* 0x0003e2000c10e108 */
[----:B------:R-:W-:Y:S04]  /*32d0*/  BSSY.RECONVERGENT B0, `(.L_x_693) ;  /* 0x000000e000007945 */ /* 0x000fe80003800200 */
[----:B-1----:R-:W-:Y:S05]  /*32e0*/  @P0 BRA `(.L_x_694) ;  /* 0x0000000000300947 */ /* 0x002fea0003800000 */
[----:B------:R-:W1:Y:S02]  /*32f0*/  QSPC.E.S P0, RZ, [R10+0x4] ;  /* 0x000004000aff73aa */ /* 0x000e640000000500 */
[----:B-1----:R-:W-:Y:S05]  /*3300*/  @!P0 BRA `(.L_x_695) ;  /* 0x00000000001c8947 */ /* 0x002fea0003800000 */
[----:B------:R-:W-:-:S05]  /*3310*/  IMAD.MOV.U32 R8, RZ, RZ, R10 ;  /* 0x000000ffff087224 */ /* 0x000fca00078e000a */
[----:B------:R-:W-:-:S07]  /*3320*/  MOV R0, R8 ;  /* 0x0000000800007202 */ /* 0x000fce0000000f00 */
.L_x_696:
[----:B------:R-:W0:Y:S02]  /*3330*/  LDS R8, [R0+0x4] ;  /* 0x0000040000087984 */ /* 0x000e240000000800 */
[----:B0-----:R-:W-:-:S05]  /*3340*/  HADD2 R9, R8, R55 ;  /* 0x0000003708097230 */ /* 0x001fca0000000000 */
[----:B------:R-:W0:Y:S02]  /*3350*/  ATOMS.CAST.SPIN P0, [R0+0x4], R8, R9 ;  /* 0x000004080000758d */ /* 0x000e240001800009 */
[----:B0-----:R-:W-:Y:S05]  /*3360*/  @!P0 BRA `(.L_x_696) ;  /* 0xfffffffc00f08947 */ /* 0x001fea000383ffff */
[----:B------:R-:W-:Y:S05]  /*3370*/  BRA `(.L_x_694) ;  /* 0x00000000000c7947 */ /* 0x000fea0003800000 */
.L_x_695:
[----:B------:R-:W0:Y:S02]  /*3380*/  LD.E R0, desc[UR8][R10.64+0x4] ;  /* 0x000004080a007980 */ /* 0x000e24000c101900 */
[----:B0-----:R-:W-:-:S05]  /*3390*/  IMAD.IADD R9, R55, 0x1, R0 ;  /* 0x0000000137097824 */ /* 0x001fca00078e0200 */
[----:B------:R1:W-:Y:S02]  /*33a0*/  ST.E desc[UR8][R10.64+0x4], R9 ;  /* 0x000004090a007985 */ /* 0x0003e4000c101908 */
.L_x_694:
[----:B------:R-:W-:Y:S05]  /*33b0*/  BSYNC.RECONVERGENT B0 ;  /* 0x0000000000007941 */ /* 0x000fea0003800200 */
.L_x_693:
        /* <DEDUP_REMOVED lines=12> */
.L_x_700:
[----:B------:R-:W0:Y:S02]  /*3480*/  LDS R2, [R0] ;  /* 0x0000000000027984 */ /* 0x000e240000000800 */
[----:B0-----:R-:W-:-:S05]  /*3490*/  HFMA2 R3, R2, 1, 1, R9 ;  /* 0x3c003c0002037831 */ /* 0x001fca0000000009 */
[----:B------:R-:W0:Y:S02]  /*34a0*/  ATOMS.CAST.SPIN P0, [R0], R2, R3 ;  /* 0x000000020000758d */ /* 0x000e240001800003 */
[----:B0-----:R-:W-:Y:S05]  /*34b0*/  @!P0 BRA `(.L_x_700) ;  /* 0xfffffffc00f08947 */ /* 0x001fea000383ffff */
[----:B------:R-:W-:Y:S05]  /*34c0*/  BRA `(.L_x_698) ;  /* 0x00000000000c7947 */ /* 0x000fea0003800000 */
.L_x_699:
[----:B------:R-:W2:Y:S02]  /*34d0*/  LD.E R0, desc[UR8][R10.64] ;  /* 0x000000080a007980 */ /* 0x000ea4000c101900 */
[----:B--2---:R-:W-:-:S05]  /*34e0*/  IMAD.IADD R3, R9, 0x1, R0 ;  /* 0x0000000109037824 */ /* 0x004fca00078e0200 */
[----:B------:R0:W-:Y:S02]  /*34f0*/  ST.E desc[UR8][R10.64], R3 ;  /* 0x000000030a007985 */ /* 0x0001e4000c101908 */
.L_x_698:
[----:B------:R-:W-:Y:S05]  /*3500*/  BSYNC.RECONVERGENT B0 ;  /* 0x0000000000007941 */ /* 0x000fea0003800200 */
.L_x_697:
[----:B------:R1:W-:Y:S01]  /*3510*/  ATOM.E.ADD.F16x2.RN.STRONG.GPU P0, RZ, desc[UR8][R10.64+0x4], R13 ;  /* 0x8000040d0aff79a2 */ /* 0x0003e2000c10e108 */
[----:B------:R-:W-:Y:S04]  /*3520*/  BSSY.RECONVERGENT B0, `(.L_x_701) ;  /* 0x000000e000007945 */ /* 0x000fe80003800200 */
[----:B-1----:R-:W-:Y:S05]  /*3530*/  @P0 BRA `(.L_x_702) ;  /* 0x0000000000300947 */ /* 0x002fea0003800000 */
[----:B------:R-:W1:Y:S02]  /*3540*/  QSPC.E.S P0, RZ, [R10+0x4] ;  /* 0x000004000aff73aa */ /* 0x000e640000000500 */
[----:B-1----:R-:W-:Y:S05]  /*3550*/  @!P0 BRA `(.L_x_703) ;  /* 0x00000000001c8947 */ /* 0x002fea0003800000 */
[----:B------:R-:W-:-:S05]  /*3560*/  IMAD.MOV.U32 R2, RZ, RZ, R10 ;  /* 0x000000ffff027224 */ /* 0x000fca00078e000a */
[----:B------:R-:W-:-:S07]  /*3570*/  MOV R0, R2 ;  /* 0x0000000200007202 */ /* 0x000fce0000000f00 */
.L_x_704:
[----:B------:R-:W0:Y:S02]  /*3580*/  LDS R2, [R0+0x4] ;  /* 0x0000040000027984 */ /* 0x000e240000000800 */
[----:B0-----:R-:W-:-:S05]  /*3590*/  HADD2 R3, R2, R13 ;  /* 0x0000000d02037230 */ /* 0x001fca0000000000 */
[----:B------:R-:W0:Y:S02]  /*35a0*/  ATOMS.CAST.SPIN P0, [R0+0x4], R2, R3 ;  /* 0x000004020000758d */ /* 0x000e240001800003 */
[----:B0-----:R-:W-:Y:S05]  /*35b0*/  @!P0 BRA `(.L_x_704) ;  /* 0xfffffffc00f08947 */ /* 0x001fea000383ffff */
[----:B------:R-:W-:Y:S05]  /*35c0*/  BRA `(.L_x_702) ;  /* 0x00000000000c7947 */ /* 0x000fea0003800000 */
.L_x_703:
[----:B------:R-:W0:Y:S02]  /*35d0*/  LD.E R0, desc[UR8][R10.64+0x4] ;  /* 0x000004080a007980 */ /* 0x000e24000c101900 */
[----:B0-----:R-:W-:-:S05]  /*35e0*/  IADD3 R3, PT, PT, R13, R0, RZ ;  /* 0x000000000d037210 */ /* 0x001fca0007ffe0ff */
[----:B------:R1:W-:Y:S02]  /*35f0*/  ST.E desc[UR8][R10.64+0x4], R3 ;  /* 0x000004030a007985 */ /* 0x0003e4000c101908 */
.L_x_702:
[----:B------:R-:W-:Y:S05]  /*3600*/  BSYNC.RECONVERGENT B0 ;  /* 0x0000000000007941 */ /* 0x000fea0003800200 */
.L_x_701:
        /* <DEDUP_REMOVED lines=12> */
.L_x_708:
[----:B------:R-:W0:Y:S02]  /*36d0*/  LDS R2, [R0] ;  /* 0x0000000000027984 */ /* 0x000e240000000800 */
[----:B0-----:R-:W-:-:S05]  /*36e0*/  HFMA2 R3, R2, 1, 1, R5 ;  /* 0x3c003c0002037831 */ /* 0x001fca0000000005 */
[----:B------:R-:W0:Y:S02]  /*36f0*/  ATOMS.CAST.SPIN P0, [R0], R2, R3 ;  /* 0x000000020000758d */ /* 0x000e240001800003 */
[----:B0-----:R-:W-:Y:S05]  /*3700*/  @!P0 BRA `(.L_x_708) ;  /* 0xfffffffc00f08947 */ /* 0x001fea000383ffff */
[----:B------:R-:W-:Y:S05]  /*3710*/  BRA `(.L_x_706) ;  /* 0x00000000000c7947 */ /* 0x000fea0003800000 */
.L_x_707:
[----:B------:R-:W2:Y:S02]  /*3720*/  LD.E R0, desc[UR8][R10.64] ;  /* 0x000000080a007980 */ /* 0x000ea4000c101900 */
[----:B--2---:R-:W-:-:S05]  /*3730*/  IMAD.IADD R3, R5, 0x1, R0 ;  /* 0x0000000105037824 */ /* 0x004fca00078e0200 */
[----:B------:R0:W-:Y:S02]  /*3740*/  ST.E desc[UR8][R10.64], R3 ;  /* 0x000000030a007985 */ /* 0x0001e4000c101908 */
.L_x_706:
[----:B------:R-:W-:Y:S05]  /*3750*/  BSYNC.RECONVERGENT B0 ;  /* 0x0000000000007941 */ /* 0x000fea0003800200 */
.L_x_705:
[----:B------:R1:W-:Y:S02]  /*3760*/  ATOM.E.ADD.F16x2.RN.STRONG.GPU P0, RZ, desc[UR8][R10.64+0x4], R7 ;  /* 0x800004070aff79a2 */ /* 0x0003e4000c10e108 */
[----:B-1----:R-:W-:Y:S05]  /*3770*/  @P0 EXIT ;  /* 0x000000000000094d */ /* 0x002fea0003800000 */
[----:B------:R-:W1:Y:S02]  /*3780*/  QSPC.E.S P0, RZ, [R10+0x4] ;  /* 0x000004000aff73aa */ /* 0x000e640000000500 */
[----:B-1----:R-:W-:Y:S05]  /*3790*/  @!P0 BRA `(.L_x_709) ;  /* 0x00000000001c8947 */ /* 0x002fea0003800000 */
[----:B------:R-:W-:-:S04]  /*37a0*/  MOV R2, R10 ;  /* 0x0000000a00027202 */ /* 0x000fc80000000f00 */
[----:B------:R-:W-:-:S07]  /*37b0*/  MOV R0, R2 ;  /* 0x0000000200007202 */ /* 0x000fce0000000f00 */
.L_x_710:
[----:B------:R-:W0:Y:S02]  /*37c0*/  LDS R2, [R0+0x4] ;  /* 0x0000040000027984 */ /* 0x000e240000000800 */
[----:B0-----:R-:W-:-:S05]  /*37d0*/  HADD2 R3, R2, R7 ;  /* 0x0000000702037230 */ /* 0x001fca0000000000 */
[----:B------:R-:W0:Y:S02]  /*37e0*/  ATOMS.CAST.SPIN P0, [R0+0x4], R2, R3 ;  /* 0x000004020000758d */ /* 0x000e240001800003 */
[----:B0-----:R-:W-:Y:S05]  /*37f0*/  @!P0 BRA `(.L_x_710) ;  /* 0xfffffffc00f08947 */ /* 0x001fea000383ffff */
[----:B------:R-:W-:Y:S05]  /*3800*/  EXIT ;  /* 0x000000000000794d */ /* 0x000fea0003800000 */
.L_x_709:
[----:B------:R-:W0:Y:S02]  /*3810*/  LD.E R0, desc[UR8][R10.64+0x4] ;  /* 0x000004080a007980 */ /* 0x000e24000c101900 */
[----:B0-----:R-:W-:-:S05]  /*3820*/  IMAD.IADD R3, R7, 0x1, R0 ;  /* 0x0000000107037824 */ /* 0x001fca00078e0200 */
[----:B------:R-:W-:Y:S01]  /*3830*/  ST.E desc[UR8][R10.64+0x4], R3 ;  /* 0x000004030a007985 */ /* 0x000fe2000c101908 */
[----:B------:R-:W-:Y:S05]  /*3840*/  EXIT ;  /* 0x000000000000794d */ /* 0x000fea0003800000 */
.L_x_711:
        /* <DEDUP_REMOVED lines=11> */
.L_x_3923:


//--------------------- .text._Z23gemm_half_q_half_kernelILi4ELi32ELb1ELb1ELi32EEvPK6__halfPKjS4_S2_PS0_iiiiPKtS7_iiiiiibS2_i --------------------------
	.section	.text._Z23gemm_half_q_half_kernelILi4ELi32ELb1ELb1ELi32EEvPK6__halfPKjS4_S2_PS0_iiiiPKtS7_iiiiiibS2_i,"ax",@progbits
	.align	128
        .global         _Z23gemm_half_q_half_kernelILi4ELi32ELb1ELb1ELi32EEvPK6__halfPKjS4_S2_PS0_iiiiPKtS7_iiiiiibS2_i
        .type           _Z23gemm_half_q_half_kernelILi4ELi32ELb1ELb1ELi32EEvPK6__halfPKjS4_S2_PS0_iiiiPKtS7_iiiiiibS2_i,@function
        .size           _Z23gemm_half_q_half_kernelILi4ELi32ELb1ELb1ELi32EEvPK6__halfPKjS4_S2_PS0_iiiiPKtS7_iiiiiibS2_i,(.L_x_3924 - _Z23gemm_half_q_half_kernelILi4ELi32ELb1ELb1ELi32EEvPK6__halfPKjS4_S2_PS0_iiiiPKtS7_iiiiiibS2_i)
        .other          _Z23gemm_half_q_half_kernelILi4ELi32ELb1ELb1ELi32EEvPK6__halfPKjS4_S2_PS0_iiiiPKtS7_iiiiiibS2_i,@"STO_CUDA_ENTRY STV_DEFAULT"
_Z23gemm_half_q_half_kernelILi4ELi32ELb1ELb1ELi32EEvPK6__halfPKjS4_S2_PS0_iiiiPKtS7_iiiiiibS2_i:
.text._Z23gemm_half_q_half_kernelILi4ELi32ELb1ELb1ELi32EEvPK6__halfPKjS4_S2_PS0_iiiiPKtS7_iiiiiibS2_i:
[----:B------:R-:W-:Y:S01]  /*0000*/  LDC R1, c[0x0][0x37c] ;  /* 0x0000df00ff017b82 */ /* 0x000fe20000000800 */
[----:B------:R-:W0:Y:S07]  /*0010*/  S2R R55, SR_CTAID.Y ;  /* 0x0000000000377919 */ /* 0x000e2e0000002600 */
[----:B------:R-:W0:Y:S02]  /*0020*/  LDC R54, c[0x0][0x3a8] ;  /* 0x0000ea00ff367b82 */ /* 0x000e240000000800 */
        /* <DEDUP_REMOVED lines=12> */
[----:B------:R-:W-:Y:S01]  /*00f0*/  PRMT R57, RZ, 0x7610, R57 ;  /* 0x00007610ff397816 */ /* 0x000fe20000000039 */
[----:B------:R-:W4:Y:S01]  /*0100*/  S2R R56, SR_CTAID.X ;  /* 0x0000000000387919 */ /* 0x000f220000002500 */
[----:B---3--:R-:W-:-:S05]  /*0110*/  PRMT R3, R60, 0x7610, R3 ;  /* 0x000076103c037816 */ /* 0x008fca0000000003 */
[----:B012-4-:R-:W-:Y:S05]  /*0120*/  @!P1 BRA `(.L_x_712) ;  /* 0x00000000003c9947 */ /* 0x017fea0003800000 */
        /* <DEDUP_REMOVED lines=15> */
.L_x_712:
[----:B------:R-:W-:Y:S01]  /*0220*/  PRMT R3, R3, 0x9910, RZ ;  /* 0x0000991003037816 */ /* 0x000fe200000000ff */
[----:B------:R-:W-:-:S03]  /*0230*/  IMAD.SHL.U32 R5, R2, 0x20, RZ ;  /* 0x0000002002057824 */ /* 0x000fc600078e00ff */
[----:B------:R-:W-:Y:S02]  /*0240*/  ISETP.NE.AND P0, PT, R3, RZ, PT ;  /* 0x000000ff0300720c */ /* 0x000fe40003f05270 */
[----:B------:R-:W-:-:S11]  /*0250*/  VIADDMNMX R7, R5, 0x20, R6, PT ;  /* 0x0000002005077846 */ /* 0x000fd60003800106 */
[----:B------:R-:W-:Y:S05]  /*0260*/  @!P0 EXIT ;  /* 0x000000000000894d */ /* 0x000fea0003800000 */
[----:B------:R-:W-:Y:S01]  /*0270*/  IMAD.IADD R10, R5, 0x1, R0 ;  /* 0x00000001050a7824 */ /* 0x000fe200078e0200 */
[----:B------:R-:W-:Y:S01]  /*0280*/  SHF.L.U32 R3, R56, 0x7, RZ ;  /* 0x0000000738037819 */ /* 0x000fe200000006ff */
[----:B------:R-:W-:Y:S01]  /*0290*/  BSSY.RECONVERGENT B0, `(.L_x_713) ;  /* 0x00000b6000007945 */ /* 0x000fe20003800200 */
[----:B------:R-:W-:Y:S02]  /*02a0*/  VIMNMX.U32 R4, PT, PT, R61, 0x4, PT ;  /* 0x000000043d047848 */ /* 0x000fe40003fe0000 */
[----:B------:R-:W-:Y:S01]  /*02b0*/  ISETP.GE.AND P0, PT, R10, R7, PT ;  /* 0x000000070a00720c */ /* 0x000fe20003f06270 */
[----:B------:R-:W-:-:S12]  /*02c0*/  IMAD R8, R0, 0x4, R3 ;  /* 0x0000000400087824 */ /* 0x000fd800078e0203 */
        /* <DEDUP_REMOVED lines=30> */
.L_x_718:
        /* <DEDUP_REMOVED lines=23> */
[----:B------:R-:W-:-:S04]  /*0620*/  IADD3 R20, PT, PT, R20, 0x4, RZ ;  /* 0x0000000414147810 */ /* 0x000fc80007ffe0ff */
[----:B------:R-:W-:Y:S01]  /*0630*/  ISETP.GE.AND P2, PT, R20, -0x3, PT ;  /* 0xfffffffd1400780c */ /* 0x000fe20003f46270 */
[----:B------:R-:W-:Y:S01]  /*0640*/  IMAD.IADD R11, R21, 0x1, R6 ;  /* 0x00000001150b7824 */ /* 0x000fe200078e0206 */
[----:B--2---:R-:W-:Y:S04]  /*0650*/  STS.U16 [R9], R12 ;  /* 0x0000000c09007388 */ /* 0x004fe80000000400 */
[----:B---3--:R-:W-:Y:S04]  /*0660*/  STS.U16 [R9+0x40], R14 ;  /* 0x0000400e09007388 */ /* 0x008fe80000000400 */
[----:B----4-:R-:W-:Y:S04]  /*0670*/  STS.U16 [R9+0x80], R16 ;  /* 0x0000801009007388 */ /* 0x010fe80000000400 */
[----:B-----5:R0:W-:Y:S02]  /*0680*/  STS.U16 [R9+0xc0], R18 ;  /* 0x0000c01209007388 */ /* 0x0201e40000000400 */
[----:B0-----:R-:W-:Y:S01]  /*0690*/  VIADD R9, R9, 0x100 ;  /* 0x0000010009097836 */ /* 0x001fe20000000000 */
[----:B------:R-:W-:Y:S06]  /*06a0*/  @!P2 BRA `(.L_x_718) ;  /* 0xfffffffc0080a947 */ /* 0x000fec000383ffff */
.L_x_717:
        /* <DEDUP_REMOVED lines=20> */
.L_x_719:
[----:B------:R-:W-:-:S13]  /*07f0*/  ISETP.EQ.AND P2, PT, R20, RZ, PT ;  /* 0x000000ff1400720c */ /* 0x000fda0003f42270 */
[----:B------:R-:W-:Y:S05]  /*0800*/  @!P0 BRA P2, `(.L_x_714) ;  /* 0x0000000400788947 */ /* 0x000fea0001000000 */
.L_x_716:
[----:B------:R-:W-:-:S04]  /*0810*/  IADD3 R13, P0, PT, R10, R11, RZ ;  /* 0x0000000b0a0d7210 */ /* 0x000fc80007f1e0ff */
[----:B------:R-:W-:Y:S02]  /*0820*/  LEA.HI.X.SX32 R14, R11, RZ, 0x1, P0 ;  /* 0x000000ff0b0e7211 */ /* 0x000fe400000f0eff */
[----:B------:R-:W-:-:S04]  /*0830*/  LEA R12, P0, R13, UR4, 0x1 ;  /* 0x000000040d0c7c11 */ /* 0x000fc8000f8008ff */
[----:B------:R-:W-:-:S05]  /*0840*/  LEA.HI.X R13, R13, UR5, R14, 0x1, P0 ;  /* 0x000000050d0d7c11 */ /* 0x000fca00080f0c0e */
        /* <DEDUP_REMOVED lines=8> */
.L_x_715:
[----:B------:R-:W-:-:S04]  /*08d0*/  LEA R12, P0, R10, UR8, 0x1 ;  /* 0x000000080a0c7c11 */ /* 0x000fc8000f8008ff */
[----:B------:R-:W-:Y:S01]  /*08e0*/  LEA.HI.X R13, R10, UR9, RZ, 0x1, P0 ;  /* 0x000000090a0d7c11 */ /* 0x000fe200080f0cff */
[----:B------:R-:W-:Y:S01]  /*08f0*/  IMAD.MOV R19, RZ, RZ, -R4 ;  /* 0x000000ffff137224 */ /* 0x000fe200078e0a04 */
[----:B------:R-:W0:Y:S03]  /*0900*/  LDCU.64 UR8, c[0x0][0x380] ;  /* 0x00007000ff0877ac */ /* 0x000e260008000a00 */
[----:B------:R1:W5:Y:S01]  /*0910*/  LDG.E.U16.CONSTANT R18, desc[UR6][R12.64] ;  /* 0x000000060c127981 */ /* 0x000362000c1e9500 */
[----:B------:R-:W-:Y:S01]  /*0920*/  ISETP.GE.AND P0, PT, R19, RZ, PT ;  /* 0x000000ff1300720c */ /* 0x000fe20003f06270 */
[----:B------:R-:W-:-:S05]  /*0930*/  IMAD R21, R55, R6, RZ ;  /* 0x0000000637157224 */ /* 0x000fca00078e02ff */
[----:B------:R-:W-:-:S07]  /*0940*/  SHF.L.U32 R21, R21, 0x2, RZ ;  /* 0x0000000215157819 */ /* 0x000fce00000006ff */
[----:B-1----:R-:W-:Y:S05]  /*0950*/  @P0 BRA `(.L_x_720) ;  /* 0x0000000000f80947 */ /* 0x002fea0003800000 */
[----:B------:R-:W-:Y:S01]  /*0960*/  IMAD.MOV R10, RZ, RZ, -R19 ;  /* 0x000000ffff0a7224 */ /* 0x000fe200078e0a13 */
[----:B------:R-:W-:-:S04]  /*0970*/  PLOP3.LUT P0, PT, PT, PT, PT, 0x80, 0x8 ;  /* 0x000000000008781c */ /* 0x000fc80003f0f070 */
[----:B------:R-:W-:-:S13]  /*0980*/  ISETP.GT.AND P2, PT, R10, 0x3, PT ;  /* 0x000000030a00780c */ /* 0x000fda0003f44270 */
[----:B------:R-:W-:Y:S05]  /*0990*/  @!P2 BRA `(.L_x_721) ;  /* 0x00000000008ca947 */ /* 0x000fea0003800000 */
[----:B------:R-:W-:Y:S01]  /*09a0*/  PLOP3.LUT P0, PT, PT, PT, PT, 0x8, 0x80 ;  /* 0x000000000080781c */ /* 0x000fe20003f0e170 */
[----:B------:R-:W1:Y:S01]  /*09b0*/  LDCU.64 UR4, c[0x0][0x380] ;  /* 0x00007000ff0477ac */ /* 0x000e620008000a00 */
[----:B------:R-:W-:-:S11]  /*09c0*/  NOP ;  /* 0x0000000000007918 */ /* 0x000fd60000000000 */
.L_x_722:
        /* <DEDUP_REMOVED lines=18> */
[C---:B------:R-:W-:Y:S02]  /*0af0*/  LEA R16, P2, R17.reuse, UR4, 0x1 ;  /* 0x0000000411107c11 */ /* 0x040fe4000f8408ff */
[----:B------:R-:W-:Y:S02]  /*0b00*/  LEA.HI.X R15, R22, UR5, R15, 0x1, P3 ;  /* 0x00000005160f7c11 */ /* 0x000fe400098f0c0f */
[----:B------:R-:W-:-:S03]  /*0b10*/  LEA.HI.X R17, R17, UR5, R20, 0x1, P2 ;  /* 0x0000000511117c11 */ /* 0x000fc600090f0c14 */
[----:B------:R-:W4:Y:S04]  /*0b20*/  LDG.E.U16.CONSTANT R14, desc[UR6][R14.64] ;  /* 0x000000060e0e7981 */ /* 0x000f28000c1e9500 */
[----:B------:R-:W4:Y:S01]  /*0b30*/  LDG.E.U16.CONSTANT R16, desc[UR6][R16.64] ;  /* 0x0000000610107981 */ /* 0x000f22000c1e9500 */
[----:B------:R-:W-:-:S05]  /*0b40*/  VIADD R19, R19, 0x4 ;  /* 0x0000000413137836 */ /* 0x000fca0000000000 */
[----:B------:R-:W-:Y:S02]  /*0b50*/  ISETP.GE.AND P2, PT, R19, -0x3, PT ;  /* 0xfffffffd1300780c */ /* 0x000fe40003f46270 */
[----:B------:R-:W-:Y:S01]  /*0b60*/  IADD3 R21, PT, PT, R21, R6, RZ ;  /* 0x0000000615157210 */ /* 0x000fe20007ffe0ff */
[----:B--2---:R-:W-:Y:S04]  /*0b70*/  STS.U16 [R9], R10 ;  /* 0x0000000a09007388 */ /* 0x004fe80000000400 */
[----:B---3--:R-:W-:Y:S04]  /*0b80*/  STS.U16 [R9+0x40], R12 ;  /* 0x0000400c09007388 */ /* 0x008fe80000000400 */
[----:B----4-:R-:W-:Y:S04]  /*0b90*/  STS.U16 [R9+0x80], R14 ;  /* 0x0000800e09007388 */ /* 0x010fe80000000400 */
[----:B------:R1:W-:Y:S02]  /*0ba0*/  STS.U16 [R9+0xc0], R16 ;  /* 0x0000c01009007388 */ /* 0x0003e40000000400 */
[----:B-1----:R-:W-:Y:S01]  /*0bb0*/  VIADD R9, R9, 0x100 ;  /* 0x0000010009097836 */ /* 0x002fe20000000000 */
[----:B------:R-:W-:Y:S06]  /*0bc0*/  @!P2 BRA `(.L_x_722) ;  /* 0xfffffffc0080a947 */ /* 0x000fec000383ffff */
.L_x_721:
        /* <DEDUP_REMOVED lines=20> */
[----:B-1----:R-:W-:-:S07]  /*0d10*/  IADD3 R9, PT, PT, R9, 0x80, RZ ;  /* 0x0000008009097810 */ /* 0x002fce0007ffe0ff */
.L_x_723:
[----:B------:R-:W-:-:S13]  /*0d20*/  ISETP.NE.OR P0, PT, R19, RZ, P0 ;  /* 0x000000ff1300720c */ /* 0x000fda0000705670 */
[----:B------:R-:W-:Y:S05]  /*0d30*/  @!P0 BRA `(.L_x_714) ;  /* 0x00000000002c8947 */ /* 0x000fea0003800000 */
.L_x_720:
[----:B-----5:R-:W-:-:S04]  /*0d40*/  IADD3 R11, P0, PT, R18, R21, RZ ;  /* 0x00000015120b7210 */ /* 0x020fc80007f1e0ff */
[----:B------:R-:W-:Y:S02]  /*0d50*/  LEA.HI.X.SX32 R12, R21, RZ, 0x1, P0 ;  /* 0x000000ff150c7211 */ /* 0x000fe400000f0eff */
[----:B0-----:R-:W-:-:S04]  /*0d60*/  LEA R10, P0, R11, UR8, 0x1 ;  /* 0x000000080b0a7c11 */ /* 0x001fc8000f8008ff */
        /* <DEDUP_REMOVED lines=8> */
.L_x_714:
[----:B0-----:R-:W-:Y:S05]  /*0df0*/  BSYNC.RECONVERGENT B0 ;  /* 0x0000000000007941 */ /* 0x001fea0003800200 */
.L_x_713:
[----:B------:R-:W0:Y:S02]  /*0e00*/  LDC R53, c[0x0][0x3ac] ;  /* 0x0000eb00ff357b82 */ /* 0x000e240000000800 */
[----:B0-----:R-:W-:-:S13]  /*0e10*/  ISETP.GE.AND P0, PT, R8, R53, PT ;  /* 0x000000350800720c */ /* 0x001fda0003f06270 */
[----:B------:R-:W-:Y:S05]  /*0e20*/  @P0 EXIT ;  /* 0x000000000000094d */ /* 0x000fea0003800000 */
[----:B------:R-:W0:Y:S02]  /*0e30*/  LDCU.U8 UR4, c[0x0][0x3e0] ;  /* 0x00007c00ff0477ac */ /* 0x000e240008000000 */
[----:B0-----:R-:W-:-:S06]  /*0e40*/  UPRMT UR4, UR4, 0x8880, URZ ;  /* 0x0000888004047896 */ /* 0x001fcc00080000ff */
[----:B------:R-:W-:-:S04]  /*0e50*/  ISETP.NE.AND P0, PT, RZ, UR4, PT ;  /* 0x00000004ff007c0c */ /* 0x000fc8000bf05270 */
[----:B------:R-:W-:-:S13]  /*0e60*/  ISETP.NE.OR P0, PT, R2, RZ, !P0 ;  /* 0x000000ff0200720c */ /* 0x000fda0004705670 */
[----:B------:R-:W-:Y:S05]  /*0e70*/  @P0 BRA `(.L_x_724) ;  /* 0x0000000000c00947 */ /* 0x000fea0003800000 */
[----:B-1----:R-:W-:Y:S02]  /*0e80*/  IMAD.MOV R9, RZ, RZ, -R4 ;  /* 0x000000ffff097224 */ /* 0x002fe400078e0a04 */
[----:B------:R-:W-:-:S03]  /*0e90*/  IMAD R4, R55, R53, RZ ;  /* 0x0000003537047224 */ /* 0x000fc600078e02ff */
[----:B------:R-:W-:Y:S01]  /*0ea0*/  ISETP.GE.AND P0, PT, R9, RZ, PT ;  /* 0x000000ff0900720c */ /* 0x000fe20003f06270 */
[----:B------:R-:W-:-:S05]  /*0eb0*/  IMAD R3, R4, 0x4, R3 ;  /* 0x0000000404037824 */ /* 0x000fca00078e0203 */
[----:B------:R-:W-:-:S07]  /*0ec0*/  LEA R3, R0, R3, 0x2 ;  /* 0x0000000300037211 */ /* 0x000fce00078e10ff */
[----:B------:R-:W-:Y:S05]  /*0ed0*/  @P0 BRA `(.L_x_725) ;  /* 0x00000000008c0947 */ /* 0x000fea0003800000 */
[----:B------:R-:W-:Y:S01]  /*0ee0*/  IMAD.MOV R4, RZ, RZ, -R9 ;  /* 0x000000ffff047224 */ /* 0x000fe200078e0a09 */
[----:B------:R-:W-:-:S04]  /*0ef0*/  PLOP3.LUT P0, PT, PT, PT, PT, 0x80, 0x8 ;  /* 0x000000000008781c */ /* 0x000fc80003f0f070 */
[----:B------:R-:W-:-:S13]  /*0f00*/  ISETP.GT.AND P2, PT, R4, 0x3, PT ;  /* 0x000000030400780c */ /* 0x000fda0003f44270 */
[----:B------:R-:W-:Y:S05]  /*0f10*/  @!P2 BRA `(.L_x_726) ;  /* 0x000000000044a947 */ /* 0x000fea0003800000 */
[----:B-----5:R-:W0:Y:S01]  /*0f20*/  LDC.64 R18, c[0x0][0x3a0] ;  /* 0x0000e800ff127b82 */ /* 0x020e220000000a00 */
[----:B------:R-:W-:-:S13]  /*0f30*/  PLOP3.LUT P0, PT, PT, PT, PT, 0x8, 0x80 ;  /* 0x000000000080781c */ /* 0x000fda0003f0e170 */
.L_x_727:
[C---:B------:R-:W-:Y:S02]  /*0f40*/  IMAD.IADD R12, R3.reuse, 0x1, R53 ;  /* 0x00000001030c7824 */ /* 0x040fe400078e0235 */
[----:B0-----:R-:W-:-:S03]  /*0f50*/  IMAD.WIDE R10, R3, 0x2, R18 ;  /* 0x00000002030a7825 */ /* 0x001fc600078e0212 */
[C---:B------:R-:W-:Y:S01]  /*0f60*/  IADD3 R14, PT, PT, R12.reuse, R53, RZ ;  /* 0x000000350c0e7210 */ /* 0x040fe20007ffe0ff */
[----:B------:R-:W-:Y:S01]  /*0f70*/  IMAD.WIDE R12, R12, 0x2, R18 ;  /* 0x000000020c0c7825 */ /* 0x000fe200078e0212 */
[----:B------:R1:W-:Y:S03]  /*0f80*/  STG.E.64 desc[UR6][R10.64], RZ ;  /* 0x000000ff0a007986 */ /* 0x0003e6000c101b06 */
[C---:B------:R-:W-:Y:S01]  /*0f90*/  IMAD.IADD R4, R14.reuse, 0x1, R53 ;  /* 0x000000010e047824 */ /* 0x040fe200078e0235 */
[----:B------:R1:W-:Y:S01]  /*0fa0*/  STG.E.64 desc[UR6][R12.64], RZ ;  /* 0x000000ff0c007986 */ /* 0x0003e2000c101b06 */
[----:B------:R-:W-:-:S03]  /*0fb0*/  IMAD.WIDE R14, R14, 0x2, R18 ;  /* 0x000000020e0e7825 */ /* 0x000fc600078e0212 */
[C---:B------:R-:W-:Y:S01]  /*0fc0*/  IADD3 R3, PT, PT, R4.reuse, R53, RZ ;  /* 0x0000003504037210 */ /* 0x040fe20007ffe0ff */
[----:B------:R-:W-:Y:S01]  /*0fd0*/  IMAD.WIDE R16, R4, 0x2, R18 ;  /* 0x0000000204107825 */ /* 0x000fe200078e0212 */
[----:B------:R1:W-:Y:S03]  /*0fe0*/  STG.E.64 desc[UR6][R14.64], RZ ;  /* 0x000000ff0e007986 */ /* 0x0003e6000c101b06 */
[----:B------:R-:W-:Y:S01]  /*0ff0*/  VIADD R9, R9, 0x4 ;  /* 0x0000000409097836 */ /* 0x000fe20000000000 */
[----:B------:R1:W-:Y:S04]  /*1000*/  STG.E.64 desc[UR6][R16.64], RZ ;  /* 0x000000ff10007986 */ /* 0x0003e8000c101b06 */
[----:B------:R-:W-:-:S13]  /*1010*/  ISETP.GE.AND P2, PT, R9, -0x3, PT ;  /* 0xfffffffd0900780c */ /* 0x000fda0003f46270 */
[----:B-1----:R-:W-:Y:S05]  /*1020*/  @!P2 BRA `(.L_x_727) ;  /* 0xfffffffc00c4a947 */ /* 0x002fea000383ffff */
.L_x_726:
[----:B------:R-:W-:-:S05]  /*1030*/  IMAD.MOV R4, RZ, RZ, -R9 ;  /* 0x000000ffff047224 */ /* 0x000fca00078e0a09 */
[----:B------:R-:W-:-:S13]  /*1040*/  ISETP.GT.AND P2, PT, R4, 0x1, PT ;  /* 0x000000010400780c */ /* 0x000fda0003f44270 */
[----:B------:R-:W-:Y:S05]  /*1050*/  @!P2 BRA `(.L_x_728) ;  /* 0x000000000024a947 */ /* 0x000fea0003800000 */
[----:B------:R-:W0:Y:S01]  /*1060*/  LDC.64 R12, c[0x0][0x3a0] ;  /* 0x0000e800ff0c7b82 */ /* 0x000e220000000a00 */
        /* <DEDUP_REMOVED lines=8> */
.L_x_728:
[----:B------:R-:W-:-:S13]  /*10f0*/  ISETP.NE.OR P0, PT, R9, RZ, P0 ;  /* 0x000000ff0900720c */ /* 0x000fda0000705670 */
[----:B------:R-:W-:Y:S05]  /*1100*/  @!P0 BRA `(.L_x_724) ;  /* 0x00000000001c8947 */ /* 0x000fea0003800000 */
.L_x_725:
[----:B0-----:R-:W0:Y:S02]  /*1110*/  LDC.64 R10, c[0x0][0x3a0] ;  /* 0x0000e800ff0a7b82 */ /* 0x001e240000000a00 */
.L_x_729:
[C---:B0-----:R-:W-:Y:S01]  /*1120*/  IMAD.WIDE R12, R3.reuse, 0x2, R10 ;  /* 0x00000002030c7825 */ /* 0x041fe200078e020a */
[----:B------:R-:W-:-:S03]  /*1130*/  IADD3 R3, PT, PT, R3, R53, RZ ;  /* 0x0000003503037210 */ /* 0x000fc60007ffe0ff */
[----:B------:R-:W-:Y:S01]  /*1140*/  VIADD R9, R9, 0x1 ;  /* 0x0000000109097836 */ /* 0x000fe20000000000 */
[----:B------:R2:W-:Y:S04]  /*1150*/  STG.E.64 desc[UR6][R12.64], RZ ;  /* 0x000000ff0c007986 */ /* 0x0005e8000c101b06 */
[----:B------:R-:W-:-:S13]  /*1160*/  ISETP.NE.AND P0, PT, R9, RZ, PT ;  /* 0x000000ff0900720c */ /* 0x000fda0003f05270 */
[----:B--2---:R-:W-:Y:S05]  /*1170*/  @P0 BRA `(.L_x_729) ;  /* 0xfffffffc00e80947 */ /* 0x004fea000383ffff */
.L_x_724:
[----:B------:R-:W1:Y:S01]  /*1180*/  LDCU UR5, c[0x0][0x3c8] ;  /* 0x00007900ff0577ac */ /* 0x000e620008000800 */
[----:B------:R-:W-:Y:S01]  /*1190*/  BAR.SYNC.DEFER_BLOCKING 0x0 ;  /* 0x0000000000007b1d */ /* 0x000fe20000010000 */
[----:B------:R-:W-:-:S05]  /*11a0*/  ISETP.GE.AND P0, PT, R5, R6, PT ;  /* 0x000000060500720c */ /* 0x000fca0003f06270 */
[----:B------:R-:W2:Y:S01]  /*11b0*/  LDCU UR8, c[0x0][0x3cc] ;  /* 0x00007980ff0877ac */ /* 0x000ea20008000800 */
[----:B------:R-:W3:Y:S01]  /*11c0*/  LDCU UR9, c[0x0][0x3d0] ;  /* 0x00007a00ff0977ac */ /* 0x000ee20008000800 */
[----:B------:R-:W4:Y:S01]  /*11d0*/  LDCU UR10, c[0x0][0x3d4] ;  /* 0x00007a80ff0a77ac */ /* 0x000f220008000800 */
[----:B-1----:R-:W-:Y:S01]  /*11e0*/  VIMNMX R9, PT, PT, R5, UR5, PT ;  /* 0x0000000505097c48 */ /* 0x002fe2000bfe0100 */
[----:B------:R-:W1:Y:S04]  /*11f0*/  LDCU UR11, c[0x0][0x3d8] ;  /* 0x00007b00ff0b77ac */ /* 0x000e680008000800 */
[----:B------:R-:W-:Y:S05]  /*1200*/  @P0 BRA `(.L_x_730) ;  /* 0x0000000000d40947 */ /* 0x000fea0003800000 */
[----:B0-----:R-:W0:Y:S01]  /*1210*/  LDC.64 R10, c[0x0][0x3b8] ;  /* 0x0000ee00ff0a7b82 */ /* 0x001e220000000a00 */
[----:B------:R-:W-:-:S04]  /*1220*/  IMAD.SHL.U32 R3, R2, 0x40, RZ ;  /* 0x0000004002037824 */ /* 0x000fc800078e00ff */
[----:B0-----:R-:W-:-:S05]  /*1230*/  IMAD.WIDE.U32 R2, R3, 0x2, R10 ;  /* 0x0000000203027825 */ /* 0x001fca00078e000a */
[----:B------:R0:W5:Y:S01]  /*1240*/  LDG.E.U16.CONSTANT R16, desc[UR6][R2.64] ;  /* 0x0000000602107981 */ /* 0x000162000c1e9500 */
[----:B------:R-:W-:Y:S01]  /*1250*/  SHF.R.S32.HI R13, RZ, 0x1f, R8 ;  /* 0x0000001fff0d7819 */ /* 0x000fe20000011408 */
[----:B------:R-:W-:Y:S01]  /*1260*/  IMAD.SHL.U32 R0, R0, 0x10, RZ ;  /* 0x0000001000007824 */ /* 0x000fe200078e00ff */
[----:B------:R-:W-:Y:S01]  /*1270*/  MOV R20, R5 ;  /* 0x0000000500147202 */ /* 0x000fe20000000f00 */
[----:B------:R-:W-:Y:S01]  /*1280*/  UMOV UR4, URZ ;  /* 0x000000ff00047c82 */ /* 0x000fe20008000000 */
[----:B------:R-:W-:Y:S02]  /*1290*/  LEA.HI R13, R13, R8, RZ, 0x3 ;  /* 0x000000080d0d7211 */ /* 0x000fe400078f18ff */
[----:B------:R-:W-:Y:S02]  /*12a0*/  LOP3.LUT R17, R0, 0x10, RZ, 0xc0, !PT ;  /* 0x0000001000117812 */ /* 0x000fe400078ec0ff */
[----:B-----5:R-:W-:-:S07]  /*12b0*/  SHF.R.S32.HI R18, RZ, 0x3, R13 ;  /* 0x00000003ff127819 */ /* 0x020fce000001140d */
.L_x_731:
[----:B0-----:R-:W0:Y:S01]  /*12c0*/  LDC.64 R2, c[0x0][0x390] ;  /* 0x0000e400ff027b82 */ /* 0x001e220000000a00 */
[----:B------:R-:W-:-:S04]  /*12d0*/  VIADD R0, R16, UR4 ;  /* 0x0000000410007c36 */ /* 0x000fc80008000000 */
[----:B------:R-:W-:-:S05]  /*12e0*/  IMAD R4, R0, R53, RZ ;  /* 0x0000003500047224 */ /* 0x000fca00078e02ff */
[----:B------:R-:W-:-:S04]  /*12f0*/  SHF.R.S32.HI R13, RZ, 0x1f, R4 ;  /* 0x0000001fff0d7819 */ /* 0x000fc80000011404 */
[----:B------:R-:W-:-:S04]  /*1300*/  LEA.HI R13, R13, R4, RZ, 0x3 ;  /* 0x000000040d0d7211 */ /* 0x000fc800078f18ff */
[----:B------:R-:W-:-:S05]  /*1310*/  LEA.HI.SX32 R13, R13, R18, 0x1d ;  /* 0x000000120d0d7211 */ /* 0x000fca00078feaff */
[----:B0-----:R-:W-:Y:S02]  /*1320*/  IMAD.WIDE R2, R13, 0x4, R2 ;  /* 0x000000040d027825 */ /* 0x001fe400078e0202 */
[----:B------:R-:W0:Y:S04]  /*1330*/  LDC.64 R12, c[0x0][0x398] ;  /* 0x0000e600ff0c7b82 */ /* 0x000e280000000a00 */
[----:B------:R-:W5:Y:S01]  /*1340*/  LDG.E.CONSTANT R2, desc[UR6][R2.64] ;  /* 0x0000000602027981 */ /* 0x000f62000c1e9900 */
[----:B------:R-:W-:-:S04]  /*1350*/  IMAD.SHL.U32 R15, R20, 0x2, RZ ;  /* 0x00000002140f7824 */ /* 0x000fc800078e00ff */
[----:B------:R-:W-:-:S05]  /*1360*/  IMAD.WIDE.U32 R14, R15, 0x2, R10 ;  /* 0x000000020f0e7825 */ /* 0x000fca00078e000a */
[----:B------:R-:W2:Y:S01]  /*1370*/  LDG.E.U16.CONSTANT R23, desc[UR6][R14.64+0x2] ;  /* 0x000002060e177981 */ /* 0x000ea2000c1e9500 */
[----:B0-----:R-:W-:-:S06]  /*1380*/  IMAD.WIDE.U32 R12, R0, 0x2, R12 ;  /* 0x00000002000c7825 */ /* 0x001fcc00078e000c */
[----:B------:R0:W3:Y:S01]  /*1390*/  LDG.E.U16.CONSTANT R12, desc[UR6][R12.64] ;  /* 0x000000060c0c7981 */ /* 0x0000e2000c1e9500 */
[----:B------:R-:W-:Y:S01]  /*13a0*/  UIADD3 UR4, UPT, UPT, UR4, 0x1, URZ ;  /* 0x0000000104047890 */ /* 0x000fe2000fffe0ff */
[----:B-----5:R-:W-:-:S04]  /*13b0*/  SHF.R.U32.HI R0, RZ, R17, R2 ;  /* 0x00000011ff007219 */ /* 0x020fc80000011602 */
[--C-:B------:R-:W-:Y:S02]  /*13c0*/  SHF.R.U32.HI R2, RZ, 0x8, R0.reuse ;  /* 0x00000008ff027819 */ /* 0x100fe40000011600 */
[----:B------:R-:W-:Y:S02]  /*13d0*/  LOP3.LUT R4, R0, 0xf, RZ, 0xc0, !PT ;  /* 0x0000000f00047812 */ /* 0x000fe400078ec0ff */
[----:B------:R-:W-:Y:S02]  /*13e0*/  SHF.R.U32.HI R19, RZ, 0x4, R0 ;  /* 0x00000004ff137819 */ /* 0x000fe40000011600 */
[----:B------:R-:W-:Y:S01]  /*13f0*/  LOP3.LUT R2, R2, 0xf, RZ, 0xc0, !PT ;  /* 0x0000000f02027812 */ /* 0x000fe200078ec0ff */
[----:B------:R-:W-:Y:S01]  /*1400*/  IMAD R21, R4, R4, R4 ;  /* 0x0000000404157224 */ /* 0x000fe200078e0204 */
[----:B------:R-:W-:Y:S02]  /*1410*/  SHF.R.U32.HI R0, RZ, 0xc, R0 ;  /* 0x0000000cff007819 */ /* 0x000fe40000011600 */
[----:B------:R-:W-:Y:S01]  /*1420*/  LOP3.LUT R19, R19, 0xf, RZ, 0xc0, !PT ;  /* 0x0000000f13137812 */ /* 0x000fe200078ec0ff */
[----:B------:R-:W-:Y:S01]  /*1430*/  IMAD R3, R2, R2, R2 ;  /* 0x0000000202037224 */ /* 0x000fe200078e0202 */
[----:B------:R-:W-:-:S02]  /*1440*/  LOP3.LUT R0, R0, 0xf, RZ, 0xc0, !PT ;  /* 0x0000000f00007812 */ /* 0x000fc400078ec0ff */
[----:B------:R-:W-:Y:S01]  /*1450*/  IADD3 R21, PT, PT, R4, 0x1, R21 ;  /* 0x0000000104157810 */ /* 0x000fe20007ffe015 */
[----:B------:R-:W-:Y:S01]  /*1460*/  IMAD R4, R19, R19, R19 ;  /* 0x0000001313047224 */ /* 0x000fe200078e0213 */
[----:B0-----:R-:W-:Y:S01]  /*1470*/  IADD3 R13, PT, PT, R2, 0x1, R3 ;  /* 0x00000001020d7810 */ /* 0x001fe20007ffe003 */
[C---:B------:R-:W-:Y:S01]  /*1480*/  IMAD R3, R0.reuse, R0, R0 ;  /* 0x0000000000037224 */ /* 0x040fe200078e0200 */
[----:B--2---:R-:W-:Y:S02]  /*1490*/  IADD3 R20, PT, PT, R23, R20, RZ ;  /* 0x0000001417147210 */ /* 0x004fe40007ffe0ff */
[----:B------:R-:W-:Y:S01]  /*14a0*/  IADD3 R19, PT, PT, R19, 0x1, R4 ;  /* 0x0000000113137810 */ /* 0x000fe20007ffe004 */
[----:B------:R-:W3:Y:S01]  /*14b0*/  I2F.F16 R21, R21 ;  /* 0x0000001500157306 */ /* 0x000ee20000200c00 */
[----:B------:R-:W-:Y:S02]  /*14c0*/  IADD3 R14, PT, PT, R0, 0x1, R3 ;  /* 0x00000001000e7810 */ /* 0x000fe40007ffe003 */
[----:B------:R-:W-:-:S05]  /*14d0*/  ISETP.GE.AND P0, PT, R20, R7, PT ;  /* 0x000000071400720c */ /* 0x000fca0003f06270 */
[----:B------:R-:W0:Y:S01]  /*14e0*/  I2F.F16 R19, R19 ;  /* 0x0000001300137306 */ /* 0x000e220000200c00 */
[----:B---3--:R-:W-:-:S07]  /*14f0*/  HMUL2 R4, R21.H0_H0, R12.H0_H0 ;  /* 0x2000000c15047232 */ /* 0x008fce0000000800 */
[----:B------:R-:W2:Y:S01]  /*1500*/  I2F.F16 R13, R13 ;  /* 0x0000000d000d7306 */ /* 0x000ea20000200c00 */
[----:B0-----:R-:W-:-:S07]  /*1510*/  HMUL2 R3, R19.H0_H0, R12.H0_H0 ;  /* 0x2000000c13037232 */ /* 0x001fce0000000800 */
[----:B------:R-:W0:Y:S01]  /*1520*/  I2F.F16 R15, R14 ;  /* 0x0000000e000f7306 */ /* 0x000e220000200c00 */
[-C--:B--2---:R-:W-:Y:S02]  /*1530*/  HMUL2 R2, R13.H0_H0, R12.reuse.H0_H0 ;  /* 0x2000000c0d027232 */ /* 0x084fe40000000800 */
[----:B0-----:R-:W-:Y:S01]  /*1540*/  HMUL2 R0, R15.H0_H0, R12.H0_H0 ;  /* 0x2000000c0f007232 */ /* 0x001fe20000000800 */
[----:B------:R-:W-:Y:S06]  /*1550*/  @!P0 BRA `(.L_x_731) ;  /* 0xfffffffc00588947 */ /* 0x000fec000383ffff */
.L_x_730:
[C---:B------:R-:W-:Y:S01]  /*1560*/  ISETP.GT.AND P0, PT, R5.reuse, UR5, PT ;  /* 0x0000000505007c0c */ /* 0x040fe2000bf04270 */
[----:B------:R-:W-:Y:S01]  /*1570*/  HFMA2 R7, -RZ, RZ, 0, 0 ;  /* 0x00000000ff077431 */ /* 0x000fe200000001ff */
[----:B0-----:R-:W-:Y:S02]  /*1580*/  SHF.R.S32.HI R10, RZ, 0x1f, R9 ;  /* 0x0000001fff0a7819 */ /* 0x001fe40000011409 */
[----:B------:R-:W-:Y:S02]  /*1590*/  CS2R R12, SRZ ;  /* 0x00000000000c7805 */ /* 0x000fe4000001ff00 */
[C---:B--2---:R-:W-:Y:S01]  /*15a0*/  ISETP.GT.AND P2, PT, R5.reuse, UR8, PT ;  /* 0x0000000805007c0c */ /* 0x044fe2000bf44270 */
[----:B------:R-:W-:Y:S01]  /*15b0*/  IMAD.MOV.U32 R14, RZ, RZ, RZ ;  /* 0x000000ffff0e7224 */ /* 0x000fe200078e00ff */
[----:B------:R-:W-:Y:S01]  /*15c0*/  LEA.HI R10, R10, R9, RZ, 0x5 ;  /* 0x000000090a0a7211 */ /* 0x000fe200078f28ff */
[----:B------:R-:W-:Y:S01]  /*15d0*/  IMAD.MOV.U32 R9, RZ, RZ, RZ ;  /* 0x000000ffff097224 */ /* 0x000fe200078e00ff */
[----:B---3--:R-:W-:-:S02]  /*15e0*/  ISETP.GT.AND P3, PT, R5, UR9, PT ;  /* 0x0000000905007c0c */ /* 0x008fc4000bf64270 */
[C---:B----4-:R-:W-:Y:S02]  /*15f0*/  ISETP.GT.AND P4, PT, R5.reuse, UR10, PT ;  /* 0x0000000a05007c0c */ /* 0x050fe4000bf84270 */
[----:B-1----:R-:W-:Y:S02]  /*1600*/  ISETP.GT.AND P5, PT, R5, UR11, PT ;  /* 0x0000000b05007c0c */ /* 0x002fe4000bfa4270 */
[----:B------:R-:W-:Y:S01]  /*1610*/  SHF.R.S32.HI R16, RZ, 0x5, R10 ;  /* 0x00000005ff107819 */ /* 0x000fe2000001140a */
[----:B------:R-:W-:Y:S10]  /*1620*/  @!P0 BRA `(.L_x_732) ;  /* 0x00000000001c8947 */ /* 0x000ff40003800000 */
[----:B------:R-:W0:Y:S02]  /*1630*/  LDC R10, c[0x0][0x3cc] ;  /* 0x0000f300ff0a7b82 */ /* 0x000e240000000800 */
[----:B0-----:R-:W-:-:S05]  /*1640*/  VIMNMX R7, PT, PT, R5, R10, PT ;  /* 0x0000000a05077248 */ /* 0x001fca0003fe0100 */
[----:B------:R-:W-:-:S05]  /*1650*/  VIADD R7, R7, -UR5 ;  /* 0x8000000507077c36 */ /* 0x000fca0008000000 */
[----:B------:R-:W-:-:S04]  /*1660*/  SHF.R.S32.HI R10, RZ, 0x1f, R7 ;  /* 0x0000001fff0a7819 */ /* 0x000fc80000011407 */
[----:B------:R-:W-:-:S04]  /*1670*/  LEA.HI R10, R10, R7, RZ, 0x5 ;  /* 0x000000070a0a7211 */ /* 0x000fc800078f28ff */
[----:B------:R-:W-:-:S05]  /*1680*/  SHF.R.S32.HI R10, RZ, 0x5, R10 ;  /* 0x00000005ff0a7819 */ /* 0x000fca000001140a */
[----:B------:R-:W-:-:S07]  /*1690*/  IMAD R7, R10, 0x6, RZ ;  /* 0x000000060a077824 */ /* 0x000fce00078e02ff */
.L_x_732:
        /* <DEDUP_REMOVED lines=8> */
.L_x_733:
        /* <DEDUP_REMOVED lines=8> */
.L_x_734:
        /* <DEDUP_REMOVED lines=8> */
.L_x_735:
        /* <DEDUP_REMOVED lines=8> */
.L_x_736:
[----:B------:R-:W-:Y:S01]  /*18a0*/  IMAD R7, R16, 0x8, R7 ;  /* 0x0000000810077824 */ /* 0x000fe200078e0207 */
[----:B------:R-:W0:Y:S01]  /*18b0*/  LDCU.64 UR4, c[0x0][0x388] ;  /* 0x00007100ff0477ac */ /* 0x000e220008000a00 */
[----:B------:R-:W-:Y:S02]  /*18c0*/  SHF.R.S32.HI R10, RZ, 0x1f, R8 ;  /* 0x0000001fff0a7819 */ /* 0x000fe40000011408 */
[----:B------:R-:W-:Y:S02]  /*18d0*/  PRMT R52, RZ, 0x5410, RZ ;  /* 0x00005410ff347816 */ /* 0x000fe400000000ff */
        /* <DEDUP_REMOVED lines=8> */
[----:B------:R-:W-:Y:S02]  /*1960*/  IADD3 R9, P0, PT, R8, R7, RZ ;  /* 0x0000000708097210 */ /* 0x000fe40007f1e0ff */
[----:B------:R-:W-:-:S02]  /*1970*/  VIMNMX R8, PT, PT, R6, UR8, PT ;  /* 0x0000000806087c48 */ /* 0x000fc4000bfe0100 */
[----:B------:R-:W-:Y:S02]  /*1980*/  LEA.HI.X.SX32 R10, R7, R10, 0x1, P0 ;  /* 0x0000000a070a7211 */ /* 0x000fe400000f0eff */
[----:B------:R-:W-:Y:S02]  /*1990*/  ISETP.GT.AND P0, PT, R8, R5, PT ;  /* 0x000000050800720c */ /* 0x000fe40003f04270 */
[C---:B0-----:R-:W-:Y:S02]  /*19a0*/  LEA R6, P2, R9.reuse, UR4, 0x2 ;  /* 0x0000000409067c11 */ /* 0x041fe4000f8410ff */
[----:B------:R-:W-:Y:S02]  /*19b0*/  PRMT R46, RZ, 0x5410, RZ ;  /* 0x00005410ff2e7816 */ /* 0x000fe400000000ff */
[----:B------:R-:W-:Y:S02]  /*19c0*/  LEA.HI.X R7, R9, UR5, R10, 0x2, P2 ;  /* 0x0000000509077c11 */ /* 0x000fe400090f140a */
[----:B------:R-:W-:-:S05]  /*19d0*/  PRMT R5, RZ, 0x5410, RZ ;  /* 0x00005410ff057816 */ /* 0x000fca00000000ff */
[----:B------:R-:W-:Y:S05]  /*19e0*/  @!P0 BRA `(.L_x_737) ;  /* 0x0000002800f08947 */ /* 0x000fea0003800000 */
[C---:B------:R-:W-:Y:S01]  /*19f0*/  IMAD.WIDE R16, R53.reuse, 0x4, R6 ;  /* 0x0000000435107825 */ /* 0x040fe200078e0206 */
[----:B------:R-:W2:Y:S03]  /*1a00*/  LDG.E.128.CONSTANT R8, desc[UR6][R6.64] ;  /* 0x0000000606087981 */ /* 0x000ea6000c1e9d00 */
[----:B------:R-:W-:Y:S02]  /*1a10*/  IMAD.WIDE R62, R53, 0x4, R16 ;  /* 0x00000004353e7825 */ /* 0x000fe400078e0210 */
[----:B-----5:R-:W3:Y:S04]  /*1a20*/  LDG.E.128.CONSTANT R16, desc[UR6][R16.64] ;  /* 0x0000000610107981 */ /* 0x020ee8000c1e9d00 */
[----:B------:R-:W4:Y:S01]  /*1a30*/  LDG.E.128.CONSTANT R12, desc[UR6][R62.64] ;  /* 0x000000063e0c7981 */ /* 0x000f22000c1e9d00 */
[----:B------:R-:W-:-:S02]  /*1a40*/  ISETP.NE.AND P2, PT, R60, RZ, PT ;  /* 0x000000ff3c00720c */ /* 0x000fc40003f45270 */
[----:B------:R-:W-:Y:S02]  /*1a50*/  PRMT R46, RZ, 0x5410, RZ ;  /* 0x00005410ff2e7816 */ /* 0x000fe400000000ff */
[----:B------:R-:W-:Y:S02]  /*1a60*/  PRMT R52, RZ, 0x5410, RZ ;  /* 0x00005410ff347816 */ /* 0x000fe400000000ff */
[----:B--2---:R-:W-:Y:S02]  /*1a70*/  LOP3.LUT R30, R8, 0x3f003f, RZ, 0xc0, !PT ;  /* 0x003f003f081e7812 */ /* 0x004fe400078ec0ff */
[--C-:B------:R-:W-:Y:S02]  /*1a80*/  SHF.R.U32.HI R27, RZ, 0x6, R8.reuse ;  /* 0x00000006ff1b7819 */ /* 0x100fe40000011608 */
[----:B------:R-:W-:Y:S02]  /*1a90*/  SHF.R.U32.HI R8, RZ, 0xc, R8 ;  /* 0x0000000cff087819 */ /* 0x000fe40000011608 */
[----:B------:R-:W-:-:S02]  /*1aa0*/  LOP3.LUT R28, R9, 0x3f003f, RZ, 0xc0, !PT ;  /* 0x003f003f091c7812 */ /* 0x000fc400078ec0ff */
[--C-:B------:R-:W-:Y:S02]  /*1ab0*/  SHF.R.U32.HI R26, RZ, 0x6, R9.reuse ;  /* 0x00000006ff1a7819 */ /* 0x100fe40000011609 */
[--C-:B------:R-:W-:Y:S02]  /*1ac0*/  SHF.R.U32.HI R37, RZ, 0xc, R10.reuse ;  /* 0x0000000cff257819 */ /* 0x100fe4000001160a */
[----:B------:R-:W-:Y:S02]  /*1ad0*/  SHF.R.U32.HI R9, RZ, 0xc, R9 ;  /* 0x0000000cff097819 */ /* 0x000fe40000011609 */
[----:B------:R-:W-:Y:S02]  /*1ae0*/  SHF.R.U32.HI R39, RZ, 0xc, R11 ;  /* 0x0000000cff277819 */ /* 0x000fe4000001160b */
[----:B------:R-:W-:Y:S02]  /*1af0*/  LOP3.LUT R32, R10, 0x3f003f, RZ, 0xc0, !PT ;  /* 0x003f003f0a207812 */ /* 0x000fe400078ec0ff */
[----:B------:R-:W-:-:S02]  /*1b00*/  SHF.R.U32.HI R31, RZ, 0x6, R10 ;  /* 0x00000006ff1f7819 */ /* 0x000fc4000001160a */
[--C-:B----4-:R-:W-:Y:S02]  /*1b10*/  SHF.R.U32.HI R35, RZ, 0x8, R13.reuse ;  /* 0x00000008ff237819 */ /* 0x110fe4000001160d */
[----:B------:R-:W-:Y:S02]  /*1b20*/  LOP3.LUT R23, R13, 0x3f003f, RZ, 0xc0, !PT ;  /* 0x003f003f0d177812 */ /* 0x000fe400078ec0ff */
[--C-:B------:R-:W-:Y:S02]  /*1b30*/  SHF.R.U32.HI R20, RZ, 0x6, R13.reuse ;  /* 0x00000006ff147819 */ /* 0x100fe4000001160d */
[----:B------:R-:W-:Y:S02]  /*1b40*/  SHF.R.U32.HI R10, RZ, 0xa, R13 ;  /* 0x0000000aff0a7819 */ /* 0x000fe4000001160d */
[----:B------:R-:W-:Y:S02]  /*1b50*/  SHF.R.U32.HI R6, RZ, 0x8, R12 ;  /* 0x00000008ff067819 */ /* 0x000fe4000001160c */
        /* <DEDUP_REMOVED lines=8> */
[----:B------:R-:W-:Y:S02]  /*1be0*/  LOP3.LUT R34, R11, 0x3f003f, RZ, 0xc0, !PT ;  /* 0x003f003f0b227812 */ /* 0x000fe400078ec0ff */
[----:B------:R-:W-:Y:S02]  /*1bf0*/  SHF.R.U32.HI R33, RZ, 0x6, R11 ;  /* 0x00000006ff217819 */ /* 0x000fe4000001160b */
[----:B------:R-:W-:Y:S02]  /*1c00*/  LOP3.LUT R24, R14, 0x3f003f, RZ, 0xc0, !PT ;  /* 0x003f003f0e187812 */ /* 0x000fe400078ec0ff */
[--C-:B------:R-:W-:Y:S02]  /*1c10*/  SHF.R.U32.HI R25, RZ, 0x6, R14.reuse ;  /* 0x00000006ff197819 */ /* 0x100fe4000001160e */
[----:B------:R-:W-:-:S02]  /*1c20*/  SHF.R.U32.HI R5, RZ, 0xa, R14 ;  /* 0x0000000aff057819 */ /* 0x000fc4000001160e */
[----:B------:R-:W-:Y:S02]  /*1c30*/  LOP3.LUT R7, R36, 0x300030, R35, 0xf8, !PT ;  /* 0x0030003024077812 */ /* 0x000fe400078ef823 */
[----:B------:R-:W-:Y:S02]  /*1c40*/  LOP3.LUT R6, R39, 0x300030, R40, 0xf8, !PT ;  /* 0x0030003027067812 */ /* 0x000fe400078ef828 */
[----:B---3--:R-:W-:Y:S02]  /*1c50*/  SHF.R.U32.HI R13, RZ, 0xc, R16 ;  /* 0x0000000cff0d7819 */ /* 0x008fe40000011610 */
[----:B------:R-:W-:Y:S02]  /*1c60*/  SHF.R.U32.HI R38, RZ, 0xc, R17 ;  /* 0x0000000cff267819 */ /* 0x000fe40000011611 */
[----:B------:R-:W-:Y:S02]  /*1c70*/  LOP3.LUT R29, R15, 0x3f003f, RZ, 0xc0, !PT ;  /* 0x003f003f0f1d7812 */ /* 0x000fe400078ec0ff */
[----:B------:R-:W-:-:S02]  /*1c80*/  SHF.R.U32.HI R14, RZ, 0x6, R15 ;  /* 0x00000006ff0e7819 */ /* 0x000fc4000001160f */
[----:B------:R-:W-:Y:S02]  /*1c90*/  SHF.R.U32.HI R11, RZ, 0xa, R15 ;  /* 0x0000000aff0b7819 */ /* 0x000fe4000001160f */
[----:B------:R-:W-:Y:S02]  /*1ca0*/  LOP3.LUT R43, R16, 0x3f003f, RZ, 0xc0, !PT ;  /* 0x003f003f102b7812 */ /* 0x000fe400078ec0ff */
[----:B------:R-:W-:Y:S02]  /*1cb0*/  SHF.R.U32.HI R36, RZ, 0x6, R16 ;  /* 0x00000006ff247819 */ /* 0x000fe40000011610 */
[----:B------:R-:W-:Y:S02]  /*1cc0*/  SHF.R.U32.HI R39, RZ, 0xc, R18 ;  /* 0x0000000cff277819 */ /* 0x000fe40000011612 */
[----:B------:R-:W-:Y:S02]  /*1cd0*/  LOP3.LUT R37, R17, 0x3f003f, RZ, 0xc0, !PT ;  /* 0x003f003f11257812 */ /* 0x000fe400078ec0ff */
[----:B------:R-:W-:-:S02]  /*1ce0*/  SHF.R.U32.HI R15, RZ, 0x6, R17 ;  /* 0x00000006ff0f7819 */ /* 0x000fc40000011611 */
[----:B------:R-:W-:Y:S02]  /*1cf0*/  LOP3.LUT R35, R18, 0x3f003f, RZ, 0xc0, !PT ;  /* 0x003f003f12237812 */ /* 0x000fe400078ec0ff */
[----:B------:R-:W-:Y:S02]  /*1d00*/  SHF.R.U32.HI R16, RZ, 0x6, R18 ;  /* 0x00000006ff107819 */ /* 0x000fe40000011612 */
[----:B------:R-:W-:Y:S02]  /*1d10*/  LOP3.LUT R22, R12, 0x3f003f, RZ, 0xc0, !PT ;  /* 0x003f003f0c167812 */ /* 0x000fe400078ec0ff */
[----:B------:R-:W-:Y:S02]  /*1d20*/  SHF.R.U32.HI R21, RZ, 0x6, R12 ;  /* 0x00000006ff157819 */ /* 0x000fe4000001160c */
[----:B------:R-:W-:Y:S02]  /*1d30*/  LOP3.LUT R18, R19, 0x3f003f, RZ, 0xc0, !PT ;  /* 0x003f003f13127812 */ /* 0x000fe400078ec0ff */
[----:B------:R-:W-:-:S02]  /*1d40*/  SHF.R.U32.HI R17, RZ, 0x6, R19 ;  /* 0x00000006ff117819 */ /* 0x000fc40000011613 */
[----:B------:R-:W-:Y:S02]  /*1d50*/  SHF.R.U32.HI R40, RZ, 0xc, R19 ;  /* 0x0000000cff287819 */ /* 0x000fe40000011613 */
[----:B------:R-:W-:Y:S02]  /*1d60*/  SHF.R.U32.HI R12, RZ, 0xa, R12 ;  /* 0x0000000aff0c7819 */ /* 0x000fe4000001160c */
[----:B------:R-:W-:Y:S02]  /*1d70*/  LOP3.LUT R13, R13, 0xf000f, RZ, 0xc0, !PT ;  /* 0x000f000f0d0d7812 */ /* 0x000fe400078ec0ff */
[----:B------:R-:W-:Y:S02]  /*1d80*/  LOP3.LUT R19, R38, 0xf000f, RZ, 0xc0, !PT ;  /* 0x000f000f26137812 */ /* 0x000fe400078ec0ff */
[----:B------:R-:W-:Y:S02]  /*1d90*/  LOP3.LUT R38, R39, 0xf000f, RZ, 0xc0, !PT ;  /* 0x000f000f27267812 */ /* 0x000fe400078ec0ff */
[----:B------:R-:W-:-:S02]  /*1da0*/  LOP3.LUT R13, R13, 0x300030, R12, 0xf8, !PT ;  /* 0x003000300d0d7812 */ /* 0x000fc400078ef80c */
[----:B------:R-:W-:Y:S02]  /*1db0*/  LOP3.LUT R45, R30, 0x64006400, RZ, 0xfc, !PT ;  /* 0x640064001e2d7812 */ /* 0x000fe400078efcff */
[----:B------:R-:W-:Y:S02]  /*1dc0*/  LOP3.LUT R12, R38, 0x300030, R5, 0xf8, !PT ;  /* 0x00300030260c7812 */ /* 0x000fe400078ef805 */
[----:B------:R-:W-:Y:S02]  /*1dd0*/  LOP3.LUT R26, R26, 0x3f003f, RZ, 0xc0, !PT ;  /* 0x003f003f1a1a7812 */ /* 0x000fe400078ec0ff */
[----:B------:R-:W-:Y:S02]  /*1de0*/  LOP3.LUT R30, R31, 0x3f003f, RZ, 0xc0, !PT ;  /* 0x003f003f1f1e7812 */ /* 0x000fe400078ec0ff */
[----:B------:R-:W-:Y:S02]  /*1df0*/  LOP3.LUT R34, R34, 0x64006400, RZ, 0xfc, !PT ;  /* 0x6400640022227812 */ /* 0x000fe400078efcff */
[----:B------:R-:W-:-:S02]  /*1e00*/  LOP3.LUT R10, R19, 0x300030, R10, 0xf8, !PT ;  /* 0x00300030130a7812 */ /* 0x000fc400078ef80a */
[----:B------:R-:W-:Y:S02]  /*1e10*/  LOP3.LUT R27, R27, 0x3f003f, RZ, 0xc0, !PT ;  /* 0x003f003f1b1b7812 */ /* 0x000fe400078ec0ff */
[----:B------:R-:W-:Y:S02]  /*1e20*/  LOP3.LUT R38, R32, 0x64006400, RZ, 0xfc, !PT ;  /* 0x6400640020267812 */ /* 0x000fe400078efcff */
[----:B------:R-:W-:Y:S02]  /*1e30*/  LOP3.LUT R19, R33, 0x3f003f, RZ, 0xc0, !PT ;  /* 0x003f003f21137812 */ /* 0x000fe400078ec0ff */
[----:B------:R-:W-:Y:S02]  /*1e40*/  LOP3.LUT R40, R40, 0xf000f, RZ, 0xc0, !PT ;  /* 0x000f000f28287812 */ /* 0x000fe400078ec0ff */
        /* <DEDUP_REMOVED lines=10> */
[----:B------:R-:W-:Y:S02]  /*1ef0*/  LOP3.LUT R11, R40, 0x300030, R11, 0xf8, !PT ;  /* 0x00300030280b7812 */ /* 0x000fe400078ef80b */
        /* <DEDUP_REMOVED lines=34> */
[----:B------:R-:W-:Y:S01]  /*2120*/  PRMT R5, RZ, 0x5410, RZ ;  /* 0x00005410ff057816 */ /* 0x000fe200000000ff */
        /* <DEDUP_REMOVED lines=24> */
[----:B------:R-:W-:Y:S01]  /*22b0*/  HADD2 R38, R47, -1056, -1056 ;  /* 0xe420e4202f267430 */ /* 0x000fe20000000000 */
[----:B------:R-:W-:Y:S06]  /*22c0*/  @!P2 BRA `(.L_x_738) ;  /* 0x0000000000bca947 */ /* 0x000fec0003800000 */
[----:B------:R-:W0:Y:S01]  /*22d0*/  S2UR UR5, SR_CgaCtaId ;  /* 0x00000000000579c3 */ /* 0x000e220000008800 */
[----:B------:R-:W-:Y:S01]  /*22e0*/  UMOV UR4, 0x400 ;  /* 0x0000040000047882 */ /* 0x000fe20000000000 */
[----:B------:R-:W-:Y:S02]  /*22f0*/  PRMT R4, R4, 0x5410, R3 ;  /* 0x0000541004047816 */ /* 0x000fe40000000003 */
[----:B------:R-:W-:Y:S01]  /*2300*/  PRMT R2, R2, 0x5410, R0 ;  /* 0x0000541002027816 */ /* 0x000fe20000000000 */
[----:B0-----:R-:W-:-:S09]  /*2310*/  ULEA UR4, UR5, UR4, 0x18 ;  /* 0x0000000405047291 */ /* 0x001fd2000f8ec0ff */
        /* <DEDUP_REMOVED lines=40> */
[----:B------:R-:W-:-:S04]  /*25a0*/  HFMA2 R5, R5, R4, RZ ;  /* 0x0000000405057231 */ /* 0x000fc800000000ff */
[----:B------:R-:W-:-:S07]  /*25b0*/  HFMA2 R46, R47, R2, RZ.H0_H0 ;  /* 0x000000022f2e7231 */ /* 0x000fce00000400ff */
.L_x_738:
[----:B------:R-:W-:Y:S01]  /*25c0*/  PRMT R51, RZ, 0x5410, RZ ;  /* 0x00005410ff337816 */ /* 0x000fe200000000ff */
[----:B------:R-:W-:Y:S01]  /*25d0*/  IMAD.WIDE R62, R53, 0x4, R62 ;  /* 0x00000004353e7825 */ /* 0x000fe200078e023e */
[----:B------:R-:W-:Y:S02]  /*25e0*/  PRMT R50, RZ, 0x5410, RZ ;  /* 0x00005410ff327816 */ /* 0x000fe400000000ff */
[----:B------:R-:W-:Y:S02]  /*25f0*/  PRMT R49, RZ, 0x5410, RZ ;  /* 0x00005410ff317816 */ /* 0x000fe400000000ff */
[----:B------:R-:W-:Y:S02]  /*2600*/  PRMT R48, RZ, 0x5410, RZ ;  /* 0x00005410ff307816 */ /* 0x000fe400000000ff */
[----:B------:R-:W-:Y:S01]  /*2610*/  PRMT R47, RZ, 0x5410, RZ ;  /* 0x00005410ff2f7816 */ /* 0x000fe200000000ff */
[----:B------:R-:W-:Y:S06]  /*2620*/  @!P1 BRA `(.L_x_739) ;  /* 0x0000000800949947 */ /* 0x000fec0003800000 */
[----:B------:R-:W-:Y:S02]  /*2630*/  PRMT R12, R57, 0x9910, RZ ;  /* 0x00009910390c7816 */ /* 0x000fe400000000ff */
[----:B------:R-:W-:Y:S02]  /*2640*/  ISETP.NE.AND P3, PT, R61, 0x2, PT ;  /* 0x000000023d00780c */ /* 0x000fe40003f65270 */
[----:B------:R-:W-:Y:S02]  /*2650*/  ISETP.NE.AND P0, PT, R12, RZ, PT ;  /* 0x000000ff0c00720c */ /* 0x000fe40003f05270 */
[----:B------:R-:W-:Y:S02]  /*2660*/  PRMT R48, RZ, 0x5410, RZ ;  /* 0x00005410ff307816 */ /* 0x000fe400000000ff */
[----:B------:R-:W-:-:S09]  /*2670*/  PRMT R47, RZ, 0x5410, RZ ;  /* 0x00005410ff2f7816 */ /* 0x000fd200000000ff */
[----:B------:R-:W-:Y:S05]  /*2680*/  @!P0 BRA `(.L_x_740) ;  /* 0x0000000000bc8947 */ /* 0x000fea0003800000 */
[----:B------:R-:W0:Y:S01]  /*2690*/  S2UR UR5, SR_CgaCtaId ;  /* 0x00000000000579c3 */ /* 0x000e220000008800 */
[----:B------:R-:W-:Y:S01]  /*26a0*/  UMOV UR4, 0x400 ;  /* 0x0000040000047882 */ /* 0x000fe20000000000 */
[----:B------:R-:W-:Y:S02]  /*26b0*/  PRMT R4, R4, 0x5410, R3 ;  /* 0x0000541004047816 */ /* 0x000fe40000000003 */
[----:B------:R-:W-:Y:S01]  /*26c0*/  PRMT R2, R2, 0x5410, R0 ;  /* 0x0000541002027816 */ /* 0x000fe20000000000 */
[----:B0-----:R-:W-:-:S09]  /*26d0*/  ULEA UR4, UR5, UR4, 0x18 ;  /* 0x0000000405047291 */ /* 0x001fd2000f8ec0ff */
        /* <DEDUP_REMOVED lines=42> */
.L_x_740:
[----:B------:R-:W-:Y:S02]  /*2980*/  PRMT R52, RZ, 0x5410, RZ ;  /* 0x00005410ff347816 */ /* 0x000fe400000000ff */
[----:B------:R-:W-:Y:S02]  /*2990*/  PRMT R51, RZ, 0x5410, RZ ;  /* 0x00005410ff337816 */ /* 0x000fe400000000ff */
[----:B------:R-:W-:Y:S02]  /*29a0*/  PRMT R50, RZ, 0x5410, RZ ;  /* 0x00005410ff327816 */ /* 0x000fe400000000ff */
[----:B------:R-:W-:Y:S01]  /*29b0*/  PRMT R49, RZ, 0x5410, RZ ;  /* 0x00005410ff317816 */ /* 0x000fe200000000ff */
[----:B------:R-:W-:Y:S06]  /*29c0*/  @!P3 BRA `(.L_x_739) ;  /* 0x0000000400acb947 */ /* 0x000fec0003800000 */
[----:B------:R-:W-:Y:S02]  /*29d0*/  PRMT R12, R58, 0x9910, RZ ;  /* 0x000099103a0c7816 */ /* 0x000fe400000000ff */
[----:B------:R-:W-:Y:S02]  /*29e0*/  PRMT R13, R59, 0x9910, RZ ;  /* 0x000099103b0d7816 */ /* 0x000fe400000000ff */
[----:B------:R-:W-:Y:S02]  /*29f0*/  ISETP.NE.AND P3, PT, R12, RZ, PT ;  /* 0x000000ff0c00720c */ /* 0x000fe40003f65270 */
[----:B------:R-:W-:Y:S02]  /*2a00*/  ISETP.NE.AND P0, PT, R13, RZ, PT ;  /* 0x000000ff0d00720c */ /* 0x000fe40003f05270 */
[----:B------:R-:W-:Y:S02]  /*2a10*/  PRMT R50, RZ, 0x5410, RZ ;  /* 0x00005410ff327816 */ /* 0x000fe400000000ff */
[----:B------:R-:W-:-:S02]  /*2a20*/  ISETP.EQ.OR P0, PT, R61, 0x3, !P0 ;  /* 0x000000033d00780c */ /* 0x000fc40004702670 */
[----:B------:R-:W-:-:S05]  /*2a30*/  PRMT R49, RZ, 0x5410, RZ ;  /* 0x00005410ff317816 */ /* 0x000fca00000000ff */
[----:B------:R-:W-:Y:S06]  /*2a40*/  @!P3 BRA `(.L_x_741) ;  /* 0x0000000000bcb947 */ /* 0x000fec0003800000 */
        /* <DEDUP_REMOVED lines=47> */
.L_x_741:
[----:B------:R-:W-:Y:S02]  /*2d40*/  PRMT R52, RZ, 0x5410, RZ ;  /* 0x00005410ff347816 */ /* 0x000fe400000000ff */
[----:B------:R-:W-:Y:S01]  /*2d50*/  PRMT R51, RZ, 0x5410, RZ ;  /* 0x00005410ff337816 */ /* 0x000fe200000000ff */
[----:B------:R-:W-:Y:S06]  /*2d60*/  @P0 BRA `(.L_x_739) ;  /* 0x0000000000c40947 */ /* 0x000fec0003800000 */
[----:B------:R-:W0:Y:S01]  /*2d70*/  S2UR UR5, SR_CgaCtaId ;  /* 0x00000000000579c3 */ /* 0x000e220000008800 */
[----:B------:R-:W-:Y:S01]  /*2d80*/  UMOV UR4, 0x400 ;  /* 0x0000040000047882 */ /* 0x000fe20000000000 */
[----:B------:R-:W-:Y:S01]  /*2d90*/  MOV R51, R27 ;  /* 0x0000001b00337202 */ /* 0x000fe20000000f00 */
[----:B------:R-:W-:Y:S01]  /*2da0*/  IMAD.MOV.U32 R65, RZ, RZ, R26 ;  /* 0x000000ffff417224 */ /* 0x000fe200078e001a */
        /* <DEDUP_REMOVED lines=45> */
.L_x_739:
[C---:B------:R-:W-:Y:S01]  /*3080*/  IMAD.WIDE R16, R53.reuse, 0x4, R62 ;  /* 0x0000000435107825 */ /* 0x040fe200078e023e */
[----:B------:R-:W2:Y:S03]  /*3090*/  LDG.E.128.CONSTANT R8, desc[UR6][R62.64] ;  /* 0x000000063e087981 */ /* 0x000ea6000c1e9d00 */
[----:B------:R-:W-:Y:S02]  /*30a0*/  IMAD.WIDE R12, R53, 0x4, R16 ;  /* 0x00000004350c7825 */ /* 0x000fe400078e0210 */
[----:B------:R-:W3:Y:S04]  /*30b0*/  LDG.E.128.CONSTANT R16, desc[UR6][R16.64] ;  /* 0x0000000610107981 */ /* 0x000ee8000c1e9d00 */
[----:B------:R-:W4:Y:S01]  /*30c0*/  LDG.E.128.CONSTANT R12, desc[UR6][R12.64] ;  /* 0x000000060c0c7981 */ /* 0x000f22000c1e9d00 */
[----:B--2---:R-:W-:-:S02]  /*30d0*/  LOP3.LUT R36, R8, 0x3f003f, RZ, 0xc0, !PT ;  /* 0x003f003f08247812 */ /* 0x004fc400078ec0ff */
[--C-:B------:R-:W-:Y:S02]  /*30e0*/  SHF.R.U32.HI R6, RZ, 0x6, R8.reuse ;  /* 0x00000006ff067819 */ /* 0x100fe40000011608 */
[----:B------:R-:W-:Y:S02]  /*30f0*/  SHF.R.U32.HI R8, RZ, 0xc, R8 ;  /* 0x0000000cff087819 */ /* 0x000fe40000011608 */
[----:B------:R-:W-:Y:S02]  /*3100*/  LOP3.LUT R35, R9, 0x3f003f, RZ, 0xc0, !PT ;  /* 0x003f003f09237812 */ /* 0x000fe400078ec0ff */
[--C-:B------:R-:W-:Y:S02]  /*3110*/  SHF.R.U32.HI R7, RZ, 0x6, R9.reuse ;  /* 0x00000006ff077819 */ /* 0x100fe40000011609 */
[----:B------:R-:W-:Y:S02]  /*3120*/  SHF.R.U32.HI R9, RZ, 0xc, R9 ;  /* 0x0000000cff097819 */ /* 0x000fe40000011609 */
[----:B------:R-:W-:-:S02]  /*3130*/  SHF.R.U32.HI R23, RZ, 0xc, R10 ;  /* 0x0000000cff177819 */ /* 0x000fc4000001160a */
[----:B------:R-:W-:Y:S02]  /*3140*/  SHF.R.U32.HI R25, RZ, 0xc, R11 ;  /* 0x0000000cff197819 */ /* 0x000fe4000001160b */
[----:B----4-:R-:W-:Y:S02]  /*3150*/  SHF.R.U32.HI R21, RZ, 0x8, R12 ;  /* 0x00000008ff157819 */ /* 0x010fe4000001160c */
[----:B------:R-:W-:Y:S02]  /*3160*/  LOP3.LUT R8, R8, 0xf000f, RZ, 0xc0, !PT ;  /* 0x000f000f08087812 */ /* 0x000fe400078ec0ff */
        /* <DEDUP_REMOVED lines=8> */
[----:B------:R-:W-:-:S02]  /*31f0*/  LOP3.LUT R23, R23, 0xf000f, RZ, 0xc0, !PT ;  /* 0x000f000f17177812 */ /* 0x000fc400078ec0ff */
[----:B------:R-:W-:Y:S02]  /*3200*/  LOP3.LUT R25, R25, 0xf000f, RZ, 0xc0, !PT ;  /* 0x000f000f19197812 */ /* 0x000fe400078ec0ff */
[----:B------:R-:W-:Y:S02]  /*3210*/  LOP3.LUT R28, R14, 0x3f003f, RZ, 0xc0, !PT ;  /* 0x003f003f0e1c7812 */ /* 0x000fe400078ec0ff */
[--C-:B------:R-:W-:Y:S02]  /*3220*/  SHF.R.U32.HI R11, RZ, 0x6, R14.reuse ;  /* 0x00000006ff0b7819 */ /* 0x100fe4000001160e */
[----:B------:R-:W-:Y:S02]  /*3230*/  SHF.R.U32.HI R44, RZ, 0xa, R14 ;  /* 0x0000000aff2c7819 */ /* 0x000fe4000001160e */
[----:B------:R-:W-:Y:S02]  /*3240*/  LOP3.LUT R29, R15, 0x3f003f, RZ, 0xc0, !PT ;  /* 0x003f003f0f1d7812 */ /* 0x000fe400078ec0ff */
[----:B------:R-:W-:-:S02]  /*3250*/  SHF.R.U32.HI R10, RZ, 0x6, R15 ;  /* 0x00000006ff0a7819 */ /* 0x000fc4000001160f */
[----:B------:R-:W-:Y:S02]  /*3260*/  SHF.R.U32.HI R45, RZ, 0xa, R15 ;  /* 0x0000000aff2d7819 */ /* 0x000fe4000001160f */
[----:B------:R-:W-:Y:S02]  /*3270*/  LOP3.LUT R21, R8, 0x300030, R21, 0xf8, !PT ;  /* 0x0030003008157812 */ /* 0x000fe400078ef815 */
[----:B---3--:R-:W-:Y:S02]  /*3280*/  LOP3.LUT R14, R16, 0x3f003f, RZ, 0xc0, !PT ;  /* 0x003f003f100e7812 */ /* 0x008fe400078ec0ff */
[----:B------:R-:W-:Y:S02]  /*3290*/  SHF.R.U32.HI R15, RZ, 0x6, R16 ;  /* 0x00000006ff0f7819 */ /* 0x000fe40000011610 */
[----:B------:R-:W-:Y:S02]  /*32a0*/  LOP3.LUT R20, R9, 0x300030, R20, 0xf8, !PT ;  /* 0x0030003009147812 */ /* 0x000fe400078ef814 */
[----:B------:R-:W-:-:S02]  /*32b0*/  SHF.R.U32.HI R16, RZ, 0xc, R16 ;  /* 0x0000000cff107819 */ /* 0x000fc40000011610 */
[----:B------:R-:W-:Y:S02]  /*32c0*/  LOP3.LUT R34, R17, 0x3f003f, RZ, 0xc0, !PT ;  /* 0x003f003f11227812 */ /* 0x000fe400078ec0ff */
[--C-:B------:R-:W-:Y:S02]  /*32d0*/  SHF.R.U32.HI R8, RZ, 0x6, R17.reuse ;  /* 0x00000006ff087819 */ /* 0x100fe40000011611 */
[----:B------:R-:W-:Y:S02]  /*32e0*/  LOP3.LUT R38, R23, 0x300030, R38, 0xf8, !PT ;  /* 0x0030003017267812 */ /* 0x000fe400078ef826 */
[----:B------:R-:W-:Y:S02]  /*32f0*/  LOP3.LUT R40, R25, 0x300030, R40, 0xf8, !PT ;  /* 0x0030003019287812 */ /* 0x000fe400078ef828 */
[----:B------:R-:W-:Y:S02]  /*3300*/  SHF.R.U32.HI R17, RZ, 0xc, R17 ;  /* 0x0000000cff117819 */ /* 0x000fe40000011611 */
[----:B------:R-:W-:-:S02]  /*3310*/  LOP3.LUT R30, R18, 0x3f003f, RZ, 0xc0, !PT ;  /* 0x003f003f121e7812 */ /* 0x000fc400078ec0ff */
[----:B------:R-:W-:Y:S02]  /*3320*/  SHF.R.U32.HI R9, RZ, 0x6, R18 ;  /* 0x00000006ff097819 */ /* 0x000fe40000011612 */
[----:B------:R-:W-:Y:S02]  /*3330*/  LOP3.LUT R26, R12, 0x3f003f, RZ, 0xc0, !PT ;  /* 0x003f003f0c1a7812 */ /* 0x000fe400078ec0ff */
[--C-:B------:R-:W-:Y:S02]  /*3340*/  SHF.R.U32.HI R22, RZ, 0x6, R12.reuse ;  /* 0x00000006ff167819 */ /* 0x100fe4000001160c */
[----:B------:R-:W-:Y:S02]  /*3350*/  SHF.R.U32.HI R42, RZ, 0xa, R12 ;  /* 0x0000000aff2a7819 */ /* 0x000fe4000001160c */
        /* <DEDUP_REMOVED lines=16> */
[----:B------:R-:W-:Y:S01]  /*3460*/  LOP3.LUT R32, R9, 0x3f003f, RZ, 0xc0, !PT ;  /* 0x003f003f09207812 */ /* 0x000fe200078ec0ff */
[----:B------:R-:W-:Y:S01]  /*3470*/  HADD2 R9, R37, -1056, -1056 ;  /* 0xe420e42025097430 */ /* 0x000fe20000000000 */
[----:B------:R-:W-:Y:S02]  /*3480*/  LOP3.LUT R43, R16, 0x300030, R43, 0xf8, !PT ;  /* 0x00300030102b7812 */ /* 0x000fe400078ef82b */
[----:B------:R-:W-:Y:S02]  /*3490*/  LOP3.LUT R13, R31, 0x3f003f, RZ, 0xc0, !PT ;  /* 0x003f003f1f0d7812 */ /* 0x000fe400078ec0ff */
[----:B------:R-:W-:-:S02]  /*34a0*/  LOP3.LUT R44, R17, 0x300030, R44, 0xf8, !PT ;  /* 0x00300030112c7812 */ /* 0x000fc400078ef82c */
[----:B------:R-:W-:Y:S02]  /*34b0*/  LOP3.LUT R45, R18, 0x300030, R45, 0xf8, !PT ;  /* 0x00300030122d7812 */ /* 0x000fe400078ef82d */
        /* <DEDUP_REMOVED lines=117> */
.L_x_742:
[----:B------:R-:W-:Y:S05]  /*3c10*/  @!P1 BRA `(.L_x_737) ;  /* 0x0000000800649947 */ /* 0x000fea0003800000 */
[----:B------:R-:W-:Y:S02]  /*3c20*/  PRMT R16, R57, 0x9910, RZ ;  /* 0x0000991039107816 */ /* 0x000fe400000000ff */
[----:B------:R-:W-:Y:S02]  /*3c30*/  ISETP.NE.AND P1, PT, R61, 0x2, PT ;  /* 0x000000023d00780c */ /* 0x000fe40003f25270 */
[----:B------:R-:W-:-:S13]  /*3c40*/  ISETP.NE.AND P0, PT, R16, RZ, PT ;  /* 0x000000ff1000720c */ /* 0x000fda0003f05270 */
        /* <DEDUP_REMOVED lines=48> */
.L_x_743:
[----:B------:R-:W-:Y:S05]  /*3f50*/  @!P1 BRA `(.L_x_737) ;  /* 0x0000000400949947 */ /* 0x000fea0003800000 */
[----:B------:R-:W-:Y:S02]  /*3f60*/  PRMT R16, R58, 0x9910, RZ ;  /* 0x000099103a107816 */ /* 0x000fe400000000ff */
[----:B------:R-:W-:Y:S02]  /*3f70*/  PRMT R17, R59, 0x9910, RZ ;  /* 0x000099103b117816 */ /* 0x000fe400000000ff */
[----:B------:R-:W-:Y:S02]  /*3f80*/  ISETP.NE.AND P1, PT, R16, RZ, PT ;  /* 0x000000ff1000720c */ /* 0x000fe40003f25270 */
[----:B------:R-:W-:-:S04]  /*3f90*/  ISETP.NE.AND P0, PT, R17, RZ, PT ;  /* 0x000000ff1100720c */ /* 0x000fc80003f05270 */
[----:B------:R-:W-:-:S07]  /*3fa0*/  ISETP.EQ.OR P0, PT, R61, 0x3, !P0 ;  /* 0x000000033d00780c */ /* 0x000fce0004702670 */
        /* <DEDUP_REMOVED lines=48> */
.L_x_744:
[----:B------:R-:W-:Y:S05]  /*42b0*/  @P0 BRA `(.L_x_737) ;  /* 0x0000000000bc0947 */ /* 0x000fea0003800000 */
        /* <DEDUP_REMOVED lines=47> */
.L_x_737:
[----:B------:R-:W0:Y:S01]  /*45b0*/  S2R R7, SR_TID.X ;  /* 0x0000000000077919 */ /* 0x000e220000002100 */
[----:B------:R-:W1:Y:S01]  /*45c0*/  LDC.64 R2, c[0x0][0x3a0] ;  /* 0x0000e800ff027b82 */ /* 0x000e620000000a00 */
[----:B------:R-:W-:Y:S01]  /*45d0*/  SHF.L.U32 R55, R55, 0x2, RZ ;  /* 0x0000000237377819 */ /* 0x000fe200000006ff */
[----:B------:R-:W-:Y:S02]  /*45e0*/  HMUL2 R9, R5, R60.H0_H0 ;  /* 0x2000003c05097232 */ /* 0x000fe40000000000 */
[----:B0-----:R-:W-:-:S04]  /*45f0*/  IMAD R0, R56, 0x20, R7 ;  /* 0x0000002038007824 */ /* 0x001fc800078e0207 */
        /* <DEDUP_REMOVED lines=13> */
.L_x_748:
[----:B------:R-:W0:Y:S02]  /*46d0*/  LDS R6, [R4] ;  /* 0x0000000004067984 */ /* 0x000e240000000800 */
[----:B0-----:R-:W-:-:S05]  /*46e0*/  HADD2 R7, R6, R9 ;  /* 0x0000000906077230 */ /* 0x001fca0000000000 */
[----:B------:R-:W0:Y:S02]  /*46f0*/  ATOMS.CAST.SPIN P1, [R4], R6, R7 ;  /* 0x000000060400758d */ /* 0x000e240001820007 */
[----:B0-----:R-:W-:Y:S05]  /*4700*/  @!P1 BRA `(.L_x_748) ;  /* 0xfffffffc00f09947 */ /* 0x001fea000383ffff */
[----:B------:R-:W-:Y:S05]  /*4710*/  BRA `(.L_x_746) ;  /* 0x00000000000c7947 */ /* 0x000fea0003800000 */
.L_x_747:
[----:B------:R-:W2:Y:S02]  /*4720*/  LD.E R0, desc[UR6][R2.64] ;  /* 0x0000000602007980 */ /* 0x000ea4000c101900 */
[----:B--2---:R-:W-:-:S05]  /*4730*/  IMAD.IADD R5, R9, 0x1, R0 ;  /* 0x0000000109057824 */ /* 0x004fca00078e0200 */
[----:B------:R0:W-:Y:S02]  /*4740*/  ST.E desc[UR6][R2.64], R5 ;  /* 0x0000000502007985 */ /* 0x0001e4000c101906 */
.L_x_746:
[----:B------:R-:W-:Y:S05]  /*4750*/  BSYNC.RECONVERGENT B0 ;  /* 0x0000000000007941 */ /* 0x000fea0003800200 */
.L_x_745:
[----:B------:R1:W-:Y:S01]  /*4760*/  ATOM.E.ADD.F16x2.RN.STRONG.GPU P1, RZ, desc[UR6][R2.64+0x4], R11 ;  /* 0x8000040b02ff79a2 */ /* 0x0003e2000c12e106 */
[----:B------:R-:W-:Y:S04]  /*4770*/  BSSY.RECONVERGENT B0, `(.L_x_749) ;  /* 0x000000e000007945 */ /* 0x000fe80003800200 */
[----:B-1----:R-:W-:Y:S05]  /*4780*/  @P1 BRA `(.L_x_750) ;  /* 0x0000000000301947 */ /* 0x002fea0003800000 */
[----:B------:R-:W1:Y:S02]  /*4790*/  QSPC.E.S P1, RZ, [R2+0x4] ;  /* 0x0000040002ff73aa */ /* 0x000e640000020500 */
[----:B-1----:R-:W-:Y:S05]  /*47a0*/  @!P1 BRA `(.L_x_751) ;  /* 0x00000000001c9947 */ /* 0x002fea0003800000 */
[----:B------:R-:W-:-:S05]  /*47b0*/  IMAD.MOV.U32 R4, RZ, RZ, R2 ;  /* 0x000000ffff047224 */ /* 0x000fca00078e0002 */
[----:B------:R-:W-:-:S07]  /*47c0*/  MOV R4, R4 ;  /* 0x0000000400047202 */ /* 0x000fce0000000f00 */
.L_x_752:
[----:B------:R-:W1:Y:S02]  /*47d0*/  LDS R6, [R4+0x4] ;  /* 0x0000040004067984 */ /* 0x000e640000000800 */
[----:B-1----:R-:W-:-:S05]  /*47e0*/  HFMA2 R7, R6, 1, 1, R11 ;  /* 0x3c003c0006077831 */ /* 0x002fca000000000b */
[----:B------:R-:W1:Y:S02]  /*47f0*/  ATOMS.CAST.SPIN P1, [R4+0x4], R6, R7 ;  /* 0x000004060400758d */ /* 0x000e640001820007 */
[----:B-1----:R-:W-:Y:S05]  /*4800*/  @!P1 BRA `(.L_x_752) ;  /* 0xfffffffc00f09947 */ /* 0x002fea000383ffff */
[----:B------:R-:W-:Y:S05]  /*4810*/  BRA `(.L_x_750) ;  /* 0x00000000000c7947 */ /* 0x000fea0003800000 */
.L_x_751:
[----:B------:R-:W0:Y:S02]  /*4820*/  LD.E R0, desc[UR6][R2.64+0x4] ;  /* 0x0000040602007980 */ /* 0x000e24000c101900 */
[----:B0-----:R-:W-:-:S05]  /*4830*/  IADD3 R5, PT, PT, R11, R0, RZ ;  /* 0x000000000b057210 */ /* 0x001fca0007ffe0ff */
[----:B------:R1:W-:Y:S02]  /*4840*/  ST.E desc[UR6][R2.64+0x4], R5 ;  /* 0x0000040502007985 */ /* 0x0003e4000c101906 */
.L_x_750:
[----:B------:R-:W-:Y:S05]  /*4850*/  BSYNC.RECONVERGENT B0 ;  /* 0x0000000000007941 */ /* 0x000fea0003800200 */
.L_x_749:
        /* <DEDUP_REMOVED lines=11> */
.L_x_756:
[----:B------:R-:W0:Y:S02]  /*4910*/  LDS R6, [R4] ;  /* 0x0000000004067984 */ /* 0x000e240000000800 */
[----:B0-----:R-:W-:-:S05]  /*4920*/  HADD2 R7, R6, R47 ;  /* 0x0000002f06077230 */ /* 0x001fca0000000000 */
[----:B------:R-:W0:Y:S02]  /*4930*/  ATOMS.CAST.SPIN P0, [R4], R6, R7 ;  /* 0x000000060400758d */ /* 0x000e240001800007 */
[----:B0-----:R-:W-:Y:S05]  /*4940*/  @!P0 BRA `(.L_x_756) ;  /* 0xfffffffc00f08947 */ /* 0x001fea000383ffff */
[----:B------:R-:W-:Y:S05]  /*4950*/  BRA `(.L_x_754) ;  /* 0x00000000000c7947 */ /* 0x000fea0003800000 */
.L_x_755:
[----:B------:R-:W2:Y:S02]  /*4960*/  LD.E R0, desc[UR6][R2.64] ;  /* 0x0000000602007980 */ /* 0x000ea4000c101900 */
[----:B--2---:R-:W-:-:S05]  /*4970*/  IMAD.IADD R5, R47, 0x1, R0 ;  /* 0x000000012f057824 */ /* 0x004fca00078e0200 */
[----:B------:R0:W-:Y:S02]  /*4980*/  ST.E desc[UR6][R2.64], R5 ;  /* 0x0000000502007985 */ /* 0x0001e4000c101906 */
.L_x_754:
[----:B------:R-:W-:Y:S05]  /*4990*/  BSYNC.RECONVERGENT B0 ;  /* 0x0000000000007941 */ /* 0x000fea0003800200 */
.L_x_753:
[----:B------:R1:W-:Y:S01]  /*49a0*/  ATOM.E.ADD.F16x2.RN.STRONG.GPU P0, RZ, desc[UR6][R2.64+0x4], R57 ;  /* 0x8000043902ff79a2 */ /* 0x0003e2000c10e106 */
[----:B------:R-:W-:Y:S04]  /*49b0*/  BSSY.RECONVERGENT B0, `(.L_x_757) ;  /* 0x000000e000007945 */ /* 0x000fe80003800200 */
[----:B-1----:R-:W-:Y:S05]  /*49c0*/  @P0 BRA `(.L_x_758) ;  /* 0x0000000000300947 */ /* 0x002fea0003800000 */
[----:B------:R-:W1:Y:S02]  /*49d0*/  QSPC.E.S P0, RZ, [R2+0x4] ;  /* 0x0000040002ff73aa */ /* 0x000e640000000500 */
[----:B-1----:R-:W-:Y:S05]  /*49e0*/  @!P0 BRA `(.L_x_759) ;  /* 0x00000000001c8947 */ /* 0x002fea0003800000 */
[----:B------:R-:W-:-:S04]  /*49f0*/  MOV R4, R2 ;  /* 0x0000000200047202 */ /* 0x000fc80000000f00 */
[----:B------:R-:W-:-:S07]  /*4a00*/  MOV R4, R4 ;  /* 0x0000000400047202 */ /* 0x000fce0000000f00 */
.L_x_760:
[----:B------:R-:W1:Y:S02]  /*4a10*/  LDS R6, [R4+0x4] ;  /* 0x0000040004067984 */ /* 0x000e640000000800 */
[----:B-1----:R-:W-:-:S05]  /*4a20*/  HFMA2 R7, R6, 1, 1, R57 ;  /* 0x3c003c0006077831 */ /* 0x002fca0000000039 */
[----:B------:R-:W1:Y:S02]  /*4a30*/  ATOMS.CAST.SPIN P0, [R4+0x4], R6, R7 ;  /* 0x000004060400758d */ /* 0x000e640001800007 */
[----:B-1----:R-:W-:Y:S05]  /*4a40*/  @!P0 BRA `(.L_x_760) ;  /* 0xfffffffc00f08947 */ /* 0x002fea000383ffff */
[----:B------:R-:W-:Y:S05]  /*4a50*/  BRA `(.L_x_758) ;  /* 0x00000000000c7947 */ /* 0x000fea0003800000 */
.L_x_759:
[----:B------:R-:W0:Y:S02]  /*4a60*/  LD.E R0, desc[UR6][R2.64+0x4] ;  /* 0x0000040602007980 */ /* 0x000e24000c101900 */
[----:B0-----:R-:W-:-:S05]  /*4a70*/  IMAD.IADD R5, R57, 0x1, R0 ;  /* 0x0000000139057824 */ /* 0x001fca00078e0200 */
[----:B------:R1:W-:Y:S02]  /*4a80*/  ST.E desc[UR6][R2.64+0x4], R5 ;  /* 0x0000040502007985 */ /* 0x0003e4000c101906 */
.L_x_758:
[----:B------:R-:W-:Y:S05]  /*4a90*/  BSYNC.RECONVERGENT B0 ;  /* 0x0000000000007941 */ /* 0x000fea0003800200 */
.L_x_757:
        /* <DEDUP_REMOVED lines=12> */
.L_x_764:
[----:B------:R-:W0:Y:S02]  /*4b60*/  LDS R6, [R4] ;  /* 0x0000000004067984 */ /* 0x000e240000000800 */
[----:B0-----:R-:W-:-:S05]  /*4b70*/  HADD2 R7, R6, R49 ;  /* 0x0000003106077230 */ /* 0x001fca0000000000 */
[----:B------:R-:W0:Y:S02]  /*4b80*/  ATOMS.CAST.SPIN P0, [R4], R6, R7 ;  /* 0x000000060400758d */ /* 0x000e240001800007 */
[----:B0-----:R-:W-:Y:S05]  /*4b90*/  @!P0 BRA `(.L_x_764) ;  /* 0xfffffffc00f08947 */ /* 0x001fea000383ffff */
[----:B------:R-:W-:Y:S05]  /*4ba0*/  BRA `(.L_x_762) ;  /* 0x00000000000c7947 */ /* 0x000fea0003800000 */
.L_x_763:
[----:B------:R-:W2:Y:S02]  /*4bb0*/  LD.E R0, desc[UR6][R2.64] ;  /* 0x0000000602007980 */ /* 0x000ea4000c101900 */
[----:B--2---:R-:W-:-:S05]  /*4bc0*/  IADD3 R5, PT, PT, R49, R0, RZ ;  /* 0x0000000031057210 */ /* 0x004fca0007ffe0ff */
[----:B------:R0:W-:Y:S02]  /*4bd0*/  ST.E desc[UR6][R2.64], R5 ;  /* 0x0000000502007985 */ /* 0x0001e4000c101906 */
.L_x_762:
[----:B------:R-:W-:Y:S05]  /*4be0*/  BSYNC.RECONVERGENT B0 ;  /* 0x0000000000007941 */ /* 0x000fea0003800200 */
.L_x_761:
[----:B------:R1:W-:Y:S01]  /*4bf0*/  ATOM.E.ADD.F16x2.RN.STRONG.GPU P0, RZ, desc[UR6][R2.64+0x4], R9 ;  /* 0x8000040902ff79a2 */ /* 0x0003e2000c10e106 */
[----:B------:R-:W-:Y:S04]  /*4c00*/  BSSY.RECONVERGENT B0, `(.L_x_765) ;  /* 0x000000e000007945 */ /* 0x000fe80003800200 */
[----:B-1----:R-:W-:Y:S05]  /*4c10*/  @P0 BRA `(.L_x_766) ;  /* 0x0000000000300947 */ /* 0x002fea0003800000 */
[----:B------:R-:W1:Y:S02]  /*4c20*/  QSPC.E.S P0, RZ, [R2+0x4] ;  /* 0x0000040002ff73aa */ /* 0x000e640000000500 */
[----:B-1----:R-:W-:Y:S05]  /*4c30*/  @!P0 BRA `(.L_x_767) ;  /* 0x00000000001c8947 */ /* 0x002fea0003800000 */
[----:B------:R-:W-:-:S05]  /*4c40*/  IMAD.MOV.U32 R4, RZ, RZ, R2 ;  /* 0x000000ffff047224 */ /* 0x000fca00078e0002 */
[----:B------:R-:W-:-:S07]  /*4c50*/  MOV R4, R4 ;  /* 0x0000000400047202 */ /* 0x000fce0000000f00 */
.L_x_768:
[----:B------:R-:W1:Y:S02]  /*4c60*/  LDS R6, [R4+0x4] ;  /* 0x0000040004067984 */ /* 0x000e640000000800 */
[----:B-1----:R-:W-:-:S05]  /*4c70*/  HFMA2 R7, R6, 1, 1, R9 ;  /* 0x3c003c0006077831 */ /* 0x002fca0000000009 */
[----:B------:R-:W1:Y:S02]  /*4c80*/  ATOMS.CAST.SPIN P0, [R4+0x4], R6, R7 ;  /* 0x000004060400758d */ /* 0x000e640001800007 */
[----:B-1----:R-:W-:Y:S05]  /*4c90*/  @!P0 BRA `(.L_x_768) ;  /* 0xfffffffc00f08947 */ /* 0x002fea000383ffff */
[----:B------:R-:W-:Y:S05]  /*4ca0*/  BRA `(.L_x_766) ;  /* 0x00000000000c7947 */ /* 0x000fea0003800000 */
.L_x_767:
[----:B------:R-:W0:Y:S02]  /*4cb0*/  LD.E R0, desc[UR6][R2.64+0x4] ;  /* 0x0000040602007980 */ /* 0x000e24000c101900 */
[----:B0-----:R-:W-:-:S05]  /*4cc0*/  IMAD.IADD R5, R9, 0x1, R0 ;  /* 0x0000000109057824 */ /* 0x001fca00078e0200 */
[----:B------:R1:W-:Y:S02]  /*4cd0*/  ST.E desc[UR6][R2.64+0x4], R5 ;  /* 0x0000040502007985 */ /* 0x0003e4000c101906 */
.L_x_766:
[----:B------:R-:W-:Y:S05]  /*4ce0*/  BSYNC.RECONVERGENT B0 ;  /* 0x0000000000007941 */ /* 0x000fea0003800200 */
.L_x_765:
        /* <DEDUP_REMOVED lines=12> */
.L_x_772:
[----:B------:R-:W0:Y:S02]  /*4db0*/  LDS R6, [R4] ;  /* 0x0000000004067984 */ /* 0x000e240000000800 */
[----:B0-----:R-:W-:-:S05]  /*4dc0*/  HADD2 R7, R6, R51 ;  /* 0x0000003306077230 */ /* 0x001fca0000000000 */
[----:B------:R-:W0:Y:S02]  /*4dd0*/  ATOMS.CAST.SPIN P0, [R4], R6, R7 ;  /* 0x000000060400758d */ /* 0x000e240001800007 */
[----:B0-----:R-:W-:Y:S05]  /*4de0*/  @!P0 BRA `(.L_x_772) ;  /* 0xfffffffc00f08947 */ /* 0x001fea000383ffff */
[----:B------:R-:W-:Y:S05]  /*4df0*/  BRA `(.L_x_770) ;  /* 0x00000000000c7947 */ /* 0x000fea0003800000 */
.L_x_771:
[----:B------:R-:W2:Y:S02]  /*4e00*/  LD.E R0, desc[UR6][R2.64] ;  /* 0x0000000602007980 */ /* 0x000ea4000c101900 */
[----:B--2---:R-:W-:-:S05]  /*4e10*/  IMAD.IADD R5, R51, 0x1, R0 ;  /* 0x0000000133057824 */ /* 0x004fca00078e0200 */
[----:B------:R0:W-:Y:S02]  /*4e20*/  ST.E desc[UR6][R2.64], R5 ;  /* 0x0000000502007985 */ /* 0x0001e4000c101906 */
.L_x_770:
[----:B------:R-:W-:Y:S05]  /*4e30*/  BSYNC.RECONVERGENT B0 ;  /* 0x0000000000007941 */ /* 0x000fea0003800200 */
.L_x_769:
[----:B------:R1:W-:Y:S02]  /*4e40*/  ATOM.E.ADD.F16x2.RN.STRONG.GPU P0, RZ, desc[UR6][R2.64+0x4], R59 ;  /* 0x8000043b02ff79a2 */ /* 0x0003e4000c10e106 */
[----:B-1----:R-:W-:Y:S05]  /*4e50*/  @P0 EXIT ;  /* 0x000000000000094d */ /* 0x002fea0003800000 */
[----:B------:R-:W1:Y:S02]  /*4e60*/  QSPC.E.S P0, RZ, [R2+0x4] ;  /* 0x0000040002ff73aa */ /* 0x000e640000000500 */
[----:B-1----:R-:W-:Y:S05]  /*4e70*/  @!P0 BRA `(.L_x_773) ;  /* 0x0000000000188947 */ /* 0x002fea0003800000 */
[----:B0-----:R-:W-:-:S07]  /*4e80*/  MOV R2, R2 ;  /* 0x0000000200027202 */ /* 0x001fce0000000f00 */
.L_x_774:
[----:B------:R-:W0:Y:S02]  /*4e90*/  LDS R4, [R2+0x4] ;  /* 0x0000040002047984 */ /* 0x000e240000000800 */
[----:B0-----:R-:W-:-:S05]  /*4ea0*/  HFMA2 R5, R4, 1, 1, R59 ;  /* 0x3c003c0004057831 */ /* 0x001fca000000003b */
[----:B------:R-:W0:Y:S02]  /*4eb0*/  ATOMS.CAST.SPIN P0, [R2+0x4], R4, R5 ;  /* 0x000004040200758d */ /* 0x000e240001800005 */
[----:B0-----:R-:W-:Y:S05]  /*4ec0*/  @!P0 BRA `(.L_x_774) ;  /* 0xfffffffc00f08947 */ /* 0x001fea000383ffff */
[----:B------:R-:W-:Y:S05]  /*4ed0*/  EXIT ;  /* 0x000000000000794d */ /* 0x000fea0003800000 */
.L_x_773:
[----:B------:R-:W0:Y:S02]  /*4ee0*/  LD.E R0, desc[UR6][R2.64+0x4] ;  /* 0x0000040602007980 */ /* 0x000e24000c101900 */
[----:B0-----:R-:W-:-:S05]  /*4ef0*/  IADD3 R5, PT, PT, R59, R0, RZ ;  /* 0x000000003b057210 */ /* 0x001fca0007ffe0ff */
[----:B------:R-:W-:Y:S01]  /*4f00*/  ST.E desc[UR6][R2.64+0x4], R5 ;  /* 0x0000040502007985 */ /* 0x000fe2000c101906 */
[----:B------:R-:W-:Y:S05]  /*4f10*/  EXIT ;  /* 0x000000000000794d */ /* 0x000fea0003800000 */
.L_x_775:
        /* <DEDUP_REMOVED lines=14> */
.L_x_3924:


//--------------------- .text._Z23gemm_half_q_half_kernelILi4ELi48ELb1ELb1ELi32EEvPK6__halfPKjS4_S2_PS0_iiiiPKtS7_iiiiiibS2_i --------------------------
	.section	.text._Z23gemm_half_q_half_kernelILi4ELi48ELb1ELb1ELi32EEvPK6__halfPKjS4_S2_PS0_iiiiPKtS7_iiiiiibS2_i,"ax",@progbits
	.align	128
        .global         _Z23gemm_half_q_half_kernelILi4ELi48ELb1ELb1ELi32EEvPK6__halfPKjS4_S2_PS0_iiiiPKtS7_iiiiiibS2_i
        .type           _Z23gemm_half_q_half_kernelILi4ELi48ELb1ELb1ELi32EEvPK6__halfPKjS4_S2_PS0_iiiiPKtS7_iiiiiibS2_i,@function
        .size           _Z23gemm_half_q_half_kernelILi4ELi48ELb1ELb1ELi32EEvPK6__halfPKjS4_S2_PS0_iiiiPKtS7_iiiiiibS2_i,(.L_x_3925 - _Z23gemm_half_q_half_kernelILi4ELi48ELb1ELb1ELi32EEvPK6__halfPKjS4_S2_PS0_iiiiPKtS7_iiiiiibS2_i)
        .other          _Z23gemm_half_q_half_kernelILi4ELi48ELb1ELb1ELi32EEvPK6__halfPKjS4_S2_PS0_iiiiPKtS7_iiiiiibS2_i,@"STO_CUDA_ENTRY STV_DEFAULT"
_Z23gemm_half_q_half_kernelILi4ELi48ELb1ELb1ELi32EEvPK6__halfPKjS4_S2_PS0_iiiiPKtS7_iiiiiibS2_i:
.text._Z23gemm_half_q_half_kernelILi4ELi48ELb1ELb1ELi32EEvPK6__halfPKjS4_S2_PS0_iiiiPKtS7_iiiiiibS2_i:
[----:B------:R-:W-:Y:S08]  /*0000*/  LDC R1, c[0x0][0x37c] ;  /* 0x0000df00ff017b82 */ /* 0x000ff00000000800 */
[----:B------:R-:W0:Y:S08]  /*0010*/  S2UR UR4, SR_CTAID.Y ;  /* 0x00000000000479c3 */ /* 0x000e300000002600 */
[----:B------:R-:W1:Y:S01]  /*0020*/  LDC R90, c[0x0][0x3a8] ;  /* 0x0000ea00ff5a7b82 */ /* 0x000e620000000800 */
[----:B0-----:R-:W-:-:S05]  /*0030*/  MOV R91, UR4 ;  /* 0x00000004005b7c02 */ /* 0x001fca0008000f00 */
[----:B-1----:R-:W-:-:S05]  /*0040*/  IMAD R39, R91, -0x4, R90 ;  /* 0xfffffffc5b277824 */ /* 0x002fca00078e025a */
[----:B------:R-:W-:-:S13]  /*0050*/  ISETP.GE.AND P0, PT, R39, 0x1, PT ;  /* 0x000000012700780c */ /* 0x000fda0003f06270 */
[----:B------:R-:W-:Y:S05]  /*0060*/  @!P0 EXIT ;  /* 0x000000000000894d */ /* 0x000fea0003800000 */
[----:B------:R-:W0:Y:S01]  /*0070*/  LDC.64 R4, c[0x0][0x3e8] ;  /* 0x0000fa00ff047b82 */ /* 0x000e220000000a00 */
[----:B------:R-:W0:Y:S01]  /*0080*/  LDCU.64 UR10, c[0x0][0x358] ;  /* 0x00006b00ff0a77ac */ /* 0x000e220008000a00 */
[----:B------:R-:W1:Y:S01]  /*0090*/  S2R R6, SR_TID.X ;  /* 0x0000000000067919 */ /* 0x000e620000002100 */
[----:B------:R-:W2:Y:S01]  /*00a0*/  LDCU UR7, c[0x0][0x3b0] ;  /* 0x00007600ff0777ac */ /* 0x000ea20008000800 */
[----:B0-----:R-:W3:Y:S01]  /*00b0*/  LDG.E.U16 R97, desc[UR10][R4.64] ;  /* 0x0000000a04617981 */ /* 0x001ee2000c1e1500 */
[----:B------:R-:W-:Y:S02]  /*00c0*/  ISETP.NE.AND P1, PT, R39, 0x1, PT ;  /* 0x000000012700780c */ /* 0x000fe40003f25270 */
[----:B------:R-:W-:Y:S01]  /*00d0*/  PRMT R95, RZ, 0x7610, R95 ;  /* 0x00007610ff5f7816 */ /* 0x000fe2000000005f */
[----:B------:R-:W0:Y:S01]  /*00e0*/  S2R R3, SR_CTAID.Z ;  /* 0x0000000000037919 */ /* 0x000e220000002700 */
[----:B------:R-:W-:Y:S02]  /*00f0*/  PRMT R94, RZ, 0x7610, R94 ;  /* 0x00007610ff5e7816 */ /* 0x000fe4000000005e */
[----:B------:R-:W-:-:S02]  /*0100*/  PRMT R93, RZ, 0x7610, R93 ;  /* 0x00007610ff5d7816 */ /* 0x000fc4000000005d */
        /* <DEDUP_REMOVED lines=17> */
.L_x_776:
[----:B------:R-:W-:Y:S01]  /*0220*/  PRMT R0, R0, 0x9910, RZ ;  /* 0x0000991000007816 */ /* 0x000fe200000000ff */
[----:B------:R-:W0:Y:S01]  /*0230*/  S2UR UR4, SR_CTAID.X ;  /* 0x00000000000479c3 */ /* 0x000e220000002500 */
[----:B------:R-:W-:Y:S02]  /*0240*/  SHF.L.U32 R99, R3, 0x5, RZ ;  /* 0x0000000503637819 */ /* 0x000fe400000006ff */
[----:B------:R-:W-:Y:S02]  /*0250*/  ISETP.NE.AND P0, PT, R0, RZ, PT ;  /* 0x000000ff0000720c */ /* 0x000fe40003f05270 */
[----:B------:R-:W-:-:S04]  /*0260*/  IADD3 R0, PT, PT, R99, 0x20, RZ ;  /* 0x0000002063007810 */ /* 0x000fc80007ffe0ff */
[----:B------:R-:W-:-:S07]  /*0270*/  VIMNMX R92, PT, PT, R0, UR7, PT ;  /* 0x00000007005c7c48 */ /* 0x000fce000bfe0100 */
        /* <DEDUP_REMOVED lines=29> */
[----:B------:R-:W-:Y:S02]  /*0450*/  IADD3 R15, PT, PT, R7, 0x40, RZ ;  /* 0x00000040070f7810 */ /* 0x000fe40007ffe0ff */
[----:B0-----:R-:W-:-:S09]  /*0460*/  IADD3 R7, PT, PT, R8, UR7, RZ ;  /* 0x0000000708077c10 */ /* 0x001fd2000fffe0ff */
[----:B------:R-:W-:Y:S05]  /*0470*/  @P0 BRA `(.L_x_780) ;  /* 0x0000000000ec0947 */ /* 0x000fea0003800000 */
[----:B------:R-:W-:Y:S02]  /*0480*/  IADD3 R4, PT, PT, RZ, -R14, RZ ;  /* 0x8000000eff047210 */ /* 0x000fe40007ffe0ff */
[----:B------:R-:W-:Y:S02]  /*0490*/  PLOP3.LUT P0, PT, PT, PT, PT, 0x80, 0x8 ;  /* 0x000000000008781c */ /* 0x000fe40003f0f070 */
[----:B------:R-:W-:-:S13]  /*04a0*/  ISETP.GT.AND P2, PT, R4, 0x3, PT ;  /* 0x000000030400780c */ /* 0x000fda0003f44270 */
[----:B------:R-:W-:Y:S05]  /*04b0*/  @!P2 BRA `(.L_x_781) ;  /* 0x000000000084a947 */ /* 0x000fea0003800000 */
[----:B------:R-:W-:-:S13]  /*04c0*/  PLOP3.LUT P0, PT, PT, PT, PT, 0x8, 0x80 ;  /* 0x000000000080781c */ /* 0x000fda0003f0e170 */
.L_x_782:
[----:B------:R-:W-:Y:S02]  /*04d0*/  IADD3 R5, P2, PT, R17, R7, RZ ;  /* 0x0000000711057210 */ /* 0x000fe40007f5e0ff */
[C---:B------:R-:W-:Y:S02]  /*04e0*/  IADD3 R8, PT, PT, R7.reuse, UR7, RZ ;  /* 0x0000000707087c10 */ /* 0x040fe4000fffe0ff */
[----:B------:R-:W-:Y:S02]  /*04f0*/  LEA.HI.X.SX32 R10, R7, RZ, 0x1, P2 ;  /* 0x000000ff070a7211 */ /* 0x000fe400010f0eff */
[----:B------:R-:W-:Y:S02]  /*0500*/  IADD3 R7, PT, PT, R8, UR7, RZ ;  /* 0x0000000708077c10 */ /* 0x000fe4000fffe0ff */
[----:B------:R-:W-:Y:S02]  /*0510*/  LEA R4, P2, R5, UR8, 0x1 ;  /* 0x0000000805047c11 */ /* 0x000fe4000f8408ff */
[----:B------:R-:W-:-:S02]  /*0520*/  IADD3 R9, P3, PT, R17, R8, RZ ;  /* 0x0000000811097210 */ /* 0x000fc40007f7e0ff */
[----:B------:R-:W-:Y:S02]  /*0530*/  IADD3 R16, PT, PT, R7, UR7, RZ ;  /* 0x0000000707107c10 */ /* 0x000fe4000fffe0ff */
        /* <DEDUP_REMOVED lines=18> */
[----:B------:R-:W-:Y:S01]  /*0660*/  IADD3 R7, PT, PT, R16, UR7, RZ ;  /* 0x0000000710077c10 */ /* 0x000fe2000fffe0ff */
[----:B--2---:R-:W-:Y:S04]  /*0670*/  STS.U16 [R15], R4 ;  /* 0x000000040f007388 */ /* 0x004fe80000000400 */
[----:B---3--:R-:W-:Y:S04]  /*0680*/  STS.U16 [R15+0x40], R8 ;  /* 0x000040080f007388 */ /* 0x008fe80000000400 */
[----:B----4-:R-:W-:Y:S04]  /*0690*/  STS.U16 [R15+0x80], R10 ;  /* 0x0000800a0f007388 */ /* 0x010fe80000000400 */
[----:B-----5:R0:W-:Y:S02]  /*06a0*/  STS.U16 [R15+0xc0], R12 ;  /* 0x0000c00c0f007388 */ /* 0x0201e40000000400 */
[----:B0-----:R-:W-:Y:S01]  /*06b0*/  IADD3 R15, PT, PT, R15, 0x100, RZ ;  /* 0x000001000f0f7810 */ /* 0x001fe20007ffe0ff */
[----:B------:R-:W-:Y:S06]  /*06c0*/  @!P2 BRA `(.L_x_782) ;  /* 0xfffffffc0080a947 */ /* 0x000fec000383ffff */
.L_x_781:
[----:B------:R-:W-:-:S04]  /*06d0*/  IADD3 R4, PT, PT, RZ, -R14, RZ ;  /* 0x8000000eff047210 */ /* 0x000fc80007ffe0ff */
[----:B------:R-:W-:-:S13]  /*06e0*/  ISETP.GT.AND P2, PT, R4, 0x1, PT ;  /* 0x000000010400780c */ /* 0x000fda0003f44270 */
[----:B------:R-:W-:Y:S05]  /*06f0*/  @!P2 BRA `(.L_x_783) ;  /* 0x000000000044a947 */ /* 0x000fea0003800000 */
[----:B------:R-:W-:Y:S02]  /*0700*/  IADD3 R10, PT, PT, R7, UR7, RZ ;  /* 0x00000007070a7c10 */ /* 0x000fe4000fffe0ff */
        /* <DEDUP_REMOVED lines=12> */
[----:B------:R-:W-:Y:S01]  /*07d0*/  IADD3 R7, PT, PT, R10, UR7, RZ ;  /* 0x000000070a077c10 */ /* 0x000fe2000fffe0ff */
[----:B--2---:R-:W-:Y:S04]  /*07e0*/  STS.U16 [R15], R4 ;  /* 0x000000040f007388 */ /* 0x004fe80000000400 */
[----:B---3--:R0:W-:Y:S02]  /*07f0*/  STS.U16 [R15+0x40], R8 ;  /* 0x000040080f007388 */ /* 0x0081e40000000400 */
[----:B0-----:R-:W-:-:S07]  /*0800*/  IADD3 R15, PT, PT, R15, 0x80, RZ ;  /* 0x000000800f0f7810 */ /* 0x001fce0007ffe0ff */
.L_x_783:
[----:B------:R-:W-:-:S13]  /*0810*/  ISETP.EQ.AND P2, PT, R14, RZ, PT ;  /* 0x000000ff0e00720c */ /* 0x000fda0003f42270 */
[----:B------:R-:W-:Y:S05]  /*0820*/  @!P0 BRA P2, `(.L_x_778) ;  /* 0x0000000400788947 */ /* 0x000fea0001000000 */
.L_x_780:
[----:B------:R-:W-:-:S04]  /*0830*/  IADD3 R5, P0, PT, R17, R7, RZ ;  /* 0x0000000711057210 */ /* 0x000fc80007f1e0ff */
[----:B------:R-:W-:Y:S02]  /*0840*/  LEA.HI.X.SX32 R8, R7, RZ, 0x1, P0 ;  /* 0x000000ff07087211 */ /* 0x000fe400000f0eff */
[----:B------:R-:W-:-:S04]  /*0850*/  LEA R4, P0, R5, UR8, 0x1 ;  /* 0x0000000805047c11 */ /* 0x000fc8000f8008ff */
[----:B------:R-:W-:-:S05]  /*0860*/  LEA.HI.X R5, R5, UR9, R8, 0x1, P0 ;  /* 0x0000000905057c11 */ /* 0x000fca00080f0c08 */
[----:B------:R-:W2:Y:S01]  /*0870*/  LDG.E.U16.CONSTANT R4, desc[UR10][R4.64] ;  /* 0x0000000a04047981 */ /* 0x000ea2000c1e9500 */
[----:B------:R-:W-:Y:S02]  /*0880*/  IADD3 R14, PT, PT, R14, 0x1, RZ ;  /* 0x000000010e0e7810 */ /* 0x000fe40007ffe0ff */
[----:B------:R-:W-:Y:S02]  /*0890*/  IADD3 R7, PT, PT, R7, UR7, RZ ;  /* 0x0000000707077c10 */ /* 0x000fe4000fffe0ff */
[----:B------:R-:W-:Y:S01]  /*08a0*/  ISETP.NE.AND P0, PT, R14, RZ, PT ;  /* 0x000000ff0e00720c */ /* 0x000fe20003f05270 */
[----:B--2---:R0:W-:Y:S02]  /*08b0*/  STS.U16 [R15], R4 ;  /* 0x000000040f007388 */ /* 0x0041e40000000400 */
[----:B0-----:R-:W-:-:S10]  /*08c0*/  IADD3 R15, PT, PT, R15, 0x40, RZ ;  /* 0x000000400f0f7810 */ /* 0x001fd40007ffe0ff */
[----:B------:R-:W-:Y:S05]  /*08d0*/  @P0 BRA `(.L_x_780) ;  /* 0xfffffffc00d40947 */ /* 0x000fea000383ffff */
[----:B------:R-:W-:Y:S05]  /*08e0*/  BRA `(.L_x_778) ;  /* 0x0000000400487947 */ /* 0x000fea0003800000 */
.L_x_779:
        /* <DEDUP_REMOVED lines=16> */
.L_x_786:
[C---:B------:R-:W-:Y:S02]  /*09f0*/  IADD3 R8, PT, PT, R15.reuse, UR7, RZ ;  /* 0x000000070f087c10 */ /* 0x040fe4000fffe0ff */
[----:B-----5:R-:W-:Y:S02]  /*0a00*/  IADD3 R5, P2, PT, R20, R15, RZ ;  /* 0x0000000f14057210 */ /* 0x020fe40007f5e0ff */
[----:B------:R-:W-:Y:S02]  /*0a10*/  IADD3 R9, PT, PT, R8, UR7, RZ ;  /* 0x0000000708097c10 */ /* 0x000fe4000fffe0ff */
[----:B------:R-:W-:Y:S02]  /*0a20*/  LEA.HI.X.SX32 R10, R15, RZ, 0x1, P2 ;  /* 0x000000ff0f0a7211 */ /* 0x000fe400010f0eff */
[----:B0-----:R-:W-:Y:S02]  /*0a30*/  LEA R4, P2, R5, UR8, 0x1 ;  /* 0x0000000805047c11 */ /* 0x001fe4000f8408ff */
[----:B------:R-:W-:-:S02]  /*0a40*/  IADD3 R12, P3, PT, R20, R8, RZ ;  /* 0x00000008140c7210 */ /* 0x000fc40007f7e0ff */
[----:B------:R-:W-:Y:S02]  /*0a50*/  IADD3 R15, PT, PT, R9, UR7, RZ ;  /* 0x00000007090f7c10 */ /* 0x000fe4000fffe0ff */
[----:B------:R-:W-:Y:S02]  /*0a60*/  LEA.HI.X R5, R5, UR9, R10, 0x1, P2 ;  /* 0x0000000905057c11 */ /* 0x000fe400090f0c0a */
[----:B------:R-:W-:Y:S02]  /*0a70*/  IADD3 R11, P4, PT, R20, R9, RZ ;  /* 0x00000009140b7210 */ /* 0x000fe40007f9e0ff */
[----:B------:R-:W-:Y:S01]  /*0a80*/  LEA.HI.X.SX32 R17, R8, RZ, 0x1, P3 ;  /* 0x000000ff08117211 */ /* 0x000fe200018f0eff */
[----:B------:R-:W2:Y:S01]  /*0a90*/  LDG.E.U16.CONSTANT R4, desc[UR10][R4.64] ;  /* 0x0000000a04047981 */ /* 0x000ea2000c1e9500 */
        /* <DEDUP_REMOVED lines=12> */
[----:B------:R-:W-:-:S04]  /*0b60*/  IADD3 R14, PT, PT, R14, 0x4, RZ ;  /* 0x000000040e0e7810 */ /* 0x000fc80007ffe0ff */
[----:B------:R-:W-:Y:S02]  /*0b70*/  ISETP.GE.AND P2, PT, R14, -0x3, PT ;  /* 0xfffffffd0e00780c */ /* 0x000fe40003f46270 */
[----:B------:R-:W-:Y:S01]  /*0b80*/  IADD3 R15, PT, PT, R15, UR7, RZ ;  /* 0x000000070f0f7c10 */ /* 0x000fe2000fffe0ff */
[----:B--2---:R-:W-:Y:S04]  /*0b90*/  STS.U16 [R7], R4 ;  /* 0x0000000407007388 */ /* 0x004fe80000000400 */
[----:B---3--:R-:W-:Y:S04]  /*0ba0*/  STS.U16 [R7+0x40], R8 ;  /* 0x0000400807007388 */ /* 0x008fe80000000400 */
[----:B----4-:R-:W-:Y:S04]  /*0bb0*/  STS.U16 [R7+0x80], R10 ;  /* 0x0000800a07007388 */ /* 0x010fe80000000400 */
[----:B------:R0:W-:Y:S02]  /*0bc0*/  STS.U16 [R7+0xc0], R12 ;  /* 0x0000c00c07007388 */ /* 0x0001e40000000400 */
[----:B0-----:R-:W-:Y:S01]  /*0bd0*/  IADD3 R7, PT, PT, R7, 0x100, RZ ;  /* 0x0000010007077810 */ /* 0x001fe20007ffe0ff */
[----:B------:R-:W-:Y:S06]  /*0be0*/  @!P2 BRA `(.L_x_786) ;  /* 0xfffffffc0080a947 */ /* 0x000fec000383ffff */
.L_x_785:
[----:B------:R-:W-:-:S04]  /*0bf0*/  IADD3 R4, PT, PT, RZ, -R14, RZ ;  /* 0x8000000eff047210 */ /* 0x000fc80007ffe0ff */
[----:B------:R-:W-:-:S13]  /*0c00*/  ISETP.GT.AND P2, PT, R4, 0x1, PT ;  /* 0x000000010400780c */ /* 0x000fda0003f44270 */
[----:B------:R-:W-:Y:S05]  /*0c10*/  @!P2 BRA `(.L_x_787) ;  /* 0x000000000048a947 */ /* 0x000fea0003800000 */
[----:B------:R-:W0:Y:S01]  /*0c20*/  LDCU.64 UR8, c[0x0][0x380] ;  /* 0x00007000ff0877ac */ /* 0x000e220008000a00 */
[C---:B------:R-:W-:Y:S02]  /*0c30*/  IADD3 R10, PT, PT, R15.reuse, UR7, RZ ;  /* 0x000000070f0a7c10 */ /* 0x040fe4000fffe0ff */
        /* <DEDUP_REMOVED lines=16> */
.L_x_787:
[----:B------:R-:W-:-:S13]  /*0d40*/  ISETP.NE.OR P0, PT, R14, RZ, P0 ;  /* 0x000000ff0e00720c */ /* 0x000fda0000705670 */
[----:B------:R-:W-:Y:S05]  /*0d50*/  @!P0 BRA `(.L_x_778) ;  /* 0x00000000002c8947 */ /* 0x000fea0003800000 */
.L_x_784:
[----:B-----5:R-:W-:-:S04]  /*0d60*/  IADD3 R5, P0, PT, R20, R15, RZ ;  /* 0x0000000f14057210 */ /* 0x020fc80007f1e0ff */
        /* <DEDUP_REMOVED lines=10> */
.L_x_778:
[----:B------:R-:W-:Y:S05]  /*0e10*/  BSYNC.RECONVERGENT B0 ;  /* 0x0000000000007941 */ /* 0x000fea0003800200 */
.L_x_777:
        /* <DEDUP_REMOVED lines=10> */
[----:B------:R-:W-:-:S03]  /*0ec0*/  IMAD R4, R91, R89, RZ ;  /* 0x000000595b047224 */ /* 0x000fc600078e02ff */
        /* <DEDUP_REMOVED lines=10> */
.L_x_791:
        /* <DEDUP_REMOVED lines=15> */
.L_x_790:
        /* <DEDUP_REMOVED lines=12> */
.L_x_792:
[----:B------:R-:W-:-:S13]  /*1120*/  ISETP.NE.OR P0, PT, R7, RZ, P0 ;  /* 0x000000ff0700720c */ /* 0x000fda0000705670 */
[----:B------:R-:W-:Y:S05]  /*1130*/  @!P0 BRA `(.L_x_788) ;  /* 0x00000000001c8947 */ /* 0x000fea0003800000 */
.L_x_789:
[----:B0-----:R-:W0:Y:S02]  /*1140*/  LDC.64 R4, c[0x0][0x3a0] ;  /* 0x0000e800ff047b82 */ /* 0x001e240000000a00 */
.L_x_793:
[C---:B0-----:R-:W-:Y:S01]  /*1150*/  IMAD.WIDE R8, R16.reuse, 0x2, R4 ;  /* 0x0000000210087825 */ /* 0x041fe200078e0204 */
[----:B------:R-:W-:Y:S02]  /*1160*/  IADD3 R7, PT, PT, R7, 0x1, RZ ;  /* 0x0000000107077810 */ /* 0x000fe40007ffe0ff */
[----:B------:R-:W-:Y:S02]  /*1170*/  IADD3 R16, PT, PT, R16, R89, RZ ;  /* 0x0000005910107210 */ /* 0x000fe40007ffe0ff */
[----:B------:R1:W-:Y:S01]  /*1180*/  STG.E.64 desc[UR10][R8.64], RZ ;  /* 0x000000ff08007986 */ /* 0x0003e2000c101b0a */
[----:B------:R-:W-:-:S13]  /*1190*/  ISETP.NE.AND P0, PT, R7, RZ, PT ;  /* 0x000000ff0700720c */ /* 0x000fda0003f05270 */
[----:B-1----:R-:W-:Y:S05]  /*11a0*/  @P0 BRA `(.L_x_793) ;  /* 0xfffffffc00e80947 */ /* 0x002fea000383ffff */
.L_x_788:
[----:B------:R-:W1:Y:S01]  /*11b0*/  LDCU UR6, c[0x0][0x3c8] ;  /* 0x00007900ff0677ac */ /* 0x000e620008000800 */
[----:B------:R-:W-:Y:S01]  /*11c0*/  BAR.SYNC.DEFER_BLOCKING 0x0 ;  /* 0x0000000000007b1d */ /* 0x000fe20000010000 */
[----:B------:R-:W-:-:S05]  /*11d0*/  ISETP.GE.AND P0, PT, R99, UR7, PT ;  /* 0x0000000763007c0c */ /* 0x000fca000bf06270 */
[----:B------:R-:W2:Y:S01]  /*11e0*/  LDCU UR5, c[0x0][0x3cc] ;  /* 0x00007980ff0577ac */ /* 0x000ea20008000800 */
[----:B------:R-:W3:Y:S01]  /*11f0*/  LDCU UR9, c[0x0][0x3d0] ;  /* 0x00007a00ff0977ac */ /* 0x000ee20008000800 */
[----:B------:R-:W4:Y:S01]  /*1200*/  LDCU UR8, c[0x0][0x3d4] ;  /* 0x00007a80ff0877ac */ /* 0x000f220008000800 */
[----:B-1----:R-:W-:Y:S01]  /*1210*/  VIMNMX R18, PT, PT, R99, UR6, PT ;  /* 0x0000000663127c48 */ /* 0x002fe2000bfe0100 */
[----:B------:R-:W1:Y:S04]  /*1220*/  LDCU UR12, c[0x0][0x3d8] ;  /* 0x00007b00ff0c77ac */ /* 0x000e680008000800 */
[----:B------:R-:W-:Y:S05]  /*1230*/  @P0 BRA `(.L_x_794) ;  /* 0x0000000000d40947 */ /* 0x000fea0003800000 */
[----:B0-----:R-:W0:Y:S01]  /*1240*/  LDC.64 R4, c[0x0][0x3b8] ;  /* 0x0000ee00ff047b82 */ /* 0x001e220000000a00 */
[----:B------:R-:W-:-:S05]  /*1250*/  SHF.L.U32 R9, R3, 0x6, RZ ;  /* 0x0000000603097819 */ /* 0x000fca00000006ff */
[----:B0-----:R-:W-:-:S05]  /*1260*/  IMAD.WIDE.U32 R8, R9, 0x2, R4 ;  /* 0x0000000209087825 */ /* 0x001fca00078e0004 */
[----:B------:R0:W5:Y:S01]  /*1270*/  LDG.E.U16.CONSTANT R3, desc[UR10][R8.64] ;  /* 0x0000000a08037981 */ /* 0x000162000c1e9500 */
[----:B------:R-:W-:Y:S01]  /*1280*/  SHF.R.S32.HI R7, RZ, 0x1f, R2 ;  /* 0x0000001fff077819 */ /* 0x000fe20000011402 */
[----:B------:R-:W-:Y:S01]  /*1290*/  UMOV UR4, URZ ;  /* 0x000000ff00047c82 */ /* 0x000fe20008000000 */
[----:B------:R-:W-:Y:S02]  /*12a0*/  SHF.L.U32 R6, R6, 0x4, RZ ;  /* 0x0000000406067819 */ /* 0x000fe400000006ff */
[----:B------:R-:W-:Y:S02]  /*12b0*/  LEA.HI R7, R7, R2, RZ, 0x3 ;  /* 0x0000000207077211 */ /* 0x000fe400078f18ff */
[----:B------:R-:W-:Y:S02]  /*12c0*/  MOV R15, R99 ;  /* 0x00000063000f7202 */ /* 0x000fe40000000f00 */
[----:B------:R-:W-:Y:S02]  /*12d0*/  LOP3.LUT R12, R6, 0x10, RZ, 0xc0, !PT ;  /* 0x00000010060c7812 */ /* 0x000fe400078ec0ff */
[----:B0-----:R-:W-:-:S07]  /*12e0*/  SHF.R.S32.HI R13, RZ, 0x3, R7 ;  /* 0x00000003ff0d7819 */ /* 0x001fce0000011407 */
.L_x_795:
[----:B------:R-:W0:Y:S01]  /*12f0*/  LDC.64 R6, c[0x0][0x390] ;  /* 0x0000e400ff067b82 */ /* 0x000e220000000a00 */
[----:B-----5:R-:W-:-:S05]  /*1300*/  IADD3 R14, PT, PT, R3, UR4, RZ ;  /* 0x00000004030e7c10 */ /* 0x020fca000fffe0ff */
[----:B------:R-:W-:-:S05]  /*1310*/  IMAD R8, R14, R89, RZ ;  /* 0x000000590e087224 */ /* 0x000fca00078e02ff */
[----:B------:R-:W-:-:S04]  /*1320*/  SHF.R.S32.HI R9, RZ, 0x1f, R8 ;  /* 0x0000001fff097819 */ /* 0x000fc80000011408 */
[----:B------:R-:W-:-:S04]  /*1330*/  LEA.HI R8, R9, R8, RZ, 0x3 ;  /* 0x0000000809087211 */ /* 0x000fc800078f18ff */
[----:B------:R-:W-:-:S05]  /*1340*/  LEA.HI.SX32 R9, R8, R13, 0x1d ;  /* 0x0000000d08097211 */ /* 0x000fca00078feaff */
[----:B0-----:R-:W-:Y:S01]  /*1350*/  IMAD.WIDE R6, R9, 0x4, R6 ;  /* 0x0000000409067825 */ /* 0x001fe200078e0206 */
[----:B------:R-:W-:Y:S01]  /*1360*/  SHF.L.U32 R11, R15, 0x1, RZ ;  /* 0x000000010f0b7819 */ /* 0x000fe200000006ff */
[----:B------:R-:W0:Y:S04]  /*1370*/  LDC.64 R8, c[0x0][0x398] ;  /* 0x0000e600ff087b82 */ /* 0x000e280000000a00 */
[----:B------:R-:W2:Y:S01]  /*1380*/  LDG.E.CONSTANT R7, desc[UR10][R6.64] ;  /* 0x0000000a06077981 */ /* 0x000ea2000c1e9900 */
[----:B------:R-:W-:-:S06]  /*1390*/  IMAD.WIDE.U32 R10, R11, 0x2, R4 ;  /* 0x000000020b0a7825 */ /* 0x000fcc00078e0004 */
[----:B------:R-:W3:Y:S01]  /*13a0*/  LDG.E.U16.CONSTANT R10, desc[UR10][R10.64+0x2] ;  /* 0x0000020a0a0a7981 */ /* 0x000ee2000c1e9500 */
[----:B0-----:R-:W-:-:S06]  /*13b0*/  IMAD.WIDE.U32 R8, R14, 0x2, R8 ;  /* 0x000000020e087825 */ /* 0x001fcc00078e0008 */
[----:B------:R0:W4:Y:S01]  /*13c0*/  LDG.E.U16.CONSTANT R8, desc[UR10][R8.64] ;  /* 0x0000000a08087981 */ /* 0x000122000c1e9500 */
[----:B------:R-:W-:Y:S01]  /*13d0*/  UIADD3 UR4, UPT, UPT, UR4, 0x1, URZ ;  /* 0x0000000104047890 */ /* 0x000fe2000fffe0ff */
        /* <DEDUP_REMOVED lines=10> */
[----:B------:R-:W-:Y:S02]  /*1480*/  IADD3 R6, PT, PT, R6, 0x1, R7 ;  /* 0x0000000106067810 */ /* 0x000fe40007ffe007 */
[----:B------:R-:W-:Y:S01]  /*1490*/  IADD3 R19, PT, PT, R16, 0x1, R19 ;  /* 0x0000000110137810 */ /* 0x000fe20007ffe013 */
[----:B------:R-:W-:Y:S01]  /*14a0*/  IMAD R7, R14, R14, R14 ;  /* 0x0000000e0e077224 */ /* 0x000fe200078e020e */
[----:B---3--:R-:W-:Y:S01]  /*14b0*/  IADD3 R15, PT, PT, R10, R15, RZ ;  /* 0x0000000f0a0f7210 */ /* 0x008fe20007ffe0ff */
[----:B------:R-:W-:Y:S01]  /*14c0*/  IMAD R16, R17, R17, R17 ;  /* 0x0000001111107224 */ /* 0x000fe200078e0211 */
[----:B------:R-:W4:Y:S02]  /*14d0*/  I2F.F16 R23, R19 ;  /* 0x0000001300177306 */ /* 0x000f240000200c00 */
[----:B------:R-:W-:-:S02]  /*14e0*/  IADD3 R7, PT, PT, R14, 0x1, R7 ;  /* 0x000000010e077810 */ /* 0x000fc40007ffe007 */
[----:B------:R-:W-:Y:S02]  /*14f0*/  IADD3 R16, PT, PT, R17, 0x1, R16 ;  /* 0x0000000111107810 */ /* 0x000fe40007ffe010 */
[----:B------:R-:W-:Y:S02]  /*1500*/  ISETP.GE.AND P0, PT, R15, R92, PT ;  /* 0x0000005c0f00720c */ /* 0x000fe40003f06270 */
[----:B0-----:R-:W0:Y:S01]  /*1510*/  I2F.F16 R9, R16 ;  /* 0x0000001000097306 */ /* 0x001e220000200c00 */
[----:B----4-:R-:W-:-:S07]  /*1520*/  HMUL2 R23, R23.H0_H0, R8.H0_H0 ;  /* 0x2000000817177232 */ /* 0x010fce0000000800 */
[----:B------:R-:W2:Y:S01]  /*1530*/  I2F.F16 R21, R6 ;  /* 0x0000000600157306 */ /* 0x000ea20000200c00 */
[----:B0-----:R-:W-:-:S07]  /*1540*/  HMUL2 R22, R9.H0_H0, R8.H0_H0 ;  /* 0x2000000809167232 */ /* 0x001fce0000000800 */
[----:B------:R-:W0:Y:S01]  /*1550*/  I2F.F16 R7, R7 ;  /* 0x0000000700077306 */ /* 0x000e220000200c00 */
[-C--:B--2---:R-:W-:Y:S02]  /*1560*/  HMUL2 R21, R21.H0_H0, R8.reuse.H0_H0 ;  /* 0x2000000815157232 */ /* 0x084fe40000000800 */
[----:B0-----:R-:W-:Y:S01]  /*1570*/  HMUL2 R20, R7.H0_H0, R8.H0_H0 ;  /* 0x2000000807147232 */ /* 0x001fe20000000800 */
[----:B------:R-:W-:Y:S06]  /*1580*/  @!P0 BRA `(.L_x_795) ;  /* 0xfffffffc00588947 */ /* 0x000fec000383ffff */
.L_x_794:
[C---:B------:R-:W-:Y:S01]  /*1590*/  ISETP.GT.AND P0, PT, R99.reuse, UR6, PT ;  /* 0x0000000663007c0c */ /* 0x040fe2000bf04270 */
[----:B0-----:R-:W-:Y:S01]  /*15a0*/  HFMA2 R5, -RZ, RZ, 0, 0 ;  /* 0x00000000ff057431 */ /* 0x001fe200000001ff */
[----:B------:R-:W-:Y:S02]  /*15b0*/  SHF.R.S32.HI R3, RZ, 0x1f, R18 ;  /* 0x0000001fff037819 */ /* 0x000fe40000011412 */
[----:B------:R-:W-:Y:S02]  /*15c0*/  CS2R R8, SRZ ;  /* 0x0000000000087805 */ /* 0x000fe4000001ff00 */
[----:B--2---:R-:W-:Y:S02]  /*15d0*/  ISETP.GT.AND P2, PT, R99, UR5, PT ;  /* 0x0000000563007c0c */ /* 0x004fe4000bf44270 */
[----:B------:R-:W-:Y:S02]  /*15e0*/  LEA.HI R3, R3, R18, RZ, 0x5 ;  /* 0x0000001203037211 */ /* 0x000fe400078f28ff */
[----:B---3--:R-:W-:-:S02]  /*15f0*/  ISETP.GT.AND P3, PT, R99, UR9, PT ;  /* 0x0000000963007c0c */ /* 0x008fc4000bf64270 */
[C---:B----4-:R-:W-:Y:S02]  /*1600*/  ISETP.GT.AND P4, PT, R99.reuse, UR8, PT ;  /* 0x0000000863007c0c */ /* 0x050fe4000bf84270 */
[----:B-1----:R-:W-:Y:S02]  /*1610*/  ISETP.GT.AND P5, PT, R99, UR12, PT ;  /* 0x0000000c63007c0c */ /* 0x002fe4000bfa4270 */
[----:B------:R-:W-:Y:S01]  /*1620*/  SHF.R.S32.HI R10, RZ, 0x5, R3 ;  /* 0x00000005ff0a7819 */ /* 0x000fe20000011403 */
[----:B------:R-:W-:Y:S01]  /*1630*/  HFMA2 R3, -RZ, RZ, 0, 0 ;  /* 0x00000000ff037431 */ /* 0x000fe200000001ff */
[----:B------:R-:W-:Y:S01]  /*1640*/  MOV R6, RZ ;  /* 0x000000ff00067202 */ /* 0x000fe20000000f00 */
[----:B------:R-:W-:Y:S08]  /*1650*/  @!P0 BRA `(.L_x_796) ;  /* 0x00000000001c8947 */ /* 0x000ff00003800000 */
[----:B------:R-:W0:Y:S02]  /*1660*/  LDC R4, c[0x0][0x3cc] ;  /* 0x0000f300ff047b82 */ /* 0x000e240000000800 */
[----:B0-----:R-:W-:-:S04]  /*1670*/  VIMNMX R3, PT, PT, R99, R4, PT ;  /* 0x0000000463037248 */ /* 0x001fc80003fe0100 */
[----:B------:R-:W-:-:S04]  /*1680*/  IADD3 R3, PT, PT, R3, -UR6, RZ ;  /* 0x8000000603037c10 */ /* 0x000fc8000fffe0ff */
[----:B------:R-:W-:-:S04]  /*1690*/  SHF.R.S32.HI R4, RZ, 0x1f, R3 ;  /* 0x0000001fff047819 */ /* 0x000fc80000011403 */
[----:B------:R-:W-:-:S04]  /*16a0*/  LEA.HI R4, R4, R3, RZ, 0x5 ;  /* 0x0000000304047211 */ /* 0x000fc800078f28ff */
[----:B------:R-:W-:-:S05]  /*16b0*/  SHF.R.S32.HI R4, RZ, 0x5, R4 ;  /* 0x00000005ff047819 */ /* 0x000fca0000011404 */
[----:B------:R-:W-:-:S07]  /*16c0*/  IMAD R3, R4, 0x6, RZ ;  /* 0x0000000604037824 */ /* 0x000fce00078e02ff */
.L_x_796:
        /* <DEDUP_REMOVED lines=8> */
.L_x_797:
        /* <DEDUP_REMOVED lines=8> */
.L_x_798:
        /* <DEDUP_REMOVED lines=8> */
.L_x_799:
        /* <DEDUP_REMOVED lines=8> */
.L_x_800:
[----:B------:R-:W-:Y:S01]  /*18d0*/  LEA R3, R10, R3, 0x3 ;  /* 0x000000030a037211 */ /* 0x000fe200078e18ff */
[----:B------:R-:W0:Y:S01]  /*18e0*/  LDCU.64 UR12, c[0x0][0x388] ;  /* 0x00007100ff0c77ac */ /* 0x000e220008000a00 */
[----:B------:R-:W1:Y:S01]  /*18f0*/  S2UR UR8, SR_CgaCtaId ;  /* 0x00000000000879c3 */ /* 0x000e620000008800 */
[----:B------:R-:W-:Y:S02]  /*1900*/  SHF.R.S32.HI R4, RZ, 0x1f, R2 ;  /* 0x0000001fff047819 */ /* 0x000fe40000011402 */
[----:B------:R-:W-:Y:S01]  /*1910*/  IADD3 R3, PT, PT, R6, R3, R5 ;  /* 0x0000000306037210 */ /* 0x000fe20007ffe005 */
[----:B------:R-:W-:Y:S01]  /*1920*/  UISETP.LT.AND UP0, UPT, UR7, UR5, UPT ;  /* 0x000000050700728c */ /* 0x000fe2000bf01270 */
[----:B------:R-:W-:Y:S01]  /*1930*/  PRMT R19, RZ, 0x5410, RZ ;  /* 0x00005410ff137816 */ /* 0x000fe200000000ff */
[----:B------:R-:W-:Y:S01]  /*1940*/  UMOV UR6, 0x400 ;  /* 0x0000040000067882 */ /* 0x000fe20000000000 */
[----:B------:R-:W-:Y:S01]  /*1950*/  IADD3 R8, PT, PT, R9, R3, R8 ;  /* 0x0000000309087210 */ /* 0x000fe20007ffe008 */
[----:B------:R-:W-:Y:S01]  /*1960*/  USEL UR4, UR7, UR5, UP0 ;  /* 0x0000000507047287 */ /* 0x000fe20008000000 */
[----:B------:R-:W-:-:S02]  /*1970*/  PRMT R18, RZ, 0x5410, RZ ;  /* 0x00005410ff127816 */ /* 0x000fc400000000ff */
[----:B------:R-:W-:Y:S01]  /*1980*/  PRMT R17, RZ, 0x5410, RZ ;  /* 0x00005410ff117816 */ /* 0x000fe200000000ff */
[----:B------:R-:W-:Y:S01]  /*1990*/  IMAD R3, R8, R89, RZ ;  /* 0x0000005908037224 */ /* 0x000fe200078e02ff */
[----:B------:R-:W-:Y:S02]  /*19a0*/  PRMT R16, RZ, 0x5410, RZ ;  /* 0x00005410ff107816 */ /* 0x000fe400000000ff */
[----:B------:R-:W-:Y:S02]  /*19b0*/  PRMT R15, RZ, 0x5410, RZ ;  /* 0x00005410ff0f7816 */ /* 0x000fe400000000ff */
[----:B------:R-:W-:Y:S02]  /*19c0*/  IADD3 R2, P0, PT, R2, R3, RZ ;  /* 0x0000000302027210 */ /* 0x000fe40007f1e0ff */
[----:B------:R-:W-:Y:S02]  /*19d0*/  PRMT R14, RZ, 0x5410, RZ ;  /* 0x00005410ff0e7816 */ /* 0x000fe400000000ff */
[----:B------:R-:W-:-:S02]  /*19e0*/  LEA.HI.X.SX32 R3, R3, R4, 0x1, P0 ;  /* 0x0000000403037211 */ /* 0x000fc400000f0eff */
[C---:B0-----:R-:W-:Y:S01]  /*19f0*/  LEA R36, P0, R2.reuse, UR12, 0x2 ;  /* 0x0000000c02247c11 */ /* 0x041fe2000f8010ff */
[----:B-1----:R-:W-:Y:S01]  /*1a00*/  ULEA UR6, UR8, UR6, 0x18 ;  /* 0x0000000608067291 */ /* 0x002fe2000f8ec0ff */
[----:B------:R-:W-:Y:S02]  /*1a10*/  PRMT R13, RZ, 0x5410, RZ ;  /* 0x00005410ff0d7816 */ /* 0x000fe400000000ff */
[----:B------:R-:W-:Y:S02]  /*1a20*/  LEA.HI.X R37, R2, UR13, R3, 0x2, P0 ;  /* 0x0000000d02257c11 */ /* 0x000fe400080f1403 */
[----:B------:R-:W-:Y:S02]  /*1a30*/  ISETP.LT.AND P0, PT, R99, UR4, PT ;  /* 0x0000000463007c0c */ /* 0x000fe4000bf01270 */
[----:B------:R-:W-:Y:S01]  /*1a40*/  UMOV UR4, UR6 ;  /* 0x0000000600047c82 */ /* 0x000fe20008000000 */
[----:B------:R-:W-:-:S10]  /*1a50*/  PRMT R12, RZ, 0x5410, RZ ;  /* 0x00005410ff0c7816 */ /* 0x000fd400000000ff */
[----:B------:R-:W-:Y:S05]  /*1a60*/  @!P0 BRA `(.L_x_801) ;  /* 0x0000002800a08947 */ /* 0x000fea0003800000 */
[C---:B------:R-:W-:Y:S01]  /*1a70*/  IMAD.WIDE R4, R89.reuse, 0x4, R36 ;  /* 0x0000000459047825 */ /* 0x040fe200078e0224 */
[----:B------:R-:W2:Y:S03]  /*1a80*/  LDG.E.128.CONSTANT R12, desc[UR10][R36.64] ;  /* 0x0000000a240c7981 */ /* 0x000ea6000c1e9d00 */
[----:B------:R-:W-:Y:S02]  /*1a90*/  IMAD.WIDE R2, R89, 0x4, R4 ;  /* 0x0000000459027825 */ /* 0x000fe400078e0204 */
[----:B------:R-:W3:Y:S04]  /*1aa0*/  LDG.E.128.CONSTANT R4, desc[UR10][R4.64] ;  /* 0x0000000a04047981 */ /* 0x000ee8000c1e9d00 */
[----:B------:R-:W4:Y:S01]  /*1ab0*/  LDG.E.128.CONSTANT R8, desc[UR10][R2.64] ;  /* 0x0000000a02087981 */ /* 0x000f22000c1e9d00 */
[----:B------:R-:W-:-:S02]  /*1ac0*/  ISETP.NE.AND P2, PT, R97, RZ, PT ;  /* 0x000000ff6100720c */ /* 0x000fc40003f45270 */
[----:B------:R-:W-:Y:S02]  /*1ad0*/  PRMT R19, RZ, 0x7610, R19 ;  /* 0x00007610ff137816 */ /* 0x000fe40000000013 */
[--C-:B--2---:R-:W-:Y:S02]  /*1ae0*/  SHF.R.U32.HI R16, RZ, 0xc, R13.reuse ;  /* 0x0000000cff107819 */ /* 0x104fe4000001160d */
[----:B------:R-:W-:Y:S02]  /*1af0*/  LOP3.LUT R26, R13, 0x3f003f, RZ, 0xc0, !PT ;  /* 0x003f003f0d1a7812 */ /* 0x000fe400078ec0ff */
[----:B------:R-:W-:Y:S02]  /*1b00*/  SHF.R.U32.HI R27, RZ, 0x6, R13 ;  /* 0x00000006ff1b7819 */ /* 0x000fe4000001160d */
[----:B------:R-:W-:Y:S02]  /*1b10*/  LOP3.LUT R28, R14, 0x3f003f, RZ, 0xc0, !PT ;  /* 0x003f003f0e1c7812 */ /* 0x000fe400078ec0ff */
[----:B------:R-:W-:-:S02]  /*1b20*/  SHF.R.U32.HI R34, RZ, 0x6, R14 ;  /* 0x00000006ff227819 */ /* 0x000fc4000001160e */
[----:B------:R-:W-:Y:S02]  /*1b30*/  SHF.R.U32.HI R17, RZ, 0xc, R14 ;  /* 0x0000000cff117819 */ /* 0x000fe4000001160e */
[----:B------:R-:W-:Y:S02]  /*1b40*/  LOP3.LUT R41, R15, 0x3f003f, RZ, 0xc0, !PT ;  /* 0x003f003f0f297812 */ /* 0x000fe400078ec0ff */
[--C-:B------:R-:W-:Y:S02]  /*1b50*/  SHF.R.U32.HI R44, RZ, 0x6, R15.reuse ;  /* 0x00000006ff2c7819 */ /* 0x100fe4000001160f */
[----:B------:R-:W-:Y:S02]  /*1b60*/  SHF.R.U32.HI R35, RZ, 0xc, R15 ;  /* 0x0000000cff237819 */ /* 0x000fe4000001160f */
[----:B----4-:R-:W-:Y:S02]  /*1b70*/  SHF.R.U32.HI R13, RZ, 0x8, R8 ;  /* 0x00000008ff0d7819 */ /* 0x010fe40000011608 */
[----:B------:R-:W-:-:S02]  /*1b80*/  LOP3.LUT R29, R8, 0x3f003f, RZ, 0xc0, !PT ;  /* 0x003f003f081d7812 */ /* 0x000fc400078ec0ff */
[--C-:B------:R-:W-:Y:S02]  /*1b90*/  SHF.R.U32.HI R30, RZ, 0x6, R8.reuse ;  /* 0x00000006ff1e7819 */ /* 0x100fe40000011608 */
[----:B------:R-:W-:Y:S02]  /*1ba0*/  SHF.R.U32.HI R14, RZ, 0xa, R8 ;  /* 0x0000000aff0e7819 */ /* 0x000fe40000011608 */
[----:B------:R-:W-:Y:S02]  /*1bb0*/  LOP3.LUT R24, R12, 0x3f003f, RZ, 0xc0, !PT ;  /* 0x003f003f0c187812 */ /* 0x000fe400078ec0ff */
[----:B------:R-:W-:Y:S02]  /*1bc0*/  SHF.R.U32.HI R25, RZ, 0x6, R12 ;  /* 0x00000006ff197819 */ /* 0x000fe4000001160c */
[----:B------:R-:W-:Y:S02]  /*1bd0*/  SHF.R.U32.HI R8, RZ, 0x8, R9 ;  /* 0x00000008ff087819 */ /* 0x000fe40000011609 */
[----:B------:R-:W-:-:S02]  /*1be0*/  LOP3.LUT R32, R9, 0x3f003f, RZ, 0xc0, !PT ;  /* 0x003f003f09207812 */ /* 0x000fc400078ec0ff */
[--C-:B------:R-:W-:Y:S02]  /*1bf0*/  SHF.R.U32.HI R33, RZ, 0x6, R9.reuse ;  /* 0x00000006ff217819 */ /* 0x100fe40000011609 */
[----:B------:R-:W-:Y:S02]  /*1c00*/  SHF.R.U32.HI R15, RZ, 0xa, R9 ;  /* 0x0000000aff0f7819 */ /* 0x000fe40000011609 */
[----:B------:R-:W-:Y:S02]  /*1c10*/  SHF.R.U32.HI R12, RZ, 0xc, R12 ;  /* 0x0000000cff0c7819 */ /* 0x000fe4000001160c */
[----:B------:R-:W-:Y:S02]  /*1c20*/  LOP3.LUT R9, R16, 0xf000f, RZ, 0xc0, !PT ;  /* 0x000f000f10097812 */ /* 0x000fe400078ec0ff */
[----:B------:R-:W-:Y:S02]  /*1c30*/  SHF.R.U32.HI R31, RZ, 0x8, R10 ;  /* 0x00000008ff1f7819 */ /* 0x000fe4000001160a */
[----:B------:R-:W-:-:S02]  /*1c40*/  SHF.R.U32.HI R36, RZ, 0x8, R11 ;  /* 0x00000008ff247819 */ /* 0x000fc4000001160b */
[----:B------:R-:W-:Y:S02]  /*1c50*/  LOP3.LUT R12, R12, 0xf000f, RZ, 0xc0, !PT ;  /* 0x000f000f0c0c7812 */ /* 0x000fe400078ec0ff */
[----:B------:R-:W-:Y:S02]  /*1c60*/  LOP3.LUT R16, R17, 0xf000f, RZ, 0xc0, !PT ;  /* 0x000f000f11107812 */ /* 0x000fe400078ec0ff */
[----:B------:R-:W-:Y:S02]  /*1c70*/  LOP3.LUT R35, R35, 0xf000f, RZ, 0xc0, !PT ;  /* 0x000f000f23237812 */ /* 0x000fe400078ec0ff */
[----:B------:R-:W-:Y:S02]  /*1c80*/  LOP3.LUT R38, R9, 0x300030, R8, 0xf8, !PT ;  /* 0x0030003009267812 */ /* 0x000fe400078ef808 */
[----:B---3--:R-:W-:Y:S02]  /*1c90*/  LOP3.LUT R8, R4, 0x3f003f, RZ, 0xc0, !PT ;  /* 0x003f003f04087812 */ /* 0x008fe400078ec0ff */
[----:B------:R-:W-:-:S02]  /*1ca0*/  SHF.R.U32.HI R9, RZ, 0x6, R4 ;  /* 0x00000006ff097819 */ /* 0x000fc40000011604 */
[----:B------:R-:W-:Y:S02]  /*1cb0*/  SHF.R.U32.HI R4, RZ, 0xc, R4 ;  /* 0x0000000cff047819 */ /* 0x000fe40000011604 */
[----:B------:R-:W-:Y:S02]  /*1cc0*/  LOP3.LUT R45, R7, 0x3f003f, RZ, 0xc0, !PT ;  /* 0x003f003f072d7812 */ /* 0x000fe400078ec0ff */
[----:B------:R-:W-:Y:S02]  /*1cd0*/  SHF.R.U32.HI R50, RZ, 0x6, R7 ;  /* 0x00000006ff327819 */ /* 0x000fe40000011607 */
[----:B------:R-:W-:Y:S02]  /*1ce0*/  LOP3.LUT R42, R10, 0x3f003f, RZ, 0xc0, !PT ;  /* 0x003f003f0a2a7812 */ /* 0x000fe400078ec0ff */
[--C-:B------:R-:W-:Y:S02]  /*1cf0*/  SHF.R.U32.HI R43, RZ, 0x6, R10.reuse ;  /* 0x00000006ff2b7819 */ /* 0x100fe4000001160a */
[----:B------:R-:W-:-:S02]  /*1d00*/  SHF.R.U32.HI R37, RZ, 0xa, R10 ;  /* 0x0000000aff257819 */ /* 0x000fc4000001160a */
[----:B------:R-:W-:Y:S02]  /*1d10*/  SHF.R.U32.HI R7, RZ, 0xc, R7 ;  /* 0x0000000cff077819 */ /* 0x000fe40000011607 */
[----:B------:R-:W-:Y:S02]  /*1d20*/  LOP3.LUT R51, R11, 0x3f003f, RZ, 0xc0, !PT ;  /* 0x003f003f0b337812 */ /* 0x000fe400078ec0ff */
[--C-:B------:R-:W-:Y:S02]  /*1d30*/  SHF.R.U32.HI R53, RZ, 0x6, R11.reuse ;  /* 0x00000006ff357819 */ /* 0x100fe4000001160b */
[----:B------:R-:W-:Y:S02]  /*1d40*/  SHF.R.U32.HI R47, RZ, 0xa, R11 ;  /* 0x0000000aff2f7819 */ /* 0x000fe4000001160b */
[----:B------:R-:W-:Y:S02]  /*1d50*/  LOP3.LUT R10, R12, 0x300030, R13, 0xf8, !PT ;  /* 0x003000300c0a7812 */ /* 0x000fe400078ef80d */
[----:B------:R-:W-:-:S02]  /*1d60*/  LOP3.LUT R46, R16, 0x300030, R31, 0xf8, !PT ;  /* 0x00300030102e7812 */ /* 0x000fc400078ef81f */
[----:B------:R-:W-:Y:S02]  /*1d70*/  LOP3.LUT R54, R35, 0x300030, R36, 0xf8, !PT ;  /* 0x0030003023367812 */ /* 0x000fe400078ef824 */
[----:B------:R-:W-:Y:S02]  /*1d80*/  LOP3.LUT R11, R5, 0x3f003f, RZ, 0xc0, !PT ;  /* 0x003f003f050b7812 */ /* 0x000fe400078ec0ff */
[--C-:B------:R-:W-:Y:S02]  /*1d90*/  SHF.R.U32.HI R31, RZ, 0x6, R5.reuse ;  /* 0x00000006ff1f7819 */ /* 0x100fe40000011605 */
[----:B------:R-:W-:Y:S02]  /*1da0*/  SHF.R.U32.HI R12, RZ, 0xc, R5 ;  /* 0x0000000cff0c7819 */ /* 0x000fe40000011605 */
[----:B------:R-:W-:Y:S02]  /*1db0*/  LOP3.LUT R35, R6, 0x3f003f, RZ, 0xc0, !PT ;  /* 0x003f003f06237812 */ /* 0x000fe400078ec0ff */
[----:B------:R-:W-:-:S02]  /*1dc0*/  SHF.R.U32.HI R36, RZ, 0x6, R6 ;  /* 0x00000006ff247819 */ /* 0x000fc40000011606 */
[----:B------:R-:W-:Y:S02]  /*1dd0*/  SHF.R.U32.HI R6, RZ, 0xc, R6 ;  /* 0x0000000cff067819 */ /* 0x000fe40000011606 */
[----:B------:R-:W-:Y:S02]  /*1de0*/  LOP3.LUT R5, R4, 0xf000f, RZ, 0xc0, !PT ;  /* 0x000f000f04057812 */ /* 0x000fe400078ec0ff */
        /* <DEDUP_REMOVED lines=24> */
[----:B------:R-:W-:Y:S02]  /*1f70*/  LOP3.LUT R5, R5, 0x300030, R14, 0xf8, !PT ;  /* 0x0030003005057812 */ /* 0x000fe400078ef80e */
[----:B------:R-:W-:Y:S02]  /*1f80*/  LOP3.LUT R40, R12, 0x300030, R15, 0xf8, !PT ;  /* 0x003000300c287812 */ /* 0x000fe400078ef80f */
[----:B------:R-:W-:-:S02]  /*1f90*/  LOP3.LUT R9, R9, 0x3f003f, RZ, 0xc0, !PT ;  /* 0x003f003f09097812 */ /* 0x000fc400078ec0ff */
        /* <DEDUP_REMOVED lines=33> */
[----:B------:R-:W-:Y:S01]  /*21b0*/  HADD2 R40, R52, -1056, -1056 ;  /* 0xe420e42034287430 */ /* 0x000fe20000000000 */
[----:B------:R-:W-:Y:S01]  /*21c0*/  PRMT R17, RZ, 0x5410, RZ ;  /* 0x00005410ff117816 */ /* 0x000fe200000000ff */
        /* <DEDUP_REMOVED lines=9> */
[----:B------:R-:W-:Y:S01]  /*2260*/  PRMT R12, RZ, 0x7610, R12 ;  /* 0x00007610ff0c7816 */ /* 0x000fe2000000000c */
        /* <DEDUP_REMOVED lines=18> */
[----:B------:R-:W0:Y:S01]  /*2390*/  LDS.128 R4, [UR6] ;  /* 0x00000006ff047984 */ /* 0x000e220008000c00 */
[----:B------:R-:W-:Y:S02]  /*23a0*/  PRMT R23, R23, 0x5410, R22 ;  /* 0x0000541017177816 */ /* 0x000fe40000000016 */
[----:B-----5:R-:W-:Y:S01]  /*23b0*/  PRMT R21, R21, 0x5410, R20 ;  /* 0x0000541015157816 */ /* 0x020fe20000000014 */
        /* <DEDUP_REMOVED lines=41> */
.L_x_802:
[----:B------:R-:W-:Y:S01]  /*2650*/  PRMT R12, R12, 0x5410, RZ ;  /* 0x000054100c0c7816 */ /* 0x000fe200000000ff */
[----:B------:R-:W-:Y:S01]  /*2660*/  IMAD.WIDE R2, R89, 0x4, R2 ;  /* 0x0000000459027825 */ /* 0x000fe200078e0202 */
[----:B------:R-:W-:Y:S06]  /*2670*/  @!P1 BRA `(.L_x_803) ;  /* 0x0000000800609947 */ /* 0x000fec0003800000 */
[----:B------:R-:W-:Y:S02]  /*2680*/  PRMT R4, R94, 0x9910, RZ ;  /* 0x000099105e047816 */ /* 0x000fe400000000ff */
[----:B------:R-:W-:Y:S02]  /*2690*/  ISETP.NE.AND P3, PT, R39, 0x2, PT ;  /* 0x000000022700780c */ /* 0x000fe40003f65270 */
[----:B------:R-:W-:Y:S02]  /*26a0*/  ISETP.NE.AND P0, PT, R4, RZ, PT ;  /* 0x000000ff0400720c */ /* 0x000fe40003f05270 */
[----:B------:R-:W-:Y:S02]  /*26b0*/  PRMT R15, RZ, 0x5410, RZ ;  /* 0x00005410ff0f7816 */ /* 0x000fe400000000ff */
[----:B------:R-:W-:Y:S02]  /*26c0*/  PRMT R14, RZ, 0x5410, RZ ;  /* 0x00005410ff0e7816 */ /* 0x000fe400000000ff */
[----:B------:R-:W-:-:S02]  /*26d0*/  PRMT R13, RZ, 0x5410, RZ ;  /* 0x00005410ff0d7816 */ /* 0x000fc400000000ff */
[----:B------:R-:W-:-:S05]  /*26e0*/  PRMT R17, RZ, 0x7610, R17 ;  /* 0x00007610ff117816 */ /* 0x000fca0000000011 */
[----:B------:R-:W-:Y:S05]  /*26f0*/  @!P0 BRA `(.L_x_804) ;  /* 0x0000000000b08947 */ /* 0x000fea0003800000 */
[----:B------:R-:W0:Y:S01]  /*2700*/  LDS.128 R4, [UR6+0x40] ;  /* 0x00004006ff047984 */ /* 0x000e220008000c00 */
        /* <DEDUP_REMOVED lines=43> */
.L_x_804:
        /* <DEDUP_REMOVED lines=8> */
[----:B------:R-:W-:-:S05]  /*2a40*/  PRMT R15, RZ, 0x7610, R15 ;  /* 0x00007610ff0f7816 */ /* 0x000fca000000000f */
[----:B------:R-:W-:Y:S06]  /*2a50*/  @!P3 BRA `(.L_x_805) ;  /* 0x0000000000b0b947 */ /* 0x000fec0003800000 */
        /* <DEDUP_REMOVED lines=44> */
.L_x_805:
[----:B------:R-:W-:Y:S01]  /*2d20*/  PRMT R12, RZ, 0x5410, RZ ;  /* 0x00005410ff0c7816 */ /* 0x000fe200000000ff */
[----:B------:R-:W-:Y:S06]  /*2d30*/  @P0 BRA `(.L_x_803) ;  /* 0x0000000000b00947 */ /* 0x000fec0003800000 */
        /* <DEDUP_REMOVED lines=44> */
.L_x_803:
[C---:B------:R-:W-:Y:S01]  /*3000*/  IMAD.WIDE R8, R89.reuse, 0x4, R2 ;  /* 0x0000000459087825 */ /* 0x040fe200078e0202 */
[----:B------:R-:W2:Y:S03]  /*3010*/  LDG.E.128.CONSTANT R4, desc[UR10][R2.64] ;  /* 0x0000000a02047981 */ /* 0x000ea6000c1e9d00 */
[----:B------:R-:W-:Y:S02]  /*3020*/  IMAD.WIDE R36, R89, 0x4, R8 ;  /* 0x0000000459247825 */ /* 0x000fe400078e0208 */
[----:B------:R-:W3:Y:S04]  /*3030*/  LDG.E.128.CONSTANT R8, desc[UR10][R8.64] ;  /* 0x0000000a08087981 */ /* 0x000ee8000c1e9d00 */
[----:B------:R-:W4:Y:S01]  /*3040*/  LDG.E.128.CONSTANT R24, desc[UR10][R36.64] ;  /* 0x0000000a24187981 */ /* 0x000f22000c1e9d00 */
[----:B------:R-:W-:Y:S01]  /*3050*/  UIADD3 UR4, UPT, UPT, UR6, 0x40, URZ ;  /* 0x0000004006047890 */ /* 0x000fe2000fffe0ff */
[----:B--2---:R-:W-:-:S02]  /*3060*/  LOP3.LUT R28, R4, 0x3f003f, RZ, 0xc0, !PT ;  /* 0x003f003f041c7812 */ /* 0x004fc400078ec0ff */
[--C-:B------:R-:W-:Y:S02]  /*3070*/  SHF.R.U32.HI R29, RZ, 0x6, R4.reuse ;  /* 0x00000006ff1d7819 */ /* 0x100fe40000011604 */
[----:B------:R-:W-:Y:S02]  /*3080*/  SHF.R.U32.HI R4, RZ, 0xc, R4 ;  /* 0x0000000cff047819 */ /* 0x000fe40000011604 */
[----:B------:R-:W-:Y:S02]  /*3090*/  LOP3.LUT R47, R7, 0x3f003f, RZ, 0xc0, !PT ;  /* 0x003f003f072f7812 */ /* 0x000fe400078ec0ff */
[----:B------:R-:W-:Y:S02]  /*30a0*/  SHF.R.U32.HI R48, RZ, 0x6, R7 ;  /* 0x00000006ff307819 */ /* 0x000fe40000011607 */
[----:B------:R-:W-:Y:S02]  /*30b0*/  SHF.R.U32.HI R32, RZ, 0xc, R5 ;  /* 0x0000000cff207819 */ /* 0x000fe40000011605 */
[----:B------:R-:W-:-:S02]  /*30c0*/  SHF.R.U32.HI R38, RZ, 0xc, R6 ;  /* 0x0000000cff267819 */ /* 0x000fc40000011606 */
[----:B------:R-:W-:Y:S02]  /*30d0*/  SHF.R.U32.HI R7, RZ, 0xc, R7 ;  /* 0x0000000cff077819 */ /* 0x000fe40000011607 */
[--C-:B----4-:R-:W-:Y:S02]  /*30e0*/  SHF.R.U32.HI R35, RZ, 0x8, R25.reuse ;  /* 0x00000008ff237819 */ /* 0x110fe40000011619 */
[----:B------:R-:W-:Y:S02]  /*30f0*/  LOP3.LUT R33, R25, 0x3f003f, RZ, 0xc0, !PT ;  /* 0x003f003f19217812 */ /* 0x000fe400078ec0ff */
[--C-:B------:R-:W-:Y:S02]  /*3100*/  SHF.R.U32.HI R34, RZ, 0x6, R25.reuse ;  /* 0x00000006ff227819 */ /* 0x100fe40000011619 */
[----:B------:R-:W-:Y:S02]  /*3110*/  SHF.R.U32.HI R40, RZ, 0xa, R25 ;  /* 0x0000000aff287819 */ /* 0x000fe40000011619 */
[----:B------:R-:W-:-:S02]  /*3120*/  LOP3.LUT R3, R4, 0xf000f, RZ, 0xc0, !PT ;  /* 0x000f000f04037812 */ /* 0x000fc400078ec0ff */
[----:B------:R-:W-:Y:S02]  /*3130*/  SHF.R.U32.HI R2, RZ, 0x8, R24 ;  /* 0x00000008ff027819 */ /* 0x000fe40000011618 */
[----:B------:R-:W-:Y:S02]  /*3140*/  SHF.R.U32.HI R25, RZ, 0x8, R26 ;  /* 0x00000008ff197819 */ /* 0x000fe4000001161a */
[----:B------:R-:W-:Y:S02]  /*3150*/  SHF.R.U32.HI R43, RZ, 0x8, R27 ;  /* 0x00000008ff2b7819 */ /* 0x000fe4000001161b */
[----:B------:R-:W-:Y:S02]  /*3160*/  LOP3.LUT R32, R32, 0xf000f, RZ, 0xc0, !PT ;  /* 0x000f000f20207812 */ /* 0x000fe400078ec0ff */
[----:B------:R-:W-:Y:S02]  /*3170*/  LOP3.LUT R4, R38, 0xf000f, RZ, 0xc0, !PT ;  /* 0x000f000f26047812 */ /* 0x000fe400078ec0ff */
[----:B------:R-:W-:-:S02]  /*3180*/  LOP3.LUT R50, R7, 0xf000f, RZ, 0xc0, !PT ;  /* 0x000f000f07327812 */ /* 0x000fc400078ec0ff */
[----:B------:R-:W-:Y:S02]  /*3190*/  LOP3.LUT R7, R3, 0x300030, R2, 0xf8, !PT ;  /* 0x0030003003077812 */ /* 0x000fe400078ef802 */
[----:B------:R-:W-:Y:S02]  /*31a0*/  LOP3.LUT R38, R32, 0x300030, R35, 0xf8, !PT ;  /* 0x0030003020267812 */ /* 0x000fe400078ef823 */
[----:B------:R-:W-:Y:S02]  /*31b0*/  LOP3.LUT R46, R4, 0x300030, R25, 0xf8, !PT ;  /* 0x00300030042e7812 */ /* 0x000fe400078ef819 */
[----:B------:R-:W-:Y:S02]  /*31c0*/  LOP3.LUT R54, R50, 0x300030, R43, 0xf8, !PT ;  /* 0x0030003032367812 */ /* 0x000fe400078ef82b */
[----:B---3--:R-:W-:Y:S02]  /*31d0*/  LOP3.LUT R3, R8, 0x3f003f, RZ, 0xc0, !PT ;  /* 0x003f003f08037812 */ /* 0x008fe400078ec0ff */
[----:B------:R-:W-:-:S02]  /*31e0*/  SHF.R.U32.HI R4, RZ, 0x6, R8 ;  /* 0x00000006ff047819 */ /* 0x000fc40000011608 */
[----:B------:R-:W-:Y:S02]  /*31f0*/  SHF.R.U32.HI R2, RZ, 0xc, R9 ;  /* 0x0000000cff027819 */ /* 0x000fe40000011609 */
[----:B------:R-:W-:Y:S02]  /*3200*/  LOP3.LUT R35, R10, 0x3f003f, RZ, 0xc0, !PT ;  /* 0x003f003f0a237812 */ /* 0x000fe400078ec0ff */
        /* <DEDUP_REMOVED lines=17> */
[----:B------:R-:W-:Y:S02]  /*3320*/  LOP3.LUT R25, R9, 0x3f003f, RZ, 0xc0, !PT ;  /* 0x003f003f09197812 */ /* 0x000fe400078ec0ff */
[----:B------:R-:W-:Y:S02]  /*3330*/  SHF.R.U32.HI R32, RZ, 0x6, R9 ;  /* 0x00000006ff207819 */ /* 0x000fe40000011609 */
[----:B------:R-:W-:Y:S02]  /*3340*/  LOP3.LUT R11, R2, 0xf000f, RZ, 0xc0, !PT ;  /* 0x000f000f020b7812 */ /* 0x000fe400078ec0ff */
        /* <DEDUP_REMOVED lines=10> */
[----:B------:R-:W-:Y:S02]  /*33f0*/  LOP3.LUT R11, R11, 0x300030, R40, 0xf8, !PT ;  /* 0x003000300b0b7812 */ /* 0x000fe400078ef828 */
[----:B------:R-:W-:Y:S02]  /*3400*/  LOP3.LUT R42, R42, 0x3f003f, RZ, 0xc0, !PT ;  /* 0x003f003f2a2a7812 */ /* 0x000fe400078ec0ff */
[----:B------:R-:W-:Y:S02]  /*3410*/  LOP3.LUT R48, R48, 0x3f003f, RZ, 0xc0, !PT ;  /* 0x003f003f30307812 */ /* 0x000fe400078ec0ff */
[----:B------:R-:W-:-:S02]  /*3420*/  LOP3.LUT R50, R50, 0x3f003f, RZ, 0xc0, !PT ;  /* 0x003f003f32327812 */ /* 0x000fc400078ec0ff */
[----:B------:R-:W-:Y:S02]  /*3430*/  LOP3.LUT R53, R53, 0x3f003f, RZ, 0xc0, !PT ;  /* 0x003f003f35357812 */ /* 0x000fe400078ec0ff */
[----:B------:R-:W-:Y:S02]  /*3440*/  LOP3.LUT R9, R9, 0x300030, R24, 0xf8, !PT ;  /* 0x0030003009097812 */ /* 0x000fe400078ef818 */
[----:B------:R-:W-:Y:S02]  /*3450*/  LOP3.LUT R40, R27, 0x300030, R26, 0xf8, !PT ;  /* 0x003000301b287812 */ /* 0x000fe400078ef81a */
[----:B------:R-:W-:Y:S02]  /*3460*/  LOP3.LUT R56, R2, 0x300030, R55, 0xf8, !PT ;  /* 0x0030003002387812 */ /* 0x000fe400078ef837 */
        /* <DEDUP_REMOVED lines=112> */
.L_x_806:
[----:B------:R-:W-:Y:S01]  /*3b70*/  MOV R99, R0 ;  /* 0x0000000000637202 */ /* 0x000fe20000000f00 */
[----:B------:R-:W-:Y:S01]  /*3b80*/  IMAD.WIDE R36, R89, 0x4, R36 ;  /* 0x0000000459247825 */ /* 0x000fe200078e0224 */
[----:B------:R-:W-:Y:S06]  /*3b90*/  @!P1 BRA `(.L_x_801) ;  /* 0x0000000800549947 */ /* 0x000fec0003800000 */
[----:B------:R-:W-:Y:S02]  /*3ba0*/  PRMT R4, R94, 0x9910, RZ ;  /* 0x000099105e047816 */ /* 0x000fe400000000ff */
[----:B------:R-:W-:Y:S02]  /*3bb0*/  ISETP.NE.AND P1, PT, R39, 0x2, PT ;  /* 0x000000022700780c */ /* 0x000fe40003f25270 */
[----:B------:R-:W-:-:S13]  /*3bc0*/  ISETP.NE.AND P0, PT, R4, RZ, PT ;  /* 0x000000ff0400720c */ /* 0x000fda0003f05270 */
        /* <DEDUP_REMOVED lines=45> */
.L_x_807:
[----:B------:R-:W-:Y:S01]  /*3ea0*/  MOV R99, R0 ;  /* 0x0000000000637202 */ /* 0x000fe20000000f00 */
[----:B------:R-:W-:Y:S06]  /*3eb0*/  @!P1 BRA `(.L_x_801) ;  /* 0x00000004008c9947 */ /* 0x000fec0003800000 */
[----:B------:R-:W-:Y:S02]  /*3ec0*/  PRMT R4, R93, 0x9910, RZ ;  /* 0x000099105d047816 */ /* 0x000fe400000000ff */
[----:B------:R-:W-:Y:S02]  /*3ed0*/  PRMT R5, R95, 0x9910, RZ ;  /* 0x000099105f057816 */ /* 0x000fe400000000ff */
[----:B------:R-:W-:Y:S02]  /*3ee0*/  ISETP.NE.AND P1, PT, R4, RZ, PT ;  /* 0x000000ff0400720c */ /* 0x000fe40003f25270 */
[----:B------:R-:W-:-:S04]  /*3ef0*/  ISETP.NE.AND P0, PT, R5, RZ, PT ;  /* 0x000000ff0500720c */ /* 0x000fc80003f05270 */
[----:B------:R-:W-:-:S07]  /*3f00*/  ISETP.EQ.OR P0, PT, R39, 0x3, !P0 ;  /* 0x000000032700780c */ /* 0x000fce0004702670 */
        /* <DEDUP_REMOVED lines=45> */
.L_x_808:
[----:B------:R-:W-:Y:S01]  /*41e0*/  MOV R99, R0 ;  /* 0x0000000000637202 */ /* 0x000fe20000000f00 */
[----:B------:R-:W-:Y:S06]  /*41f0*/  @P0 BRA `(.L_x_801) ;  /* 0x0000000000bc0947 */ /* 0x000fec0003800000 */
[----:B------:R-:W0:Y:S01]  /*4200*/  LDS.128 R4, [UR6+0xe0] ;  /* 0x0000e006ff047984 */ /* 0x000e220008000c00 */
[----:B------:R-:W-:Y:S02]  /*4210*/  MOV R57, R24 ;  /* 0x0000001800397202 */ /* 0x000fe40000000f00 */
[----:B------:R-:W-:Y:S01]  /*4220*/  MOV R59, R25 ;  /* 0x00000019003b7202 */ /* 0x000fe20000000f00 */
[----:B------:R-:W1:Y:S01]  /*4230*/  LDS.128 R8, [UR6+0xf0] ;  /* 0x0000f006ff087984 */ /* 0x000e620008000c00 */
[----:B------:R-:W-:Y:S02]  /*4240*/  PRMT R23, R23, 0x5410, R22 ;  /* 0x0000541017177816 */ /* 0x000fe40000000016 */
[----:B-----5:R-:W-:Y:S02]  /*4250*/  PRMT R21, R21, 0x5410, R20 ;  /* 0x0000541015157816 */ /* 0x020fe40000000014 */
[----:B------:R-:W-:Y:S01]  /*4260*/  MOV R99, R0 ;  /* 0x0000000000637202 */ /* 0x000fe20000000f00 */
[----:B0-----:R-:W-:-:S02]  /*4270*/  HFMA2 R2, R2, R4, RZ ;  /* 0x0000000402027231 */ /* 0x001fc400000000ff */
[-C--:B------:R-:W-:Y:S02]  /*4280*/  HFMA2 R24, R3, R4.reuse, RZ.H0_H0 ;  /* 0x0000000403187231 */ /* 0x080fe400000400ff */
[-C--:B------:R-:W-:Y:S02]  /*4290*/  HFMA2 R25, R57, R4.reuse, RZ ;  /* 0x0000000439197231 */ /* 0x080fe400000000ff */
[----:B------:R-:W-:Y:S02]  /*42a0*/  HFMA2 R4, R59, R4, RZ.H0_H0 ;  /* 0x000000043b047231 */ /* 0x000fe400000400ff */
[-C--:B------:R-:W-:Y:S02]  /*42b0*/  HFMA2 R3, R26, R5.reuse, R2 ;  /* 0x000000051a037231 */ /* 0x080fe40000000002 */
[-C--:B------:R-:W-:Y:S02]  /*42c0*/  HFMA2 R24, R27, R5.reuse, R24 ;  /* 0x000000051b187231 */ /* 0x080fe40000000018 */
[----:B------:R-:W-:-:S02]  /*42d0*/  HFMA2 R25, R28, R5, R25 ;  /* 0x000000051c197231 */ /* 0x000fc40000000019 */
[----:B------:R-:W-:Y:S02]  /*42e0*/  HFMA2 R4, R29, R5, R4 ;  /* 0x000000051d047231 */ /* 0x000fe40000000004 */
[-C--:B------:R-:W-:Y:S02]  /*42f0*/  HFMA2 R3, R30, R6.reuse, R3 ;  /* 0x000000061e037231 */ /* 0x080fe40000000003 */
[-C--:B------:R-:W-:Y:S02]  /*4300*/  HFMA2 R24, R31, R6.reuse, R24 ;  /* 0x000000061f187231 */ /* 0x080fe40000000018 */
[-C--:B------:R-:W-:Y:S02]  /*4310*/  HFMA2 R25, R32, R6.reuse, R25 ;  /* 0x0000000620197231 */ /* 0x080fe40000000019 */
[----:B------:R-:W-:Y:S02]  /*4320*/  HFMA2 R6, R33, R6, R4 ;  /* 0x0000000621067231 */ /* 0x000fe40000000004 */
[----:B------:R-:W-:-:S02]  /*4330*/  HFMA2 R4, R41, R7, R3 ;  /* 0x0000000729047231 */ /* 0x000fc40000000003 */
[-C--:B------:R-:W-:Y:S02]  /*4340*/  HFMA2 R24, R42, R7.reuse, R24 ;  /* 0x000000072a187231 */ /* 0x080fe40000000018 */
[-C--:B------:R-:W-:Y:S02]  /*4350*/  HFMA2 R25, R43, R7.reuse, R25 ;  /* 0x000000072b197231 */ /* 0x080fe40000000019 */
[----:B------:R-:W-:Y:S02]  /*4360*/  HFMA2 R6, R44, R7, R6 ;  /* 0x000000072c067231 */ /* 0x000fe40000000006 */
[-C--:B-1----:R-:W-:Y:S02]  /*4370*/  HFMA2 R4, R34, R8.reuse, R4 ;  /* 0x0000000822047231 */ /* 0x082fe40000000004 */
        /* <DEDUP_REMOVED lines=11> */
[-C--:B------:R-:W-:Y:S02]  /*4430*/  HFMA2 R5, R53, R11.reuse, R5 ;  /* 0x0000000b35057231 */ /* 0x080fe40000000005 */
[-C--:B------:R-:W-:Y:S02]  /*4440*/  HFMA2 R24, R54, R11.reuse, R24 ;  /* 0x0000000b36187231 */ /* 0x080fe40000000018 */
[----:B------:R-:W-:-:S02]  /*4450*/  HFMA2 R25, R55, R11, R25 ;  /* 0x0000000b37197231 */ /* 0x000fc40000000019 */
        /* <DEDUP_REMOVED lines=9> */
.L_x_801:
[----:B------:R-:W-:-:S04]  /*44f0*/  VIMNMX R0, PT, PT, R92, UR9, PT ;  /* 0x000000095c007c48 */ /* 0x000fc8000bfe0100 */
[----:B------:R-:W-:-:S13]  /*4500*/  ISETP.GT.AND P0, PT, R0, R99, PT ;  /* 0x000000630000720c */ /* 0x000fda0003f04270 */
[----:B------:R-:W-:Y:S05]  /*4510*/  @!P0 BRA `(.L_x_809) ;  /* 0x0000002400548947 */ /* 0x000fea0003800000 */
[----:B------:R-:W-:Y:S01]  /*4520*/  PRMT R0, R95, 0x9910, RZ ;  /* 0x000099105f007816 */ /* 0x000fe200000000ff */
[----:B------:R-:W-:Y:S01]  /*4530*/  UIADD3 UR4, UPT, UPT, UR4, 0x80, URZ ;  /* 0x0000008004047890 */ /* 0x000fe2000fffe0ff */
[----:B------:R-:W-:Y:S02]  /*4540*/  VIMNMX.U32 R92, PT, PT, R92, UR9, PT ;  /* 0x000000095c5c7c48 */ /* 0x000fe4000bfe0000 */
[----:B------:R-:W-:-:S04]  /*4550*/  ISETP.NE.AND P0, PT, R0, RZ, PT ;  /* 0x000000ff0000720c */ /* 0x000fc80003f05270 */
[----:B------:R-:W-:-:S13]  /*4560*/  ISETP.EQ.OR P0, PT, R39, 0x3, !P0 ;  /* 0x000000032700780c */ /* 0x000fda0004702670 */
.L_x_814:
[----:B------:R-:W0:Y:S01]  /*4570*/  LDC R89, c[0x0][0x3ac] ;  /* 0x0000eb00ff597b82 */ /* 0x000e220000000800 */
[----:B------:R-:W2:Y:S01]  /*4580*/  LDG.E.128.CONSTANT R32, desc[UR10][R36.64] ;  /* 0x0000000a24207981 */ /* 0x000ea2000c1e9d00 */
[----:B------:R-:W1:Y:S01]  /*4590*/  S2R R91, SR_CTAID.Y ;  /* 0x00000000005b7919 */ /* 0x000e620000002600 */
[----:B------:R-:W-:-:S05]  /*45a0*/  HFMA2 R0, -RZ, RZ, 0, 0.03125 ;  /* 0x00002800ff007431 */ /* 0x000fca00000001ff */
[----:B------:R-:W1:Y:S01]  /*45b0*/  LDC R90, c[0x0][0x3a8] ;  /* 0x0000ea00ff5a7b82 */ /* 0x000e620000000800 */
[----:B0-----:R-:W-:-:S05]  /*45c0*/  IMAD.WIDE R2, R89, 0x4, R36 ;  /* 0x0000000459027825 */ /* 0x001fca00078e0224 */
[----:B------:R-:W3:Y:S01]  /*45d0*/  LDG.E.128.CONSTANT R28, desc[UR10][R2.64] ;  /* 0x0000000a021c7981 */ /* 0x000ee2000c1e9d00 */
[----:B------:R-:W-:-:S05]  /*45e0*/  IMAD.WIDE R40, R89, 0x4, R2 ;  /* 0x0000000459287825 */ /* 0x000fca00078e0202 */
[----:B------:R0:W4:Y:S01]  /*45f0*/  LDG.E.128.CONSTANT R24, desc[UR10][R40.64] ;  /* 0x0000000a28187981 */ /* 0x000122000c1e9d00 */
[----:B------:R-:W-:-:S05]  /*4600*/  IMAD.WIDE R44, R89, 0x4, R40 ;  /* 0x00000004592c7825 */ /* 0x000fca00078e0228 */
[----:B------:R4:W4:Y:S01]  /*4610*/  LDG.E.128.CONSTANT R8, desc[UR10][R44.64] ;  /* 0x0000000a2c087981 */ /* 0x000922000c1e9d00 */
[----:B------:R-:W-:-:S05]  /*4620*/  IMAD.WIDE R100, R89, 0x4, R44 ;  /* 0x0000000459647825 */ /* 0x000fca00078e022c */
[----:B------:R-:W4:Y:S01]  /*4630*/  LDG.E.128.CONSTANT R4, desc[UR10][R100.64] ;  /* 0x0000000a64047981 */ /* 0x000f22000c1e9d00 */
[----:B------:R-:W-:Y:S01]  /*4640*/  ISETP.NE.AND P2, PT, R97, RZ, PT ;  /* 0x000000ff6100720c */ /* 0x000fe20003f45270 */
[----:B-1----:R-:W-:-:S05]  /*4650*/  IMAD R96, R91, -0x4, R90 ;  /* 0xfffffffc5b607824 */ /* 0x002fca00078e025a */
[----:B------:R-:W-:Y:S02]  /*4660*/  ISETP.NE.AND P1, PT, R96, 0x1, PT ;  /* 0x000000016000780c */ /* 0x000fe40003f25270 */
[----:B--2---:R-:W-:Y:S02]  /*4670*/  SHF.R.U32.HI R36, RZ, 0xf, R33 ;  /* 0x0000000fff247819 */ /* 0x004fe40000011621 */
[----:B------:R-:W-:Y:S02]  /*4680*/  SHF.R.U32.HI R37, RZ, 0xf, R35 ;  /* 0x0000000fff257819 */ /* 0x000fe40000011623 */
[C---:B------:R-:W-:Y:S02]  /*4690*/  LOP3.LUT R39, R32.reuse, 0x1f001f, RZ, 0xc0, !PT ;  /* 0x001f001f20277812 */ /* 0x040fe400078ec0ff */
[----:B------:R-:W-:Y:S02]  /*46a0*/  SHF.R.U32.HI R43, RZ, 0xa, R32 ;  /* 0x0000000aff2b7819 */ /* 0x000fe40000011620 */
        /* <DEDUP_REMOVED lines=10> */
[C---:B---3--:R-:W-:Y:S02]  /*4750*/  LOP3.LUT R50, R29.reuse, 0x1f001f, RZ, 0xc0, !PT ;  /* 0x001f001f1d327812 */ /* 0x048fe400078ec0ff */
[----:B------:R-:W-:Y:S02]  /*4760*/  SHF.R.U32.HI R51, RZ, 0xa, R29 ;  /* 0x0000000aff337819 */ /* 0x000fe4000001161d */
[----:B------:R-:W-:-:S02]  /*4770*/  LOP3.LUT R60, R29, 0x3e003e0, RZ, 0xc0, !PT ;  /* 0x03e003e01d3c7812 */ /* 0x000fc400078ec0ff */
[C---:B------:R-:W-:Y:S02]  /*4780*/  LOP3.LUT R53, R30.reuse, 0x1f001f, RZ, 0xc0, !PT ;  /* 0x001f001f1e357812 */ /* 0x040fe400078ec0ff */
[--C-:B------:R-:W-:Y:S02]  /*4790*/  SHF.R.U32.HI R59, RZ, 0xa, R30.reuse ;  /* 0x0000000aff3b7819 */ /* 0x100fe4000001161e */
[----:B------:R-:W-:Y:S02]  /*47a0*/  LOP3.LUT R3, R30, 0x3e003e0, RZ, 0xc0, !PT ;  /* 0x03e003e01e037812 */ /* 0x000fe400078ec0ff */
[----:B------:R-:W-:Y:S02]  /*47b0*/  SHF.R.U32.HI R35, RZ, 0xe, R30 ;  /* 0x0000000eff237819 */ /* 0x000fe4000001161e */
[----:B------:R-:W-:Y:S02]  /*47c0*/  SHF.R.U32.HI R29, RZ, 0xe, R29 ;  /* 0x0000000eff1d7819 */ /* 0x000fe4000001161d */
[----:B------:R-:W-:-:S02]  /*47d0*/  SHF.R.U32.HI R30, RZ, 0xe, R31 ;  /* 0x0000000eff1e7819 */ /* 0x000fc4000001161f */
[----:B------:R-:W-:Y:S02]  /*47e0*/  LOP3.LUT R37, R37, 0x10001, RZ, 0xc0, !PT ;  /* 0x0001000125257812 */ /* 0x000fe400078ec0ff */
[C---:B------:R-:W-:Y:S02]  /*47f0*/  LOP3.LUT R48, R33.reuse, 0x1f001f, RZ, 0xc0, !PT ;  /* 0x001f001f21307812 */ /* 0x040fe400078ec0ff */
[----:B------:R-:W-:Y:S02]  /*4800*/  SHF.R.U32.HI R47, RZ, 0xa, R33 ;  /* 0x0000000aff2f7819 */ /* 0x000fe40000011621 */
[----:B------:R-:W-:Y:S02]  /*4810*/  LOP3.LUT R62, R33, 0x3e003e0, RZ, 0xc0, !PT ;  /* 0x03e003e0213e7812 */ /* 0x000fe400078ec0ff */
[----:B------:R-:W-:Y:S02]  /*4820*/  SHF.R.U32.HI R33, RZ, 0xe, R28 ;  /* 0x0000000eff217819 */ /* 0x000fe4000001161c */
[----:B------:R-:W-:-:S02]  /*4830*/  LOP3.LUT R32, R32, 0x10001, RZ, 0xc0, !PT ;  /* 0x0001000120207812 */ /* 0x000fc400078ec0ff */
[C---:B0-----:R-:W-:Y:S02]  /*4840*/  LOP3.LUT R41, R28.reuse, 0x1f001f, RZ, 0xc0, !PT ;  /* 0x001f001f1c297812 */ /* 0x041fe400078ec0ff */
[----:B------:R-:W-:Y:S02]  /*4850*/  SHF.R.U32.HI R38, RZ, 0xa, R28 ;  /* 0x0000000aff267819 */ /* 0x000fe4000001161c */
[----:B------:R-:W-:Y:S02]  /*4860*/  LOP3.LUT R2, R28, 0x3e003e0, RZ, 0xc0, !PT ;  /* 0x03e003e01c027812 */ /* 0x000fe400078ec0ff */
[----:B------:R-:W-:Y:S02]  /*4870*/  LOP3.LUT R34, R34, 0x10001, RZ, 0xc0, !PT ;  /* 0x0001000122227812 */ /* 0x000fe400078ec0ff */
[----:B------:R-:W-:Y:S02]  /*4880*/  LOP3.LUT R28, R36, 0x20002, R29, 0xf8, !PT ;  /* 0x00020002241c7812 */ /* 0x000fe400078ef81d */
[----:B------:R-:W-:-:S02]  /*4890*/  LOP3.LUT R30, R37, 0x20002, R30, 0xf8, !PT ;  /* 0x00020002251e7812 */ /* 0x000fc400078ef81e */
[C---:B----4-:R-:W-:Y:S02]  /*48a0*/  LOP3.LUT R36, R24.reuse, 0x1f001f, RZ, 0xc0, !PT ;  /* 0x001f001f18247812 */ /* 0x050fe400078ec0ff */
[----:B------:R-:W-:Y:S02]  /*48b0*/  SHF.R.U32.HI R37, RZ, 0xa, R24 ;  /* 0x0000000aff257819 */ /* 0x000fe40000011618 */
[----:B------:R-:W-:Y:S02]  /*48c0*/  LOP3.LUT R74, R24, 0x3e003e0, RZ, 0xc0, !PT ;  /* 0x03e003e0184a7812 */ /* 0x000fe400078ec0ff */
[C---:B------:R-:W-:Y:S02]  /*48d0*/  LOP3.LUT R44, R25.reuse, 0x1f001f, RZ, 0xc0, !PT ;  /* 0x001f001f192c7812 */ /* 0x040fe400078ec0ff */
[----:B------:R-:W-:Y:S02]  /*48e0*/  SHF.R.U32.HI R45, RZ, 0xa, R25 ;  /* 0x0000000aff2d7819 */ /* 0x000fe40000011619 */
[----:B------:R-:W-:-:S02]  /*48f0*/  LOP3.LUT R75, R25, 0x3e003e0, RZ, 0xc0, !PT ;  /* 0x03e003e0194b7812 */ /* 0x000fc400078ec0ff */
[----:B------:R-:W-:Y:S02]  /*4900*/  LOP3.LUT R33, R32, 0x20002, R33, 0xf8, !PT ;  /* 0x0002000220217812 */ /* 0x000fe400078ef821 */
[----:B------:R-:W-:Y:S02]  /*4910*/  SHF.R.U32.HI R24, RZ, 0xd, R24 ;  /* 0x0000000dff187819 */ /* 0x000fe40000011618 */
[----:B------:R-:W-:Y:S02]  /*4920*/  SHF.R.U32.HI R25, RZ, 0xd, R25 ;  /* 0x0000000dff197819 */ /* 0x000fe40000011619 */
[C---:B------:R-:W-:Y:S02]  /*4930*/  LOP3.LUT R57, R26.reuse, 0x1f001f, RZ, 0xc0, !PT ;  /* 0x001f001f1a397812 */ /* 0x040fe400078ec0ff */
[----:B------:R-:W-:Y:S02]  /*4940*/  SHF.R.U32.HI R54, RZ, 0xa, R26 ;  /* 0x0000000aff367819 */ /* 0x000fe4000001161a */
[----:B------:R-:W-:-:S02]  /*4950*/  LOP3.LUT R76, R26, 0x3e003e0, RZ, 0xc0, !PT ;  /* 0x03e003e01a4c7812 */ /* 0x000fc400078ec0ff */
[C---:B------:R-:W-:Y:S02]  /*4960*/  LOP3.LUT R68, R27.reuse, 0x1f001f, RZ, 0xc0, !PT ;  /* 0x001f001f1b447812 */ /* 0x040fe400078ec0ff */
[----:B------:R-:W-:Y:S02]  /*4970*/  SHF.R.U32.HI R66, RZ, 0xa, R27 ;  /* 0x0000000aff427819 */ /* 0x000fe4000001161b */
[----:B------:R-:W-:Y:S02]  /*4980*/  LOP3.LUT R79, R27, 0x3e003e0, RZ, 0xc0, !PT ;  /* 0x03e003e01b4f7812 */ /* 0x000fe400078ec0ff */
[----:B------:R-:W-:Y:S02]  /*4990*/  LOP3.LUT R35, R34, 0x20002, R35, 0xf8, !PT ;  /* 0x0002000222237812 */ /* 0x000fe400078ef823 */
[----:B------:R-:W-:Y:S02]  /*49a0*/  SHF.R.U32.HI R26, RZ, 0xd, R26 ;  /* 0x0000000dff1a7819 */ /* 0x000fe4000001161a */
[----:B------:R-:W-:-:S02]  /*49b0*/  SHF.R.U32.HI R27, RZ, 0xd, R27 ;  /* 0x0000000dff1b7819 */ /* 0x000fc4000001161b */
[----:B------:R-:W-:Y:S02]  /*49c0*/  LOP3.LUT R33, R33, 0x40004, R24, 0xf8, !PT ;  /* 0x0004000421217812 */ /* 0x000fe400078ef818 */
[----:B------:R-:W-:Y:S02]  /*49d0*/  LOP3.LUT R28, R28, 0x40004, R25, 0xf8, !PT ;  /* 0x000400041c1c7812 */ /* 0x000fe400078ef819 */
[----:B------:R-:W-:Y:S02]  /*49e0*/  LOP3.LUT R35, R35, 0x40004, R26, 0xf8, !PT ;  /* 0x0004000423237812 */ /* 0x000fe400078ef81a */
[----:B------:R-:W-:Y:S02]  /*49f0*/  LOP3.LUT R30, R30, 0x40004, R27, 0xf8, !PT ;  /* 0x000400041e1e7812 */ /* 0x000fe400078ef81b */
[----:B------:R-:W-:Y:S02]  /*4a00*/  SHF.R.U32.HI R24, RZ, 0xc, R8 ;  /* 0x0000000cff187819 */ /* 0x000fe40000011608 */
[----:B------:R-:W-:-:S02]  /*4a10*/  SHF.R.U32.HI R25, RZ, 0xc, R9 ;  /* 0x0000000cff197819 */ /* 0x000fc40000011609 */
[----:B------:R-:W-:Y:S02]  /*4a20*/  SHF.R.U32.HI R26, RZ, 0xc, R10 ;  /* 0x0000000cff1a7819 */ /* 0x000fe4000001160a */
        /* <DEDUP_REMOVED lines=36> */
[----:B------:R-:W-:Y:S02]  /*4c70*/  LOP3.LUT R30, R31, 0x100010, R30, 0xf8, !PT ;  /* 0x001000101f1e7812 */ /* 0x000fe400078ef81e */
[----:B------:R-:W-:Y:S02]  /*4c80*/  LOP3.LUT R31, R78, 0x100010, R7, 0xf8, !PT ;  /* 0x001000104e1f7812 */ /* 0x000fe400078ef807 */
[----:B------:R-:W-:Y:S02]  /*4c90*/  LOP3.LUT R7, R64, 0x64006400, RZ, 0xfc, !PT ;  /* 0x6400640040077812 */ /* 0x000fe400078efcff */
[----:B------:R-:W-:Y:S02]  /*4ca0*/  LOP3.LUT R63, R63, 0x64006400, RZ, 0xfc, !PT ;  /* 0x640064003f3f7812 */ /* 0x000fe400078efcff */
[----:B------:R-:W-:Y:S01]  /*4cb0*/  LOP3.LUT R39, R39, 0x64006400, RZ, 0xfc, !PT ;  /* 0x6400640027277812 */ /* 0x000fe200078efcff */
[-C--:B------:R-:W-:Y:S01]  /*4cc0*/  HFMA2 R78, R7, R0.reuse.H0_H0, -48, -48 ;  /* 0xd200d200074e7431 */ /* 0x080fe20000040000 */
[----:B------:R-:W-:Y:S01]  /*4cd0*/  LOP3.LUT R43, R43, 0x1f001f, RZ, 0xc0, !PT ;  /* 0x001f001f2b2b7812 */ /* 0x000fe200078ec0ff */
[----:B------:R-:W-:Y:S01]  /*4ce0*/  HFMA2 R87, R63, R0.H0_H0, -48, -48 ;  /* 0xd200d2003f577431 */ /* 0x000fe20000040000 */
[----:B------:R-:W-:Y:S01]  /*4cf0*/  LOP3.LUT R7, R2, 0x64006400, RZ, 0xfc, !PT ;  /* 0x6400640002077812 */ /* 0x000fe200078efcff */
[----:B------:R-:W-:Y:S01]  /*4d00*/  HADD2 R88, R39, -1040, -1040 ;  /* 0xe410e41027587430 */ /* 0x000fe20000000000 */
[----:B------:R-:W-:-:S02]  /*4d10*/  LOP3.LUT R28, R11, 0x100010, R28, 0xf8, !PT ;  /* 0x001000100b1c7812 */ /* 0x000fc400078ef81c */
[----:B------:R-:W-:Y:S02]  /*4d20*/  LOP3.LUT R43, R43, 0x64006400, RZ, 0xfc, !PT ;  /* 0x640064002b2b7812 */ /* 0x000fe400078efcff */
[----:B------:R-:W-:Y:S01]  /*4d30*/  LOP3.LUT R11, R60, 0x64006400, RZ, 0xfc, !PT ;  /* 0x640064003c0b7812 */ /* 0x000fe200078efcff */
[----:B------:R-:W-:Y:S01]  /*4d40*/  HFMA2 R60, R7, R0.H0_H0, -48, -48 ;  /* 0xd200d200073c7431 */ /* 0x000fe20000040000 */
[----:B------:R-:W-:Y:S01]  /*4d50*/  LOP3.LUT R63, R3, 0x64006400, RZ, 0xfc, !PT ;  /* 0x64006400033f7812 */ /* 0x000fe200078efcff */
[----:B------:R-:W-:Y:S01]  /*4d60*/  HADD2 R86, R43, -1040, -1040 ;  /* 0xe410e4102b567430 */ /* 0x000fe20000000000 */
        /* <DEDUP_REMOVED lines=15> */
[----:B------:R-:W-:Y:S01]  /*4e60*/  HADD2 R66, R39, -1040, -1040 ;  /* 0xe410e41027427430 */ /* 0x000fe20000000000 */
[----:B------:R-:W-:Y:S01]  /*4e70*/  LOP3.LUT R3, R74, 0x64006400, RZ, 0xfc, !PT ;  /* 0x640064004a037812 */ /* 0x000fe200078efcff */
[----:B------:R-:W-:Y:S01]  /*4e80*/  HFMA2 R83, R83, R0.H0_H0, -48, -48 ;  /* 0xd200d20053537431 */ /* 0x000fe20000040000 */
[----:B------:R-:W-:-:S02]  /*4e90*/  LOP3.LUT R103, R79, 0x64006400, RZ, 0xfc, !PT ;  /* 0x640064004f677812 */ /* 0x000fc400078efcff */
        /* <DEDUP_REMOVED lines=10> */
[----:B------:R-:W-:Y:S01]  /*4f40*/  HADD2 R71, R36, -1040, -1040 ;  /* 0xe410e41024477430 */ /* 0x000fe20000000000 */
        /* <DEDUP_REMOVED lines=22> */
[----:B------:R-:W-:Y:S01]  /*50b0*/  LOP3.LUT R29, R10, 0x100010, R29, 0xf8, !PT ;  /* 0x001000100a1d7812 */ /* 0x000fe200078ef81d */
[----:B------:R-:W-:Y:S01]  /*50c0*/  HFMA2 R10, R73, R0.H0_H0, -48, -48 ;  /* 0xd200d200490a7431 */ /* 0x000fe20000040000 */
        /* <DEDUP_REMOVED lines=83> */
[----:B------:R-:W0:Y:S01]  /*5600*/  LDS.128 R36, [UR4+-0x80] ;  /* 0xffff8004ff247984 */ /* 0x000e220008000c00 */
[----:B------:R-:W-:Y:S02]  /*5610*/  PRMT R23, R23, 0x5410, R22 ;  /* 0x0000541017177816 */ /* 0x000fe40000000016 */
[----:B-----5:R-:W-:Y:S01]  /*5620*/  PRMT R21, R21, 0x5410, R20 ;  /* 0x0000541015157816 */ /* 0x020fe20000000014 */
        /* <DEDUP_REMOVED lines=75> */
.L_x_810:
[----:B------:R-:W-:Y:S05]  /*5ae0*/  @!P1 BRA `(.L_x_811) ;  /* 0x0000000c00cc9947 */ /* 0x000fea0003800000 */
[----:B------:R-:W-:Y:S02]  /*5af0*/  PRMT R28, R94, 0x9910, RZ ;  /* 0x000099105e1c7816 */ /* 0x000fe400000000ff */
[----:B------:R-:W-:Y:S02]  /*5b00*/  ISETP.NE.AND P1, PT, R96, 0x2, PT ;  /* 0x000000026000780c */ /* 0x000fe40003f25270 */
[----:B------:R-:W-:-:S13]  /*5b10*/  ISETP.NE.AND P2, PT, R28, RZ, PT ;  /* 0x000000ff1c00720c */ /* 0x000fda0003f45270 */
[----:B------:R-:W-:Y:S05]  /*5b20*/  @!P2 BRA `(.L_x_812) ;  /* 0x000000040038a947 */ /* 0x000fea0003800000 */
        /* <DEDUP_REMOVED lines=78> */
.L_x_812:
[----:B------:R-:W-:Y:S05]  /*6010*/  @!P1 BRA `(.L_x_811) ;  /* 0x0000000800809947 */ /* 0x000fea0003800000 */
[----:B------:R-:W-:-:S04]  /*6020*/  PRMT R28, R93, 0x9910, RZ ;  /* 0x000099105d1c7816 */ /* 0x000fc800000000ff */
[----:B------:R-:W-:-:S13]  /*6030*/  ISETP.NE.AND P1, PT, R28, RZ, PT ;  /* 0x000000ff1c00720c */ /* 0x000fda0003f25270 */
[----:B------:R-:W-:Y:S05]  /*6040*/  @!P1 BRA `(.L_x_813) ;  /* 0x0000000400389947 */ /* 0x000fea0003800000 */
        /* <DEDUP_REMOVED lines=78> */
.L_x_813:
[----:B------:R-:W-:Y:S05]  /*6530*/  @P0 BRA `(.L_x_811) ;  /* 0x0000000400380947 */ /* 0x000fea0003800000 */
        /* <DEDUP_REMOVED lines=78> */
.L_x_811:
[----:B------:R-:W-:Y:S01]  /*6a20*/  IADD3 R99, PT, PT, R99, 0x20, RZ ;  /* 0x0000002063637810 */ /* 0x000fe20007ffe0ff */
[----:B------:R-:W-:Y:S01]  /*6a30*/  UIADD3 UR4, UPT, UPT, UR4, 0x40, URZ ;  /* 0x0000004004047890 */ /* 0x000fe2000fffe0ff */
[----:B------:R-:W-:Y:S02]  /*6a40*/  IMAD.WIDE R36, R89, 0x4, R100 ;  /* 0x0000000459247825 */ /* 0x000fe400078e0264 */
[----:B------:R-:W-:-:S13]  /*6a50*/  ISETP.GE.AND P1, PT, R99, R92, PT ;  /* 0x0000005c6300720c */ /* 0x000fda0003f26270 */
[----:B------:R-:W-:Y:S05]  /*6a60*/  @!P1 BRA `(.L_x_814) ;  /* 0xffffffd800c09947 */ /* 0x000fea000383ffff */
.L_x_809:
[----:B------:R-:W0:Y:S01]  /*6a70*/  S2R R0, SR_CTAID.X ;  /* 0x0000000000007919 */ /* 0x000e220000002500 */
[----:B------:R-:W1:Y:S01]  /*6a80*/  LDC.64 R4, c[0x0][0x3a0] ;  /* 0x0000e800ff047b82 */ /* 0x000e620000000a00 */
[----:B------:R-:W-:Y:S01]  /*6a90*/  SHF.L.U32 R91, R91, 0x2, RZ ;  /* 0x000000025b5b7819 */ /* 0x000fe200000006ff */
[----:B------:R-:W-:Y:S01]  /*6aa0*/  HMUL2 R19, R19, R97.H0_H0 ;  /* 0x2000006113137232 */ /* 0x000fe20000000000 */
[----:B------:R-:W0:Y:S02]  /*6ab0*/  S2R R3, SR_TID.X ;  /* 0x0000000000037919 */ /* 0x000e240000002100 */
[----:B0-----:R-:W-:-:S04]  /*6ac0*/  LEA R0, R0, R3, 0x5 ;  /* 0x0000000300007211 */ /* 0x001fc800078e28ff */
[----:B------:R-:W-:-:S05]  /*6ad0*/  SHF.L.U32 R0, R0, 0x2, RZ ;  /* 0x0000000200007819 */ /* 0x000fca00000006ff */
        /* <DEDUP_REMOVED lines=12> */
.L_x_818:
[----:B------:R-:W0:Y:S02]  /*6ba0*/  LDS R2, [R0] ;  /* 0x0000000000027984 */ /* 0x000e240000000800 */
[----:B0-----:R-:W-:-:S05]  /*6bb0*/  HADD2 R3, R2, R19 ;  /* 0x0000001302037230 */ /* 0x001fca0000000000 */
[----:B------:R-:W0:Y:S02]  /*6bc0*/  ATOMS.CAST.SPIN P1, [R0], R2, R3 ;  /* 0x000000020000758d */ /* 0x000e240001820003 */
[----:B0-----:R-:W-:Y:S05]  /*6bd0*/  @!P1 BRA `(.L_x_818) ;  /* 0xfffffffc00f09947 */ /* 0x001fea000383ffff */
[----:B------:R-:W-:Y:S05]  /*6be0*/  BRA `(.L_x_816) ;  /* 0x00000000000c7947 */ /* 0x000fea0003800000 */
.L_x_817:
[----:B------:R-:W2:Y:S02]  /*6bf0*/  LD.E R0, desc[UR10][R4.64] ;  /* 0x0000000a04007980 */ /* 0x000ea4000c101900 */
[----:B--2---:R-:W-:-:S05]  /*6c00*/  IADD3 R3, PT, PT, R19, R0, RZ ;  /* 0x0000000013037210 */ /* 0x004fca0007ffe0ff */
[----:B------:R0:W-:Y:S02]  /*6c10*/  ST.E desc[UR10][R4.64], R3 ;  /* 0x0000000304007985 */ /* 0x0001e4000c10190a */
.L_x_816:
[----:B------:R-:W-:Y:S05]  /*6c20*/  BSYNC.RECONVERGENT B0 ;  /* 0x0000000000007941 */ /* 0x000fea0003800200 */
.L_x_815:
[----:B------:R1:W-:Y:S01]  /*6c30*/  ATOM.E.ADD.F16x2.RN.STRONG.GPU P1, RZ, desc[UR10][R4.64+0x4], R97 ;  /* 0x8000046104ff79a2 */ /* 0x0003e2000c12e10a */
[----:B------:R-:W-:Y:S04]  /*6c40*/  BSSY.RECONVERGENT B0, `(.L_x_819) ;  /* 0x000000e000007945 */ /* 0x000fe80003800200 */
[----:B-1----:R-:W-:Y:S05]  /*6c50*/  @P1 BRA `(.L_x_820) ;  /* 0x0000000000301947 */ /* 0x002fea0003800000 */
[----:B------:R-:W1:Y:S02]  /*6c60*/  QSPC.E.S P1, RZ, [R4+0x4] ;  /* 0x0000040004ff73aa */ /* 0x000e640000020500 */
[----:B-1----:R-:W-:Y:S05]  /*6c70*/  @!P1 BRA `(.L_x_821) ;  /* 0x00000000001c9947 */ /* 0x002fea0003800000 */
[----:B------:R-:W-:-:S04]  /*6c80*/  MOV R2, R4 ;  /* 0x0000000400027202 */ /* 0x000fc80000000f00 */
[----:B------:R-:W-:-:S07]  /*6c90*/  MOV R0, R2 ;  /* 0x0000000200007202 */ /* 0x000fce0000000f00 */
.L_x_822:
[----:B------:R-:W0:Y:S02]  /*6ca0*/  LDS R2, [R0+0x4] ;  /* 0x0000040000027984 */ /* 0x000e240000000800 */
[----:B0-----:R-:W-:-:S05]  /*6cb0*/  HFMA2 R3, R2, 1, 1, R97 ;  /* 0x3c003c0002037831 */ /* 0x001fca0000000061 */
[----:B------:R-:W0:Y:S02]  /*6cc0*/  ATOMS.CAST.SPIN P1, [R0+0x4], R2, R3 ;  /* 0x000004020000758d */ /* 0x000e240001820003 */
[----:B0-----:R-:W-:Y:S05]  /*6cd0*/  @!P1 BRA `(.L_x_822) ;  /* 0xfffffffc00f09947 */ /* 0x001fea000383ffff */
[----:B------:R-:W-:Y:S05]  /*6ce0*/  BRA `(.L_x_820) ;  /* 0x00000000000c7947 */ /* 0x000fea0003800000 */
.L_x_821:
[----:B------:R-:W0:Y:S02]  /*6cf0*/  LD.E R0, desc[UR10][R4.64+0x4] ;  /* 0x0000040a04007980 */ /* 0x000e24000c101900 */
[----:B0-----:R-:W-:-:S05]  /*6d00*/  IADD3 R3, PT, PT, R97, R0, RZ ;  /* 0x0000000061037210 */ /* 0x001fca0007ffe0ff */
[----:B------:R1:W-:Y:S02]  /*6d10*/  ST.E desc[UR10][R4.64+0x4], R3 ;  /* 0x0000040304007985 */ /* 0x0003e4000c10190a */
.L_x_820:
[----:B------:R-:W-:Y:S05]  /*6d20*/  BSYNC.RECONVERGENT B0 ;  /* 0x0000000000007941 */ /* 0x000fea0003800200 */
.L_x_819:
        /* <DEDUP_REMOVED lines=11> */
.L_x_826:
[----:B------:R-:W0:Y:S02]  /*6de0*/  LDS R2, [R0] ;  /* 0x0000000000027984 */ /* 0x000e240000000800 */
[----:B0-----:R-:W-:-:S05]  /*6df0*/  HADD2 R3, R2, R17 ;  /* 0x0000001102037230 */ /* 0x001fca0000000000 */
[----:B------:R-:W0:Y:S02]  /*6e00*/  ATOMS.CAST.SPIN P0, [R0], R2, R3 ;  /* 0x000000020000758d */ /* 0x000e240001800003 */
[----:B0-----:R-:W-:Y:S05]  /*6e10*/  @!P0 BRA `(.L_x_826) ;  /* 0xfffffffc00f08947 */ /* 0x001fea000383ffff */
[----:B------:R-:W-:Y:S05]  /*6e20*/  BRA `(.L_x_824) ;  /* 0x00000000000c7947 */ /* 0x000fea0003800000 */
.L_x_825:
[----:B------:R-:W2:Y:S02]  /*6e30*/  LD.E R0, desc[UR10][R4.64] ;  /* 0x0000000a04007980 */ /* 0x000ea4000c101900 */
[----:B--2---:R-:W-:-:S05]  /*6e40*/  IADD3 R3, PT, PT, R17, R0, RZ ;  /* 0x0000000011037210 */ /* 0x004fca0007ffe0ff */
[----:B------:R0:W-:Y:S02]  /*6e50*/  ST.E desc[UR10][R4.64], R3 ;  /* 0x0000000304007985 */ /* 0x0001e4000c10190a */
.L_x_824:
[----:B------:R-:W-:Y:S05]  /*6e60*/  BSYNC.RECONVERGENT B0 ;  /* 0x0000000000007941 */ /* 0x000fea0003800200 */
.L_x_823:
[----:B------:R1:W-:Y:S01]  /*6e70*/  ATOM.E.ADD.F16x2.RN.STRONG.GPU P0, RZ, desc[UR10][R4.64+0x4], R7 ;  /* 0x8000040704ff79a2 */ /* 0x0003e2000c10e10a */
[----:B------:R-:W-:Y:S04]  /*6e80*/  BSSY.RECONVERGENT B0, `(.L_x_827) ;  /* 0x000000e000007945 */ /* 0x000fe80003800200 */
[----:B-1----:R-:W-:Y:S05]  /*6e90*/  @P0 BRA `(.L_x_828) ;  /* 0x0000000000300947 */ /* 0x002fea0003800000 */
[----:B------:R-:W1:Y:S02]  /*6ea0*/  QSPC.E.S P0, RZ, [R4+0x4] ;  /* 0x0000040004ff73aa */ /* 0x000e640000000500 */
[----:B-1----:R-:W-:Y:S05]  /*6eb0*/  @!P0 BRA `(.L_x_829) ;  /* 0x00000000001c8947 */ /* 0x002fea0003800000 */
[----:B------:R-:W-:-:S04]  /*6ec0*/  MOV R2, R4 ;  /* 0x0000000400027202 */ /* 0x000fc80000000f00 */
[----:B------:R-:W-:-:S07]  /*6ed0*/  MOV R0, R2 ;  /* 0x0000000200007202 */ /* 0x000fce0000000f00 */
.L_x_830:
[----:B------:R-:W0:Y:S02]  /*6ee0*/  LDS R2, [R0+0x4] ;  /* 0x0000040000027984 */ /* 0x000e240000000800 */
[----:B0-----:R-:W-:-:S05]  /*6ef0*/  HFMA2 R3, R2, 1, 1, R7 ;  /* 0x3c003c0002037831 */ /* 0x001fca0000000007 */
[----:B------:R-:W0:Y:S02]  /*6f00*/  ATOMS.CAST.SPIN P0, [R0+0x4], R2, R3 ;  /* 0x000004020000758d */ /* 0x000e240001800003 */
[----:B0-----:R-:W-:Y:S05]  /*6f10*/  @!P0 BRA `(.L_x_830) ;  /* 0xfffffffc00f08947 */ /* 0x001fea000383ffff */
[----:B------:R-:W-:Y:S05]  /*6f20*/  BRA `(.L_x_828) ;  /* 0x00000000000c7947 */ /* 0x000fea0003800000 */
.L_x_829:
[----:B------:R-:W0:Y:S02]  /*6f30*/  LD.E R0, desc[UR10][R4.64+0x4] ;  /* 0x0000040a04007980 */ /* 0x000e24000c101900 */
[----:B0-----:R-:W-:-:S05]  /*6f40*/  IADD3 R3, PT, PT, R7, R0, RZ ;  /* 0x0000000007037210 */ /* 0x001fca0007ffe0ff */
[----:B------:R1:W-:Y:S02]  /*6f50*/  ST.E desc[UR10][R4.64+0x4], R3 ;  /* 0x0000040304007985 */ /* 0x0003e4000c10190a */
.L_x_828:
[----:B------:R-:W-:Y:S05]  /*6f60*/  BSYNC.RECONVERGENT B0 ;  /* 0x0000000000007941 */ /* 0x000fea0003800200 */
.L_x_827:
        /* <DEDUP_REMOVED lines=12> */
.L_x_834:
[----:B------:R-:W0:Y:S02]  /*7030*/  LDS R2, [R0] ;  /* 0x0000000000027984 */ /* 0x000e240000000800 */
[----:B0-----:R-:W-:-:S05]  /*7040*/  HADD2 R3, R2, R15 ;  /* 0x0000000f02037230 */ /* 0x001fca0000000000 */
[----:B------:R-:W0:Y:S02]  /*7050*/  ATOMS.CAST.SPIN P0, [R0], R2, R3 ;  /* 0x000000020000758d */ /* 0x000e240001800003 */
[----:B0-----:R-:W-:Y:S05]  /*7060*/  @!P0 BRA `(.L_x_834) ;  /* 0xfffffffc00f08947 */ /* 0x001fea000383ffff */
[----:B------:R-:W-:Y:S05]  /*7070*/  BRA `(.L_x_832) ;  /* 0x00000000000c7947 */ /* 0x000fea0003800000 */
.L_x_833:
[----:B------:R-:W2:Y:S02]  /*7080*/  LD.E R0, desc[UR10][R4.64] ;  /* 0x0000000a04007980 */ /* 0x000ea4000c101900 */
[----:B--2---:R-:W-:-:S05]  /*7090*/  IADD3 R3, PT, PT, R15, R0, RZ ;  /* 0x000000000f037210 */ /* 0x004fca0007ffe0ff */
[----:B------:R0:W-:Y:S02]  /*70a0*/  ST.E desc[UR10][R4.64], R3 ;  /* 0x0000000304007985 */ /* 0x0001e4000c10190a */
.L_x_832:
[----:B------:R-:W-:Y:S05]  /*70b0*/  BSYNC.RECONVERGENT B0 ;  /* 0x0000000000007941 */ /* 0x000fea0003800200 */
.L_x_831:
[----:B------:R1:W-:Y:S01]  /*70c0*/  ATOM.E.ADD.F16x2.RN.STRONG.GPU P0, RZ, desc[UR10][R4.64+0x4], R93 ;  /* 0x8000045d04ff79a2 */ /* 0x0003e2000c10e10a */
[----:B------:R-:W-:Y:S04]  /*70d0*/  BSSY.RECONVERGENT B0, `(.L_x_835) ;  /* 0x000000e000007945 */ /* 0x000fe80003800200 */
[----:B-1----:R-:W-:Y:S05]  /*70e0*/  @P0 BRA `(.L_x_836) ;  /* 0x0000000000300947 */ /* 0x002fea0003800000 */
[----:B------:R-:W1:Y:S02]  /*70f0*/  QSPC.E.S P0, RZ, [R4+0x4] ;  /* 0x0000040004ff73aa */ /* 0x000e640000000500 */
[----:B-1----:R-:W-:Y:S05]  /*7100*/  @!P0 BRA `(.L_x_837) ;  /* 0x00000000001c8947 */ /* 0x002fea0003800000 */
[----:B------:R-:W-:-:S04]  /*7110*/  MOV R2, R4 ;  /* 0x0000000400027202 */ /* 0x000fc80000000f00 */
[----:B------:R-:W-:-:S07]  /*7120*/  MOV R0, R2 ;  /* 0x0000000200007202 */ /* 0x000fce0000000f00 */
.L_x_838:
[----:B------:R-:W0:Y:S02]  /*7130*/  LDS R2, [R0+0x4] ;  /* 0x0000040000027984 */ /* 0x000e240000000800 */
[----:B0-----:R-:W-:-:S05]  /*7140*/  HFMA2 R3, R2, 1, 1, R93 ;  /* 0x3c003c0002037831 */ /* 0x001fca000000005d */
[----:B------:R-:W0:Y:S02]  /*7150*/  ATOMS.CAST.SPIN P0, [R0+0x4], R2, R3 ;  /* 0x000004020000758d */ /* 0x000e240001800003 */
[----:B0-----:R-:W-:Y:S05]  /*7160*/  @!P0 BRA `(.L_x_838) ;  /* 0xfffffffc00f08947 */ /* 0x001fea000383ffff */
[----:B------:R-:W-:Y:S05]  /*7170*/  BRA `(.L_x_836) ;  /* 0x00000000000c7947 */ /* 0x000fea0003800000 */
.L_x_837:
[----:B------:R-:W0:Y:S02]  /*7180*/  LD.E R0, desc[UR10][R4.64+0x4] ;  /* 0x0000040a04007980 */ /* 0x000e24000c101900 */
[----:B0-----:R-:W-:-:S05]  /*7190*/  IADD3 R3, PT, PT, R93, R0, RZ ;  /* 0x000000005d037210 */ /* 0x001fca0007ffe0ff */
[----:B------:R1:W-:Y:S02]  /*71a0*/  ST.E desc[UR10][R4.64+0x4], R3 ;  /* 0x0000040304007985 */ /* 0x0003e4000c10190a */
.L_x_836:
[----:B------:R-:W-:Y:S05]  /*71b0*/  BSYNC.RECONVERGENT B0 ;  /* 0x0000000000007941 */ /* 0x000fea0003800200 */
.L_x_835:
        /* <DEDUP_REMOVED lines=12> */
.L_x_842:
[----:B------:R-:W0:Y:S02]  /*7280*/  LDS R2, [R0] ;  /* 0x0000000000027984 */ /* 0x000e240000000800 */
[----:B0-----:R-:W-:-:S05]  /*7290*/  HADD2 R3, R2, R13 ;  /* 0x0000000d02037230 */ /* 0x001fca0000000000 */
[----:B------:R-:W0:Y:S02]  /*72a0*/  ATOMS.CAST.SPIN P0, [R0], R2, R3 ;  /* 0x000000020000758d */ /* 0x000e240001800003 */
[----:B0-----:R-:W-:Y:S05]  /*72b0*/  @!P0 BRA `(.L_x_842) ;  /* 0xfffffffc00f08947 */ /* 0x001fea000383ffff */
[----:B------:R-:W-:Y:S05]  /*72c0*/  BRA `(.L_x_840) ;  /* 0x00000000000c7947 */ /* 0x000fea0003800000 */
.L_x_841:
[----:B------:R-:W2:Y:S02]  /*72d0*/  LD.E R0, desc[UR10][R4.64] ;  /* 0x0000000a04007980 */ /* 0x000ea4000c101900 */
[----:B--2---:R-:W-:-:S05]  /*72e0*/  IADD3 R3, PT, PT, R13, R0, RZ ;  /* 0x000000000d037210 */ /* 0x004fca0007ffe0ff */
[----:B------:R0:W-:Y:S02]  /*72f0*/  ST.E desc[UR10][R4.64], R3 ;  /* 0x0000000304007985 */ /* 0x0001e4000c10190a */
.L_x_840:
[----:B------:R-:W-:Y:S05]  /*7300*/  BSYNC.RECONVERGENT B0 ;  /* 0x0000000000007941 */ /* 0x000fea0003800200 */
.L_x_839:
[----:B------:R1:W-:Y:S02]  /*7310*/  ATOM.E.ADD.F16x2.RN.STRONG.GPU P0, RZ, desc[UR10][R4.64+0x4], R95 ;  /* 0x8000045f04ff79a2 */ /* 0x0003e4000c10e10a */
[----:B-1----:R-:W-:Y:S05]  /*7320*/  @P0 EXIT ;  /* 0x000000000000094d */ /* 0x002fea0003800000 */
[----:B------:R-:W1:Y:S02]  /*7330*/  QSPC.E.S P0, RZ, [R4+0x4] ;  /* 0x0000040004ff73aa */ /* 0x000e640000000500 */
[----:B-1----:R-:W-:Y:S05]  /*7340*/  @!P0 BRA `(.L_x_843) ;  /* 0x00000000001c8947 */ /* 0x002fea0003800000 */
[----:B------:R-:W-:-:S04]  /*7350*/  MOV R2, R4 ;  /* 0x0000000400027202 */ /* 0x000fc80000000f00 */
[----:B------:R-:W-:-:S07]  /*7360*/  MOV R0, R2 ;  /* 0x0000000200007202 */ /* 0x000fce0000000f00 */
.L_x_844:
[----:B------:R-:W0:Y:S02]  /*7370*/  LDS R2, [R0+0x4] ;  /* 0x0000040000027984 */ /* 0x000e240000000800 */
[----:B0-----:R-:W-:-:S05]  /*7380*/  HFMA2 R3, R2, 1, 1, R95 ;  /* 0x3c003c0002037831 */ /* 0x001fca000000005f */
[----:B------:R-:W0:Y:S02]  /*7390*/  ATOMS.CAST.SPIN P0, [R0+0x4], R2, R3 ;  /* 0x000004020000758d */ /* 0x000e240001800003 */
[----:B0-----:R-:W-:Y:S05]  /*73a0*/  @!P0 BRA `(.L_x_844) ;  /* 0xfffffffc00f08947 */ /* 0x001fea000383ffff */
[----:B------:R-:W-:Y:S05]  /*73b0*/  EXIT ;  /* 0x000000000000794d */ /* 0x000fea0003800000 */
.L_x_843:
[----:B------:R-:W0:Y:S02]  /*73c0*/  LD.E R0, desc[UR10][R4.64+0x4] ;  /* 0x0000040a04007980 */ /* 0x000e24000c101900 */
[----:B0-----:R-:W-:-:S05]  /*73d0*/  IADD3 R3, PT, PT, R95, R0, RZ ;  /* 0x000000005f037210 */ /* 0x001fca0007ffe0ff */
[----:B------:R-:W-:Y:S01]  /*73e0*/  ST.E desc[UR10][R4.64+0x4], R3 ;  /* 0x0000040304007985 */ /* 0x000fe2000c10190a */
[----:B------:R-:W-:Y:S05]  /*73f0*/  EXIT ;  /* 0x000000000000794d */ /* 0x000fea0003800000 */
.L_x_845:
        /* <DEDUP_REMOVED lines=16> */
.L_x_3925:


//--------------------- .text._Z23gemm_half_q_half_kernelILi4ELi16ELb1ELb1ELi32EEvPK6__halfPKjS4_S2_PS0_iiiiPKtS7_iiiiiibS2_i --------------------------
	.section	.text._Z23gemm_half_q_half_kernelILi4ELi16ELb1ELb1ELi32EEvPK6__halfPKjS4_S2_PS0_iiiiPKtS7_iiiiiibS2_i,"ax",@progbits
	.align	128
        .global         _Z23gemm_half_q_half_kernelILi4ELi16ELb1ELb1ELi32EEvPK6__halfPKjS4_S2_PS0_iiiiPKtS7_iiiiiibS2_i
        .type           _Z23gemm_half_q_half_kernelILi4ELi16ELb1ELb1ELi32EEvPK6__halfPKjS4_S2_PS0_iiiiPKtS7_iiiiiibS2_i,@function
        .size           _Z23gemm_half_q_half_kernelILi4ELi16ELb1ELb1ELi32EEvPK6__halfPKjS4_S2_PS0_iiiiPKtS7_iiiiiibS2_i,(.L_x_3926 - _Z23gemm_half_q_half_kernelILi4ELi16ELb1ELb1ELi32EEvPK6__halfPKjS4_S2_PS0_iiiiPKtS7_iiiiiibS2_i)
        .other          _Z23gemm_half_q_half_kernelILi4ELi16ELb1ELb1ELi32EEvPK6__halfPKjS4_S2_PS0_iiiiPKtS7_iiiiiibS2_i,@"STO_CUDA_ENTRY STV_DEFAULT"
_Z23gemm_half_q_half_kernelILi4ELi16ELb1ELb1ELi32EEvPK6__halfPKjS4_S2_PS0_iiiiPKtS7_iiiiiibS2_i:
.text._Z23gemm_half_q_half_kernelILi4ELi16ELb1ELb1ELi32EEvPK6__halfPKjS4_S2_PS0_iiiiPKtS7_iiiiiibS2_i:
[----:B------:R-:W-:Y:S08]  /*0000*/  LDC R1, c[0x0][0x37c] ;  /* 0x0000df00ff017b82 */ /* 0x000ff00000000800 */
[----:B------:R-:W0:Y:S01]  /*0010*/  S2UR UR8, SR_CTAID.Y ;  /* 0x00000000000879c3 */ /* 0x000e220000002600 */
[----:B------:R-:W0:Y:S02]  /*0020*/  LDCU UR9, c[0x0][0x3a8] ;  /* 0x00007500ff0977ac */ /* 0x000e240008000800 */
[----:B0-----:R-:W-:-:S04]  /*0030*/  UIMAD UR12, UR8, -0x4, UR9 ;  /* 0xfffffffc080c78a4 */ /* 0x001fc8000f8e0209 */
[----:B------:R-:W-:-:S06]  /*0040*/  UISETP.GE.AND UP0, UPT, UR12, 0x1, UPT ;  /* 0x000000010c00788c */ /* 0x000fcc000bf06270 */
[----:B------:R-:W-:-:S13]  /*0050*/  PLOP3.LUT P0, PT, PT, PT, UP0, 0x80, 0x8 ;  /* 0x000000000008781c */ /* 0x000fda0003f0f008 */
[----:B------:R-:W-:Y:S05]  /*0060*/  @!P0 EXIT ;  /* 0x000000000000894d */ /* 0x000fea0003800000 */
[----:B------:R-:W0:Y:S01]  /*0070*/  LDC.64 R2, c[0x0][0x3e8] ;  /* 0x0000fa00ff027b82 */ /* 0x000e220000000a00 */
[----:B------:R-:W0:Y:S01]  /*0080*/  LDCU.64 UR10, c[0x0][0x358] ;  /* 0x00006b00ff0a77ac */ /* 0x000e220008000a00 */
[----:B------:R-:W1:Y:S06]  /*0090*/  S2R R8, SR_TID.X ;  /* 0x0000000000087919 */ /* 0x000e6c0000002100 */
[----:B------:R-:W2:Y:S01]  /*00a0*/  LDC R0, c[0x0][0x3b0] ;  /* 0x0000ec00ff007b82 */ /* 0x000ea20000000800 */
[----:B0-----:R-:W3:Y:S07]  /*00b0*/  LDG.E.U16 R2, desc[UR10][R2.64] ;  /* 0x0000000a02027981 */ /* 0x001eee000c1e1500 */
[----:B------:R-:W0:Y:S01]  /*00c0*/  S2UR UR14, SR_CTAID.X ;  /* 0x00000000000e79c3 */ /* 0x000e220000002500 */
[----:B------:R-:W-:Y:S01]  /*00d0*/  UISETP.NE.AND UP1, UPT, UR12, 0x1, UPT ;  /* 0x000000010c00788c */ /* 0x000fe2000bf25270 */
[----:B------:R-:W-:Y:S01]  /*00e0*/  PRMT R94, RZ, 0x7610, R94 ;  /* 0x00007610ff5e7816 */ /* 0x000fe2000000005e */
[----:B------:R-:W4:Y:S01]  /*00f0*/  S2R R5, SR_CTAID.Z ;  /* 0x0000000000057919 */ /* 0x000f220000002700 */
[----:B------:R-:W-:-:S02]  /*0100*/  PRMT R90, RZ, 0x7610, R90 ;  /* 0x00007610ff5a7816 */ /* 0x000fc4000000005a */
[----:B------:R-:W-:Y:S02]  /*0110*/  PRMT R89, RZ, 0x7610, R89 ;  /* 0x00007610ff597816 */ /* 0x000fe40000000059 */
[----:B---3--:R-:W-:-:S13]  /*0120*/  R2UR UR13, R2 ;  /* 0x00000000020d72ca */ /* 0x008fda00000e0000 */
[----:B------:R-:W-:Y:S01]  /*0130*/  MOV R4, UR13 ;  /* 0x0000000d00047c02 */ /* 0x000fe20008000f00 */
[----:B012-4-:R-:W-:Y:S06]  /*0140*/  BRA.U !UP1, `(.L_x_846) ;  /* 0x0000000109407547 */ /* 0x017fec000b800000 */
        /* <DEDUP_REMOVED lines=16> */
.L_x_846:
[----:B------:R-:W-:Y:S01]  /*0250*/  PRMT R2, R4, 0x9910, RZ ;  /* 0x0000991004027816 */ /* 0x000fe200000000ff */
[----:B------:R-:W-:Y:S01]  /*0260*/  IMAD.SHL.U32 R3, R5, 0x20, RZ ;  /* 0x0000002005037824 */ /* 0x000fe200078e00ff */
[----:B------:R-:W-:Y:S02]  /*0270*/  UISETP.LT.U32.AND UP0, UPT, UR12, 0x4, UPT ;  /* 0x000000040c00788c */ /* 0x000fe4000bf01070 */
[----:B------:R-:W-:Y:S02]  /*0280*/  ISETP.NE.AND P0, PT, R2, RZ, PT ;  /* 0x000000ff0200720c */ /* 0x000fe40003f05270 */
[----:B------:R-:W-:-:S11]  /*0290*/  VIADDMNMX R2, R3, 0x20, R0, PT ;  /* 0x0000002003027846 */ /* 0x000fd60003800100 */
[----:B------:R-:W-:Y:S05]  /*02a0*/  @!P0 EXIT ;  /* 0x000000000000894d */ /* 0x000fea0003800000 */
[----:B------:R-:W-:Y:S01]  /*02b0*/  IADD3 R9, PT, PT, R3, R8, RZ ;  /* 0x0000000803097210 */ /* 0x000fe20007ffe0ff */
[----:B------:R-:W-:Y:S01]  /*02c0*/  USHF.L.U32 UR4, UR14, 0x7, URZ ;  /* 0x000000070e047899 */ /* 0x000fe200080006ff */
[----:B------:R-:W-:Y:S01]  /*02d0*/  BSSY.RECONVERGENT B0, `(.L_x_847) ;  /* 0x00000b5000007945 */ /* 0x000fe20003800200 */
[----:B------:R-:W-:Y:S01]  /*02e0*/  USEL UR5, UR12, 0x4, UP0 ;  /* 0x000000040c057887 */ /* 0x000fe20008000000 */
[----:B------:R-:W-:-:S03]  /*02f0*/  ISETP.GE.AND P0, PT, R9, R2, PT ;  /* 0x000000020900720c */ /* 0x000fc60003f06270 */
        /* <DEDUP_REMOVED lines=11> */
[----:B------:R-:W-:-:S04]  /*03b0*/  IMAD R6, R0, UR8, RZ ;  /* 0x0000000800067c24 */ /* 0x000fc8000f8e02ff */
[----:B------:R-:W-:-:S05]  /*03c0*/  IMAD.SHL.U32 R10, R6, 0x4, RZ ;  /* 0x00000004060a7824 */ /* 0x000fca00078e00ff */
[----:B------:R-:W-:-:S04]  /*03d0*/  IADD3 R7, P0, PT, R9, R10, RZ ;  /* 0x0000000a09077210 */ /* 0x000fc80007f1e0ff */
[----:B------:R-:W-:Y:S02]  /*03e0*/  LEA.HI.X.SX32 R12, R10, RZ, 0x1, P0 ;  /* 0x000000ff0a0c7211 */ /* 0x000fe400000f0eff */
[----:B0-----:R-:W-:-:S04]  /*03f0*/  LEA R6, P0, R7, UR16, 0x1 ;  /* 0x0000001007067c11 */ /* 0x001fc8000f8008ff */
[----:B------:R-:W-:-:S06]  /*0400*/  LEA.HI.X R7, R7, UR17, R12, 0x1, P0 ;  /* 0x0000001107077c11 */ /* 0x000fcc00080f0c0c */
[----:B------:R-:W2:Y:S01]  /*0410*/  LDG.E.U16.CONSTANT R7, desc[UR10][R6.64] ;  /* 0x0000000a06077981 */ /* 0x000ea2000c1e9500 */
[----:B------:R-:W-:-:S04]  /*0420*/  UIADD3 UR6, UPT, UPT, -UR5, 0x1, URZ ;  /* 0x0000000105067890 */ /* 0x000fc8000fffe1ff */
[----:B------:R-:W-:Y:S01]  /*0430*/  UISETP.NE.AND UP0, UPT, UR6, URZ, UPT ;  /* 0x000000ff0600728c */ /* 0x000fe2000bf05270 */
[----:B--2---:R0:W-:Y:S08]  /*0440*/  STS.U16 [R16], R7 ;  /* 0x0000000710007388 */ /* 0x0041f00000000400 */
[----:B------:R-:W-:Y:S05]  /*0450*/  BRA.U !UP0, `(.L_x_848) ;  /* 0x0000000908707547 */ /* 0x000fea000b800000 */
[----:B------:R-:W-:Y:S01]  /*0460*/  UISETP.GE.AND UP0, UPT, UR6, URZ, UPT ;  /* 0x000000ff0600728c */ /* 0x000fe2000bf06270 */
[----:B------:R-:W-:Y:S01]  /*0470*/  IADD3 R17, PT, PT, R16, 0x40, RZ ;  /* 0x0000004010117810 */ /* 0x000fe20007ffe0ff */
[----:B0-----:R-:W-:-:S07]  /*0480*/  IMAD.IADD R16, R10, 0x1, R0 ;  /* 0x000000010a107824 */ /* 0x001fce00078e0200 */
[----:B------:R-:W-:Y:S05]  /*0490*/  BRA.U UP0, `(.L_x_850) ;  /* 0x0000000100ec7547 */ /* 0x000fea000b800000 */
[----:B------:R-:W-:Y:S01]  /*04a0*/  UIADD3 UR7, UPT, UPT, URZ, -UR6, URZ ;  /* 0x80000006ff077290 */ /* 0x000fe2000fffe0ff */
[----:B------:R-:W-:-:S03]  /*04b0*/  PLOP3.LUT P0, PT, PT, PT, PT, 0x80, 0x8 ;  /* 0x000000000008781c */ /* 0x000fc60003f0f070 */
[----:B------:R-:W-:-:S09]  /*04c0*/  UISETP.GT.AND UP0, UPT, UR7, 0x3, UPT ;  /* 0x000000030700788c */ /* 0x000fd2000bf04270 */
[----:B------:R-:W-:Y:S05]  /*04d0*/  BRA.U !UP0, `(.L_x_851) ;  /* 0x0000000108847547 */ /* 0x000fea000b800000 */
[----:B------:R-:W-:-:S13]  /*04e0*/  PLOP3.LUT P0, PT, PT, PT, PT, 0x8, 0x80 ;  /* 0x000000000080781c */ /* 0x000fda0003f0e170 */
.L_x_852:
        /* <DEDUP_REMOVED lines=8> */
[C---:B------:R-:W-:Y:S01]  /*0570*/  IADD3 R13, P3, PT, R9.reuse, R11, RZ ;  /* 0x0000000b090d7210 */ /* 0x040fe20007f7e0ff */
[----:B------:R-:W2:Y:S01]  /*0580*/  LDG.E.U16.CONSTANT R6, desc[UR10][R6.64] ;  /* 0x0000000a06067981 */ /* 0x000ea2000c1e9500 */
[----:B------:R-:W-:Y:S02]  /*0590*/  LEA.HI.X.SX32 R19, R10, RZ, 0x1, P2 ;  /* 0x000000ff0a137211 */ /* 0x000fe400010f0eff */
[----:B------:R-:W-:Y:S02]  /*05a0*/  LEA R10, P1, R14, UR16, 0x1 ;  /* 0x000000100e0a7c11 */ /* 0x000fe4000f8208ff */
[----:B------:R-:W-:Y:S02]  /*05b0*/  IADD3 R15, P4, PT, R9, R16, RZ ;  /* 0x00000010090f7210 */ /* 0x000fe40007f9e0ff */
[----:B------:R-:W-:-:S02]  /*05c0*/  LEA.HI.X.SX32 R20, R11, RZ, 0x1, P3 ;  /* 0x000000ff0b147211 */ /* 0x000fc400018f0eff */
[----:B------:R-:W-:Y:S02]  /*05d0*/  LEA.HI.X R11, R14, UR17, R19, 0x1, P1 ;  /* 0x000000110e0b7c11 */ /* 0x000fe400088f0c13 */
[----:B------:R-:W-:Y:S02]  /*05e0*/  LEA R12, P2, R13, UR16, 0x1 ;  /* 0x000000100d0c7c11 */ /* 0x000fe4000f8408ff */
[----:B------:R-:W-:Y:S01]  /*05f0*/  LEA.HI.X.SX32 R18, R16, RZ, 0x1, P4 ;  /* 0x000000ff10127211 */ /* 0x000fe200020f0eff */
[----:B------:R-:W3:Y:S01]  /*0600*/  LDG.E.U16.CONSTANT R10, desc[UR10][R10.64] ;  /* 0x0000000a0a0a7981 */ /* 0x000ee2000c1e9500 */
[----:B------:R-:W-:Y:S02]  /*0610*/  LEA R14, P1, R15, UR16, 0x1 ;  /* 0x000000100f0e7c11 */ /* 0x000fe4000f8208ff */
[----:B------:R-:W-:Y:S02]  /*0620*/  LEA.HI.X R13, R13, UR17, R20, 0x1, P2 ;  /* 0x000000110d0d7c11 */ /* 0x000fe400090f0c14 */
[----:B------:R-:W-:-:S03]  /*0630*/  LEA.HI.X R15, R15, UR17, R18, 0x1, P1 ;  /* 0x000000110f0f7c11 */ /* 0x000fc600088f0c12 */
[----:B------:R-:W4:Y:S04]  /*0640*/  LDG.E.U16.CONSTANT R12, desc[UR10][R12.64] ;  /* 0x0000000a0c0c7981 */ /* 0x000f28000c1e9500 */
[----:B------:R-:W5:Y:S01]  /*0650*/  LDG.E.U16.CONSTANT R14, desc[UR10][R14.64] ;  /* 0x0000000a0e0e7981 */ /* 0x000f62000c1e9500 */
[----:B------:R-:W-:-:S04]  /*0660*/  UIADD3 UR6, UPT, UPT, UR6, 0x4, URZ ;  /* 0x0000000406067890 */ /* 0x000fc8000fffe0ff */
[----:B------:R-:W-:Y:S01]  /*0670*/  UISETP.GE.AND UP0, UPT, UR6, -0x3, UPT ;  /* 0xfffffffd0600788c */ /* 0x000fe2000bf06270 */
[----:B------:R-:W-:Y:S01]  /*0680*/  IMAD.IADD R16, R16, 0x1, R0 ;  /* 0x0000000110107824 */ /* 0x000fe200078e0200 */
[----:B--2---:R-:W-:Y:S04]  /*0690*/  STS.U16 [R17], R6 ;  /* 0x0000000611007388 */ /* 0x004fe80000000400 */
[----:B---3--:R-:W-:Y:S04]  /*06a0*/  STS.U16 [R17+0x40], R10 ;  /* 0x0000400a11007388 */ /* 0x008fe80000000400 */
[----:B----4-:R-:W-:Y:S04]  /*06b0*/  STS.U16 [R17+0x80], R12 ;  /* 0x0000800c11007388 */ /* 0x010fe80000000400 */
[----:B-----5:R0:W-:Y:S02]  /*06c0*/  STS.U16 [R17+0xc0], R14 ;  /* 0x0000c00e11007388 */ /* 0x0201e40000000400 */
[----:B0-----:R-:W-:Y:S01]  /*06d0*/  IADD3 R17, PT, PT, R17, 0x100, RZ ;  /* 0x0000010011117810 */ /* 0x001fe20007ffe0ff */
[----:B------:R-:W-:Y:S06]  /*06e0*/  BRA.U !UP0, `(.L_x_852) ;  /* 0xfffffffd08807547 */ /* 0x000fec000b83ffff */
.L_x_851:
[----:B------:R-:W-:-:S04]  /*06f0*/  UIADD3 UR7, UPT, UPT, URZ, -UR6, URZ ;  /* 0x80000006ff077290 */ /* 0x000fc8000fffe0ff */
[----:B------:R-:W-:-:S09]  /*0700*/  UISETP.GT.AND UP0, UPT, UR7, 0x1, UPT ;  /* 0x000000010700788c */ /* 0x000fd2000bf04270 */
[----:B------:R-:W-:Y:S05]  /*0710*/  BRA.U !UP0, `(.L_x_853) ;  /* 0x0000000108447547 */ /* 0x000fea000b800000 */
        /* <DEDUP_REMOVED lines=16> */
[----:B0-----:R-:W-:-:S07]  /*0820*/  VIADD R17, R17, 0x80 ;  /* 0x0000008011117836 */ /* 0x001fce0000000000 */
.L_x_853:
[----:B------:R-:W-:-:S13]  /*0830*/  ISETP.EQ.AND P1, PT, RZ, UR6, PT ;  /* 0x00000006ff007c0c */ /* 0x000fda000bf22270 */
[----:B------:R-:W-:Y:S05]  /*0840*/  @!P0 BRA P1, `(.L_x_848) ;  /* 0x0000000400748947 */ /* 0x000fea0000800000 */
.L_x_850:
        /* <DEDUP_REMOVED lines=9> */
[----:B0-----:R-:W-:-:S06]  /*08e0*/  VIADD R17, R17, 0x40 ;  /* 0x0000004011117836 */ /* 0x001fcc0000000000 */
[----:B------:R-:W-:Y:S05]  /*08f0*/  BRA.U UP0, `(.L_x_850) ;  /* 0xfffffffd00d47547 */ /* 0x000fea000b83ffff */
[----:B------:R-:W-:Y:S05]  /*0900*/  BRA `(.L_x_848) ;  /* 0x0000000400447947 */ /* 0x000fea0003800000 */
.L_x_849:
        /* <DEDUP_REMOVED lines=15> */
.L_x_856:
[----:B------:R-:W-:Y:S01]  /*0a00*/  IMAD.IADD R10, R17, 0x1, R0 ;  /* 0x00000001110a7824 */ /* 0x000fe200078e0200 */
[----:B-----5:R-:W-:-:S04]  /*0a10*/  IADD3 R7, P0, PT, R9, R17, RZ ;  /* 0x0000001109077210 */ /* 0x020fc80007f1e0ff */
[----:B------:R-:W-:Y:S02]  /*0a20*/  IADD3 R11, PT, PT, R10, R0, RZ ;  /* 0x000000000a0b7210 */ /* 0x000fe40007ffe0ff */
[----:B------:R-:W-:Y:S02]  /*0a30*/  LEA.HI.X.SX32 R12, R17, RZ, 0x1, P0 ;  /* 0x000000ff110c7211 */ /* 0x000fe400000f0eff */
[----:B0-----:R-:W-:Y:S01]  /*0a40*/  LEA R6, P0, R7, UR16, 0x1 ;  /* 0x0000001007067c11 */ /* 0x001fe2000f8008ff */
[----:B------:R-:W-:Y:S01]  /*0a50*/  IMAD.IADD R17, R11, 0x1, R0 ;  /* 0x000000010b117824 */ /* 0x000fe200078e0200 */
[----:B------:R-:W-:Y:S02]  /*0a60*/  IADD3 R14, P1, PT, R9, R10, RZ ;  /* 0x0000000a090e7210 */ /* 0x000fe40007f3e0ff */
[----:B------:R-:W-:Y:S02]  /*0a70*/  LEA.HI.X R7, R7, UR17, R12, 0x1, P0 ;  /* 0x0000001107077c11 */ /* 0x000fe400080f0c0c */
[----:B------:R-:W-:-:S02]  /*0a80*/  IADD3 R13, P2, PT, R9, R11, RZ ;  /* 0x0000000b090d7210 */ /* 0x000fc40007f5e0ff */
[----:B------:R-:W-:Y:S02]  /*0a90*/  LEA.HI.X.SX32 R19, R10, RZ, 0x1, P1 ;  /* 0x000000ff0a137211 */ /* 0x000fe400008f0eff */
[C---:B------:R-:W-:Y:S01]  /*0aa0*/  LEA R10, P0, R14.reuse, UR16, 0x1 ;  /* 0x000000100e0a7c11 */ /* 0x040fe2000f8008ff */
        /* <DEDUP_REMOVED lines=19> */
[----:B0-----:R-:W-:Y:S01]  /*0be0*/  VIADD R16, R16, 0x100 ;  /* 0x0000010010107836 */ /* 0x001fe20000000000 */
[----:B------:R-:W-:Y:S06]  /*0bf0*/  BRA.U !UP2, `(.L_x_856) ;  /* 0xfffffffd0a807547 */ /* 0x000fec000b83ffff */
.L_x_855:
        /* <DEDUP_REMOVED lines=15> */
[----:B------:R-:W-:Y:S01]  /*0cf0*/  IMAD.IADD R17, R12, 0x1, R0 ;  /* 0x000000010c117824 */ /* 0x000fe200078e0200 */
[----:B------:R-:W-:Y:S02]  /*0d00*/  UIADD3 UR6, UPT, UPT, UR6, 0x2, URZ ;  /* 0x0000000206067890 */ /* 0x000fe4000fffe0ff */
[----:B------:R-:W-:Y:S01]  /*0d10*/  UPLOP3.LUT UP0, UPT, UPT, UPT, UPT, 0x40, 0x4 ;  /* 0x000000000004789c */ /* 0x000fe20003f0e870 */
[----:B--2---:R-:W-:Y:S04]  /*0d20*/  STS.U16 [R16], R7 ;  /* 0x0000000710007388 */ /* 0x004fe80000000400 */
[----:B---3--:R0:W-:Y:S02]  /*0d30*/  STS.U16 [R16+0x40], R11 ;  /* 0x0000400b10007388 */ /* 0x0081e40000000400 */
[----:B0-----:R-:W-:-:S07]  /*0d40*/  IADD3 R16, PT, PT, R16, 0x80, RZ ;  /* 0x0000008010107810 */ /* 0x001fce0007ffe0ff */
.L_x_857:
[----:B------:R-:W-:-:S09]  /*0d50*/  UISETP.NE.OR UP0, UPT, UR6, URZ, UP0 ;  /* 0x000000ff0600728c */ /* 0x000fd20008705670 */
[----:B------:R-:W-:Y:S05]  /*0d60*/  BRA.U !UP0, `(.L_x_848) ;  /* 0x00000001082c7547 */ /* 0x000fea000b800000 */
.L_x_854:
[----:B-----5:R-:W-:-:S04]  /*0d70*/  IADD3 R7, P0, PT, R9, R17, RZ ;  /* 0x0000001109077210 */ /* 0x020fc80007f1e0ff */
[----:B------:R-:W-:Y:S02]  /*0d80*/  LEA.HI.X.SX32 R10, R17, RZ, 0x1, P0 ;  /* 0x000000ff110a7211 */ /* 0x000fe400000f0eff */
[----:B------:R-:W-:-:S04]  /*0d90*/  LEA R6, P0, R7, UR18, 0x1 ;  /* 0x0000001207067c11 */ /* 0x000fc8000f8008ff */
[----:B------:R-:W-:-:S06]  /*0da0*/  LEA.HI.X R7, R7, UR19, R10, 0x1, P0 ;  /* 0x0000001307077c11 */ /* 0x000fcc00080f0c0a */
[----:B------:R-:W2:Y:S01]  /*0db0*/  LDG.E.U16.CONSTANT R7, desc[UR10][R6.64] ;  /* 0x0000000a06077981 */ /* 0x000ea2000c1e9500 */
[----:B------:R-:W-:Y:S01]  /*0dc0*/  UIADD3 UR6, UPT, UPT, UR6, 0x1, URZ ;  /* 0x0000000106067890 */ /* 0x000fe2000fffe0ff */
[----:B------:R-:W-:-:S03]  /*0dd0*/  IMAD.IADD R17, R17, 0x1, R0 ;  /* 0x0000000111117824 */ /* 0x000fc600078e0200 */
[----:B------:R-:W-:Y:S01]  /*0de0*/  UISETP.NE.AND UP0, UPT, UR6, URZ, UPT ;  /* 0x000000ff0600728c */ /* 0x000fe2000bf05270 */
[----:B--2---:R0:W-:Y:S02]  /*0df0*/  STS.U16 [R16], R7 ;  /* 0x0000000710007388 */ /* 0x0041e40000000400 */
[----:B0-----:R-:W-:-:S06]  /*0e00*/  IADD3 R16, PT, PT, R16, 0x40, RZ ;  /* 0x0000004010107810 */ /* 0x001fcc0007ffe0ff */
[----:B------:R-:W-:Y:S05]  /*0e10*/  BRA.U UP0, `(.L_x_854) ;  /* 0xfffffffd00d47547 */ /* 0x000fea000b83ffff */
.L_x_848:
[----:B------:R-:W-:Y:S05]  /*0e20*/  BSYNC.RECONVERGENT B0 ;  /* 0x0000000000007941 */ /* 0x000fea0003800200 */
.L_x_847:
[----:B------:R-:W1:Y:S02]  /*0e30*/  LDCU UR7, c[0x0][0x3ac] ;  /* 0x00007580ff0777ac */ /* 0x000e640008000800 */
[----:B-1----:R-:W-:-:S13]  /*0e40*/  ISETP.GE.AND P0, PT, R4, UR7, PT ;  /* 0x0000000704007c0c */ /* 0x002fda000bf06270 */
[----:B------:R-:W-:Y:S05]  /*0e50*/  @P0 EXIT ;  /* 0x000000000000094d */ /* 0x000fea0003800000 */
[----:B------:R-:W1:Y:S02]  /*0e60*/  LDCU.U8 UR6, c[0x0][0x3e0] ;  /* 0x00007c00ff0677ac */ /* 0x000e640008000000 */
[----:B-1----:R-:W-:-:S06]  /*0e70*/  UPRMT UR6, UR6, 0x8880, URZ ;  /* 0x0000888006067896 */ /* 0x002fcc00080000ff */
[----:B------:R-:W-:-:S04]  /*0e80*/  ISETP.NE.AND P0, PT, RZ, UR6, PT ;  /* 0x00000006ff007c0c */ /* 0x000fc8000bf05270 */
[----:B------:R-:W-:-:S13]  /*0e90*/  ISETP.NE.OR P0, PT, R5, RZ, !P0 ;  /* 0x000000ff0500720c */ /* 0x000fda0004705670 */
[----:B------:R-:W-:Y:S05]  /*0ea0*/  @P0 BRA `(.L_x_858) ;  /* 0x0000000000c00947 */ /* 0x000fea0003800000 */
[----:B------:R-:W-:Y:S02]  /*0eb0*/  UIADD3 UR5, UPT, UPT, URZ, -UR5, URZ ;  /* 0x80000005ff057290 */ /* 0x000fe4000fffe0ff */
[----:B------:R-:W-:Y:S02]  /*0ec0*/  UIMAD UR6, UR8, UR7, URZ ;  /* 0x00000007080672a4 */ /* 0x000fe4000f8e02ff */
[----:B------:R-:W-:Y:S02]  /*0ed0*/  UISETP.GE.AND UP0, UPT, UR5, URZ, UPT ;  /* 0x000000ff0500728c */ /* 0x000fe4000bf06270 */
[----:B------:R-:W-:-:S06]  /*0ee0*/  ULEA UR6, UR6, UR4, 0x2 ;  /* 0x0000000406067291 */ /* 0x000fcc000f8e10ff */
[----:B-----5:R-:W-:Y:S01]  /*0ef0*/  LEA R9, R8, UR6, 0x2 ;  /* 0x0000000608097c11 */ /* 0x020fe2000f8e10ff */
[----:B------:R-:W-:Y:S06]  /*0f00*/  BRA.U UP0, `(.L_x_859) ;  /* 0x00000001008c7547 */ /* 0x000fec000b800000 */
[----:B------:R-:W-:Y:S02]  /*0f10*/  UIADD3 UR4, UPT, UPT, URZ, -UR5, URZ ;  /* 0x80000005ff047290 */ /* 0x000fe4000fffe0ff */
[----:B------:R-:W-:Y:S02]  /*0f20*/  UPLOP3.LUT UP0, UPT, UPT, UPT, UPT, 0x80, 0x8 ;  /* 0x000000000008789c */ /* 0x000fe40003f0f070 */
[----:B------:R-:W-:-:S09]  /*0f30*/  UISETP.GT.AND UP2, UPT, UR4, 0x3, UPT ;  /* 0x000000030400788c */ /* 0x000fd2000bf44270 */
[----:B------:R-:W-:Y:S05]  /*0f40*/  BRA.U !UP2, `(.L_x_860) ;  /* 0x000000010a447547 */ /* 0x000fea000b800000 */
[----:B0-----:R-:W0:Y:S01]  /*0f50*/  LDC.64 R16, c[0x0][0x3a0] ;  /* 0x0000e800ff107b82 */ /* 0x001e220000000a00 */
[----:B------:R-:W-:-:S11]  /*0f60*/  UPLOP3.LUT UP0, UPT, UPT, UPT, UPT, 0x40, 0x4 ;  /* 0x000000000004789c */ /* 0x000fd60003f0e870 */
.L_x_861:
[C---:B-1----:R-:W-:Y:S01]  /*0f70*/  VIADD R11, R9.reuse, UR7 ;  /* 0x00000007090b7c36 */ /* 0x042fe20008000000 */
[----:B------:R-:W-:Y:S01]  /*0f80*/  UIADD3 UR5, UPT, UPT, UR5, 0x4, URZ ;  /* 0x0000000405057890 */ /* 0x000fe2000fffe0ff */
[----:B0-----:R-:W-:-:S03]  /*0f90*/  IMAD.WIDE R6, R9, 0x2, R16 ;  /* 0x0000000209067825 */ /* 0x001fc600078e0210 */
[C---:B------:R-:W-:Y:S01]  /*0fa0*/  IADD3 R13, PT, PT, R11.reuse, UR7, RZ ;  /* 0x000000070b0d7c10 */ /* 0x040fe2000fffe0ff */
[--C-:B------:R-:W-:Y:S01]  /*0fb0*/  IMAD.WIDE R10, R11, 0x2, R16.reuse ;  /* 0x000000020b0a7825 */ /* 0x100fe200078e0210 */
[----:B------:R1:W-:Y:S01]  /*0fc0*/  STG.E.64 desc[UR10][R6.64], RZ ;  /* 0x000000ff06007986 */ /* 0x0003e2000c101b0a */
[----:B------:R-:W-:Y:S02]  /*0fd0*/  UISETP.GE.AND UP2, UPT, UR5, -0x3, UPT ;  /* 0xfffffffd0500788c */ /* 0x000fe4000bf46270 */
[C---:B------:R-:W-:Y:S01]  /*0fe0*/  VIADD R19, R13.reuse, UR7 ;  /* 0x000000070d137c36 */ /* 0x040fe20008000000 */
[----:B------:R1:W-:Y:S01]  /*0ff0*/  STG.E.64 desc[UR10][R10.64], RZ ;  /* 0x000000ff0a007986 */ /* 0x0003e2000c101b0a */
[----:B------:R-:W-:-:S03]  /*1000*/  IMAD.WIDE R12, R13, 0x2, R16 ;  /* 0x000000020d0c7825 */ /* 0x000fc600078e0210 */
[C---:B------:R-:W-:Y:S01]  /*1010*/  IADD3 R9, PT, PT, R19.reuse, UR7, RZ ;  /* 0x0000000713097c10 */ /* 0x040fe2000fffe0ff */
[----:B------:R-:W-:Y:S01]  /*1020*/  IMAD.WIDE R14, R19, 0x2, R16 ;  /* 0x00000002130e7825 */ /* 0x000fe200078e0210 */
[----:B------:R1:W-:Y:S04]  /*1030*/  STG.E.64 desc[UR10][R12.64], RZ ;  /* 0x000000ff0c007986 */ /* 0x0003e8000c101b0a */
[----:B------:R1:W-:Y:S01]  /*1040*/  STG.E.64 desc[UR10][R14.64], RZ ;  /* 0x000000ff0e007986 */ /* 0x0003e2000c101b0a */
[----:B------:R-:W-:Y:S05]  /*1050*/  BRA.U !UP2, `(.L_x_861) ;  /* 0xfffffffd0ac47547 */ /* 0x000fea000b83ffff */
.L_x_860:
[----:B------:R-:W-:-:S04]  /*1060*/  UIADD3 UR4, UPT, UPT, URZ, -UR5, URZ ;  /* 0x80000005ff047290 */ /* 0x000fc8000fffe0ff */
[----:B------:R-:W-:-:S09]  /*1070*/  UISETP.GT.AND UP2, UPT, UR4, 0x1, UPT ;  /* 0x000000010400788c */ /* 0x000fd2000bf44270 */
[----:B------:R-:W-:Y:S05]  /*1080*/  BRA.U !UP2, `(.L_x_862) ;  /* 0x000000010a247547 */ /* 0x000fea000b800000 */
[----:B-1----:R-:W0:Y:S01]  /*1090*/  LDC.64 R10, c[0x0][0x3a0] ;  /* 0x0000e800ff0a7b82 */ /* 0x002e220000000a00 */
[C---:B------:R-:W-:Y:S01]  /*10a0*/  VIADD R13, R9.reuse, UR7 ;  /* 0x00000007090d7c36 */ /* 0x040fe20008000000 */
[----:B------:R-:W-:Y:S02]  /*10b0*/  UIADD3 UR5, UPT, UPT, UR5, 0x2, URZ ;  /* 0x0000000205057890 */ /* 0x000fe4000fffe0ff */
[----:B------:R-:W-:Y:S01]  /*10c0*/  UPLOP3.LUT UP0, UPT, UPT, UPT, UPT, 0x40, 0x4 ;  /* 0x000000000004789c */ /* 0x000fe20003f0e870 */
[----:B0-----:R-:W-:Y:S01]  /*10d0*/  IMAD.WIDE R6, R9, 0x2, R10 ;  /* 0x0000000209067825 */ /* 0x001fe200078e020a */
[----:B------:R-:W-:-:S03]  /*10e0*/  IADD3 R9, PT, PT, R13, UR7, RZ ;  /* 0x000000070d097c10 */ /* 0x000fc6000fffe0ff */
[----:B------:R-:W-:Y:S01]  /*10f0*/  IMAD.WIDE R10, R13, 0x2, R10 ;  /* 0x000000020d0a7825 */ /* 0x000fe200078e020a */
[----:B------:R2:W-:Y:S04]  /*1100*/  STG.E.64 desc[UR10][R6.64], RZ ;  /* 0x000000ff06007986 */ /* 0x0005e8000c101b0a */
[----:B------:R2:W-:Y:S02]  /*1110*/  STG.E.64 desc[UR10][R10.64], RZ ;  /* 0x000000ff0a007986 */ /* 0x0005e4000c101b0a */
.L_x_862:
[----:B------:R-:W-:-:S09]  /*1120*/  UISETP.NE.OR UP0, UPT, UR5, URZ, UP0 ;  /* 0x000000ff0500728c */ /* 0x000fd20008705670 */
[----:B------:R-:W-:Y:S05]  /*1130*/  BRA.U !UP0, `(.L_x_858) ;  /* 0x00000001081c7547 */ /* 0x000fea000b800000 */
.L_x_859:
[----:B012---:R-:W0:Y:S02]  /*1140*/  LDC.64 R6, c[0x0][0x3a0] ;  /* 0x0000e800ff067b82 */ /* 0x007e240000000a00 */
.L_x_863:
[----:B0-----:R-:W-:Y:S01]  /*1150*/  IMAD.WIDE R10, R9, 0x2, R6 ;  /* 0x00000002090a7825 */ /* 0x001fe200078e0206 */
[----:B------:R-:W-:-:S03]  /*1160*/  UIADD3 UR5, UPT, UPT, UR5, 0x1, URZ ;  /* 0x0000000105057890 */ /* 0x000fc6000fffe0ff */
[----:B------:R-:W-:Y:S01]  /*1170*/  VIADD R9, R9, UR7 ;  /* 0x0000000709097c36 */ /* 0x000fe20008000000 */
[----:B------:R3:W-:Y:S01]  /*1180*/  STG.E.64 desc[UR10][R10.64], RZ ;  /* 0x000000ff0a007986 */ /* 0x0007e2000c101b0a */
[----:B------:R-:W-:-:S09]  /*1190*/  UISETP.NE.AND UP0, UPT, UR5, URZ, UPT ;  /* 0x000000ff0500728c */ /* 0x000fd2000bf05270 */
[----:B---3--:R-:W-:Y:S05]  /*11a0*/  BRA.U UP0, `(.L_x_863) ;  /* 0xfffffffd00e87547 */ /* 0x008fea000b83ffff */
.L_x_858:
[----:B------:R-:W3:Y:S01]  /*11b0*/  LDCU UR5, c[0x0][0x3c8] ;  /* 0x00007900ff0577ac */ /* 0x000ee20008000800 */
[----:B------:R-:W-:Y:S01]  /*11c0*/  BAR.SYNC.DEFER_BLOCKING 0x0 ;  /* 0x0000000000007b1d */ /* 0x000fe20000010000 */
[----:B------:R-:W-:-:S05]  /*11d0*/  ISETP.GE.AND P0, PT, R3, R0, PT ;  /* 0x000000000300720c */ /* 0x000fca0003f06270 */
[----:B------:R-:W4:Y:S01]  /*11e0*/  LDCU UR6, c[0x0][0x3cc] ;  /* 0x00007980ff0677ac */ /* 0x000f220008000800 */
[----:B------:R-:W0:Y:S01]  /*11f0*/  LDCU UR15, c[0x0][0x3d0] ;  /* 0x00007a00ff0f77ac */ /* 0x000e220008000800 */
[----:B------:R-:W0:Y:S01]  /*1200*/  LDCU UR16, c[0x0][0x3d4] ;  /* 0x00007a80ff1077ac */ /* 0x000e220008000800 */
[----:B---3--:R-:W-:Y:S01]  /*1210*/  VIMNMX R20, PT, PT, R3, UR5, PT ;  /* 0x0000000503147c48 */ /* 0x008fe2000bfe0100 */
[----:B------:R-:W3:Y:S04]  /*1220*/  LDCU UR17, c[0x0][0x3d8] ;  /* 0x00007b00ff1177ac */ /* 0x000ee80008000800 */
[----:B------:R-:W-:Y:S05]  /*1230*/  @P0 BRA `(.L_x_864) ;  /* 0x0000000000d40947 */ /* 0x000fea0003800000 */
[----:B012---:R-:W0:Y:S01]  /*1240*/  LDC.64 R6, c[0x0][0x3b8] ;  /* 0x0000ee00ff067b82 */ /* 0x007e220000000a00 */
[----:B------:R-:W-:-:S05]  /*1250*/  SHF.L.U32 R11, R5, 0x6, RZ ;  /* 0x00000006050b7819 */ /* 0x000fca00000006ff */
[----:B0-----:R-:W-:-:S05]  /*1260*/  IMAD.WIDE.U32 R10, R11, 0x2, R6 ;  /* 0x000000020b0a7825 */ /* 0x001fca00078e0006 */
[----:B------:R0:W5:Y:S02]  /*1270*/  LDG.E.U16.CONSTANT R5, desc[UR10][R10.64] ;  /* 0x0000000a0a057981 */ /* 0x000164000c1e9500 */
[----:B-----5:R-:W-:Y:S01]  /*1280*/  SHF.R.S32.HI R9, RZ, 0x1f, R4 ;  /* 0x0000001fff097819 */ /* 0x020fe20000011404 */
[----:B------:R-:W-:Y:S01]  /*1290*/  IMAD.SHL.U32 R8, R8, 0x10, RZ ;  /* 0x0000001008087824 */ /* 0x000fe200078e00ff */
[----:B------:R-:W-:Y:S01]  /*12a0*/  MOV R17, R3 ;  /* 0x0000000300117202 */ /* 0x000fe20000000f00 */
[----:B------:R-:W-:Y:S01]  /*12b0*/  UMOV UR4, URZ ;  /* 0x000000ff00047c82 */ /* 0x000fe20008000000 */
[----:B------:R-:W-:Y:S02]  /*12c0*/  LEA.HI R9, R9, R4, RZ, 0x3 ;  /* 0x0000000409097211 */ /* 0x000fe400078f18ff */
[----:B------:R-:W-:Y:S02]  /*12d0*/  LOP3.LUT R14, R8, 0x10, RZ, 0xc0, !PT ;  /* 0x00000010080e7812 */ /* 0x000fe400078ec0ff */
[----:B------:R-:W-:-:S07]  /*12e0*/  SHF.R.S32.HI R15, RZ, 0x3, R9 ;  /* 0x00000003ff0f7819 */ /* 0x000fce0000011409 */
.L_x_865:
[----:B------:R-:W1:Y:S01]  /*12f0*/  LDC.64 R8, c[0x0][0x390] ;  /* 0x0000e400ff087b82 */ /* 0x000e620000000a00 */
[----:B------:R-:W-:-:S04]  /*1300*/  VIADD R19, R5, UR4 ;  /* 0x0000000405137c36 */ /* 0x000fc80008000000 */
[----:B0-----:R-:W-:-:S05]  /*1310*/  IMAD R10, R19, UR7, RZ ;  /* 0x00000007130a7c24 */ /* 0x001fca000f8e02ff */
[----:B------:R-:W-:-:S04]  /*1320*/  SHF.R.S32.HI R11, RZ, 0x1f, R10 ;  /* 0x0000001fff0b7819 */ /* 0x000fc8000001140a */
[----:B------:R-:W-:-:S04]  /*1330*/  LEA.HI R10, R11, R10, RZ, 0x3 ;  /* 0x0000000a0b0a7211 */ /* 0x000fc800078f18ff */
[----:B------:R-:W-:-:S05]  /*1340*/  LEA.HI.SX32 R11, R10, R15, 0x1d ;  /* 0x0000000f0a0b7211 */ /* 0x000fca00078feaff */
[----:B-1----:R-:W-:Y:S01]  /*1350*/  IMAD.WIDE R8, R11, 0x4, R8 ;  /* 0x000000040b087825 */ /* 0x002fe200078e0208 */
[----:B------:R-:W-:Y:S01]  /*1360*/  SHF.L.U32 R13, R17, 0x1, RZ ;  /* 0x00000001110d7819 */ /* 0x000fe200000006ff */
[----:B------:R-:W0:Y:S04]  /*1370*/  LDC.64 R10, c[0x0][0x398] ;  /* 0x0000e600ff0a7b82 */ /* 0x000e280000000a00 */
[----:B------:R-:W2:Y:S01]  /*1380*/  LDG.E.CONSTANT R9, desc[UR10][R8.64] ;  /* 0x0000000a08097981 */ /* 0x000ea2000c1e9900 */
[----:B------:R-:W-:-:S06]  /*1390*/  IMAD.WIDE.U32 R12, R13, 0x2, R6 ;  /* 0x000000020d0c7825 */ /* 0x000fcc00078e0006 */
[----:B------:R-:W5:Y:S01]  /*13a0*/  LDG.E.U16.CONSTANT R12, desc[UR10][R12.64+0x2] ;  /* 0x0000020a0c0c7981 */ /* 0x000f62000c1e9500 */
[----:B0-----:R-:W-:-:S06]  /*13b0*/  IMAD.WIDE.U32 R10, R19, 0x2, R10 ;  /* 0x00000002130a7825 */ /* 0x001fcc00078e000a */
[----:B------:R-:W3:Y:S01]  /*13c0*/  LDG.E.U16.CONSTANT R10, desc[UR10][R10.64] ;  /* 0x0000000a0a0a7981 */ /* 0x000ee2000c1e9500 */
[----:B------:R-:W-:Y:S01]  /*13d0*/  UIADD3 UR4, UPT, UPT, UR4, 0x1, URZ ;  /* 0x0000000104047890 */ /* 0x000fe2000fffe0ff */
[----:B--2---:R-:W-:-:S04]  /*13e0*/  SHF.R.U32.HI R16, RZ, R14, R9 ;  /* 0x0000000eff107219 */ /* 0x004fc80000011609 */
[--C-:B------:R-:W-:Y:S02]  /*13f0*/  SHF.R.U32.HI R8, RZ, 0x8, R16.reuse ;  /* 0x00000008ff087819 */ /* 0x100fe40000011610 */
[----:B------:R-:W-:Y:S01]  /*1400*/  LOP3.LUT R18, R16, 0xf, RZ, 0xc0, !PT ;  /* 0x0000000f10127812 */ /* 0x000fe200078ec0ff */
[----:B-----5:R-:W-:Y:S01]  /*1410*/  IMAD.IADD R17, R12, 0x1, R17 ;  /* 0x000000010c117824 */ /* 0x020fe200078e0211 */
        /* <DEDUP_REMOVED lines=9> */
[C---:B------:R-:W-:Y:S01]  /*14b0*/  IMAD R9, R16.reuse, R16, R16 ;  /* 0x0000001010097224 */ /* 0x040fe200078e0210 */
[----:B------:R-:W3:Y:S01]  /*14c0*/  I2F.F16 R53, R8 ;  /* 0x0000000800357306 */ /* 0x000ee20000200c00 */
[----:B------:R-:W-:Y:S01]  /*14d0*/  IMAD R18, R19, R19, R19 ;  /* 0x0000001313127224 */ /* 0x000fe200078e0213 */
[----:B------:R-:W-:Y:S02]  /*14e0*/  ISETP.GE.AND P0, PT, R17, R2, PT ;  /* 0x000000021100720c */ /* 0x000fe40003f06270 */
[----:B------:R-:W-:-:S02]  /*14f0*/  IADD3 R9, PT, PT, R16, 0x1, R9 ;  /* 0x0000000110097810 */ /* 0x000fc40007ffe009 */
[----:B------:R-:W-:Y:S02]  /*1500*/  IADD3 R18, PT, PT, R19, 0x1, R18 ;  /* 0x0000000113127810 */ /* 0x000fe40007ffe012 */
[----:B------:R-:W0:Y:S01]  /*1510*/  I2F.F16 R55, R21 ;  /* 0x0000001500377306 */ /* 0x000e220000200c00 */
[----:B---3--:R-:W-:-:S07]  /*1520*/  HMUL2 R53, R53.H0_H0, R10.H0_H0 ;  /* 0x2000000a35357232 */ /* 0x008fce0000000800 */
[----:B------:R-:W1:Y:S01]  /*1530*/  I2F.F16 R11, R18 ;  /* 0x00000012000b7306 */ /* 0x000e620000200c00 */
[----:B0-----:R-:W-:-:S07]  /*1540*/  HMUL2 R55, R55.H0_H0, R10.H0_H0 ;  /* 0x2000000a37377232 */ /* 0x001fce0000000800 */
[----:B------:R-:W0:Y:S01]  /*1550*/  I2F.F16 R9, R9 ;  /* 0x0000000900097306 */ /* 0x000e220000200c00 */
[-C--:B-1----:R-:W-:Y:S02]  /*1560*/  HMUL2 R54, R11.H0_H0, R10.reuse.H0_H0 ;  /* 0x2000000a0b367232 */ /* 0x082fe40000000800 */
[----:B0-----:R-:W-:Y:S01]  /*1570*/  HMUL2 R52, R9.H0_H0, R10.H0_H0 ;  /* 0x2000000a09347232 */ /* 0x001fe20000000800 */
[----:B------:R-:W-:Y:S06]  /*1580*/  @!P0 BRA `(.L_x_865) ;  /* 0xfffffffc00588947 */ /* 0x000fec000383ffff */
.L_x_864:
[C---:B------:R-:W-:Y:S01]  /*1590*/  ISETP.GT.AND P0, PT, R3.reuse, UR5, PT ;  /* 0x0000000503007c0c */ /* 0x040fe2000bf04270 */
[----:B-----5:R-:W-:Y:S01]  /*15a0*/  HFMA2 R9, -RZ, RZ, 0, 0 ;  /* 0x00000000ff097431 */ /* 0x020fe200000001ff */
[----:B------:R-:W-:Y:S02]  /*15b0*/  SHF.R.S32.HI R5, RZ, 0x1f, R20 ;  /* 0x0000001fff057819 */ /* 0x000fe40000011414 */
[----:B012---:R-:W-:Y:S02]  /*15c0*/  CS2R R6, SRZ ;  /* 0x0000000000067805 */ /* 0x007fe4000001ff00 */
[----:B----4-:R-:W-:Y:S01]  /*15d0*/  ISETP.GT.AND P1, PT, R3, UR6, PT ;  /* 0x0000000603007c0c */ /* 0x010fe2000bf24270 */
[----:B------:R-:W-:Y:S01]  /*15e0*/  IMAD.MOV.U32 R10, RZ, RZ, RZ ;  /* 0x000000ffff0a7224 */ /* 0x000fe200078e00ff */
[----:B------:R-:W-:Y:S02]  /*15f0*/  LEA.HI R5, R5, R20, RZ, 0x5 ;  /* 0x0000001405057211 */ /* 0x000fe400078f28ff */
[----:B------:R-:W-:-:S02]  /*1600*/  ISETP.GT.AND P2, PT, R3, UR15, PT ;  /* 0x0000000f03007c0c */ /* 0x000fc4000bf44270 */
[C---:B------:R-:W-:Y:S02]  /*1610*/  ISETP.GT.AND P3, PT, R3.reuse, UR16, PT ;  /* 0x0000001003007c0c */ /* 0x040fe4000bf64270 */
[----:B---3--:R-:W-:Y:S02]  /*1620*/  ISETP.GT.AND P4, PT, R3, UR17, PT ;  /* 0x0000001103007c0c */ /* 0x008fe4000bf84270 */
[----:B------:R-:W-:Y:S02]  /*1630*/  SHF.R.S32.HI R11, RZ, 0x5, R5 ;  /* 0x00000005ff0b7819 */ /* 0x000fe40000011405 */
[----:B------:R-:W-:Y:S01]  /*1640*/  MOV R2, RZ ;  /* 0x000000ff00027202 */ /* 0x000fe20000000f00 */
[----:B------:R-:W-:Y:S08]  /*1650*/  @!P0 BRA `(.L_x_866) ;  /* 0x00000000001c8947 */ /* 0x000ff00003800000 */
[----:B------:R-:W0:Y:S02]  /*1660*/  LDC R2, c[0x0][0x3cc] ;  /* 0x0000f300ff027b82 */ /* 0x000e240000000800 */
[----:B0-----:R-:W-:-:S05]  /*1670*/  VIMNMX R2, PT, PT, R3, R2, PT ;  /* 0x0000000203027248 */ /* 0x001fca0003fe0100 */
[----:B------:R-:W-:-:S05]  /*1680*/  VIADD R2, R2, -UR5 ;  /* 0x8000000502027c36 */ /* 0x000fca0008000000 */
[----:B------:R-:W-:-:S04]  /*1690*/  SHF.R.S32.HI R5, RZ, 0x1f, R2 ;  /* 0x0000001fff057819 */ /* 0x000fc80000011402 */
[----:B------:R-:W-:-:S04]  /*16a0*/  LEA.HI R5, R5, R2, RZ, 0x5 ;  /* 0x0000000205057211 */ /* 0x000fc800078f28ff */
[----:B------:R-:W-:-:S05]  /*16b0*/  SHF.R.S32.HI R5, RZ, 0x5, R5 ;  /* 0x00000005ff057819 */ /* 0x000fca0000011405 */
[----:B------:R-:W-:-:S07]  /*16c0*/  IMAD R2, R5, 0x6, RZ ;  /* 0x0000000605027824 */ /* 0x000fce00078e02ff */
.L_x_866:
        /* <DEDUP_REMOVED lines=8> */
.L_x_867:
        /* <DEDUP_REMOVED lines=8> */
.L_x_868:
        /* <DEDUP_REMOVED lines=8> */
.L_x_869:
        /* <DEDUP_REMOVED lines=8> */
.L_x_870:
[----:B------:R-:W-:Y:S01]  /*18d0*/  LEA R2, R11, R2, 0x3 ;  /* 0x000000020b027211 */ /* 0x000fe200078e18ff */
[----:B------:R-:W0:Y:S01]  /*18e0*/  LDCU.64 UR4, c[0x0][0x388] ;  /* 0x00007100ff0477ac */ /* 0x000e220008000a00 */
[----:B------:R-:W-:Y:S02]  /*18f0*/  VIMNMX R0, PT, PT, R0, UR15, PT ;  /* 0x0000000f00007c48 */ /* 0x000fe4000bfe0100 */
[----:B------:R-:W-:Y:S02]  /*1900*/  IADD3 R2, PT, PT, R7, R2, R6 ;  /* 0x0000000207027210 */ /* 0x000fe40007ffe006 */
[----:B------:R-:W-:Y:S02]  /*1910*/  PRMT R86, RZ, 0x5410, RZ ;  /* 0x00005410ff567816 */ /* 0x000fe400000000ff */
[----:B------:R-:W-:Y:S02]  /*1920*/  IADD3 R2, PT, PT, R10, R2, R9 ;  /* 0x000000020a027210 */ /* 0x000fe40007ffe009 */
[----:B------:R-:W-:-:S02]  /*1930*/  PRMT R85, RZ, 0x5410, RZ ;  /* 0x00005410ff557816 */ /* 0x000fc400000000ff */
[----:B------:R-:W-:Y:S01]  /*1940*/  PRMT R88, RZ, 0x5410, RZ ;  /* 0x00005410ff587816 */ /* 0x000fe200000000ff */
[----:B------:R-:W-:Y:S01]  /*1950*/  IMAD R5, R2, UR7, RZ ;  /* 0x0000000702057c24 */ /* 0x000fe2000f8e02ff */
[----:B------:R-:W-:Y:S02]  /*1960*/  SHF.R.S32.HI R2, RZ, 0x1f, R4 ;  /* 0x0000001fff027819 */ /* 0x000fe40000011404 */
[----:B------:R-:W-:Y:S02]  /*1970*/  PRMT R87, RZ, 0x5410, RZ ;  /* 0x00005410ff577816 */ /* 0x000fe400000000ff */
[----:B------:R-:W-:Y:S02]  /*1980*/  IADD3 R6, P0, PT, R4, R5, RZ ;  /* 0x0000000504067210 */ /* 0x000fe40007f1e0ff */
[----:B------:R-:W-:Y:S02]  /*1990*/  PRMT R33, RZ, 0x5410, RZ ;  /* 0x00005410ff217816 */ /* 0x000fe400000000ff */
[----:B------:R-:W-:-:S02]  /*19a0*/  LEA.HI.X.SX32 R5, R5, R2, 0x1, P0 ;  /* 0x0000000205057211 */ /* 0x000fc400000f0eff */
[----:B------:R-:W-:Y:S02]  /*19b0*/  ISETP.GT.AND P0, PT, R0, R3, PT ;  /* 0x000000030000720c */ /* 0x000fe40003f04270 */
[C---:B0-----:R-:W-:Y:S02]  /*19c0*/  LEA R4, P1, R6.reuse, UR4, 0x2 ;  /* 0x0000000406047c11 */ /* 0x041fe4000f8210ff */
[----:B------:R-:W-:Y:S02]  /*19d0*/  PRMT R32, RZ, 0x5410, RZ ;  /* 0x00005410ff207816 */ /* 0x000fe400000000ff */
[----:B------:R-:W-:Y:S02]  /*19e0*/  LEA.HI.X R5, R6, UR5, R5, 0x2, P1 ;  /* 0x0000000506057c11 */ /* 0x000fe400088f1405 */
[----:B------:R-:W-:Y:S02]  /*19f0*/  PRMT R21, RZ, 0x5410, RZ ;  /* 0x00005410ff157816 */ /* 0x000fe400000000ff */
[----:B------:R-:W-:-:S03]  /*1a00*/  PRMT R20, RZ, 0x5410, RZ ;  /* 0x00005410ff147816 */ /* 0x000fc600000000ff */
[----:B------:R-:W-:Y:S05]  /*1a10*/  @!P0 BRA `(.L_x_871) ;  /* 0x0000002400a88947 */ /* 0x000fea0003800000 */
[----:B------:R-:W-:Y:S01]  /*1a20*/  IMAD.U32 R3, RZ, RZ, UR7 ;  /* 0x00000007ff037e24 */ /* 0x000fe2000f8e00ff */
[----:B------:R-:W-:Y:S01]  /*1a30*/  MOV R31, UR7 ;  /* 0x00000007001f7c02 */ /* 0x000fe20008000f00 */
[----:B------:R0:W2:Y:S02]  /*1a40*/  LDG.E.128.CONSTANT R24, desc[UR10][R4.64] ;  /* 0x0000000a04187981 */ /* 0x0000a4000c1e9d00 */
[----:B------:R-:W-:Y:S01]  /*1a50*/  IMAD.WIDE R2, R3, 0x4, R4 ;  /* 0x0000000403027825 */ /* 0x000fe200078e0204 */
[----:B------:R-:W-:-:S04]  /*1a60*/  MOV R35, UR7 ;  /* 0x0000000700237c02 */ /* 0x000fc80008000f00 */
[----:B------:R1:W3:Y:S01]  /*1a70*/  LDG.E.128.CONSTANT R16, desc[UR10][R2.64] ;  /* 0x0000000a02107981 */ /* 0x0002e2000c1e9d00 */
[----:B------:R-:W-:-:S04]  /*1a80*/  IMAD.WIDE R30, R31, 0x4, R2 ;  /* 0x000000041f1e7825 */ /* 0x000fc800078e0202 */
[----:B------:R-:W-:Y:S01]  /*1a90*/  IMAD.U32 R7, RZ, RZ, UR7 ;  /* 0x00000007ff077e24 */ /* 0x000fe2000f8e00ff */
[----:B------:R4:W5:Y:S01]  /*1aa0*/  LDG.E.128.CONSTANT R12, desc[UR10][R30.64] ;  /* 0x0000000a1e0c7981 */ /* 0x000962000c1e9d00 */
[----:B------:R-:W-:-:S05]  /*1ab0*/  IMAD.WIDE R34, R35, 0x4, R30 ;  /* 0x0000000423227825 */ /* 0x000fca00078e021e */
[----:B------:R3:W5:Y:S01]  /*1ac0*/  LDG.E.128.CONSTANT R8, desc[UR10][R34.64] ;  /* 0x0000000a22087981 */ /* 0x000762000c1e9d00 */
[----:B0-----:R-:W-:-:S06]  /*1ad0*/  IMAD.WIDE R4, R7, 0x4, R34 ;  /* 0x0000000407047825 */ /* 0x001fcc00078e0222 */
[----:B------:R-:W5:Y:S01]  /*1ae0*/  LDG.E.128.CONSTANT R4, desc[UR10][R4.64] ;  /* 0x0000000a04047981 */ /* 0x000f62000c1e9d00 */
[----:B------:R-:W-:Y:S01]  /*1af0*/  HFMA2 R20, -RZ, RZ, 0, 0.03125 ;  /* 0x00002800ff147431 */ /* 0x000fe200000001ff */
[----:B------:R-:W-:Y:S01]  /*1b00*/  UISETP.NE.AND UP0, UPT, UR13, URZ, UPT ;  /* 0x000000ff0d00728c */ /* 0x000fe2000bf05270 */
[----:B------:R-:W-:Y:S02]  /*1b10*/  PRMT R86, RZ, 0x7610, R86 ;  /* 0x00007610ff567816 */ /* 0x000fe40000000056 */
[C---:B--2---:R-:W-:Y:S02]  /*1b20*/  LOP3.LUT R23, R24.reuse, 0x1f001f, RZ, 0xc0, !PT ;  /* 0x001f001f18177812 */ /* 0x044fe400078ec0ff */
[----:B------:R-:W-:Y:S02]  /*1b30*/  SHF.R.U32.HI R28, RZ, 0xa, R24 ;  /* 0x0000000aff1c7819 */ /* 0x000fe40000011618 */
[----:B-1----:R-:W-:Y:S02]  /*1b40*/  LOP3.LUT R3, R24, 0x3e003e0, RZ, 0xc0, !PT ;  /* 0x03e003e018037812 */ /* 0x002fe400078ec0ff */
[----:B------:R-:W-:-:S02]  /*1b50*/  LOP3.LUT R32, R25, 0x1f001f, RZ, 0xc0, !PT ;  /* 0x001f001f19207812 */ /* 0x000fc400078ec0ff */
[--C-:B----4-:R-:W-:Y:S02]  /*1b60*/  SHF.R.U32.HI R31, RZ, 0xa, R25.reuse ;  /* 0x0000000aff1f7819 */ /* 0x110fe40000011619 */
[----:B------:R-:W-:Y:S02]  /*1b70*/  LOP3.LUT R46, R25, 0x3e003e0, RZ, 0xc0, !PT ;  /* 0x03e003e0192e7812 */ /* 0x000fe400078ec0ff */
[----:B------:R-:W-:Y:S02]  /*1b80*/  SHF.R.U32.HI R24, RZ, 0xf, R24 ;  /* 0x0000000fff187819 */ /* 0x000fe40000011618 */
[----:B------:R-:W-:Y:S02]  /*1b90*/  SHF.R.U32.HI R25, RZ, 0xf, R25 ;  /* 0x0000000fff197819 */ /* 0x000fe40000011619 */
[----:B------:R-:W-:Y:S02]  /*1ba0*/  LOP3.LUT R43, R26, 0x1f001f, RZ, 0xc0, !PT ;  /* 0x001f001f1a2b7812 */ /* 0x000fe400078ec0ff */
[----:B------:R-:W-:-:S02]  /*1bb0*/  SHF.R.U32.HI R44, RZ, 0xa, R26 ;  /* 0x0000000aff2c7819 */ /* 0x000fc4000001161a */
[----:B------:R-:W-:Y:S02]  /*1bc0*/  LOP3.LUT R58, R26, 0x3e003e0, RZ, 0xc0, !PT ;  /* 0x03e003e01a3a7812 */ /* 0x000fe400078ec0ff */
[----:B------:R-:W-:Y:S02]  /*1bd0*/  SHF.R.U32.HI R22, RZ, 0xf, R26 ;  /* 0x0000000fff167819 */ /* 0x000fe4000001161a */
[C---:B------:R-:W-:Y:S02]  /*1be0*/  LOP3.LUT R51, R27.reuse, 0x1f001f, RZ, 0xc0, !PT ;  /* 0x001f001f1b337812 */ /* 0x040fe400078ec0ff */
[--C-:B------:R-:W-:Y:S02]  /*1bf0*/  SHF.R.U32.HI R56, RZ, 0xa, R27.reuse ;  /* 0x0000000aff387819 */ /* 0x100fe4000001161b */
[----:B------:R-:W-:Y:S02]  /*1c00*/  LOP3.LUT R63, R27, 0x3e003e0, RZ, 0xc0, !PT ;  /* 0x03e003e01b3f7812 */ /* 0x000fe400078ec0ff */
[----:B------:R-:W-:-:S02]  /*1c10*/  SHF.R.U32.HI R29, RZ, 0xf, R27 ;  /* 0x0000000fff1d7819 */ /* 0x000fc4000001161b */
[C---:B---3--:R-:W-:Y:S02]  /*1c20*/  LOP3.LUT R27, R16.reuse, 0x1f001f, RZ, 0xc0, !PT ;  /* 0x001f001f101b7812 */ /* 0x048fe400078ec0ff */
[--C-:B------:R-:W-:Y:S02]  /*1c30*/  SHF.R.U32.HI R26, RZ, 0xa, R16.reuse ;  /* 0x0000000aff1a7819 */ /* 0x100fe40000011610 */
[----:B------:R-:W-:Y:S02]  /*1c40*/  LOP3.LUT R0, R16, 0x3e003e0, RZ, 0xc0, !PT ;  /* 0x03e003e010007812 */ /* 0x000fe400078ec0ff */
[----:B------:R-:W-:Y:S02]  /*1c50*/  SHF.R.U32.HI R21, RZ, 0xe, R16 ;  /* 0x0000000eff157819 */ /* 0x000fe40000011610 */
[----:B------:R-:W-:Y:S02]  /*1c60*/  SHF.R.U32.HI R16, RZ, 0xe, R17 ;  /* 0x0000000eff107819 */ /* 0x000fe40000011611 */
[----:B------:R-:W-:-:S02]  /*1c70*/  LOP3.LUT R24, R24, 0x10001, RZ, 0xc0, !PT ;  /* 0x0001000118187812 */ /* 0x000fc400078ec0ff */
[----:B------:R-:W-:Y:S02]  /*1c80*/  LOP3.LUT R25, R25, 0x10001, RZ, 0xc0, !PT ;  /* 0x0001000119197812 */ /* 0x000fe400078ec0ff */
[C---:B------:R-:W-:Y:S02]  /*1c90*/  LOP3.LUT R33, R17.reuse, 0x1f001f, RZ, 0xc0, !PT ;  /* 0x001f001f11217812 */ /* 0x040fe400078ec0ff */
[----:B------:R-:W-:Y:S02]  /*1ca0*/  SHF.R.U32.HI R34, RZ, 0xa, R17 ;  /* 0x0000000aff227819 */ /* 0x000fe40000011611 */
[----:B------:R-:W-:Y:S02]  /*1cb0*/  LOP3.LUT R2, R17, 0x3e003e0, RZ, 0xc0, !PT ;  /* 0x03e003e011027812 */ /* 0x000fe400078ec0ff */
[----:B------:R-:W-:Y:S02]  /*1cc0*/  LOP3.LUT R45, R18, 0x1f001f, RZ, 0xc0, !PT ;  /* 0x001f001f122d7812 */ /* 0x000fe400078ec0ff */
[----:B------:R-:W-:-:S02]  /*1cd0*/  SHF.R.U32.HI R47, RZ, 0xa, R18 ;  /* 0x0000000aff2f7819 */ /* 0x000fc40000011612 */
[----:B------:R-:W-:Y:S02]  /*1ce0*/  LOP3.LUT R49, R18, 0x3e003e0, RZ, 0xc0, !PT ;  /* 0x03e003e012317812 */ /* 0x000fe400078ec0ff */
[----:B------:R-:W-:Y:S02]  /*1cf0*/  SHF.R.U32.HI R17, RZ, 0xe, R18 ;  /* 0x0000000eff117819 */ /* 0x000fe40000011612 */
[----:B------:R-:W-:Y:S02]  /*1d00*/  SHF.R.U32.HI R18, RZ, 0xe, R19 ;  /* 0x0000000eff127819 */ /* 0x000fe40000011613 */
[----:B------:R-:W-:Y:S02]  /*1d10*/  LOP3.LUT R22, R22, 0x10001, RZ, 0xc0, !PT ;  /* 0x0001000116167812 */ /* 0x000fe400078ec0ff */
[----:B------:R-:W-:Y:S02]  /*1d20*/  LOP3.LUT R29, R29, 0x10001, RZ, 0xc0, !PT ;  /* 0x000100011d1d7812 */ /* 0x000fe400078ec0ff */
[----:B------:R-:W-:-:S02]  /*1d30*/  LOP3.LUT R21, R24, 0x20002, R21, 0xf8, !PT ;  /* 0x0002000218157812 */ /* 0x000fc400078ef815 */
[----:B------:R-:W-:Y:S02]  /*1d40*/  LOP3.LUT R16, R25, 0x20002, R16, 0xf8, !PT ;  /* 0x0002000219107812 */ /* 0x000fe400078ef810 */
[C---:B-----5:R-:W-:Y:S02]  /*1d50*/  LOP3.LUT R24, R12.reuse, 0x1f001f, RZ, 0xc0, !PT ;  /* 0x001f001f0c187812 */ /* 0x060fe400078ec0ff */
[----:B------:R-:W-:Y:S02]  /*1d60*/  SHF.R.U32.HI R25, RZ, 0xa, R12 ;  /* 0x0000000aff197819 */ /* 0x000fe4000001160c */
[----:B------:R-:W-:Y:S02]  /*1d70*/  LOP3.LUT R64, R12, 0x3e003e0, RZ, 0xc0, !PT ;  /* 0x03e003e00c407812 */ /* 0x000fe400078ec0ff */
[----:B------:R-:W-:Y:S02]  /*1d80*/  LOP3.LUT R35, R13, 0x1f001f, RZ, 0xc0, !PT ;  /* 0x001f001f0d237812 */ /* 0x000fe400078ec0ff */
[----:B------:R-:W-:-:S02]  /*1d90*/  SHF.R.U32.HI R36, RZ, 0xa, R13 ;  /* 0x0000000aff247819 */ /* 0x000fc4000001160d */
[----:B------:R-:W-:Y:S02]  /*1da0*/  LOP3.LUT R66, R13, 0x3e003e0, RZ, 0xc0, !PT ;  /* 0x03e003e00d427812 */ /* 0x000fe400078ec0ff */
        /* <DEDUP_REMOVED lines=9> */
[----:B------:R-:W-:Y:S02]  /*1e40*/  LOP3.LUT R18, R29, 0x20002, R18, 0xf8, !PT ;  /* 0x000200021d127812 */ /* 0x000fe400078ef812 */
[----:B------:R-:W-:-:S02]  /*1e50*/  SHF.R.U32.HI R14, RZ, 0xd, R14 ;  /* 0x0000000dff0e7819 */ /* 0x000fc4000001160e */
[----:B------:R-:W-:Y:S02]  /*1e60*/  SHF.R.U32.HI R15, RZ, 0xd, R15 ;  /* 0x0000000dff0f7819 */ /* 0x000fe4000001160f */
[----:B------:R-:W-:Y:S02]  /*1e70*/  LOP3.LUT R21, R21, 0x40004, R12, 0xf8, !PT ;  /* 0x0004000415157812 */ /* 0x000fe400078ef80c */
[----:B------:R-:W-:Y:S02]  /*1e80*/  LOP3.LUT R16, R16, 0x40004, R13, 0xf8, !PT ;  /* 0x0004000410107812 */ /* 0x000fe400078ef80d */
[C---:B------:R-:W-:Y:S02]  /*1e90*/  LOP3.LUT R37, R9.reuse, 0x1f001f, RZ, 0xc0, !PT ;  /* 0x001f001f09257812 */ /* 0x040fe400078ec0ff */
[----:B------:R-:W-:Y:S02]  /*1ea0*/  SHF.R.U32.HI R38, RZ, 0xa, R9 ;  /* 0x0000000aff267819 */ /* 0x000fe40000011609 */
[----:B------:R-:W-:-:S02]  /*1eb0*/  LOP3.LUT R67, R9, 0x3e003e0, RZ, 0xc0, !PT ;  /* 0x03e003e009437812 */ /* 0x000fc400078ec0ff */
        /* <DEDUP_REMOVED lines=12> */
[----:B------:R-:W-:Y:S02]  /*1f80*/  SHF.R.U32.HI R10, RZ, 0xc, R10 ;  /* 0x0000000cff0a7819 */ /* 0x000fe4000001160a */
[----:B------:R-:W-:Y:S02]  /*1f90*/  SHF.R.U32.HI R11, RZ, 0xc, R11 ;  /* 0x0000000cff0b7819 */ /* 0x000fe4000001160b */
[----:B------:R-:W-:Y:S02]  /*1fa0*/  SHF.R.U32.HI R8, RZ, 0xc, R8 ;  /* 0x0000000cff087819 */ /* 0x000fe40000011608 */
[C---:B------:R-:W-:Y:S02]  /*1fb0*/  LOP3.LUT R57, R19.reuse, 0x1f001f, RZ, 0xc0, !PT ;  /* 0x001f001f13397812 */ /* 0x040fe400078ec0ff */
[----:B------:R-:W-:Y:S02]  /*1fc0*/  SHF.R.U32.HI R59, RZ, 0xa, R19 ;  /* 0x0000000aff3b7819 */ /* 0x000fe40000011613 */
[----:B------:R-:W-:-:S02]  /*1fd0*/  LOP3.LUT R62, R19, 0x3e003e0, RZ, 0xc0, !PT ;  /* 0x03e003e0133e7812 */ /* 0x000fc400078ec0ff */
[----:B------:R-:W-:Y:S02]  /*1fe0*/  LOP3.LUT R18, R16, 0x80008, R9, 0xf8, !PT ;  /* 0x0008000810127812 */ /* 0x000fe400078ef809 */
[----:B------:R-:W-:Y:S02]  /*1ff0*/  LOP3.LUT R19, R13, 0x80008, R10, 0xf8, !PT ;  /* 0x000800080d137812 */ /* 0x000fe400078ef80a */
[----:B------:R-:W-:Y:S02]  /*2000*/  LOP3.LUT R72, R12, 0x80008, R11, 0xf8, !PT ;  /* 0x000800080c487812 */ /* 0x000fe400078ef80b */
[----:B------:R-:W-:Y:S02]  /*2010*/  LOP3.LUT R17, R21, 0x80008, R8, 0xf8, !PT ;  /* 0x0008000815117812 */ /* 0x000fe400078ef808 */
        /* <DEDUP_REMOVED lines=16> */
[----:B------:R-:W-:Y:S01]  /*2120*/  LOP3.LUT R17, R18, 0x100010, R5, 0xf8, !PT ;  /* 0x0010001012117812 */ /* 0x000fe200078ef805 */
[-C--:B------:R-:W-:Y:S01]  /*2130*/  HFMA2 R83, R3, R20.reuse.H0_H0, -48, -48 ;  /* 0xd200d20003537431 */ /* 0x080fe20000040014 */
[----:B------:R-:W-:Y:S02]  /*2140*/  LOP3.LUT R18, R19, 0x100010, R6, 0xf8, !PT ;  /* 0x0010001013127812 */ /* 0x000fe400078ef806 */
[----:B------:R-:W-:Y:S01]  /*2150*/  LOP3.LUT R19, R72, 0x100010, R7, 0xf8, !PT ;  /* 0x0010001048137812 */ /* 0x000fe200078ef807 */
[----:B------:R-:W-:Y:S01]  /*2160*/  HFMA2 R72, R63, R20.H0_H0, -48, -48 ;  /* 0xd200d2003f487431 */ /* 0x000fe20000040014 */
        /* <DEDUP_REMOVED lines=45> */
[----:B------:R-:W-:-:S02]  /*2440*/  LOP3.LUT R10, R4, 0x1f001f, RZ, 0xc0, !PT ;  /* 0x001f001f040a7812 */ /* 0x000fc400078ec0ff */
[----:B------:R-:W-:Y:S01]  /*2450*/  SHF.R.U32.HI R11, RZ, 0xa, R4 ;  /* 0x0000000aff0b7819 */ /* 0x000fe20000011604 */
[----:B------:R-:W-:Y:S01]  /*2460*/  HFMA2 R4, R87, R20.H0_H0, -48, -48 ;  /* 0xd200d20057047431 */ /* 0x000fe20000040014 */
        /* <DEDUP_REMOVED lines=99> */
[----:B------:R-:W-:Y:S06]  /*2aa0*/  BRA.U !UP0, `(.L_x_872) ;  /* 0x0000000508447547 */ /* 0x000fec000b800000 */
[----:B------:R-:W0:Y:S01]  /*2ab0*/  S2UR UR5, SR_CgaCtaId ;  /* 0x00000000000579c3 */ /* 0x000e220000008800 */
[----:B------:R-:W-:Y:S01]  /*2ac0*/  UMOV UR4, 0x400 ;  /* 0x0000040000047882 */ /* 0x000fe20000000000 */
[----:B------:R-:W-:Y:S02]  /*2ad0*/  PRMT R55, R55, 0x5410, R54 ;  /* 0x0000541037377816 */ /* 0x000fe40000000036 */
[----:B------:R-:W-:Y:S01]  /*2ae0*/  PRMT R53, R53, 0x5410, R52 ;  /* 0x0000541035357816 */ /* 0x000fe20000000034 */
[----:B0-----:R-:W-:-:S09]  /*2af0*/  ULEA UR4, UR5, UR4, 0x18 ;  /* 0x0000000405047291 */ /* 0x001fd2000f8ec0ff */
[----:B------:R-:W0:Y:S04]  /*2b00*/  LDS.128 R20, [UR4] ;  /* 0x00000004ff147984 */ /* 0x000e280008000c00 */
[----:B------:R-:W1:Y:S04]  /*2b10*/  LDS.128 R24, [UR4+0x10] ;  /* 0x00001004ff187984 */ /* 0x000e680008000c00 */
[----:B------:R-:W2:Y:S01]  /*2b20*/  LDS.128 R28, [UR4+0x20] ;  /* 0x00002004ff1c7984 */ /* 0x000ea20008000c00 */
[-C--:B0-----:R-:W-:Y:S02]  /*2b30*/  HFMA2 R32, R84, R20.reuse, RZ ;  /* 0x0000001454207231 */ /* 0x081fe400000000ff */
[----:B------:R-:W-:-:S02]  /*2b40*/  HFMA2 R33, R80, R20, RZ.H0_H0 ;  /* 0x0000001450217231 */ /* 0x000fc400000400ff */
[-C--:B------:R-:W-:Y:S02]  /*2b50*/  HFMA2 R87, R76, R20.reuse, RZ ;  /* 0x000000144c577231 */ /* 0x080fe400000000ff */
[----:B------:R-:W-:Y:S02]  /*2b60*/  HFMA2 R20, R73, R20, RZ.H0_H0 ;  /* 0x0000001449147231 */ /* 0x000fe400000400ff */
        /* <DEDUP_REMOVED lines=13> */
[-C--:B------:R-:W-:Y:S01]  /*2c40*/  HFMA2 R86, R66, R24.reuse, R86 ;  /* 0x0000001842567231 */ /* 0x080fe20000000056 */
[----:B------:R-:W0:Y:S01]  /*2c50*/  LDS.128 R32, [UR4+0x30] ;  /* 0x00003004ff207984 */ /* 0x000e220008000c00 */
        /* <DEDUP_REMOVED lines=14> */
[-C--:B--2---:R-:W-:Y:S02]  /*2d40*/  HFMA2 R85, R51, R28.reuse, R85 ;  /* 0x0000001c33557231 */ /* 0x084fe40000000055 */
        /* <DEDUP_REMOVED lines=37> */
[----:B------:R-:W-:-:S04]  /*2fa0*/  HFMA2 R86, R85, R55, RZ ;  /* 0x0000003755567231 */ /* 0x000fc800000000ff */
[----:B------:R-:W-:-:S07]  /*2fb0*/  HFMA2 R85, R87, R53, RZ.H0_H0 ;  /* 0x0000003557557231 */ /* 0x000fce00000400ff */
.L_x_872:
[----:B------:R-:W-:Y:S02]  /*2fc0*/  PRMT R88, RZ, 0x5410, RZ ;  /* 0x00005410ff587816 */ /* 0x000fe400000000ff */
[----:B------:R-:W-:Y:S02]  /*2fd0*/  PRMT R87, RZ, 0x5410, RZ ;  /* 0x00005410ff577816 */ /* 0x000fe400000000ff */
[----:B------:R-:W-:Y:S02]  /*2fe0*/  PRMT R33, RZ, 0x5410, RZ ;  /* 0x00005410ff217816 */ /* 0x000fe400000000ff */
[----:B------:R-:W-:Y:S02]  /*2ff0*/  PRMT R32, RZ, 0x5410, RZ ;  /* 0x00005410ff207816 */ /* 0x000fe400000000ff */
[----:B------:R-:W-:Y:S02]  /*3000*/  PRMT R21, RZ, 0x5410, RZ ;  /* 0x00005410ff157816 */ /* 0x000fe400000000ff */
[----:B------:R-:W-:Y:S01]  /*3010*/  PRMT R20, RZ, 0x5410, RZ ;  /* 0x00005410ff147816 */ /* 0x000fe200000000ff */
[----:B------:R-:W-:Y:S06]  /*3020*/  BRA.U !UP1, `(.L_x_871) ;  /* 0x0000001109247547 */ /* 0x000fec000b800000 */
[----:B------:R-:W-:Y:S01]  /*3030*/  PRMT R20, R90, 0x9910, RZ ;  /* 0x000099105a147816 */ /* 0x000fe200000000ff */
[----:B------:R-:W-:Y:S01]  /*3040*/  UISETP.NE.AND UP0, UPT, UR12, 0x2, UPT ;  /* 0x000000020c00788c */ /* 0x000fe2000bf05270 */
[----:B------:R-:W-:Y:S02]  /*3050*/  PRMT R88, RZ, 0x7610, R88 ;  /* 0x00007610ff587816 */ /* 0x000fe40000000058 */
        /* <DEDUP_REMOVED lines=8> */
[----:B------:R-:W1:Y:S04]  /*30e0*/  LDS.128 R24, [UR4+0x50] ;  /* 0x00005004ff187984 */ /* 0x000e680008000c00 */
[----:B------:R-:W2:Y:S01]  /*30f0*/  LDS.128 R28, [UR4+0x60] ;  /* 0x00006004ff1c7984 */ /* 0x000ea20008000c00 */
[-C--:B0-----:R-:W-:Y:S02]  /*3100*/  HFMA2 R32, R84, R20.reuse, RZ ;  /* 0x0000001454207231 */ /* 0x081fe400000000ff */
[----:B------:R-:W-:-:S02]  /*3110*/  HFMA2 R91, R80, R20, RZ ;  /* 0x00000014505b7231 */ /* 0x000fc400000000ff */
[-C--:B------:R-:W-:Y:S02]  /*3120*/  HFMA2 R32, R83, R21.reuse, R32 ;  /* 0x0000001553207231 */ /* 0x080fe40000000020 */
[----:B------:R-:W-:Y:S02]  /*3130*/  HFMA2 R91, R79, R21, R91 ;  /* 0x000000154f5b7231 */ /* 0x000fe4000000005b */
[-C--:B------:R-:W-:Y:S02]  /*3140*/  HFMA2 R32, R82, R22.reuse, R32 ;  /* 0x0000001652207231 */ /* 0x080fe40000000020 */
[----:B------:R-:W-:Y:S02]  /*3150*/  HFMA2 R91, R78, R22, R91 ;  /* 0x000000164e5b7231 */ /* 0x000fe4000000005b */
[-C--:B------:R-:W-:Y:S02]  /*3160*/  HFMA2 R32, R81, R23.reuse, R32 ;  /* 0x0000001751207231 */ /* 0x080fe40000000020 */
[----:B------:R-:W-:-:S02]  /*3170*/  HFMA2 R91, R77, R23, R91 ;  /* 0x000000174d5b7231 */ /* 0x000fc4000000005b */
[-C--:B-1----:R-:W-:Y:S02]  /*3180*/  HFMA2 R87, R70, R24.reuse, R32 ;  /* 0x0000001846577231 */ /* 0x082fe40000000020 */
[----:B------:R-:W0:Y:S01]  /*3190*/  LDS.128 R32, [UR4+0x70] ;  /* 0x00007004ff207984 */ /* 0x000e220008000c00 */
[----:B------:R-:W-:Y:S02]  /*31a0*/  HFMA2 R91, R66, R24, R91 ;  /* 0x00000018425b7231 */ /* 0x000fe4000000005b */
[-C--:B------:R-:W-:Y:S02]  /*31b0*/  HFMA2 R87, R69, R25.reuse, R87 ;  /* 0x0000001945577231 */ /* 0x080fe40000000057 */
[----:B------:R-:W-:Y:S02]  /*31c0*/  HFMA2 R91, R65, R25, R91 ;  /* 0x00000019415b7231 */ /* 0x000fe4000000005b */
[-C--:B------:R-:W-:Y:S02]  /*31d0*/  HFMA2 R87, R68, R26.reuse, R87 ;  /* 0x0000001a44577231 */ /* 0x080fe40000000057 */
[----:B------:R-:W-:-:S02]  /*31e0*/  HFMA2 R91, R64, R26, R91 ;  /* 0x0000001a405b7231 */ /* 0x000fc4000000005b */
[-C--:B------:R-:W-:Y:S02]  /*31f0*/  HFMA2 R87, R67, R27.reuse, R87 ;  /* 0x0000001b43577231 */ /* 0x080fe40000000057 */
[----:B------:R-:W-:Y:S02]  /*3200*/  HFMA2 R91, R6, R27, R91 ;  /* 0x0000001b065b7231 */ /* 0x000fe4000000005b */
[-C--:B--2---:R-:W-:Y:S02]  /*3210*/  HFMA2 R87, R51, R28.reuse, R87 ;  /* 0x0000001c33577231 */ /* 0x084fe40000000057 */
[----:B------:R-:W-:Y:S02]  /*3220*/  HFMA2 R91, R10, R28, R91 ;  /* 0x0000001c0a5b7231 */ /* 0x000fe4000000005b */
[-C--:B------:R-:W-:Y:S02]  /*3230*/  HFMA2 R87, R50, R29.reuse, R87 ;  /* 0x0000001d32577231 */ /* 0x080fe40000000057 */
[----:B------:R-:W-:-:S02]  /*3240*/  HFMA2 R91, R13, R29, R91 ;  /* 0x0000001d0d5b7231 */ /* 0x000fc4000000005b */
[-C--:B------:R-:W-:Y:S02]  /*3250*/  HFMA2 R87, R49, R30.reuse, R87 ;  /* 0x0000001e31577231 */ /* 0x080fe40000000057 */
[----:B------:R-:W-:Y:S02]  /*3260*/  HFMA2 R91, R3, R30, R91 ;  /* 0x0000001e035b7231 */ /* 0x000fe4000000005b */
[-C--:B------:R-:W-:Y:S02]  /*3270*/  HFMA2 R87, R48, R31.reuse, R87 ;  /* 0x0000001f30577231 */ /* 0x080fe40000000057 */
[----:B------:R-:W-:Y:S02]  /*3280*/  HFMA2 R91, R16, R31, R91 ;  /* 0x0000001f105b7231 */ /* 0x000fe4000000005b */
[-C--:B0-----:R-:W-:Y:S02]  /*3290*/  HFMA2 R87, R47, R32.reuse, R87 ;  /* 0x000000202f577231 */ /* 0x081fe40000000057 */
[----:B------:R-:W-:-:S02]  /*32a0*/  HFMA2 R91, R19, R32, R91 ;  /* 0x00000020135b7231 */ /* 0x000fc4000000005b */
[-C--:B------:R-:W-:Y:S02]  /*32b0*/  HFMA2 R87, R46, R33.reuse, R87 ;  /* 0x000000212e577231 */ /* 0x080fe40000000057 */
[----:B------:R-:W-:Y:S02]  /*32c0*/  HFMA2 R91, R7, R33, R91 ;  /* 0x00000021075b7231 */ /* 0x000fe4000000005b */
[-C--:B------:R-:W-:Y:S02]  /*32d0*/  HFMA2 R87, R38, R34.reuse, R87 ;  /* 0x0000002226577231 */ /* 0x080fe40000000057 */
[----:B------:R-:W-:Y:S02]  /*32e0*/  HFMA2 R91, R40, R34, R91 ;  /* 0x00000022285b7231 */ /* 0x000fe4000000005b */
[----:B------:R-:W-:-:S04]  /*32f0*/  HFMA2 R87, R39, R35, R87 ;  /* 0x0000002327577231 */ /* 0x000fc80000000057 */
[----:B------:R-:W-:Y:S02]  /*3300*/  HADD2 R88, R87.H0_H0, R87.H1_H1 ;  /* 0x3000005757587230 */ /* 0x000fe40000000800 */
[----:B------:R-:W-:Y:S02]  /*3310*/  HFMA2 R87, R41, R35, R91 ;  /* 0x0000002329577231 */ /* 0x000fe4000000005b */
[-C--:B------:R-:W-:Y:S02]  /*3320*/  HFMA2 R91, R76, R20.reuse, RZ ;  /* 0x000000144c5b7231 */ /* 0x080fe400000000ff */
[----:B------:R-:W-:Y:S02]  /*3330*/  HFMA2 R20, R73, R20, RZ.H0_H0 ;  /* 0x0000001449147231 */ /* 0x000fe400000400ff */
[----:B------:R-:W-:Y:S02]  /*3340*/  HADD2 R87, R87.H0_H0, R87.H1_H1 ;  /* 0x3000005757577230 */ /* 0x000fe40000000800 */
[----:B------:R-:W-:-:S02]  /*3350*/  HFMA2 R91, R75, R21, R91 ;  /* 0x000000154b5b7231 */ /* 0x000fc4000000005b */
[----:B------:R-:W-:Y:S02]  /*3360*/  HFMA2 R20, R72, R21, R20 ;  /* 0x0000001548147231 */ /* 0x000fe40000000014 */
[-C--:B------:R-:W-:Y:S02]  /*3370*/  HFMA2 R91, R74, R22.reuse, R91 ;  /* 0x000000164a5b7231 */ /* 0x080fe4000000005b */
[----:B------:R-:W-:Y:S01]  /*3380*/  HFMA2 R20, R71, R22, R20 ;  /* 0x0000001647147231 */ /* 0x000fe20000000014 */
[----:B------:R-:W-:Y:S01]  /*3390*/  PRMT R88, R88, 0x5410, R87 ;  /* 0x0000541058587816 */ /* 0x000fe20000000057 */
[-C--:B------:R-:W-:Y:S02]  /*33a0*/  HFMA2 R91, R63, R23.reuse, R91 ;  /* 0x000000173f5b7231 */ /* 0x080fe4000000005b */
[----:B------:R-:W-:Y:S02]  /*33b0*/  HFMA2 R20, R59, R23, R20 ;  /* 0x000000173b147231 */ /* 0x000fe40000000014 */
[----:B------:R-:W-:-:S02]  /*33c0*/  HFMA2 R88, R88, R55, RZ ;  /* 0x0000003758587231 */ /* 0x000fc400000000ff */
[-C--:B------:R-:W-:Y:S02]  /*33d0*/  HFMA2 R91, R62, R24.reuse, R91 ;  /* 0x000000183e5b7231 */ /* 0x080fe4000000005b */
[----:B------:R-:W-:Y:S02]  /*33e0*/  HFMA2 R20, R58, R24, R20 ;  /* 0x000000183a147231 */ /* 0x000fe40000000014 */
[-C--:B------:R-:W-:Y:S02]  /*33f0*/  HFMA2 R91, R61, R25.reuse, R91 ;  /* 0x000000193d5b7231 */ /* 0x080fe4000000005b */
[----:B------:R-:W-:Y:S02]  /*3400*/  HFMA2 R20, R57, R25, R20 ;  /* 0x0000001939147231 */ /* 0x000fe40000000014 */
[-C--:B------:R-:W-:Y:S02]  /*3410*/  HFMA2 R91, R60, R26.reuse, R91 ;  /* 0x0000001a3c5b7231 */ /* 0x080fe4000000005b */
[----:B------:R-:W-:-:S02]  /*3420*/  HFMA2 R20, R56, R26, R20 ;  /* 0x0000001a38147231 */ /* 0x000fc40000000014 */
        /* <DEDUP_REMOVED lines=21> */
[----:B------:R-:W-:-:S07]  /*3580*/  HFMA2 R87, R91, R53, RZ.H0_H0 ;  /* 0x000000355b577231 */ /* 0x000fce00000400ff */
.L_x_873:
[----:B------:R-:W-:Y:S02]  /*3590*/  PRMT R33, RZ, 0x5410, RZ ;  /* 0x00005410ff217816 */ /* 0x000fe400000000ff */
[----:B------:R-:W-:Y:S02]  /*35a0*/  PRMT R32, RZ, 0x5410, RZ ;  /* 0x00005410ff207816 */ /* 0x000fe400000000ff */
[----:B------:R-:W-:Y:S02]  /*35b0*/  PRMT R21, RZ, 0x5410, RZ ;  /* 0x00005410ff157816 */ /* 0x000fe400000000ff */
[----:B------:R-:W-:Y:S01]  /*35c0*/  PRMT R20, RZ, 0x5410, RZ ;  /* 0x00005410ff147816 */ /* 0x000fe200000000ff */
[----:B------:R-:W-:Y:S06]  /*35d0*/  BRA.U !UP0, `(.L_x_871) ;  /* 0x0000000908b87547 */ /* 0x000fec000b800000 */
[----:B------:R-:W-:Y:S01]  /*35e0*/  PRMT R20, R94, 0x9910, RZ ;  /* 0x000099105e147816 */ /* 0x000fe200000000ff */
[----:B------:R-:W-:Y:S01]  /*35f0*/  UIMAD UR5, UR8, -0x4, UR9 ;  /* 0xfffffffc080578a4 */ /* 0x000fe2000f8e0209 */
[----:B------:R-:W-:Y:S02]  /*3600*/  PRMT R33, RZ, 0x7610, R33 ;  /* 0x00007610ff217816 */ /* 0x000fe40000000021 */
[----:B------:R-:W-:Y:S02]  /*3610*/  R2UR UR4, R20 ;  /* 0x00000000140472ca */ /* 0x000fe400000e0000 */
[----:B------:R-:W-:-:S04]  /*3620*/  PRMT R20, R89, 0x9910, RZ ;  /* 0x0000991059147816 */ /* 0x000fc800000000ff */
[----:B------:R-:W-:-:S07]  /*3630*/  ISETP.NE.AND P0, PT, R20, RZ, PT ;  /* 0x000000ff1400720c */ /* 0x000fce0003f05270 */
[----:B------:R-:W-:-:S04]  /*3640*/  UISETP.NE.AND UP0, UPT, UR4, URZ, UPT ;  /* 0x000000ff0400728c */ /* 0x000fc8000bf05270 */
[----:B------:R-:W-:Y:S02]  /*3650*/  UISETP.EQ.OR UP0, UPT, UR5, 0x3, !UP0 ;  /* 0x000000030500788c */ /* 0x000fe4000c702670 */
[----:B------:R-:W-:Y:S09]  /*3660*/  @!P0 BRA `(.L_x_874) ;  /* 0x0000000400448947 */ /* 0x000ff20003800000 */
        /* <DEDUP_REMOVED lines=31> */
[----:B------:R-:W0:Y:S01]  /*3860*/  LDS.128 R32, [UR4+0xb0] ;  /* 0x0000b004ff207984 */ /* 0x000e220008000c00 */
[----:B------:R-:W-:Y:S02]  /*3870*/  HFMA2 R93, R17, R31, R93 ;  /* 0x0000001f115d7231 */ /* 0x000fe4000000005d */
[-C--:B0-----:R-:W-:Y:S02]  /*3880*/  HFMA2 R91, R47, R32.reuse, R91 ;  /* 0x000000202f5b7231 */ /* 0x081fe4000000005b */
        /* <DEDUP_REMOVED lines=8> */
[-C--:B------:R-:W-:Y:S02]  /*3910*/  HFMA2 R91, R80, R20.reuse, RZ ;  /* 0x00000014505b7231 */ /* 0x080fe400000000ff */
[----:B------:R-:W-:Y:S02]  /*3920*/  HFMA2 R20, R73, R20, RZ.H0_H0 ;  /* 0x0000001449147231 */ /* 0x000fe400000400ff */
[----:B------:R-:W-:Y:S02]  /*3930*/  HADD2 R93, R93.H0_H0, R93.H1_H1 ;  /* 0x3000005d5d5d7230 */ /* 0x000fe40000000800 */
        /* <DEDUP_REMOVED lines=30> */
[----:B------:R-:W-:Y:S02]  /*3b20*/  HADD2 R91, R91.H0_H0, R91.H1_H1 ;  /* 0x3000005b5b5b7230 */ /* 0x000fe40000000800 */
[----:B------:R-:W-:-:S03]  /*3b30*/  HADD2 R20, R20.H0_H0, R20.H1_H1 ;  /* 0x3000001414147230 */ /* 0x000fc60000000800 */
[----:B------:R-:W-:Y:S02]  /*3b40*/  PRMT R92, R92, 0x5410, R91 ;  /* 0x000054105c5c7816 */ /* 0x000fe4000000005b */
[----:B------:R-:W-:-:S03]  /*3b50*/  PRMT R93, R93, 0x5410, R20 ;  /* 0x000054105d5d7816 */ /* 0x000fc60000000014 */
[----:B------:R-:W-:Y:S02]  /*3b60*/  HFMA2 R33, R92, R55, RZ ;  /* 0x000000375c217231 */ /* 0x000fe400000000ff */
[----:B------:R-:W-:-:S07]  /*3b70*/  HFMA2 R32, R93, R53, RZ.H0_H0 ;  /* 0x000000355d207231 */ /* 0x000fce00000400ff */
.L_x_874:
[----:B------:R-:W-:Y:S02]  /*3b80*/  PRMT R21, RZ, 0x5410, RZ ;  /* 0x00005410ff157816 */ /* 0x000fe400000000ff */
[----:B------:R-:W-:Y:S01]  /*3b90*/  PRMT R20, RZ, 0x5410, RZ ;  /* 0x00005410ff147816 */ /* 0x000fe200000000ff */
[----:B------:R-:W-:Y:S06]  /*3ba0*/  BRA.U UP0, `(.L_x_871) ;  /* 0x0000000500447547 */ /* 0x000fec000b800000 */
        /* <DEDUP_REMOVED lines=81> */
.L_x_871:
[----:B------:R-:W0:Y:S01]  /*40c0*/  S2R R0, SR_TID.X ;  /* 0x0000000000007919 */ /* 0x000e220000002100 */
[----:B------:R-:W1:Y:S01]  /*40d0*/  LDC.64 R2, c[0x0][0x3a0] ;  /* 0x0000e800ff027b82 */ /* 0x000e620000000a00 */
[----:B------:R-:W-:Y:S01]  /*40e0*/  MOV R5, UR14 ;  /* 0x0000000e00057c02 */ /* 0x000fe20008000f00 */
[----:B------:R-:W-:Y:S01]  /*40f0*/  USHF.L.U32 UR4, UR8, 0x2, URZ ;  /* 0x0000000208047899 */ /* 0x000fe200080006ff */
[----:B------:R-:W-:-:S03]  /*4100*/  HMUL2 R9, R86, UR13.H0_H0 ;  /* 0x2000000d56097c32 */ /* 0x000fc60008000000 */
[----:B0-----:R-:W-:Y:S02]  /*4110*/  IMAD R0, R5, 0x20, R0 ;  /* 0x0000002005007824 */ /* 0x001fe400078e0200 */
[----:B------:R-:W-:-:S03]  /*4120*/  MOV R5, UR4 ;  /* 0x0000000400057c02 */ /* 0x000fc60008000f00 */
        /* <DEDUP_REMOVED lines=11> */
[----:B------:R-:W-:-:S05]  /*41e0*/  IMAD.MOV.U32 R4, RZ, RZ, R2 ;  /* 0x000000ffff047224 */ /* 0x000fca00078e0002 */
[----:B------:R-:W-:-:S07]  /*41f0*/  MOV R4, R4 ;  /* 0x0000000400047202 */ /* 0x000fce0000000f00 */
.L_x_878:
[----:B------:R-:W0:Y:S02]  /*4200*/  LDS R6, [R4] ;  /* 0x0000000004067984 */ /* 0x000e240000000800 */
[----:B0-----:R-:W-:-:S05]  /*4210*/  HADD2 R7, R6, R9 ;  /* 0x0000000906077230 */ /* 0x001fca0000000000 */
[----:B------:R-:W0:Y:S02]  /*4220*/  ATOMS.CAST.SPIN P0, [R4], R6, R7 ;  /* 0x000000060400758d */ /* 0x000e240001800007 */
[----:B0-----:R-:W-:Y:S05]  /*4230*/  @!P0 BRA `(.L_x_878) ;  /* 0xfffffffc00f08947 */ /* 0x001fea000383ffff */
[----:B------:R-:W-:Y:S05]  /*4240*/  BRA `(.L_x_876) ;  /* 0x00000000000c7947 */ /* 0x000fea0003800000 */
.L_x_877:
[----:B------:R-:W2:Y:S02]  /*4250*/  LD.E R0, desc[UR10][R2.64] ;  /* 0x0000000a02007980 */ /* 0x000ea4000c101900 */
[----:B--2---:R-:W-:-:S05]  /*4260*/  IADD3 R5, PT, PT, R9, R0, RZ ;  /* 0x0000000009057210 */ /* 0x004fca0007ffe0ff */
[----:B------:R0:W-:Y:S02]  /*4270*/  ST.E desc[UR10][R2.64], R5 ;  /* 0x0000000502007985 */ /* 0x0001e4000c10190a */
.L_x_876:
[----:B------:R-:W-:Y:S05]  /*4280*/  BSYNC.RECONVERGENT B0 ;  /* 0x0000000000007941 */ /* 0x000fea0003800200 */
.L_x_875:
[----:B------:R1:W-:Y:S01]  /*4290*/  ATOM.E.ADD.F16x2.RN.STRONG.GPU P0, RZ, desc[UR10][R2.64+0x4], R85 ;  /* 0x8000045502ff79a2 */ /* 0x0003e2000c10e10a */
[----:B------:R-:W-:Y:S04]  /*42a0*/  BSSY.RECONVERGENT B0, `(.L_x_879) ;  /* 0x000000e000007945 */ /* 0x000fe80003800200 */
[----:B-1----:R-:W-:Y:S05]  /*42b0*/  @P0 BRA `(.L_x_880) ;  /* 0x0000000000300947 */ /* 0x002fea0003800000 */
[----:B------:R-:W1:Y:S02]  /*42c0*/  QSPC.E.S P0, RZ, [R2+0x4] ;  /* 0x0000040002ff73aa */ /* 0x000e640000000500 */
[----:B-1----:R-:W-:Y:S05]  /*42d0*/  @!P0 BRA `(.L_x_881) ;  /* 0x00000000001c8947 */ /* 0x002fea0003800000 */
[----:B------:R-:W-:-:S04]  /*42e0*/  MOV R4, R2 ;  /* 0x0000000200047202 */ /* 0x000fc80000000f00 */
[----:B------:R-:W-:-:S07]  /*42f0*/  MOV R4, R4 ;  /* 0x0000000400047202 */ /* 0x000fce0000000f00 */
.L_x_882:
[----:B------:R-:W1:Y:S02]  /*4300*/  LDS R6, [R4+0x4] ;  /* 0x0000040004067984 */ /* 0x000e640000000800 */
[----:B-1----:R-:W-:-:S05]  /*4310*/  HFMA2 R7, R6, 1, 1, R85 ;  /* 0x3c003c0006077831 */ /* 0x002fca0000000055 */
[----:B------:R-:W1:Y:S02]  /*4320*/  ATOMS.CAST.SPIN P0, [R4+0x4], R6, R7 ;  /* 0x000004060400758d */ /* 0x000e640001800007 */
[----:B-1----:R-:W-:Y:S05]  /*4330*/  @!P0 BRA `(.L_x_882) ;  /* 0xfffffffc00f08947 */ /* 0x002fea000383ffff */
[----:B------:R-:W-:Y:S05]  /*4340*/  BRA `(.L_x_880) ;  /* 0x00000000000c7947 */ /* 0x000fea0003800000 */
.L_x_881:
[----:B------:R-:W0:Y:S02]  /*4350*/  LD.E R0, desc[UR10][R2.64+0x4] ;  /* 0x0000040a02007980 */ /* 0x000e24000c101900 */
[----:B0-----:R-:W-:-:S05]  /*4360*/  IMAD.IADD R5, R85, 0x1, R0 ;  /* 0x0000000155057824 */ /* 0x001fca00078e0200 */
[----:B------:R1:W-:Y:S02]  /*4370*/  ST.E desc[UR10][R2.64+0x4], R5 ;  /* 0x0000040502007985 */ /* 0x0003e4000c10190a */
.L_x_880:
[----:B------:R-:W-:Y:S05]  /*4380*/  BSYNC.RECONVERGENT B0 ;  /* 0x0000000000007941 */ /* 0x000fea0003800200 */
.L_x_879:
        /* <DEDUP_REMOVED lines=13> */
.L_x_886:
[----:B------:R-:W0:Y:S02]  /*4460*/  LDS R6, [R4] ;  /* 0x0000000004067984 */ /* 0x000e240000000800 */
[----:B0-----:R-:W-:-:S05]  /*4470*/  HADD2 R7, R6, R9 ;  /* 0x0000000906077230 */ /* 0x001fca0000000000 */
[----:B------:R-:W0:Y:S02]  /*4480*/  ATOMS.CAST.SPIN P0, [R4], R6, R7 ;  /* 0x000000060400758d */ /* 0x000e240001800007 */
[----:B0-----:R-:W-:Y:S05]  /*4490*/  @!P0 BRA `(.L_x_886) ;  /* 0xfffffffc00f08947 */ /* 0x001fea000383ffff */
[----:B------:R-:W-:Y:S05]  /*44a0*/  BRA `(.L_x_884) ;  /* 0x00000000000c7947 */ /* 0x000fea0003800000 */
.L_x_885:
[----:B------:R-:W2:Y:S02]  /*44b0*/  LD.E R0, desc[UR10][R2.64] ;  /* 0x0000000a02007980 */ /* 0x000ea4000c101900 */
[----:B--2---:R-:W-:-:S05]  /*44c0*/  IMAD.IADD R5, R9, 0x1, R0 ;  /* 0x0000000109057824 */ /* 0x004fca00078e0200 */
[----:B------:R0:W-:Y:S02]  /*44d0*/  ST.E desc[UR10][R2.64], R5 ;  /* 0x0000000502007985 */ /* 0x0001e4000c10190a */
.L_x_884:
[----:B------:R-:W-:Y:S05]  /*44e0*/  BSYNC.RECONVERGENT B0 ;  /* 0x0000000000007941 */ /* 0x000fea0003800200 */
.L_x_883:
[----:B------:R1:W-:Y:S01]  /*44f0*/  ATOM.E.ADD.F16x2.RN.STRONG.GPU P0, RZ, desc[UR10][R2.64+0x4], R87 ;  /* 0x8000045702ff79a2 */ /* 0x0003e2000c10e10a */
[----:B------:R-:W-:Y:S04]  /*4500*/  BSSY.RECONVERGENT B0, `(.L_x_887) ;  /* 0x000000e000007945 */ /* 0x000fe80003800200 */
[----:B-1----:R-:W-:Y:S05]  /*4510*/  @P0 BRA `(.L_x_888) ;  /* 0x0000000000300947 */ /* 0x002fea0003800000 */
[----:B------:R-:W1:Y:S02]  /*4520*/  QSPC.E.S P0, RZ, [R2+0x4] ;  /* 0x0000040002ff73aa */ /* 0x000e640000000500 */
[----:B-1----:R-:W-:Y:S05]  /*4530*/  @!P0 BRA `(.L_x_889) ;  /* 0x00000000001c8947 */ /* 0x002fea0003800000 */
[----:B------:R-:W-:-:S04]  /*4540*/  MOV R4, R2 ;  /* 0x0000000200047202 */ /* 0x000fc80000000f00 */
[----:B------:R-:W-:-:S07]  /*4550*/  MOV R4, R4 ;  /* 0x0000000400047202 */ /* 0x000fce0000000f00 */
.L_x_890:
[----:B------:R-:W1:Y:S02]  /*4560*/  LDS R6, [R4+0x4] ;  /* 0x0000040004067984 */ /* 0x000e640000000800 */
[----:B-1----:R-:W-:-:S05]  /*4570*/  HFMA2 R7, R6, 1, 1, R87 ;  /* 0x3c003c0006077831 */ /* 0x002fca0000000057 */
[----:B------:R-:W1:Y:S02]  /*4580*/  ATOMS.CAST.SPIN P0, [R4+0x4], R6, R7 ;  /* 0x000004060400758d */ /* 0x000e640001800007 */
[----:B-1----:R-:W-:Y:S05]  /*4590*/  @!P0 BRA `(.L_x_890) ;  /* 0xfffffffc00f08947 */ /* 0x002fea000383ffff */
[----:B------:R-:W-:Y:S05]  /*45a0*/  BRA `(.L_x_888) ;  /* 0x00000000000c7947 */ /* 0x000fea0003800000 */
.L_x_889:
[----:B------:R-:W0:Y:S02]  /*45b0*/  LD.E R0, desc[UR10][R2.64+0x4] ;  /* 0x0000040a02007980 */ /* 0x000e24000c101900 */
[----:B0-----:R-:W-:-:S05]  /*45c0*/  IADD3 R5, PT, PT, R87, R0, RZ ;  /* 0x0000000057057210 */ /* 0x001fca0007ffe0ff */
[----:B------:R1:W-:Y:S02]  /*45d0*/  ST.E desc[UR10][R2.64+0x4], R5 ;  /* 0x0000040502007985 */ /* 0x0003e4000c10190a */
.L_x_888:
[----:B------:R-:W-:Y:S05]  /*45e0*/  BSYNC.RECONVERGENT B0 ;  /* 0x0000000000007941 */ /* 0x000fea0003800200 */
.L_x_887:
[----:B------:R-:W-:-:S06]  /*45f0*/  UISETP.NE.AND UP0, UPT, UR4, 0x2, UPT ;  /* 0x000000020400788c */ /* 0x000fcc000bf05270 */
[----:B------:R-:W-:-:S13]  /*4600*/  PLOP3.LUT P0, PT, PT, PT, UP0, 0x80, 0x8 ;  /* 0x000000000008781c */ /* 0x000fda0003f0f008 */
[----:B------:R-:W-:Y:S05]  /*4610*/  @!P0 EXIT ;  /* 0x000000000000894d */ /* 0x000fea0003800000 */
[----:B01----:R-:W-:Y:S02]  /*4620*/  IMAD.U32 R5, RZ, RZ, UR7 ;  /* 0x00000007ff057e24 */ /* 0x003fe4000f8e00ff */
[----:B------:R-:W-:Y:S02]  /*4630*/  HMUL2 R33, R33, R89.H0_H0 ;  /* 0x2000005921217232 */ /* 0x000fe40000000000 */
        /* <DEDUP_REMOVED lines=9> */
.L_x_894:
[----:B------:R-:W0:Y:S02]  /*46d0*/  LDS R6, [R4] ;  /* 0x0000000004067984 */ /* 0x000e240000000800 */
[----:B0-----:R-:W-:-:S05]  /*46e0*/  HADD2 R7, R6, R33 ;  /* 0x0000002106077230 */ /* 0x001fca0000000000 */
[----:B------:R-:W0:Y:S02]  /*46f0*/  ATOMS.CAST.SPIN P0, [R4], R6, R7 ;  /* 0x000000060400758d */ /* 0x000e240001800007 */
[----:B0-----:R-:W-:Y:S05]  /*4700*/  @!P0 BRA `(.L_x_894) ;  /* 0xfffffffc00f08947 */ /* 0x001fea000383ffff */
[----:B------:R-:W-:Y:S05]  /*4710*/  BRA `(.L_x_892) ;  /* 0x00000000000c7947 */ /* 0x000fea0003800000 */
.L_x_893:
[----:B------:R-:W2:Y:S02]  /*4720*/  LD.E R0, desc[UR10][R2.64] ;  /* 0x0000000a02007980 */ /* 0x000ea4000c101900 */
[----:B--2---:R-:W-:-:S05]  /*4730*/  IADD3 R5, PT, PT, R33, R0, RZ ;  /* 0x0000000021057210 */ /* 0x004fca0007ffe0ff */
[----:B------:R0:W-:Y:S02]  /*4740*/  ST.E desc[UR10][R2.64], R5 ;  /* 0x0000000502007985 */ /* 0x0001e4000c10190a */
.L_x_892:
[----:B------:R-:W-:Y:S05]  /*4750*/  BSYNC.RECONVERGENT B0 ;  /* 0x0000000000007941 */ /* 0x000fea0003800200 */
.L_x_891:
[----:B------:R1:W-:Y:S01]  /*4760*/  ATOM.E.ADD.F16x2.RN.STRONG.GPU P0, RZ, desc[UR10][R2.64+0x4], R89 ;  /* 0x8000045902ff79a2 */ /* 0x0003e2000c10e10a */
[----:B------:R-:W-:Y:S04]  /*4770*/  BSSY.RECONVERGENT B0, `(.L_x_895) ;  /* 0x000000e000007945 */ /* 0x000fe80003800200 */
[----:B-1----:R-:W-:Y:S05]  /*4780*/  @P0 BRA `(.L_x_896) ;  /* 0x0000000000300947 */ /* 0x002fea0003800000 */
[----:B------:R-:W1:Y:S02]  /*4790*/  QSPC.E.S P0, RZ, [R2+0x4] ;  /* 0x0000040002ff73aa */ /* 0x000e640000000500 */
[----:B-1----:R-:W-:Y:S05]  /*47a0*/  @!P0 BRA `(.L_x_897) ;  /* 0x00000000001c8947 */ /* 0x002fea0003800000 */
[----:B------:R-:W-:-:S05]  /*47b0*/  IMAD.MOV.U32 R4, RZ, RZ, R2 ;  /* 0x000000ffff047224 */ /* 0x000fca00078e0002 */
[----:B------:R-:W-:-:S07]  /*47c0*/  MOV R4, R4 ;  /* 0x0000000400047202 */ /* 0x000fce0000000f00 */
.L_x_898:
[----:B------:R-:W1:Y:S02]  /*47d0*/  LDS R6, [R4+0x4] ;  /* 0x0000040004067984 */ /* 0x000e640000000800 */
[----:B-1----:R-:W-:-:S05]  /*47e0*/  HFMA2 R7, R6, 1, 1, R89 ;  /* 0x3c003c0006077831 */ /* 0x002fca0000000059 */
[----:B------:R-:W1:Y:S02]  /*47f0*/  ATOMS.CAST.SPIN P0, [R4+0x4], R6, R7 ;  /* 0x000004060400758d */ /* 0x000e640001800007 */
[----:B-1----:R-:W-:Y:S05]  /*4800*/  @!P0 BRA `(.L_x_898) ;  /* 0xfffffffc00f08947 */ /* 0x002fea000383ffff */
[----:B------:R-:W-:Y:S05]  /*4810*/  BRA `(.L_x_896) ;  /* 0x00000000000c7947 */ /* 0x000fea0003800000 */
.L_x_897:
[----:B------:R-:W0:Y:S02]  /*4820*/  LD.E R0, desc[UR10][R2.64+0x4] ;  /* 0x0000040a02007980 */ /* 0x000e24000c101900 */
[----:B0-----:R-:W-:-:S05]  /*4830*/  IADD3 R5, PT, PT, R89, R0, RZ ;  /* 0x0000000059057210 */ /* 0x001fca0007ffe0ff */
[----:B------:R1:W-:Y:S02]  /*4840*/  ST.E desc[UR10][R2.64+0x4], R5 ;  /* 0x0000040502007985 */ /* 0x0003e4000c10190a */
.L_x_896:
[----:B------:R-:W-:Y:S05]  /*4850*/  BSYNC.RECONVERGENT B0 ;  /* 0x0000000000007941 */ /* 0x000fea0003800200 */
.L_x_895:
        /* <DEDUP_REMOVED lines=14> */
.L_x_902:
[----:B------:R-:W0:Y:S02]  /*4940*/  LDS R6, [R4] ;  /* 0x0000000004067984 */ /* 0x000e240000000800 */
[----:B0-----:R-:W-:-:S05]  /*4950*/  HADD2 R7, R6, R21 ;  /* 0x0000001506077230 */ /* 0x001fca0000000000 */
[----:B------:R-:W0:Y:S02]  /*4960*/  ATOMS.CAST.SPIN P0, [R4], R6, R7 ;  /* 0x000000060400758d */ /* 0x000e240001800007 */
[----:B0-----:R-:W-:Y:S05]  /*4970*/  @!P0 BRA `(.L_x_902) ;  /* 0xfffffffc00f08947 */ /* 0x001fea000383ffff */
[----:B------:R-:W-:Y:S05]  /*4980*/  BRA `(.L_x_900) ;  /* 0x00000000000c7947 */ /* 0x000fea0003800000 */
.L_x_901:
[----:B------:R-:W2:Y:S02]  /*4990*/  LD.E R0, desc[UR10][R2.64] ;  /* 0x0000000a02007980 */ /* 0x000ea4000c101900 */
[----:B--2---:R-:W-:-:S05]  /*49a0*/  IADD3 R5, PT, PT, R21, R0, RZ ;  /* 0x0000000015057210 */ /* 0x004fca0007ffe0ff */
[----:B------:R0:W-:Y:S02]  /*49b0*/  ST.E desc[UR10][R2.64], R5 ;  /* 0x0000000502007985 */ /* 0x0001e4000c10190a */
.L_x_900:
[----:B------:R-:W-:Y:S05]  /*49c0*/  BSYNC.RECONVERGENT B0 ;  /* 0x0000000000007941 */ /* 0x000fea0003800200 */
.L_x_899:
[----:B------:R1:W-:Y:S02]  /*49d0*/  ATOM.E.ADD.F16x2.RN.STRONG.GPU P0, RZ, desc[UR10][R2.64+0x4], R9 ;  /* 0x8000040902ff79a2 */ /* 0x0003e4000c10e10a */
[----:B-1----:R-:W-:Y:S05]  /*49e0*/  @P0 EXIT ;  /* 0x000000000000094d */ /* 0x002fea0003800000 */
[----:B------:R-:W1:Y:S02]  /*49f0*/  QSPC.E.S P0, RZ, [R2+0x4] ;  /* 0x0000040002ff73aa */ /* 0x000e640000000500 */
[----:B-1----:R-:W-:Y:S05]  /*4a00*/  @!P0 BRA `(.L_x_903) ;  /* 0x0000000000188947 */ /* 0x002fea0003800000 */
[----:B0-----:R-:W-:-:S07]  /*4a10*/  MOV R2, R2 ;  /* 0x0000000200027202 */ /* 0x001fce0000000f00 */
.L_x_904:
[----:B------:R-:W0:Y:S02]  /*4a20*/  LDS R4, [R2+0x4] ;  /* 0x0000040002047984 */ /* 0x000e240000000800 */
[----:B0-----:R-:W-:-:S05]  /*4a30*/  HFMA2 R5, R4, 1, 1, R9 ;  /* 0x3c003c0004057831 */ /* 0x001fca0000000009 */
[----:B------:R-:W0:Y:S02]  /*4a40*/  ATOMS.CAST.SPIN P0, [R2+0x4], R4, R5 ;  /* 0x000004040200758d */ /* 0x000e240001800005 */
[----:B0-----:R-:W-:Y:S05]  /*4a50*/  @!P0 BRA `(.L_x_904) ;  /* 0xfffffffc00f08947 */ /* 0x001fea000383ffff */
[----:B------:R-:W-:Y:S05]  /*4a60*/  EXIT ;  /* 0x000000000000794d */ /* 0x000fea0003800000 */
.L_x_903:
[----:B------:R-:W0:Y:S02]  /*4a70*/  LD.E R0, desc[UR10][R2.64+0x4] ;  /* 0x0000040a02007980 */ /* 0x000e24000c101900 */
[----:B0-----:R-:W-:-:S05]  /*4a80*/  IADD3 R5, PT, PT, R9, R0, RZ ;  /* 0x0000000009057210 */ /* 0x001fca0007ffe0ff */
[----:B------:R-:W-:Y:S01]  /*4a90*/  ST.E desc[UR10][R2.64+0x4], R5 ;  /* 0x0000040502007985 */ /* 0x000fe2000c10190a */
[----:B------:R-:W-:Y:S05]  /*4aa0*/  EXIT ;  /* 0x000000000000794d */ /* 0x000fea0003800000 */
.L_x_905:
        /* <DEDUP_REMOVED lines=13> */
.L_x_3926:


//--------------------- .text._Z23gemm_half_q_half_kernelILi4ELi24ELb1ELb1ELi32EEvPK6__halfPKjS4_S2_PS0_iiiiPKtS7_iiiiiibS2_i --------------------------
	.section	.text._Z23gemm_half_q_half_kernelILi4ELi24ELb1ELb1ELi32EEvPK6__halfPKjS4_S2_PS0_iiiiPKtS7_iiiiiibS2_i,"ax",@progbits
	.align	128
        .global         _Z23gemm_half_q_half_kernelILi4ELi24ELb1ELb1ELi32EEvPK6__halfPKjS4_S2_PS0_iiiiPKtS7_iiiiiibS2_i
        .type           _Z23gemm_half_q_half_kernelILi4ELi24ELb1ELb1ELi32EEvPK6__halfPKjS4_S2_PS0_iiiiPKtS7_iiiiiibS2_i,@function
        .size           _Z23gemm_half_q_half_kernelILi4ELi24ELb1ELb1ELi32EEvPK6__halfPKjS4_S2_PS0_iiiiPKtS7_iiiiiibS2_i,(.L_x_3927 - _Z23gemm_half_q_half_kernelILi4ELi24ELb1ELb1ELi32EEvPK6__halfPKjS4_S2_PS0_iiiiPKtS7_iiiiiibS2_i)
        .other          _Z23gemm_half_q_half_kernelILi4ELi24ELb1ELb1ELi32EEvPK6__halfPKjS4_S2_PS0_iiiiPKtS7_iiiiiibS2_i,@"STO_CUDA_ENTRY STV_DEFAULT"
_Z23gemm_half_q_half_kernelILi4ELi24ELb1ELb1ELi32EEvPK6__halfPKjS4_S2_PS0_iiiiPKtS7_iiiiiibS2_i:
.text._Z23gemm_half_q_half_kernelILi4ELi24ELb1ELb1ELi32EEvPK6__halfPKjS4_S2_PS0_iiiiPKtS7_iiiiiibS2_i:
        /* <DEDUP_REMOVED lines=8> */
[----:B------:R-:W0:Y:S07]  /*0080*/  LDCU.64 UR12, c[0x0][0x358] ;  /* 0x00006b00ff0c77ac */ /* 0x000e2e0008000a00 */
[----:B------:R-:W1:Y:S01]  /*0090*/  S2UR UR14, SR_CTAID.Z ;  /* 0x00000000000e79c3 */ /* 0x000e620000002700 */
[----:B------:R-:W2:Y:S07]  /*00a0*/  S2R R3, SR_TID.X ;  /* 0x0000000000037919 */ /* 0x000eae0000002100 */
[----:B------:R-:W3:Y:S01]  /*00b0*/  LDC R0, c[0x0][0x3b0] ;  /* 0x0000ec00ff007b82 */ /* 0x000ee20000000800 */
[----:B0-----:R-:W4:Y:S01]  /*00c0*/  LDG.E.U16 R4, desc[UR12][R4.64] ;  /* 0x0000000c04047981 */ /* 0x001f22000c1e1500 */
[----:B------:R-:W-:Y:S01]  /*00d0*/  UISETP.NE.AND UP0, UPT, UR5, 0x1, UPT ;  /* 0x000000010500788c */ /* 0x000fe2000bf05270 */
[----:B------:R-:W-:-:S02]  /*00e0*/  PRMT R90, RZ, 0x7610, R90 ;  /* 0x00007610ff5a7816 */ /* 0x000fc4000000005a */
[----:B------:R-:W-:Y:S02]  /*00f0*/  PRMT R89, RZ, 0x7610, R89 ;  /* 0x00007610ff597816 */ /* 0x000fe40000000059 */
[----:B------:R-:W-:Y:S02]  /*0100*/  PRMT R88, RZ, 0x7610, R88 ;  /* 0x00007610ff587816 */ /* 0x000fe40000000058 */
[----:B------:R-:W-:Y:S01]  /*0110*/  PLOP3.LUT P1, PT, PT, PT, UP0, 0x80, 0x8 ;  /* 0x000000000008781c */ /* 0x000fe20003f2f008 */
[----:B-1----:R-:W-:Y:S01]  /*0120*/  USHF.L.U32 UR7, UR14, 0x5, URZ ;  /* 0x000000050e077899 */ /* 0x002fe200080006ff */
[----:B----4-:R-:W-:-:S13]  /*0130*/  R2UR UR19, R4 ;  /* 0x00000000041372ca */ /* 0x010fda00000e0000 */
[----:B------:R-:W-:Y:S01]  /*0140*/  MOV R9, UR19 ;  /* 0x0000001300097c02 */ /* 0x000fe20008000f00 */
[----:B--23--:R-:W-:Y:S06]  /*0150*/  @!P1 BRA `(.L_x_906) ;  /* 0x0000000000409947 */ /* 0x00cfec0003800000 */
        /* <DEDUP_REMOVED lines=16> */
.L_x_906:
        /* <DEDUP_REMOVED lines=36> */
[----:B-1----:R-:W-:Y:S02]  /*04a0*/  IADD3 R12, PT, PT, R12, 0x40, RZ ;  /* 0x000000400c0c7810 */ /* 0x002fe40007ffe0ff */
[----:B------:R-:W-:-:S06]  /*04b0*/  IADD3 R13, PT, PT, R7, R0, RZ ;  /* 0x00000000070d7210 */ /* 0x000fcc0007ffe0ff */
[----:B------:R-:W-:Y:S05]  /*04c0*/  BRA.U UP0, `(.L_x_910) ;  /* 0x0000000100ec7547 */ /* 0x000fea000b800000 */
[----:B------:R-:W-:Y:S01]  /*04d0*/  UIADD3 UR15, UPT, UPT, URZ, -UR9, URZ ;  /* 0x80000009ff0f7290 */ /* 0x000fe2000fffe0ff */
[----:B------:R-:W-:-:S03]  /*04e0*/  PLOP3.LUT P0, PT, PT, PT, PT, 0x80, 0x8 ;  /* 0x000000000008781c */ /* 0x000fc60003f0f070 */
[----:B------:R-:W-:-:S09]  /*04f0*/  UISETP.GT.AND UP0, UPT, UR15, 0x3, UPT ;  /* 0x000000030f00788c */ /* 0x000fd2000bf04270 */
[----:B------:R-:W-:Y:S05]  /*0500*/  BRA.U !UP0, `(.L_x_911) ;  /* 0x0000000108847547 */ /* 0x000fea000b800000 */
[----:B------:R-:W-:-:S13]  /*0510*/  PLOP3.LUT P0, PT, PT, PT, PT, 0x8, 0x80 ;  /* 0x000000000080781c */ /* 0x000fda0003f0e170 */
.L_x_912:
        /* <DEDUP_REMOVED lines=9> */
[----:B------:R-:W-:Y:S02]  /*05b0*/  IADD3 R15, P4, PT, R18, R9, RZ ;  /* 0x00000009120f7210 */ /* 0x000fe40007f9e0ff */
[----:B------:R-:W-:Y:S01]  /*05c0*/  LEA R6, P3, R10, UR10, 0x1 ;  /* 0x0000000a0a067c11 */ /* 0x000fe2000f8608ff */
[----:B------:R-:W2:Y:S01]  /*05d0*/  LDG.E.U16.CONSTANT R5, desc[UR12][R4.64] ;  /* 0x0000000c04057981 */ /* 0x000ea2000c1e9500 */
[----:B------:R-:W-:-:S02]  /*05e0*/  IADD3 R11, P2, PT, R18, R13, RZ ;  /* 0x0000000d120b7210 */ /* 0x000fc40007f5e0ff */
[----:B------:R-:W-:Y:S02]  /*05f0*/  LEA.HI.X.SX32 R16, R9, RZ, 0x1, P4 ;  /* 0x000000ff09107211 */ /* 0x000fe400020f0eff */
[----:B------:R-:W-:Y:S02]  /*0600*/  LEA.HI.X R7, R10, UR11, R7, 0x1, P3 ;  /* 0x0000000b0a077c11 */ /* 0x000fe400098f0c07 */
[----:B------:R-:W-:Y:S02]  /*0610*/  LEA.HI.X.SX32 R14, R13, RZ, 0x1, P2 ;  /* 0x000000ff0d0e7211 */ /* 0x000fe400010f0eff */
[----:B------:R-:W-:Y:S02]  /*0620*/  LEA R8, P4, R15, UR10, 0x1 ;  /* 0x0000000a0f087c11 */ /* 0x000fe4000f8808ff */
[----:B------:R-:W-:Y:S01]  /*0630*/  LEA R10, P2, R11, UR10, 0x1 ;  /* 0x0000000a0b0a7c11 */ /* 0x000fe2000f8408ff */
[----:B------:R-:W3:Y:S01]  /*0640*/  LDG.E.U16.CONSTANT R7, desc[UR12][R6.64] ;  /* 0x0000000c06077981 */ /* 0x000ee2000c1e9500 */
[----:B------:R-:W-:-:S02]  /*0650*/  LEA.HI.X R9, R15, UR11, R16, 0x1, P4 ;  /* 0x0000000b0f097c11 */ /* 0x000fc4000a0f0c10 */
[----:B------:R-:W-:-:S04]  /*0660*/  LEA.HI.X R11, R11, UR11, R14, 0x1, P2 ;  /* 0x0000000b0b0b7c11 */ /* 0x000fc800090f0c0e */
        /* <DEDUP_REMOVED lines=11> */
.L_x_911:
[----:B------:R-:W-:-:S04]  /*0720*/  UIADD3 UR15, UPT, UPT, URZ, -UR9, URZ ;  /* 0x80000009ff0f7290 */ /* 0x000fc8000fffe0ff */
[----:B------:R-:W-:-:S09]  /*0730*/  UISETP.GT.AND UP0, UPT, UR15, 0x1, UPT ;  /* 0x000000010f00788c */ /* 0x000fd2000bf04270 */
[----:B------:R-:W-:Y:S05]  /*0740*/  BRA.U !UP0, `(.L_x_913) ;  /* 0x0000000108447547 */ /* 0x000fea000b800000 */
        /* <DEDUP_REMOVED lines=17> */
.L_x_913:
[----:B------:R-:W-:-:S13]  /*0860*/  ISETP.EQ.AND P2, PT, RZ, UR9, PT ;  /* 0x00000009ff007c0c */ /* 0x000fda000bf42270 */
[----:B------:R-:W-:Y:S05]  /*0870*/  @!P0 BRA P2, `(.L_x_908) ;  /* 0x0000000400748947 */ /* 0x000fea0001000000 */
.L_x_910:
[----:B------:R-:W-:-:S04]  /*0880*/  IADD3 R5, P0, PT, R18, R13, RZ ;  /* 0x0000000d12057210 */ /* 0x000fc80007f1e0ff */
[----:B------:R-:W-:Y:S02]  /*0890*/  LEA.HI.X.SX32 R6, R13, RZ, 0x1, P0 ;  /* 0x000000ff0d067211 */ /* 0x000fe400000f0eff */
[----:B------:R-:W-:-:S04]  /*08a0*/  LEA R4, P0, R5, UR10, 0x1 ;  /* 0x0000000a05047c11 */ /* 0x000fc8000f8008ff */
[----:B------:R-:W-:-:S06]  /*08b0*/  LEA.HI.X R5, R5, UR11, R6, 0x1, P0 ;  /* 0x0000000b05057c11 */ /* 0x000fcc00080f0c06 */
        /* <DEDUP_REMOVED lines=8> */
.L_x_909:
[----:B------:R-:W-:-:S04]  /*0940*/  LEA R4, P0, R18, UR16, 0x1 ;  /* 0x0000001012047c11 */ /* 0x000fc8000f8008ff */
[----:B------:R-:W-:Y:S01]  /*0950*/  LEA.HI.X R5, R18, UR17, RZ, 0x1, P0 ;  /* 0x0000001112057c11 */ /* 0x000fe200080f0cff */
[----:B------:R-:W-:Y:S01]  /*0960*/  UIADD3 UR9, UPT, UPT, URZ, -UR8, URZ ;  /* 0x80000008ff097290 */ /* 0x000fe2000fffe0ff */
[----:B------:R-:W-:Y:S01]  /*0970*/  IMAD R13, R0, UR18, RZ ;  /* 0x00000012000d7c24 */ /* 0x000fe2000f8e02ff */
[----:B------:R-:W0:Y:S02]  /*0980*/  LDCU.64 UR16, c[0x0][0x380] ;  /* 0x00007000ff1077ac */ /* 0x000e240008000a00 */
[----:B------:R1:W5:Y:S01]  /*0990*/  LDG.E.U16.CONSTANT R18, desc[UR12][R4.64] ;  /* 0x0000000c04127981 */ /* 0x000362000c1e9500 */
[----:B------:R-:W-:Y:S01]  /*09a0*/  UISETP.GE.AND UP0, UPT, UR9, URZ, UPT ;  /* 0x000000ff0900728c */ /* 0x000fe2000bf06270 */
[----:B------:R-:W-:-:S08]  /*09b0*/  SHF.L.U32 R13, R13, 0x2, RZ ;  /* 0x000000020d0d7819 */ /* 0x000fd000000006ff */
[----:B-1----:R-:W-:Y:S05]  /*09c0*/  BRA.U UP0, `(.L_x_914) ;  /* 0x0000000100f47547 */ /* 0x002fea000b800000 */
[----:B------:R-:W-:Y:S02]  /*09d0*/  UIADD3 UR10, UPT, UPT, URZ, -UR9, URZ ;  /* 0x80000009ff0a7290 */ /* 0x000fe4000fffe0ff */
[----:B------:R-:W-:Y:S02]  /*09e0*/  UPLOP3.LUT UP0, UPT, UPT, UPT, UPT, 0x80, 0x8 ;  /* 0x000000000008789c */ /* 0x000fe40003f0f070 */
[----:B------:R-:W-:-:S09]  /*09f0*/  UISETP.GT.AND UP1, UPT, UR10, 0x3, UPT ;  /* 0x000000030a00788c */ /* 0x000fd2000bf24270 */
[----:B------:R-:W-:Y:S05]  /*0a00*/  BRA.U !UP1, `(.L_x_915) ;  /* 0x0000000109887547 */ /* 0x000fea000b800000 */
[----:B------:R-:W1:Y:S01]  /*0a10*/  LDCU.64 UR10, c[0x0][0x380] ;  /* 0x00007000ff0a77ac */ /* 0x000e620008000a00 */
[----:B------:R-:W-:-:S11]  /*0a20*/  UPLOP3.LUT UP0, UPT, UPT, UPT, UPT, 0x40, 0x4 ;  /* 0x000000000004789c */ /* 0x000fd60003f0e870 */
.L_x_916:
[-C--:B------:R-:W-:Y:S02]  /*0a30*/  IADD3 R7, PT, PT, R13, R0.reuse, RZ ;  /* 0x000000000d077210 */ /* 0x080fe40007ffe0ff */
[C---:B-----5:R-:W-:Y:S02]  /*0a40*/  IADD3 R5, P0, PT, R18.reuse, R13, RZ ;  /* 0x0000000d12057210 */ /* 0x060fe40007f1e0ff */
[----:B------:R-:W-:Y:S02]  /*0a50*/  IADD3 R9, PT, PT, R7, R0, RZ ;  /* 0x0000000007097210 */ /* 0x000fe40007ffe0ff */
[----:B------:R-:W-:Y:S02]  /*0a60*/  LEA.HI.X.SX32 R6, R13, RZ, 0x1, P0 ;  /* 0x000000ff0d067211 */ /* 0x000fe400000f0eff */
[----:B-1----:R-:W-:Y:S02]  /*0a70*/  LEA R4, P0, R5, UR10, 0x1 ;  /* 0x0000000a05047c11 */ /* 0x002fe4000f8008ff */
        /* <DEDUP_REMOVED lines=25> */
[----:B-1----:R-:W-:Y:S01]  /*0c10*/  IADD3 R12, PT, PT, R12, 0x100, RZ ;  /* 0x000001000c0c7810 */ /* 0x002fe20007ffe0ff */
[----:B------:R-:W-:Y:S06]  /*0c20*/  BRA.U !UP1, `(.L_x_916) ;  /* 0xfffffffd09807547 */ /* 0x000fec000b83ffff */
.L_x_915:
[----:B------:R-:W-:-:S04]  /*0c30*/  UIADD3 UR10, UPT, UPT, URZ, -UR9, URZ ;  /* 0x80000009ff0a7290 */ /* 0x000fc8000fffe0ff */
[----:B------:R-:W-:-:S09]  /*0c40*/  UISETP.GT.AND UP1, UPT, UR10, 0x1, UPT ;  /* 0x000000010a00788c */ /* 0x000fd2000bf24270 */
[----:B------:R-:W-:Y:S05]  /*0c50*/  BRA.U !UP1, `(.L_x_917) ;  /* 0x0000000109487547 */ /* 0x000fea000b800000 */
        /* <DEDUP_REMOVED lines=12> */
[----:B------:R-:W-:Y:S01]  /*0d20*/  IADD3 R13, PT, PT, R9, R0, RZ ;  /* 0x00000000090d7210 */ /* 0x000fe20007ffe0ff */
[----:B------:R-:W-:Y:S02]  /*0d30*/  UIADD3 UR9, UPT, UPT, UR9, 0x2, URZ ;  /* 0x0000000209097890 */ /* 0x000fe4000fffe0ff */
[----:B------:R-:W-:Y:S01]  /*0d40*/  UPLOP3.LUT UP0, UPT, UPT, UPT, UPT, 0x40, 0x4 ;  /* 0x000000000004789c */ /* 0x000fe20003f0e870 */
[----:B--2---:R-:W-:Y:S04]  /*0d50*/  STS.U16 [R12], R5 ;  /* 0x000000050c007388 */ /* 0x004fe80000000400 */
[----:B---3--:R1:W-:Y:S02]  /*0d60*/  STS.U16 [R12+0x40], R7 ;  /* 0x000040070c007388 */ /* 0x0083e40000000400 */
[----:B-1----:R-:W-:-:S07]  /*0d70*/  IADD3 R12, PT, PT, R12, 0x80, RZ ;  /* 0x000000800c0c7810 */ /* 0x002fce0007ffe0ff */
.L_x_917:
[----:B------:R-:W-:-:S09]  /*0d80*/  UISETP.NE.OR UP0, UPT, UR9, URZ, UP0 ;  /* 0x000000ff0900728c */ /* 0x000fd20008705670 */
[----:B------:R-:W-:Y:S05]  /*0d90*/  BRA.U !UP0, `(.L_x_908) ;  /* 0x00000001082c7547 */ /* 0x000fea000b800000 */
.L_x_914:
[----:B-----5:R-:W-:-:S04]  /*0da0*/  IADD3 R5, P0, PT, R18, R13, RZ ;  /* 0x0000000d12057210 */ /* 0x020fc80007f1e0ff */
[----:B------:R-:W-:Y:S02]  /*0db0*/  LEA.HI.X.SX32 R6, R13, RZ, 0x1, P0 ;  /* 0x000000ff0d067211 */ /* 0x000fe400000f0eff */
[----:B0-----:R-:W-:-:S04]  /*0dc0*/  LEA R4, P0, R5, UR16, 0x1 ;  /* 0x0000001005047c11 */ /* 0x001fc8000f8008ff */
        /* <DEDUP_REMOVED lines=8> */
.L_x_908:
[----:B0-----:R-:W-:Y:S05]  /*0e50*/  BSYNC.RECONVERGENT B0 ;  /* 0x0000000000007941 */ /* 0x001fea0003800200 */
.L_x_907:
[----:B------:R-:W0:Y:S02]  /*0e60*/  LDCU UR15, c[0x0][0x3ac] ;  /* 0x00007580ff0f77ac */ /* 0x000e240008000800 */
[----:B0-----:R-:W-:-:S13]  /*0e70*/  ISETP.GE.AND P0, PT, R2, UR15, PT ;  /* 0x0000000f02007c0c */ /* 0x001fda000bf06270 */
[----:B------:R-:W-:Y:S05]  /*0e80*/  @P0 EXIT ;  /* 0x000000000000094d */ /* 0x000fea0003800000 */
[----:B------:R-:W0:Y:S02]  /*0e90*/  LDCU.U8 UR9, c[0x0][0x3e0] ;  /* 0x00007c00ff0977ac */ /* 0x000e240008000000 */
[----:B0-----:R-:W-:-:S04]  /*0ea0*/  UPRMT UR9, UR9, 0x8880, URZ ;  /* 0x0000888009097896 */ /* 0x001fc800080000ff */
        /* <DEDUP_REMOVED lines=13> */
[----:B-1----:R-:W0:Y:S01]  /*0f80*/  LDC.64 R12, c[0x0][0x3a0] ;  /* 0x0000e800ff0c7b82 */ /* 0x002e220000000a00 */
[----:B------:R-:W-:-:S11]  /*0f90*/  UPLOP3.LUT UP0, UPT, UPT, UPT, UPT, 0x40, 0x4 ;  /* 0x000000000004789c */ /* 0x000fd60003f0e870 */
.L_x_921:
[C---:B--2---:R-:W-:Y:S01]  /*0fa0*/  IADD3 R7, PT, PT, R15.reuse, UR15, RZ ;  /* 0x0000000f0f077c10 */ /* 0x044fe2000fffe0ff */
[--C-:B0-----:R-:W-:Y:S01]  /*0fb0*/  IMAD.WIDE R4, R15, 0x2, R12.reuse ;  /* 0x000000020f047825 */ /* 0x101fe200078e020c */
        /* <DEDUP_REMOVED lines=13> */
.L_x_920:
[----:B------:R-:W-:-:S04]  /*1090*/  UIADD3 UR4, UPT, UPT, URZ, -UR8, URZ ;  /* 0x80000008ff047290 */ /* 0x000fc8000fffe0ff */
[----:B------:R-:W-:-:S09]  /*10a0*/  UISETP.GT.AND UP1, UPT, UR4, 0x1, UPT ;  /* 0x000000010400788c */ /* 0x000fd2000bf24270 */
[----:B------:R-:W-:Y:S05]  /*10b0*/  BRA.U !UP1, `(.L_x_922) ;  /* 0x0000000109247547 */ /* 0x000fea000b800000 */
[----:B--2---:R-:W1:Y:S01]  /*10c0*/  LDC.64 R6, c[0x0][0x3a0] ;  /* 0x0000e800ff067b82 */ /* 0x004e620000000a00 */
[C---:B------:R-:W-:Y:S01]  /*10d0*/  IADD3 R9, PT, PT, R15.reuse, UR15, RZ ;  /* 0x0000000f0f097c10 */ /* 0x040fe2000fffe0ff */
[----:B------:R-:W-:Y:S02]  /*10e0*/  UIADD3 UR8, UPT, UPT, UR8, 0x2, URZ ;  /* 0x0000000208087890 */ /* 0x000fe4000fffe0ff */
[----:B------:R-:W-:Y:S01]  /*10f0*/  UPLOP3.LUT UP0, UPT, UPT, UPT, UPT, 0x40, 0x4 ;  /* 0x000000000004789c */ /* 0x000fe20003f0e870 */
[----:B-1----:R-:W-:Y:S01]  /*1100*/  IMAD.WIDE R4, R15, 0x2, R6 ;  /* 0x000000020f047825 */ /* 0x002fe200078e0206 */
[----:B------:R-:W-:-:S03]  /*1110*/  IADD3 R15, PT, PT, R9, UR15, RZ ;  /* 0x0000000f090f7c10 */ /* 0x000fc6000fffe0ff */
[----:B------:R-:W-:Y:S01]  /*1120*/  IMAD.WIDE R6, R9, 0x2, R6 ;  /* 0x0000000209067825 */ /* 0x000fe200078e0206 */
[----:B------:R0:W-:Y:S04]  /*1130*/  STG.E.64 desc[UR12][R4.64], RZ ;  /* 0x000000ff04007986 */ /* 0x0001e8000c101b0c */
[----:B------:R0:W-:Y:S02]  /*1140*/  STG.E.64 desc[UR12][R6.64], RZ ;  /* 0x000000ff06007986 */ /* 0x0001e4000c101b0c */
.L_x_922:
[----:B------:R-:W-:-:S09]  /*1150*/  UISETP.NE.OR UP0, UPT, UR8, URZ, UP0 ;  /* 0x000000ff0800728c */ /* 0x000fd20008705670 */
[----:B------:R-:W-:Y:S05]  /*1160*/  BRA.U !UP0, `(.L_x_918) ;  /* 0x00000001081c7547 */ /* 0x000fea000b800000 */
.L_x_919:
[----:B012---:R-:W0:Y:S02]  /*1170*/  LDC.64 R4, c[0x0][0x3a0] ;  /* 0x0000e800ff047b82 */ /* 0x007e240000000a00 */
.L_x_923:
[C---:B0-----:R-:W-:Y:S01]  /*1180*/  IMAD.WIDE R6, R15.reuse, 0x2, R4 ;  /* 0x000000020f067825 */ /* 0x041fe200078e0204 */
[----:B------:R-:W-:Y:S01]  /*1190*/  UIADD3 UR8, UPT, UPT, UR8, 0x1, URZ ;  /* 0x0000000108087890 */ /* 0x000fe2000fffe0ff */
[----:B------:R-:W-:-:S03]  /*11a0*/  IADD3 R15, PT, PT, R15, UR15, RZ ;  /* 0x0000000f0f0f7c10 */ /* 0x000fc6000fffe0ff */
[----:B------:R3:W-:Y:S01]  /*11b0*/  STG.E.64 desc[UR12][R6.64], RZ ;  /* 0x000000ff06007986 */ /* 0x0007e2000c101b0c */
[----:B------:R-:W-:-:S09]  /*11c0*/  UISETP.NE.AND UP0, UPT, UR8, URZ, UPT ;  /* 0x000000ff0800728c */ /* 0x000fd2000bf05270 */
[----:B---3--:R-:W-:Y:S05]  /*11d0*/  BRA.U UP0, `(.L_x_923) ;  /* 0xfffffffd00e87547 */ /* 0x008fea000b83ffff */
.L_x_918:
[----:B------:R-:W3:Y:S01]  /*11e0*/  LDCU UR16, c[0x0][0x3c8] ;  /* 0x00007900ff1077ac */ /* 0x000ee20008000800 */
[----:B------:R-:W-:Y:S01]  /*11f0*/  BAR.SYNC.DEFER_BLOCKING 0x0 ;  /* 0x0000000000007b1d */ /* 0x000fe20000010000 */
[----:B------:R-:W-:-:S05]  /*1200*/  ISETP.LE.AND P0, PT, R0, UR7, PT ;  /* 0x0000000700007c0c */ /* 0x000fca000bf03270 */
[----:B------:R-:W4:Y:S01]  /*1210*/  LDCU UR22, c[0x0][0x3cc] ;  /* 0x00007980ff1677ac */ /* 0x000f220008000800 */
[----:B------:R-:W0:Y:S01]  /*1220*/  LDCU UR23, c[0x0][0x3d0] ;  /* 0x00007a00ff1777ac */ /* 0x000e220008000800 */
[----:B------:R-:W1:Y:S01]  /*1230*/  LDCU UR17, c[0x0][0x3d4] ;  /* 0x00007a80ff1177ac */ /* 0x000e620008000800 */
[----:B------:R-:W2:Y:S01]  /*1240*/  LDCU UR24, c[0x0][0x3d8] ;  /* 0x00007b00ff1877ac */ /* 0x000ea20008000800 */
[----:B---3--:R-:W-:-:S04]  /*1250*/  UISETP.LT.AND UP0, UPT, UR7, UR16, UPT ;  /* 0x000000100700728c */ /* 0x008fc8000bf01270 */
[----:B------:R-:W-:Y:S02]  /*1260*/  USEL UR4, UR7, UR16, UP0 ;  /* 0x0000001007047287 */ /* 0x000fe40008000000 */
[----:B----4-:R-:W-:Y:S02]  /*1270*/  UISETP.GT.AND UP0, UPT, UR7, UR22, UPT ;  /* 0x000000160700728c */ /* 0x010fe4000bf04270 */
[----:B------:R-:W-:Y:S02]  /*1280*/  USHF.R.S32.HI UR8, URZ, 0x1f, UR4 ;  /* 0x0000001fff087899 */ /* 0x000fe40008011404 */
[----:B0-----:R-:W-:Y:S02]  /*1290*/  UISETP.GT.AND UP1, UPT, UR7, UR23, UPT ;  /* 0x000000170700728c */ /* 0x001fe4000bf24270 */
[----:B-1----:R-:W-:Y:S02]  /*12a0*/  UISETP.GT.AND UP2, UPT, UR7, UR17, UPT ;  /* 0x000000110700728c */ /* 0x002fe4000bf44270 */
[----:B------:R-:W-:-:S02]  /*12b0*/  ULEA.HI UR11, UR8, UR4, URZ, 0x5 ;  /* 0x00000004080b7291 */ /* 0x000fc4000f8f28ff */
[----:B--2---:R-:W-:Y:S01]  /*12c0*/  UISETP.GT.AND UP3, UPT, UR7, UR24, UPT ;  /* 0x000000180700728c */ /* 0x004fe2000bf64270 */
[----:B------:R-:W-:Y:S10]  /*12d0*/  @P0 BRA `(.L_x_924) ;  /* 0x0000000000e80947 */ /* 0x000ff40003800000 */
[----:B------:R-:W0:Y:S01]  /*12e0*/  LDCU.64 UR20, c[0x0][0x3b8] ;  /* 0x00007700ff1477ac */ /* 0x000e220008000a00 */
[----:B------:R-:W1:Y:S01]  /*12f0*/  LDC.64 R4, c[0x0][0x390] ;  /* 0x0000e400ff047b82 */ /* 0x000e620000000a00 */
[----:B------:R-:W-:-:S07]  /*1300*/  USHF.L.U32 UR8, UR14, 0x6, URZ ;  /* 0x000000060e087899 */ /* 0x000fce00080006ff */
[----:B------:R-:W2:Y:S01]  /*1310*/  LDC.64 R6, c[0x0][0x398] ;  /* 0x0000e600ff067b82 */ /* 0x000ea20000000a00 */
[----:B0-----:R-:W-:-:S06]  /*1320*/  UIMAD.WIDE.U32 UR8, UR8, 0x2, UR20 ;  /* 0x00000002080878a5 */ /* 0x001fcc000f8e0014 */
[----:B------:R-:W-:Y:S02]  /*1330*/  MOV R8, UR8 ;  /* 0x0000000800087c02 */ /* 0x000fe40008000f00 */
[----:B------:R-:W-:-:S05]  /*1340*/  MOV R9, UR9 ;  /* 0x0000000900097c02 */ /* 0x000fca0008000f00 */
[----:B------:R0:W5:Y:S01]  /*1350*/  LDG.E.U16.CONSTANT R14, desc[UR12][R8.64] ;  /* 0x0000000c080e7981 */ /* 0x000162000c1e9500 */
[----:B------:R-:W-:Y:S01]  /*1360*/  SHF.R.S32.HI R11, RZ, 0x1f, R2 ;  /* 0x0000001fff0b7819 */ /* 0x000fe20000011402 */
[----:B------:R-:W-:Y:S01]  /*1370*/  UMOV UR4, URZ ;  /* 0x000000ff00047c82 */ /* 0x000fe20008000000 */
[----:B------:R-:W-:Y:S01]  /*1380*/  SHF.L.U32 R3, R3, 0x4, RZ ;  /* 0x0000000403037819 */ /* 0x000fe200000006ff */
[----:B------:R-:W-:Y:S01]  /*1390*/  UMOV UR10, UR7 ;  /* 0x00000007000a7c82 */ /* 0x000fe20008000000 */
[----:B------:R-:W-:Y:S02]  /*13a0*/  LEA.HI R11, R11, R2, RZ, 0x3 ;  /* 0x000000020b0b7211 */ /* 0x000fe400078f18ff */
[----:B------:R-:W-:Y:S02]  /*13b0*/  LOP3.LUT R3, R3, 0x10, RZ, 0xc0, !PT ;  /* 0x0000001003037812 */ /* 0x000fe400078ec0ff */
[----:B------:R-:W-:-:S07]  /*13c0*/  SHF.R.S32.HI R15, RZ, 0x3, R11 ;  /* 0x00000003ff0f7819 */ /* 0x000fce000001140b */
.L_x_925:
[----:B-----5:R-:W-:-:S05]  /*13d0*/  IADD3 R11, PT, PT, R14, UR4, RZ ;  /* 0x000000040e0b7c10 */ /* 0x020fca000fffe0ff */
[----:B0-----:R-:W-:-:S05]  /*13e0*/  IMAD R8, R11, UR15, RZ ;  /* 0x0000000f0b087c24 */ /* 0x001fca000f8e02ff */
[----:B------:R-:W-:-:S04]  /*13f0*/  SHF.R.S32.HI R9, RZ, 0x1f, R8 ;  /* 0x0000001fff097819 */ /* 0x000fc80000011408 */
[----:B------:R-:W-:-:S04]  /*1400*/  LEA.HI R8, R9, R8, RZ, 0x3 ;  /* 0x0000000809087211 */ /* 0x000fc800078f18ff */
[----:B------:R-:W-:-:S05]  /*1410*/  LEA.HI.SX32 R9, R8, R15, 0x1d ;  /* 0x0000000f08097211 */ /* 0x000fca00078feaff */
[----:B-1----:R-:W-:-:S06]  /*1420*/  IMAD.WIDE R8, R9, 0x4, R4 ;  /* 0x0000000409087825 */ /* 0x002fcc00078e0204 */
[----:B------:R-:W3:Y:S01]  /*1430*/  LDG.E.CONSTANT R8, desc[UR12][R8.64] ;  /* 0x0000000c08087981 */ /* 0x000ee2000c1e9900 */
[----:B------:R-:W-:-:S04]  /*1440*/  USHF.L.U32 UR8, UR10, 0x1, URZ ;  /* 0x000000010a087899 */ /* 0x000fc800080006ff */
[----:B------:R-:W-:-:S06]  /*1450*/  UIMAD.WIDE.U32 UR8, UR8, 0x2, UR20 ;  /* 0x00000002080878a5 */ /* 0x000fcc000f8e0014 */
[----:B------:R-:W-:Y:S02]  /*1460*/  MOV R12, UR8 ;  /* 0x00000008000c7c02 */ /* 0x000fe40008000f00 */
[----:B------:R-:W-:-:S05]  /*1470*/  MOV R13, UR9 ;  /* 0x00000009000d7c02 */ /* 0x000fca0008000f00 */
[----:B------:R-:W4:Y:S01]  /*1480*/  LDG.E.U16.CONSTANT R12, desc[UR12][R12.64+0x2] ;  /* 0x0000020c0c0c7981 */ /* 0x000f22000c1e9500 */
[----:B--2---:R-:W-:-:S06]  /*1490*/  IMAD.WIDE.U32 R10, R11, 0x2, R6 ;  /* 0x000000020b0a7825 */ /* 0x004fcc00078e0006 */
[----:B------:R0:W2:Y:S01]  /*14a0*/  LDG.E.U16.CONSTANT R10, desc[UR12][R10.64] ;  /* 0x0000000c0a0a7981 */ /* 0x0000a2000c1e9500 */
[----:B------:R-:W-:Y:S01]  /*14b0*/  UIADD3 UR4, UPT, UPT, UR4, 0x1, URZ ;  /* 0x0000000104047890 */ /* 0x000fe2000fffe0ff */
[----:B---3--:R-:W-:-:S04]  /*14c0*/  SHF.R.U32.HI R16, RZ, R3, R8 ;  /* 0x00000003ff107219 */ /* 0x008fc80000011608 */
        /* <DEDUP_REMOVED lines=11> */
[----:B----4-:R-:W-:Y:S01]  /*1580*/  R2UR UR8, R12 ;  /* 0x000000000c0872ca */ /* 0x010fe200000e0000 */
[----:B0-----:R-:W2:Y:S01]  /*1590*/  I2F.F16 R11, R18 ;  /* 0x00000012000b7306 */ /* 0x001ea20000200c00 */
[----:B------:R-:W-:Y:S01]  /*15a0*/  IADD3 R8, PT, PT, R8, 0x1, R9 ;  /* 0x0000000108087810 */ /* 0x000fe20007ffe009 */
[----:B------:R-:W-:Y:S01]  /*15b0*/  IMAD R9, R16, R16, R16 ;  /* 0x0000001010097224 */ /* 0x000fe200078e0210 */
[----:B------:R-:W-:-:S04]  /*15c0*/  IADD3 R20, PT, PT, R17, 0x1, R20 ;  /* 0x0000000111147810 */ /* 0x000fc80007ffe014 */
[----:B------:R-:W-:Y:S01]  /*15d0*/  IADD3 R9, PT, PT, R16, 0x1, R9 ;  /* 0x0000000110097810 */ /* 0x000fe20007ffe009 */
[----:B------:R-:W0:Y:S04]  /*15e0*/  I2F.F16 R51, R20 ;  /* 0x0000001400337306 */ /* 0x000e280000200c00 */
[----:B------:R-:W-:Y:S01]  /*15f0*/  UIADD3 UR10, UPT, UPT, UR8, UR10, URZ ;  /* 0x0000000a080a7290 */ /* 0x000fe2000fffe0ff */
[----:B--2---:R-:W-:-:S03]  /*1600*/  HMUL2 R50, R11.H0_H0, R10.H0_H0 ;  /* 0x2000000a0b327232 */ /* 0x004fc60000000800 */
[----:B------:R-:W1:Y:S01]  /*1610*/  I2F.F16 R49, R8 ;  /* 0x0000000800317306 */ /* 0x000e620000200c00 */
[----:B------:R-:W-:Y:S01]  /*1620*/  UISETP.GE.AND UP4, UPT, UR10, UR6, UPT ;  /* 0x000000060a00728c */ /* 0x000fe2000bf86270 */
[----:B0-----:R-:W-:-:S06]  /*1630*/  HMUL2 R51, R51.H0_H0, R10.H0_H0 ;  /* 0x2000000a33337232 */ /* 0x001fcc0000000800 */
[----:B------:R-:W0:Y:S01]  /*1640*/  I2F.F16 R9, R9 ;  /* 0x0000000900097306 */ /* 0x000e220000200c00 */
[-C--:B-1----:R-:W-:Y:S02]  /*1650*/  HMUL2 R49, R49.H0_H0, R10.reuse.H0_H0 ;  /* 0x2000000a31317232 */ /* 0x082fe40000000800 */
[----:B0-----:R-:W-:Y:S01]  /*1660*/  HMUL2 R48, R9.H0_H0, R10.H0_H0 ;  /* 0x2000000a09307232 */ /* 0x001fe20000000800 */
[----:B------:R-:W-:Y:S06]  /*1670*/  BRA.U !UP4, `(.L_x_925) ;  /* 0xfffffffd0c547547 */ /* 0x000fec000b83ffff */
.L_x_924:
[----:B------:R-:W-:Y:S01]  /*1680*/  UISETP.GT.AND UP4, UPT, UR7, UR16, UPT ;  /* 0x000000100700728c */ /* 0x000fe2000bf84270 */
[----:B------:R-:W-:Y:S01]  /*1690*/  HFMA2 R3, -RZ, RZ, 0, 0 ;  /* 0x00000000ff037431 */ /* 0x000fe200000001ff */
[----:B------:R-:W-:Y:S02]  /*16a0*/  CS2R R6, SRZ ;  /* 0x0000000000067805 */ /* 0x000fe4000001ff00 */
[----:B------:R-:W-:Y:S01]  /*16b0*/  MOV R8, RZ ;  /* 0x000000ff00087202 */ /* 0x000fe20000000f00 */
[----:B------:R-:W-:Y:S01]  /*16c0*/  USHF.R.S32.HI UR11, URZ, 0x5, UR11 ;  /* 0x00000005ff0b7899 */ /* 0x000fe2000801140b */
[----:B------:R-:W-:-:S03]  /*16d0*/  UMOV UR4, URZ ;  /* 0x000000ff00047c82 */ /* 0x000fc60008000000 */
[----:B------:R-:W-:Y:S08]  /*16e0*/  BRA.U !UP4, `(.L_x_926) ;  /* 0x000000010c207547 */ /* 0x000ff0000b800000 */
        /* <DEDUP_REMOVED lines=8> */
.L_x_926:
[----:B------:R-:W-:Y:S05]  /*1770*/  BRA.U !UP0, `(.L_x_927) ;  /* 0x00000001081c7547 */ /* 0x000fea000b800000 */
[----:B------:R-:W0:Y:S02]  /*1780*/  LDC R3, c[0x0][0x3d0] ;  /* 0x0000f400ff037b82 */ /* 0x000e240000000800 */
[----:B0-----:R-:W-:-:S04]  /*1790*/  VIMNMX R3, PT, PT, R3, UR7, PT ;  /* 0x0000000703037c48 */ /* 0x001fc8000bfe0100 */
[----:B------:R-:W-:-:S04]  /*17a0*/  IADD3 R3, PT, PT, R3, -UR22, RZ ;  /* 0x8000001603037c10 */ /* 0x000fc8000fffe0ff */
[----:B------:R-:W-:-:S04]  /*17b0*/  SHF.R.S32.HI R4, RZ, 0x1f, R3 ;  /* 0x0000001fff047819 */ /* 0x000fc80000011403 */
[----:B------:R-:W-:-:S04]  /*17c0*/  LEA.HI R4, R4, R3, RZ, 0x5 ;  /* 0x0000000304047211 */ /* 0x000fc800078f28ff */
[----:B------:R-:W-:-:S04]  /*17d0*/  SHF.R.S32.HI R4, RZ, 0x5, R4 ;  /* 0x00000005ff047819 */ /* 0x000fc80000011404 */
[----:B------:R-:W-:-:S07]  /*17e0*/  LEA R3, R4, R4, 0x2 ;  /* 0x0000000404037211 */ /* 0x000fce00078e10ff */
.L_x_927:
[----:B------:R-:W-:Y:S05]  /*17f0*/  BRA.U !UP1, `(.L_x_928) ;  /* 0x00000001091c7547 */ /* 0x000fea000b800000 */
[----:B------:R-:W0:Y:S02]  /*1800*/  LDC R4, c[0x0][0x3d4] ;  /* 0x0000f500ff047b82 */ /* 0x000e240000000800 */
[----:B0-----:R-:W-:-:S04]  /*1810*/  VIMNMX R4, PT, PT, R4, UR7, PT ;  /* 0x0000000704047c48 */ /* 0x001fc8000bfe0100 */
[----:B------:R-:W-:-:S04]  /*1820*/  IADD3 R4, PT, PT, R4, -UR23, RZ ;  /* 0x8000001704047c10 */ /* 0x000fc8000fffe0ff */
[----:B------:R-:W-:-:S04]  /*1830*/  SHF.R.S32.HI R5, RZ, 0x1f, R4 ;  /* 0x0000001fff057819 */ /* 0x000fc80000011404 */
[----:B------:R-:W-:-:S04]  /*1840*/  LEA.HI R5, R5, R4, RZ, 0x5 ;  /* 0x0000000405057211 */ /* 0x000fc800078f28ff */
[----:B------:R-:W-:-:S04]  /*1850*/  SHF.R.S32.HI R5, RZ, 0x5, R5 ;  /* 0x00000005ff057819 */ /* 0x000fc80000011405 */
[----:B------:R-:W-:-:S07]  /*1860*/  SHF.L.U32 R6, R5, 0x2, RZ ;  /* 0x0000000205067819 */ /* 0x000fce00000006ff */
.L_x_928:
        /* <DEDUP_REMOVED lines=8> */
.L_x_929:
        /* <DEDUP_REMOVED lines=8> */
.L_x_930:
[----:B------:R-:W-:Y:S01]  /*1970*/  ULEA UR4, UR11, UR4, 0x3 ;  /* 0x000000040b047291 */ /* 0x000fe2000f8e18ff */
[----:B------:R-:W0:Y:S01]  /*1980*/  S2UR UR8, SR_CgaCtaId ;  /* 0x00000000000879c3 */ /* 0x000e220000008800 */
[----:B------:R-:W1:Y:S01]  /*1990*/  LDCU.64 UR10, c[0x0][0x388] ;  /* 0x00007100ff0a77ac */ /* 0x000e620008000a00 */
[----:B------:R-:W-:Y:S02]  /*19a0*/  SHF.R.S32.HI R4, RZ, 0x1f, R2 ;  /* 0x0000001fff047819 */ /* 0x000fe40000011402 */
[----:B------:R-:W-:Y:S02]  /*19b0*/  VIMNMX R0, PT, PT, R0, UR23, PT ;  /* 0x0000001700007c48 */ /* 0x000fe4000bfe0100 */
[----:B------:R-:W-:Y:S01]  /*19c0*/  IADD3 R3, PT, PT, R6, UR4, R3 ;  /* 0x0000000406037c10 */ /* 0x000fe2000fffe003 */
[----:B------:R-:W-:Y:S01]  /*19d0*/  UMOV UR4, 0x400 ;  /* 0x0000040000047882 */ /* 0x000fe20000000000 */
[----:B------:R-:W-:Y:S02]  /*19e0*/  PRMT R87, RZ, 0x5410, RZ ;  /* 0x00005410ff577816 */ /* 0x000fe400000000ff */
[----:B------:R-:W-:-:S02]  /*19f0*/  IADD3 R3, PT, PT, R8, R3, R7 ;  /* 0x0000000308037210 */ /* 0x000fc40007ffe007 */
[----:B------:R-:W-:Y:S02]  /*1a00*/  PRMT R86, RZ, 0x5410, RZ ;  /* 0x00005410ff567816 */ /* 0x000fe400000000ff */
[----:B------:R-:W-:Y:S01]  /*1a10*/  PRMT R85, RZ, 0x5410, RZ ;  /* 0x00005410ff557816 */ /* 0x000fe200000000ff */
[----:B------:R-:W-:Y:S01]  /*1a20*/  IMAD R3, R3, UR15, RZ ;  /* 0x0000000f03037c24 */ /* 0x000fe2000f8e02ff */
[----:B------:R-:W-:Y:S02]  /*1a30*/  PRMT R84, RZ, 0x5410, RZ ;  /* 0x00005410ff547816 */ /* 0x000fe400000000ff */
[----:B------:R-:W-:Y:S02]  /*1a40*/  PRMT R83, RZ, 0x5410, RZ ;  /* 0x00005410ff537816 */ /* 0x000fe400000000ff */
[----:B------:R-:W-:Y:S02]  /*1a50*/  IADD3 R2, P0, PT, R2, R3, RZ ;  /* 0x0000000302027210 */ /* 0x000fe40007f1e0ff */
[----:B------:R-:W-:-:S02]  /*1a60*/  PRMT R82, RZ, 0x5410, RZ ;  /* 0x00005410ff527816 */ /* 0x000fc400000000ff */
[----:B------:R-:W-:Y:S01]  /*1a70*/  LEA.HI.X.SX32 R3, R3, R4, 0x1, P0 ;  /* 0x0000000403037211 */ /* 0x000fe200000f0eff */
[----:B0-----:R-:W-:Y:S01]  /*1a80*/  ULEA UR8, UR8, UR4, 0x18 ;  /* 0x0000000408087291 */ /* 0x001fe2000f8ec0ff */
[----:B------:R-:W-:Y:S02]  /*1a90*/  ISETP.GT.AND P0, PT, R0, UR7, PT ;  /* 0x0000000700007c0c */ /* 0x000fe4000bf04270 */
[C---:B-1----:R-:W-:Y:S02]  /*1aa0*/  LEA R92, P2, R2.reuse, UR10, 0x2 ;  /* 0x0000000a025c7c11 */ /* 0x042fe4000f8410ff */
[----:B------:R-:W-:Y:S02]  /*1ab0*/  PRMT R81, RZ, 0x5410, RZ ;  /* 0x00005410ff517816 */ /* 0x000fe400000000ff */
[----:B------:R-:W-:Y:S01]  /*1ac0*/  LEA.HI.X R93, R2, UR11, R3, 0x2, P2 ;  /* 0x0000000b025d7c11 */ /* 0x000fe200090f1403 */
[----:B------:R-:W-:Y:S01]  /*1ad0*/  UMOV UR4, UR8 ;  /* 0x0000000800047c82 */ /* 0x000fe20008000000 */
[----:B------:R-:W-:-:S05]  /*1ae0*/  PRMT R20, RZ, 0x5410, RZ ;  /* 0x00005410ff147816 */ /* 0x000fca00000000ff */
[----:B------:R-:W-:Y:S05]  /*1af0*/  @!P0 BRA `(.L_x_931) ;  /* 0x0000002400888947 */ /* 0x000fea0003800000 */
[----:B------:R-:W-:Y:S01]  /*1b00*/  MOV R3, UR15 ;  /* 0x0000000f00037c02 */ /* 0x000fe20008000f00 */
[----:B------:R0:W2:Y:S01]  /*1b10*/  LDG.E.128.CONSTANT R20, desc[UR12][R92.64] ;  /* 0x0000000c5c147981 */ /* 0x0000a2000c1e9d00 */
[----:B------:R-:W-:-:S03]  /*1b20*/  MOV R25, UR15 ;  /* 0x0000000f00197c02 */ /* 0x000fc60008000f00 */
[----:B------:R-:W-:Y:S01]  /*1b30*/  IMAD.WIDE R2, R3, 0x4, R92 ;  /* 0x0000000403027825 */ /* 0x000fe200078e025c */
[----:B------:R-:W-:-:S04]  /*1b40*/  MOV R27, UR15 ;  /* 0x0000000f001b7c02 */ /* 0x000fc80008000f00 */
[----:B-----5:R-:W3:Y:S01]  /*1b50*/  LDG.E.128.CONSTANT R16, desc[UR12][R2.64] ;  /* 0x0000000c02107981 */ /* 0x020ee2000c1e9d00 */
[----:B------:R-:W-:Y:S01]  /*1b60*/  IMAD.WIDE R24, R25, 0x4, R2 ;  /* 0x0000000419187825 */ /* 0x000fe200078e0202 */
[----:B------:R-:W-:-:S04]  /*1b70*/  MOV R5, UR15 ;  /* 0x0000000f00057c02 */ /* 0x000fc80008000f00 */
[----:B------:R-:W4:Y:S01]  /*1b80*/  LDG.E.128.CONSTANT R12, desc[UR12][R24.64] ;  /* 0x0000000c180c7981 */ /* 0x000f22000c1e9d00 */
[----:B------:R-:W-:-:S05]  /*1b90*/  IMAD.WIDE R26, R27, 0x4, R24 ;  /* 0x000000041b1a7825 */ /* 0x000fca00078e0218 */
[----:B------:R-:W4:Y:S01]  /*1ba0*/  LDG.E.128.CONSTANT R8, desc[UR12][R26.64] ;  /* 0x0000000c1a087981 */ /* 0x000f22000c1e9d00 */
[----:B0-----:R-:W-:-:S05]  /*1bb0*/  IMAD.WIDE R92, R5, 0x4, R26 ;  /* 0x00000004055c7825 */ /* 0x001fca00078e021a */
[----:B------:R0:W4:Y:S01]  /*1bc0*/  LDG.E.128.CONSTANT R4, desc[UR12][R92.64] ;  /* 0x0000000c5c047981 */ /* 0x000122000c1e9d00 */
[----:B------:R-:W-:Y:S01]  /*1bd0*/  HFMA2 R0, -RZ, RZ, 0, 0.03125 ;  /* 0x00002800ff007431 */ /* 0x000fe200000001ff */
[----:B------:R-:W-:Y:S01]  /*1be0*/  MOV R29, UR15 ;  /* 0x0000000f001d7c02 */ /* 0x000fe20008000f00 */
[----:B------:R-:W-:Y:S01]  /*1bf0*/  UISETP.NE.AND UP0, UPT, UR19, URZ, UPT ;  /* 0x000000ff1300728c */ /* 0x000fe2000bf05270 */
[----:B------:R-:W-:Y:S01]  /*1c00*/  PRMT R87, RZ, 0x7610, R87 ;  /* 0x00007610ff577816 */ /* 0x000fe20000000057 */
[----:B------:R-:W-:Y:S01]  /*1c10*/  ULEA UR7, UR14, 0x20, 0x5 ;  /* 0x000000200e077891 */ /* 0x000fe2000f8e28ff */
[----:B------:R-:W-:Y:S01]  /*1c20*/  PRMT R48, R48, 0x5410, R0 ;  /* 0x0000541030307816 */ /* 0x000fe20000000000 */
[----:B------:R-:W-:Y:S01]  /*1c30*/  UIADD3 UR4, UPT, UPT, UR8, 0x40, URZ ;  /* 0x0000004008047890 */ /* 0x000fe2000fffe0ff */
[----:B------:R-:W-:Y:S01]  /*1c40*/  PRMT R85, RZ, 0x5410, RZ ;  /* 0x00005410ff557816 */ /* 0x000fe200000000ff */
[----:B0-----:R-:W-:Y:S01]  /*1c50*/  IMAD.WIDE R92, R29, 0x4, R92 ;  /* 0x000000041d5c7825 */ /* 0x001fe200078e025c */
[----:B------:R-:W-:-:S02]  /*1c60*/  PRMT R84, RZ, 0x5410, RZ ;  /* 0x00005410ff547816 */ /* 0x000fc400000000ff */
[----:B------:R-:W-:Y:S02]  /*1c70*/  PRMT R83, RZ, 0x5410, RZ ;  /* 0x00005410ff537816 */ /* 0x000fe400000000ff */
[----:B------:R-:W-:Y:S02]  /*1c80*/  PRMT R82, RZ, 0x5410, RZ ;  /* 0x00005410ff527816 */ /* 0x000fe400000000ff */
[C---:B--2---:R-:W-:Y:S02]  /*1c90*/  LOP3.LUT R60, R20.reuse, 0x1f001f, RZ, 0xc0, !PT ;  /* 0x001f001f143c7812 */ /* 0x044fe400078ec0ff */
[--C-:B------:R-:W-:Y:S02]  /*1ca0*/  SHF.R.U32.HI R59, RZ, 0xa, R20.reuse ;  /* 0x0000000aff3b7819 */ /* 0x100fe40000011614 */
[----:B------:R-:W-:Y:S02]  /*1cb0*/  LOP3.LUT R0, R20, 0x3e003e0, RZ, 0xc0, !PT ;  /* 0x03e003e014007812 */ /* 0x000fe400078ec0ff */
[----:B------:R-:W-:-:S02]  /*1cc0*/  SHF.R.U32.HI R20, RZ, 0xf, R20 ;  /* 0x0000000fff147819 */ /* 0x000fc40000011614 */
[----:B------:R-:W-:Y:S02]  /*1cd0*/  SHF.R.U32.HI R24, RZ, 0xf, R21 ;  /* 0x0000000fff187819 */ /* 0x000fe40000011615 */
[C---:B------:R-:W-:Y:S02]  /*1ce0*/  LOP3.LUT R55, R22.reuse, 0x1f001f, RZ, 0xc0, !PT ;  /* 0x001f001f16377812 */ /* 0x040fe400078ec0ff */
[--C-:B------:R-:W-:Y:S02]  /*1cf0*/  SHF.R.U32.HI R56, RZ, 0xa, R22.reuse ;  /* 0x0000000aff387819 */ /* 0x100fe40000011616 */
[----:B------:R-:W-:Y:S02]  /*1d00*/  LOP3.LUT R45, R22, 0x3e003e0, RZ, 0xc0, !PT ;  /* 0x03e003e0162d7812 */ /* 0x000fe400078ec0ff */
[----:B------:R-:W-:Y:S02]  /*1d10*/  SHF.R.U32.HI R22, RZ, 0xf, R22 ;  /* 0x0000000fff167819 */ /* 0x000fe40000011616 */
[----:B------:R-:W-:-:S02]  /*1d20*/  LOP3.LUT R52, R21, 0x1f001f, RZ, 0xc0, !PT ;  /* 0x001f001f15347812 */ /* 0x000fc400078ec0ff */
[----:B------:R-:W-:Y:S02]  /*1d30*/  SHF.R.U32.HI R53, RZ, 0xa, R21 ;  /* 0x0000000aff357819 */ /* 0x000fe40000011615 */
[----:B------:R-:W-:Y:S02]  /*1d40*/  LOP3.LUT R3, R21, 0x3e003e0, RZ, 0xc0, !PT ;  /* 0x03e003e015037812 */ /* 0x000fe400078ec0ff */
[----:B------:R-:W-:Y:S02]  /*1d50*/  SHF.R.U32.HI R25, RZ, 0xf, R23 ;  /* 0x0000000fff197819 */ /* 0x000fe40000011617 */
[----:B---3--:R-:W-:Y:S02]  /*1d60*/  SHF.R.U32.HI R21, RZ, 0xe, R16 ;  /* 0x0000000eff157819 */ /* 0x008fe40000011610 */
[----:B------:R-:W-:Y:S02]  /*1d70*/  LOP3.LUT R40, R17, 0x1f001f, RZ, 0xc0, !PT ;  /* 0x001f001f11287812 */ /* 0x000fe400078ec0ff */
[----:B------:R-:W-:-:S02]  /*1d80*/  SHF.R.U32.HI R41, RZ, 0xa, R17 ;  /* 0x0000000aff297819 */ /* 0x000fc40000011611 */
[----:B------:R-:W-:Y:S02]  /*1d90*/  LOP3.LUT R42, R17, 0x3e003e0, RZ, 0xc0, !PT ;  /* 0x03e003e0112a7812 */ /* 0x000fe400078ec0ff */
[----:B------:R-:W-:Y:S02]  /*1da0*/  LOP3.LUT R20, R20, 0x10001, RZ, 0xc0, !PT ;  /* 0x0001000114147812 */ /* 0x000fe400078ec0ff */
[C---:B------:R-:W-:Y:S02]  /*1db0*/  LOP3.LUT R61, R23.reuse, 0x1f001f, RZ, 0xc0, !PT ;  /* 0x001f001f173d7812 */ /* 0x040fe400078ec0ff */
[----:B------:R-:W-:Y:S02]  /*1dc0*/  SHF.R.U32.HI R57, RZ, 0xa, R23 ;  /* 0x0000000aff397819 */ /* 0x000fe40000011617 */
[----:B------:R-:W-:Y:S02]  /*1dd0*/  LOP3.LUT R58, R23, 0x3e003e0, RZ, 0xc0, !PT ;  /* 0x03e003e0173a7812 */ /* 0x000fe400078ec0ff */
[----:B------:R-:W-:-:S02]  /*1de0*/  SHF.R.U32.HI R17, RZ, 0xe, R17 ;  /* 0x0000000eff117819 */ /* 0x000fc40000011611 */
[----:B------:R-:W-:Y:S02]  /*1df0*/  LOP3.LUT R24, R24, 0x10001, RZ, 0xc0, !PT ;  /* 0x0001000118187812 */ /* 0x000fe400078ec0ff */
[C---:B------:R-:W-:Y:S02]  /*1e00*/  LOP3.LUT R38, R16.reuse, 0x1f001f, RZ, 0xc0, !PT ;  /* 0x001f001f10267812 */ /* 0x040fe400078ec0ff */
[----:B------:R-:W-:Y:S02]  /*1e10*/  SHF.R.U32.HI R39, RZ, 0xa, R16 ;  /* 0x0000000aff277819 */ /* 0x000fe40000011610 */
[----:B------:R-:W-:Y:S02]  /*1e20*/  LOP3.LUT R2, R16, 0x3e003e0, RZ, 0xc0, !PT ;  /* 0x03e003e010027812 */ /* 0x000fe400078ec0ff */
[----:B------:R-:W-:Y:S02]  /*1e30*/  SHF.R.U32.HI R23, RZ, 0xe, R18 ;  /* 0x0000000eff177819 */ /* 0x000fe40000011612 */
[----:B------:R-:W-:-:S02]  /*1e40*/  LOP3.LUT R22, R22, 0x10001, RZ, 0xc0, !PT ;  /* 0x0001000116167812 */ /* 0x000fc400078ec0ff */
[----:B------:R-:W-:Y:S02]  /*1e50*/  SHF.R.U32.HI R16, RZ, 0xe, R19 ;  /* 0x0000000eff107819 */ /* 0x000fe40000011613 */
[----:B------:R-:W-:Y:S02]  /*1e60*/  LOP3.LUT R25, R25, 0x10001, RZ, 0xc0, !PT ;  /* 0x0001000119197812 */ /* 0x000fe400078ec0ff */
[C---:B----4-:R-:W-:Y:S02]  /*1e70*/  LOP3.LUT R30, R12.reuse, 0x1f001f, RZ, 0xc0, !PT ;  /* 0x001f001f0c1e7812 */ /* 0x050fe400078ec0ff */
[----:B------:R-:W-:Y:S02]  /*1e80*/  SHF.R.U32.HI R31, RZ, 0xa, R12 ;  /* 0x0000000aff1f7819 */ /* 0x000fe4000001160c */
[----:B------:R-:W-:Y:S02]  /*1e90*/  LOP3.LUT R63, R12, 0x3e003e0, RZ, 0xc0, !PT ;  /* 0x03e003e00c3f7812 */ /* 0x000fe400078ec0ff */
[----:B------:R-:W-:-:S02]  /*1ea0*/  LOP3.LUT R21, R20, 0x20002, R21, 0xf8, !PT ;  /* 0x0002000214157812 */ /* 0x000fc400078ef815 */
[----:B------:R-:W-:Y:S02]  /*1eb0*/  SHF.R.U32.HI R12, RZ, 0xd, R12 ;  /* 0x0000000dff0c7819 */ /* 0x000fe4000001160c */
[C---:B------:R-:W-:Y:S02]  /*1ec0*/  LOP3.LUT R32, R13.reuse, 0x1f001f, RZ, 0xc0, !PT ;  /* 0x001f001f0d207812 */ /* 0x040fe400078ec0ff */
[----:B------:R-:W-:Y:S02]  /*1ed0*/  SHF.R.U32.HI R33, RZ, 0xa, R13 ;  /* 0x0000000aff217819 */ /* 0x000fe4000001160d */
[----:B------:R-:W-:Y:S02]  /*1ee0*/  LOP3.LUT R66, R13, 0x3e003e0, RZ, 0xc0, !PT ;  /* 0x03e003e00d427812 */ /* 0x000fe400078ec0ff */
[----:B------:R-:W-:Y:S02]  /*1ef0*/  LOP3.LUT R24, R24, 0x20002, R17, 0xf8, !PT ;  /* 0x0002000218187812 */ /* 0x000fe400078ef811 */
[----:B------:R-:W-:-:S02]  /*1f00*/  SHF.R.U32.HI R13, RZ, 0xd, R13 ;  /* 0x0000000dff0d7819 */ /* 0x000fc4000001160d */
[C---:B------:R-:W-:Y:S02]  /*1f10*/  LOP3.LUT R34, R14.reuse, 0x1f001f, RZ, 0xc0, !PT ;  /* 0x001f001f0e227812 */ /* 0x040fe400078ec0ff */
[--C-:B------:R-:W-:Y:S02]  /*1f20*/  SHF.R.U32.HI R35, RZ, 0xa, R14.reuse ;  /* 0x0000000aff237819 */ /* 0x100fe4000001160e */
[----:B------:R-:W-:Y:S02]  /*1f30*/  LOP3.LUT R67, R14, 0x3e003e0, RZ, 0xc0, !PT ;  /* 0x03e003e00e437812 */ /* 0x000fe400078ec0ff */
[----:B------:R-:W-:Y:S02]  /*1f40*/  LOP3.LUT R23, R22, 0x20002, R23, 0xf8, !PT ;  /* 0x0002000216177812 */ /* 0x000fe400078ef817 */
[----:B------:R-:W-:Y:S02]  /*1f50*/  SHF.R.U32.HI R14, RZ, 0xd, R14 ;  /* 0x0000000dff0e7819 */ /* 0x000fe4000001160e */
[----:B------:R-:W-:-:S02]  /*1f60*/  LOP3.LUT R36, R15, 0x1f001f, RZ, 0xc0, !PT ;  /* 0x001f001f0f247812 */ /* 0x000fc400078ec0ff */
[--C-:B------:R-:W-:Y:S02]  /*1f70*/  SHF.R.U32.HI R37, RZ, 0xa, R15.reuse ;  /* 0x0000000aff257819 */ /* 0x100fe4000001160f */
[----:B------:R-:W-:Y:S02]  /*1f80*/  LOP3.LUT R72, R15, 0x3e003e0, RZ, 0xc0, !PT ;  /* 0x03e003e00f487812 */ /* 0x000fe400078ec0ff */
[----:B------:R-:W-:Y:S02]  /*1f90*/  LOP3.LUT R16, R25, 0x20002, R16, 0xf8, !PT ;  /* 0x0002000219107812 */ /* 0x000fe400078ef810 */
[----:B------:R-:W-:Y:S02]  /*1fa0*/  SHF.R.U32.HI R15, RZ, 0xd, R15 ;  /* 0x0000000dff0f7819 */ /* 0x000fe4000001160f */
[----:B------:R-:W-:Y:S02]  /*1fb0*/  LOP3.LUT R21, R21, 0x40004, R12, 0xf8, !PT ;  /* 0x0004000415157812 */ /* 0x000fe400078ef80c */
[----:B------:R-:W-:-:S02]  /*1fc0*/  LOP3.LUT R12, R24, 0x40004, R13, 0xf8, !PT ;  /* 0x00040004180c7812 */ /* 0x000fc400078ef80d */
[----:B------:R-:W-:Y:S02]  /*1fd0*/  LOP3.LUT R13, R23, 0x40004, R14, 0xf8, !PT ;  /* 0x00040004170d7812 */ /* 0x000fe400078ef80e */
[C---:B------:R-:W-:Y:S02]  /*1fe0*/  LOP3.LUT R24, R9.reuse, 0x1f001f, RZ, 0xc0, !PT ;  /* 0x001f001f09187812 */ /* 0x040fe400078ec0ff */
[----:B------:R-:W-:Y:S02]  /*1ff0*/  SHF.R.U32.HI R25, RZ, 0xa, R9 ;  /* 0x0000000aff197819 */ /* 0x000fe40000011609 */
[----:B------:R-:W-:Y:S02]  /*2000*/  LOP3.LUT R65, R9, 0x3e003e0, RZ, 0xc0, !PT ;  /* 0x03e003e009417812 */ /* 0x000fe400078ec0ff */
[----:B------:R-:W-:Y:S02]  /*2010*/  LOP3.LUT R26, R10, 0x1f001f, RZ, 0xc0, !PT ;  /* 0x001f001f0a1a7812 */ /* 0x000fe400078ec0ff */
[----:B------:R-:W-:-:S02]  /*2020*/  SHF.R.U32.HI R27, RZ, 0xa, R10 ;  /* 0x0000000aff1b7819 */ /* 0x000fc4000001160a */
[----:B------:R-:W-:Y:S02]  /*2030*/  LOP3.LUT R69, R10, 0x3e003e0, RZ, 0xc0, !PT ;  /* 0x03e003e00a457812 */ /* 0x000fe400078ec0ff */
[C---:B------:R-:W-:Y:S02]  /*2040*/  LOP3.LUT R28, R11.reuse, 0x1f001f, RZ, 0xc0, !PT ;  /* 0x001f001f0b1c7812 */ /* 0x040fe400078ec0ff */
[----:B------:R-:W-:Y:S02]  /*2050*/  SHF.R.U32.HI R29, RZ, 0xa, R11 ;  /* 0x0000000aff1d7819 */ /* 0x000fe4000001160b */
[----:B------:R-:W-:Y:S02]  /*2060*/  LOP3.LUT R73, R11, 0x3e003e0, RZ, 0xc0, !PT ;  /* 0x03e003e00b497812 */ /* 0x000fe400078ec0ff */
[----:B------:R-:W-:Y:S02]  /*2070*/  LOP3.LUT R16, R16, 0x40004, R15, 0xf8, !PT ;  /* 0x0004000410107812 */ /* 0x000fe400078ef80f */
[----:B------:R-:W-:-:S02]  /*2080*/  LOP3.LUT R22, R8, 0x1f001f, RZ, 0xc0, !PT ;  /* 0x001f001f08167812 */ /* 0x000fc400078ec0ff */
[----:B------:R-:W-:Y:S02]  /*2090*/  SHF.R.U32.HI R23, RZ, 0xa, R8 ;  /* 0x0000000aff177819 */ /* 0x000fe40000011608 */
[----:B------:R-:W-:Y:S02]  /*20a0*/  LOP3.LUT R64, R8, 0x3e003e0, RZ, 0xc0, !PT ;  /* 0x03e003e008407812 */ /* 0x000fe400078ec0ff */
[----:B------:R-:W-:Y:S02]  /*20b0*/  SHF.R.U32.HI R9, RZ, 0xc, R9 ;  /* 0x0000000cff097819 */ /* 0x000fe40000011609 */
[----:B------:R-:W-:Y:S02]  /*20c0*/  SHF.R.U32.HI R10, RZ, 0xc, R10 ;  /* 0x0000000cff0a7819 */ /* 0x000fe4000001160a */
[----:B------:R-:W-:Y:S02]  /*20d0*/  SHF.R.U32.HI R11, RZ, 0xc, R11 ;  /* 0x0000000cff0b7819 */ /* 0x000fe4000001160b */
[----:B------:R-:W-:-:S02]  /*20e0*/  SHF.R.U32.HI R8, RZ, 0xc, R8 ;  /* 0x0000000cff087819 */ /* 0x000fc40000011608 */
        /* <DEDUP_REMOVED lines=18> */
[----:B------:R-:W-:Y:S02]  /*2210*/  LOP3.LUT R16, R17, 0x100010, R16, 0xf8, !PT ;  /* 0x0010001011107812 */ /* 0x000fe400078ef810 */
[----:B------:R-:W-:Y:S02]  /*2220*/  SHF.R.U32.HI R6, RZ, 0xb, R6 ;  /* 0x0000000bff067819 */ /* 0x000fe40000011606 */
[C---:B------:R-:W-:Y:S02]  /*2230*/  LOP3.LUT R74, R7.reuse, 0x3e003e0, RZ, 0xc0, !PT ;  /* 0x03e003e0074a7812 */ /* 0x040fe400078ec0ff */
[----:B------:R-:W-:Y:S02]  /*2240*/  LOP3.LUT R20, R7, 0x1f001f, RZ, 0xc0, !PT ;  /* 0x001f001f07147812 */ /* 0x000fe400078ec0ff */
[----:B------:R-:W-:Y:S02]  /*2250*/  SHF.R.U32.HI R21, RZ, 0xa, R7 ;  /* 0x0000000aff157819 */ /* 0x000fe40000011607 */
[----:B------:R-:W-:-:S02]  /*2260*/  LOP3.LUT R17, R18, 0x100010, R5, 0xf8, !PT ;  /* 0x0010001012117812 */ /* 0x000fc400078ef805 */
[----:B------:R-:W-:Y:S02]  /*2270*/  SHF.R.U32.HI R7, RZ, 0xb, R7 ;  /* 0x0000000bff077819 */ /* 0x000fe40000011607 */
[----:B------:R-:W-:Y:S02]  /*2280*/  LOP3.LUT R5, R58, 0x64006400, RZ, 0xfc, !PT ;  /* 0x640064003a057812 */ /* 0x000fe400078efcff */
[----:B------:R-:W-:Y:S02]  /*2290*/  LOP3.LUT R3, R3, 0x64006400, RZ, 0xfc, !PT ;  /* 0x6400640003037812 */ /* 0x000fe400078efcff */
[----:B------:R-:W-:Y:S02]  /*22a0*/  LOP3.LUT R18, R19, 0x100010, R6, 0xf8, !PT ;  /* 0x0010001013127812 */ /* 0x000fe400078ef806 */
[----:B------:R-:W-:Y:S01]  /*22b0*/  LOP3.LUT R19, R68, 0x100010, R7, 0xf8, !PT ;  /* 0x0010001044137812 */ /* 0x000fe200078ef807 */
[-C--:B------:R-:W-:Y:S01]  /*22c0*/  HFMA2 R68, R5, R48.reuse.H1_H1, -48, -48 ;  /* 0xd200d20005447431 */ /* 0x080fe20000060030 */
[----:B------:R-:W-:Y:S01]  /*22d0*/  LOP3.LUT R45, R45, 0x64006400, RZ, 0xfc, !PT ;  /* 0x640064002d2d7812 */ /* 0x000fe200078efcff */
[----:B------:R-:W-:Y:S01]  /*22e0*/  HFMA2 R75, R3, R48.H1_H1, -48, -48 ;  /* 0xd200d200034b7431 */ /* 0x000fe20000060030 */
[----:B------:R-:W-:-:S02]  /*22f0*/  LOP3.LUT R5, R42, 0x64006400, RZ, 0xfc, !PT ;  /* 0x640064002a057812 */ /* 0x000fc400078efcff */
[----:B------:R-:W-:Y:S01]  /*2300*/  LOP3.LUT R3, R2, 0x64006400, RZ, 0xfc, !PT ;  /* 0x6400640002037812 */ /* 0x000fe200078efcff */
[-C--:B------:R-:W-:Y:S01]  /*2310*/  HFMA2 R71, R45, R48.reuse.H1_H1, -48, -48 ;  /* 0xd200d2002d477431 */ /* 0x080fe20000060030 */
[----:B------:R-:W-:Y:S02]  /*2320*/  LOP3.LUT R7, R66, 0x64006400, RZ, 0xfc, !PT ;  /* 0x6400640042077812 */ /* 0x000fe400078efcff */
[----:B------:R-:W-:Y:S01]  /*2330*/  LOP3.LUT R67, R67, 0x64006400, RZ, 0xfc, !PT ;  /* 0x6400640043437812 */ /* 0x000fe200078efcff */
[-C--:B------:R-:W-:Y:S01]  /*2340*/  HFMA2 R66, R3, R48.reuse.H1_H1, -48, -48 ;  /* 0xd200d20003427431 */ /* 0x080fe20000060030 */
[----:B------:R-:W-:Y:S01]  /*2350*/  LOP3.LUT R8, R4, 0x3e003e0, RZ, 0xc0, !PT ;  /* 0x03e003e004087812 */ /* 0x000fe200078ec0ff */
[-C--:B------:R-:W-:Y:S01]  /*2360*/  HFMA2 R6, R7, R48.reuse.H1_H1, -48, -48 ;  /* 0xd200d20007067431 */ /* 0x080fe20000060030 */
[----:B------:R-:W-:Y:S01]  /*2370*/  LOP3.LUT R77, R62, 0x64006400, RZ, 0xfc, !PT ;  /* 0x640064003e4d7812 */ /* 0x000fe200078efcff */
[-C--:B------:R-:W-:Y:S01]  /*2380*/  HFMA2 R62, R5, R48.reuse.H1_H1, -48, -48 ;  /* 0xd200d200053e7431 */ /* 0x080fe20000060030 */
[----:B------:R-:W-:Y:S01]  /*2390*/  LOP3.LUT R53, R53, 0x1f001f, RZ, 0xc0, !PT ;  /* 0x001f001f35357812 */ /* 0x000fe200078ec0ff */
[----:B------:R-:W-:Y:S01]  /*23a0*/  HFMA2 R5, R67, R48.H1_H1, -48, -48 ;  /* 0xd200d20043057431 */ /* 0x000fe20000060030 */
[----:B------:R-:W-:-:S02]  /*23b0*/  LOP3.LUT R56, R56, 0x1f001f, RZ, 0xc0, !PT ;  /* 0x001f001f38387812 */ /* 0x000fc400078ec0ff */
[----:B------:R-:W-:Y:S02]  /*23c0*/  LOP3.LUT R47, R47, 0x1f001f, RZ, 0xc0, !PT ;  /* 0x001f001f2f2f7812 */ /* 0x000fe400078ec0ff */
[----:B------:R-:W-:Y:S01]  /*23d0*/  LOP3.LUT R45, R54, 0x64006400, RZ, 0xfc, !PT ;  /* 0x64006400362d7812 */ /* 0x000fe200078efcff */
[-C--:B------:R-:W-:Y:S01]  /*23e0*/  HFMA2 R54, R77, R48.reuse.H1_H1, -48, -48 ;  /* 0xd200d2004d367431 */ /* 0x080fe20000060030 */
[----:B------:R-:W-:Y:S02]  /*23f0*/  LOP3.LUT R55, R55, 0x64006400, RZ, 0xfc, !PT ;  /* 0x6400640037377812 */ /* 0x000fe400078efcff */
[----:B------:R-:W-:Y:S01]  /*2400*/  LOP3.LUT R31, R31, 0x1f001f, RZ, 0xc0, !PT ;  /* 0x001f001f1f1f7812 */ /* 0x000fe200078ec0ff */
[----:B------:R-:W-:Y:S01]  /*2410*/  HFMA2 R58, R45, R48.H1_H1, -48, -48 ;  /* 0xd200d2002d3a7431 */ /* 0x000fe20000060030 */
[----:B------:R-:W-:Y:S02]  /*2420*/  LOP3.LUT R3, R65, 0x64006400, RZ, 0xfc, !PT ;  /* 0x6400640041037812 */ /* 0x000fe400078efcff */
[----:B------:R-:W-:-:S02]  /*2430*/  LOP3.LUT R7, R8, 0x64006400, RZ, 0xfc, !PT ;  /* 0x6400640008077812 */ /* 0x000fc400078efcff */
[----:B------:R-:W-:Y:S01]  /*2440*/  LOP3.LUT R67, R74, 0x64006400, RZ, 0xfc, !PT ;  /* 0x640064004a437812 */ /* 0x000fe200078efcff */
[-C--:B------:R-:W-:Y:S01]  /*2450*/  HFMA2 R3, R3, R48.reuse.H1_H1, -48, -48 ;  /* 0xd200d20003037431 */ /* 0x080fe20000060030 */
[----:B------:R-:W-:Y:S01]  /*2460*/  LOP3.LUT R46, R46, 0x64006400, RZ, 0xfc, !PT ;  /* 0x640064002e2e7812 */ /* 0x000fe200078efcff */
[----:B------:R-:W-:Y:S01]  /*2470*/  HFMA2 R42, R7, R48.H1_H1, -48, -48 ;  /* 0xd200d200072a7431 */ /* 0x000fe20000060030 */
[----:B------:R-:W-:Y:S02]  /*2480*/  LOP3.LUT R33, R33, 0x1f001f, RZ, 0xc0, !PT ;  /* 0x001f001f21217812 */ /* 0x000fe400078ec0ff */
[----:B------:R-:W-:Y:S02]  /*2490*/  LOP3.LUT R35, R35, 0x1f001f, RZ, 0xc0, !PT ;  /* 0x001f001f23237812 */ /* 0x000fe400078ec0ff */
[----:B------:R-:W-:Y:S02]  /*24a0*/  LOP3.LUT R9, R9, 0x64006400, RZ, 0xfc, !PT ;  /* 0x6400640009097812 */ /* 0x000fe400078efcff */
[----:B------:R-:W-:-:S02]  /*24b0*/  LOP3.LUT R65, R70, 0x64006400, RZ, 0xfc, !PT ;  /* 0x6400640046417812 */ /* 0x000fc400078efcff */
[----:B------:R-:W-:Y:S01]  /*24c0*/  LOP3.LUT R74, R53, 0x64006400, RZ, 0xfc, !PT ;  /* 0x64006400354a7812 */ /* 0x000fe200078efcff */
[-C--:B------:R-:W-:Y:S01]  /*24d0*/  HFMA2 R7, R9, R48.reuse.H1_H1, -48, -48 ;  /* 0xd200d20009077431 */ /* 0x080fe20000060030 */
[----:B------:R-:W-:Y:S01]  /*24e0*/  LOP3.LUT R38, R38, 0x64006400, RZ, 0xfc, !PT ;  /* 0x6400640026267812 */ /* 0x000fe200078efcff */
[-C--:B------:R-:W-:Y:S01]  /*24f0*/  HFMA2 R9, R67, R48.reuse.H1_H1, -48, -48 ;  /* 0xd200d20043097431 */ /* 0x080fe20000060030 */
[----:B------:R-:W-:Y:S01]  /*2500*/  LOP3.LUT R60, R60, 0x64006400, RZ, 0xfc, !PT ;  /* 0x640064003c3c7812 */ /* 0x000fe200078efcff */
[-C--:B------:R-:W-:Y:S01]  /*2510*/  HFMA2 R8, R65, R48.reuse.H1_H1, -48, -48 ;  /* 0xd200d20041087431 */ /* 0x080fe20000060030 */
[----:B------:R-:W-:Y:S01]  /*2520*/  LOP3.LUT R70, R56, 0x64006400, RZ, 0xfc, !PT ;  /* 0x6400640038467812 */ /* 0x000fe200078efcff */
[----:B------:R-:W-:Y:S01]  /*2530*/  HADD2 R77, R38, -1040, -1040 ;  /* 0xe410e410264d7430 */ /* 0x000fe20000000000 */
[----:B------:R-:W-:Y:S01]  /*2540*/  LOP3.LUT R53, R47, 0x64006400, RZ, 0xfc, !PT ;  /* 0x640064002f357812 */ /* 0x000fe200078efcff */
[----:B------:R-:W-:Y:S01]  /*2550*/  HADD2 R80, R60, -1040, -1040 ;  /* 0xe410e4103c507430 */ /* 0x000fe20000000000 */
[----:B------:R-:W-:Y:S01]  /*2560*/  SHF.R.U32.HI R11, RZ, 0xa, R4 ;  /* 0x0000000aff0b7819 */ /* 0x000fe20000011604 */
        /* <DEDUP_REMOVED lines=8> */
[----:B------:R-:W-:Y:S01]  /*25f0*/  HFMA2 R2, R69, R48.H1_H1, -48, -48 ;  /* 0xd200d20045027431 */ /* 0x000fe20000060030 */
        /* <DEDUP_REMOVED lines=12> */
[----:B------:R-:W-:-:S02]  /*26c0*/  LOP3.LUT R31, R35, 0x64006400, RZ, 0xfc, !PT ;  /* 0x64006400231f7812 */ /* 0x000fc400078efcff */
[----:B------:R-:W-:Y:S01]  /*26d0*/  LOP3.LUT R10, R4, 0x1f001f, RZ, 0xc0, !PT ;  /* 0x001f001f040a7812 */ /* 0x000fe200078ec0ff */
[-C--:B------:R-:W-:Y:S01]  /*26e0*/  HFMA2 R4, R81, R48.reuse.H1_H1, -48, -48 ;  /* 0xd200d20051047431 */ /* 0x080fe20000060030 */
[----:B------:R-:W-:Y:S02]  /*26f0*/  LOP3.LUT R45, R64, 0x64006400, RZ, 0xfc, !PT ;  /* 0x64006400402d7812 */ /* 0x000fe400078efcff */
[----:B------:R-:W-:Y:S02]  /*2700*/  LOP3.LUT R40, R40, 0x64006400, RZ, 0xfc, !PT ;  /* 0x6400640028287812 */ /* 0x000fe400078efcff */
        /* <DEDUP_REMOVED lines=24> */
[----:B------:R-:W-:Y:S01]  /*2890*/  LOP3.LUT R79, R0, 0x64006400, RZ, 0xfc, !PT ;  /* 0x64006400004f7812 */ /* 0x000fe200078efcff */
[-C--:B------:R-:W-:Y:S01]  /*28a0*/  HFMA2 R0, R73, R48.reuse.H1_H1, -48, -48 ;  /* 0xd200d20049007431 */ /* 0x080fe20000060030 */
[----:B------:R-:W-:Y:S01]  /*28b0*/  LOP3.LUT R67, R57, 0x64006400, RZ, 0xfc, !PT ;  /* 0x6400640039437812 */ /* 0x000fe200078efcff */
[----:B------:R-:W-:Y:S01]  /*28c0*/  HADD2 R73, R40, -1040, -1040 ;  /* 0xe410e41028497430 */ /* 0x000fe20000000000 */
[----:B------:R-:W-:Y:S01]  /*28d0*/  LOP3.LUT R52, R52, 0x64006400, RZ, 0xfc, !PT ;  /* 0x6400640034347812 */ /* 0x000fe200078efcff */
[-C--:B------:R-:W-:Y:S01]  /*28e0*/  HFMA2 R79, R79, R48.reuse.H1_H1, -48, -48 ;  /* 0xd200d2004f4f7431 */ /* 0x080fe20000060030 */
        /* <DEDUP_REMOVED lines=50> */
[----:B------:R-:W-:Y:S01]  /*2c10*/  HADD2 R41, R41, -1040, -1040 ;  /* 0xe410e41029297430 */ /* 0x000fe20000000000 */
[----:B------:R-:W-:Y:S06]  /*2c20*/  BRA.U !UP0, `(.L_x_932) ;  /* 0x0000000508387547 */ /* 0x000fec000b800000 */
[----:B------:R-:W0:Y:S01]  /*2c30*/  LDS.128 R28, [UR8] ;  /* 0x00000008ff1c7984 */ /* 0x000e220008000c00 */
[----:B------:R-:W-:Y:S02]  /*2c40*/  PRMT R51, R51, 0x5410, R50 ;  /* 0x0000541033337816 */ /* 0x000fe40000000032 */
[----:B------:R-:W-:Y:S01]  /*2c50*/  PRMT R49, R49, 0x5410, R48 ;  /* 0x0000541031317816 */ /* 0x000fe20000000030 */
        /* <DEDUP_REMOVED lines=29> */
[----:B------:R-:W-:Y:S01]  /*2e30*/  HFMA2 R87, R52, R22, R87 ;  /* 0x0000001634577231 */ /* 0x000fe20000000057 */
[----:B------:R-:W1:Y:S01]  /*2e40*/  LDS.128 R28, [UR8+0x30] ;  /* 0x00003008ff1c7984 */ /* 0x000e620008000c00 */
[----:B------:R-:W-:-:S02]  /*2e50*/  HFMA2 R20, R63, R23, R20 ;  /* 0x000000173f147231 */ /* 0x000fc40000000014 */
[-C--:B------:R-:W-:Y:S02]  /*2e60*/  HFMA2 R22, R6, R23.reuse, R21 ;  /* 0x0000001706167231 */ /* 0x080fe40000000015 */
[-C--:B------:R-:W-:Y:S02]  /*2e70*/  HFMA2 R21, R5, R23.reuse, R86 ;  /* 0x0000001705157231 */ /* 0x080fe40000000056 */
[----:B------:R-:W-:Y:S02]  /*2e80*/  HFMA2 R87, R4, R23, R87 ;  /* 0x0000001704577231 */ /* 0x000fe40000000057 */
[-C--:B0-----:R-:W-:Y:S02]  /*2e90*/  HFMA2 R20, R47, R24.reuse, R20 ;  /* 0x000000182f147231 */ /* 0x081fe40000000014 */
        /* <DEDUP_REMOVED lines=15> */
[-C--:B-1----:R-:W-:Y:S02]  /*2f90*/  HFMA2 R20, R43, R28.reuse, R20 ;  /* 0x0000001c2b147231 */ /* 0x082fe40000000014 */
        /* <DEDUP_REMOVED lines=15> */
[----:B------:R-:W-:-:S02]  /*3090*/  HADD2 R20, R20.H0_H0, R20.H1_H1 ;  /* 0x3000001414147230 */ /* 0x000fc40000000800 */
[----:B------:R-:W-:Y:S02]  /*30a0*/  HADD2 R22, R22.H0_H0, R22.H1_H1 ;  /* 0x3000001616167230 */ /* 0x000fe40000000800 */
[----:B------:R-:W-:Y:S02]  /*30b0*/  HADD2 R21, R21.H0_H0, R21.H1_H1 ;  /* 0x3000001515157230 */ /* 0x000fe40000000800 */
[----:B------:R-:W-:Y:S01]  /*30c0*/  HADD2 R87, R87.H0_H0, R87.H1_H1 ;  /* 0x3000005757577230 */ /* 0x000fe20000000800 */
[----:B------:R-:W-:-:S04]  /*30d0*/  PRMT R20, R20, 0x5410, R22 ;  /* 0x0000541014147816 */ /* 0x000fc80000000016 */
[----:B------:R-:W-:Y:S01]  /*30e0*/  PRMT R21, R21, 0x5410, R87 ;  /* 0x0000541015157816 */ /* 0x000fe20000000057 */
[----:B------:R-:W-:-:S04]  /*30f0*/  HFMA2 R87, R20, R51, RZ ;  /* 0x0000003314577231 */ /* 0x000fc800000000ff */
[----:B------:R-:W-:-:S07]  /*3100*/  HFMA2 R86, R21, R49, RZ.H0_H0 ;  /* 0x0000003115567231 */ /* 0x000fce00000400ff */
.L_x_932:
[----:B------:R-:W-:Y:S01]  /*3110*/  PRMT R20, RZ, 0x5410, RZ ;  /* 0x00005410ff147816 */ /* 0x000fe200000000ff */
[----:B------:R-:W-:Y:S06]  /*3120*/  @!P1 BRA `(.L_x_931) ;  /* 0x0000000c00fc9947 */ /* 0x000fec0003800000 */
[----:B------:R-:W-:Y:S01]  /*3130*/  PRMT R20, R89, 0x9910, RZ ;  /* 0x0000991059147816 */ /* 0x000fe200000000ff */
[----:B------:R-:W-:Y:S01]  /*3140*/  UISETP.NE.AND UP0, UPT, UR5, 0x2, UPT ;  /* 0x000000020500788c */ /* 0x000fe2000bf05270 */
[----:B------:R-:W-:Y:S02]  /*3150*/  PRMT R83, RZ, 0x5410, RZ ;  /* 0x00005410ff537816 */ /* 0x000fe400000000ff */
[----:B------:R-:W-:Y:S02]  /*3160*/  ISETP.NE.AND P0, PT, R20, RZ, PT ;  /* 0x000000ff1400720c */ /* 0x000fe40003f05270 */
[----:B------:R-:W-:Y:S02]  /*3170*/  PRMT R82, RZ, 0x5410, RZ ;  /* 0x00005410ff527816 */ /* 0x000fe400000000ff */
[----:B------:R-:W-:Y:S02]  /*3180*/  PRMT R81, RZ, 0x5410, RZ ;  /* 0x00005410ff517816 */ /* 0x000fe400000000ff */
[----:B------:R-:W-:-:S07]  /*3190*/  PRMT R85, RZ, 0x7610, R85 ;  /* 0x00007610ff557816 */ /* 0x000fce0000000055 */
[----:B------:R-:W-:Y:S05]  /*31a0*/  @!P0 BRA `(.L_x_933) ;  /* 0x0000000400388947 */ /* 0x000fea0003800000 */
[----:B------:R-:W0:Y:S01]  /*31b0*/  LDS.128 R28, [UR8+0x40] ;  /* 0x00004008ff1c7984 */ /* 0x000e220008000c00 */
        /* <DEDUP_REMOVED lines=77> */
.L_x_933:
[----:B------:R-:W-:Y:S01]  /*3690*/  PRMT R20, RZ, 0x5410, RZ ;  /* 0x00005410ff147816 */ /* 0x000fe200000000ff */
[----:B------:R-:W-:Y:S06]  /*36a0*/  BRA.U !UP0, `(.L_x_931) ;  /* 0x00000009089c7547 */ /* 0x000fec000b800000 */
[----:B------:R-:W-:Y:S02]  /*36b0*/  PRMT R20, R90, 0x9910, RZ ;  /* 0x000099105a147816 */ /* 0x000fe400000000ff */
[----:B------:R-:W-:Y:S02]  /*36c0*/  PRMT R81, RZ, 0x5410, RZ ;  /* 0x00005410ff517816 */ /* 0x000fe400000000ff */
[----:B------:R-:W-:Y:S02]  /*36d0*/  R2UR UR9, R20 ;  /* 0x00000000140972ca */ /* 0x000fe400000e0000 */
[----:B------:R-:W-:Y:S02]  /*36e0*/  PRMT R20, R88, 0x9910, RZ ;  /* 0x0000991058147816 */ /* 0x000fe400000000ff */
[----:B------:R-:W-:Y:S02]  /*36f0*/  PRMT R83, RZ, 0x7610, R83 ;  /* 0x00007610ff537816 */ /* 0x000fe40000000053 */
[----:B------:R-:W-:-:S07]  /*3700*/  ISETP.NE.AND P0, PT, R20, RZ, PT ;  /* 0x000000ff1400720c */ /* 0x000fce0003f05270 */
[----:B------:R-:W-:-:S04]  /*3710*/  UISETP.NE.AND UP0, UPT, UR9, URZ, UPT ;  /* 0x000000ff0900728c */ /* 0x000fc8000bf05270 */
[----:B------:R-:W-:Y:S02]  /*3720*/  UISETP.EQ.OR UP0, UPT, UR5, 0x3, !UP0 ;  /* 0x000000030500788c */ /* 0x000fe4000c702670 */
[----:B------:R-:W-:Y:S09]  /*3730*/  @!P0 BRA `(.L_x_934) ;  /* 0x0000000400388947 */ /* 0x000ff20003800000 */
        /* <DEDUP_REMOVED lines=78> */
.L_x_934:
[----:B------:R-:W-:Y:S01]  /*3c20*/  PRMT R20, RZ, 0x5410, RZ ;  /* 0x00005410ff147816 */ /* 0x000fe200000000ff */
[----:B------:R-:W-:Y:S06]  /*3c30*/  BRA.U UP0, `(.L_x_931) ;  /* 0x0000000500387547 */ /* 0x000fec000b800000 */
        /* <DEDUP_REMOVED lines=78> */
.L_x_931:
[----:B------:R-:W-:-:S04]  /*4120*/  UISETP.LT.AND UP0, UPT, UR6, UR17, UPT ;  /* 0x000000110600728c */ /* 0x000fc8000bf01270 */
[----:B------:R-:W-:-:S04]  /*4130*/  USEL UR8, UR6, UR17, UP0 ;  /* 0x0000001106087287 */ /* 0x000fc80008000000 */
[----:B------:R-:W-:-:S09]  /*4140*/  UISETP.GT.AND UP0, UPT, UR8, UR7, UPT ;  /* 0x000000070800728c */ /* 0x000fd2000bf04270 */
[----:B------:R-:W-:Y:S05]  /*4150*/  BRA.U !UP0, `(.L_x_935) ;  /* 0x0000006908e07547 */ /* 0x000fea000b800000 */
[----:B------:R-:W-:Y:S01]  /*4160*/  PRMT R0, R90, 0x9910, RZ ;  /* 0x000099105a007816 */ /* 0x000fe200000000ff */
[----:B------:R-:W-:Y:S01]  /*4170*/  UISETP.LT.U32.AND UP1, UPT, UR6, UR17, UPT ;  /* 0x000000110600728c */ /* 0x000fe2000bf21070 */
[----:B------:R-:W0:Y:S02]  /*4180*/  LDCU UR15, c[0x0][0x3ac] ;  /* 0x00007580ff0f77ac */ /* 0x000e240008000800 */
[----:B------:R-:W-:Y:S01]  /*4190*/  R2UR UR8, R0 ;  /* 0x00000000000872ca */ /* 0x000fe200000e0000 */
[----:B------:R-:W-:Y:S02]  /*41a0*/  UIADD3 UR4, UPT, UPT, UR4, 0x80, URZ ;  /* 0x0000008004047890 */ /* 0x000fe4000fffe0ff */
[----:B------:R-:W-:-:S10]  /*41b0*/  USEL UR6, UR6, UR17, UP1 ;  /* 0x0000001106067287 */ /* 0x000fd40008800000 */
[----:B------:R-:W-:-:S04]  /*41c0*/  UISETP.NE.AND UP0, UPT, UR8, URZ, UPT ;  /* 0x000000ff0800728c */ /* 0x000fc8000bf05270 */
[----:B0-----:R-:W-:-:S11]  /*41d0*/  UISETP.EQ.OR UP0, UPT, UR5, 0x3, !UP0 ;  /* 0x000000030500788c */ /* 0x001fd6000c702670 */
.L_x_952:
[----:B------:R-:W2:Y:S01]  /*41e0*/  LDG.E.128.CONSTANT R8, desc[UR12][R92.64] ;  /* 0x0000000c5c087981 */ /* 0x000ea2000c1e9d00 */
[----:B------:R-:W-:Y:S01]  /*41f0*/  UISETP.NE.AND UP1, UPT, UR19, URZ, UPT ;  /* 0x000000ff1300728c */ /* 0x000fe2000bf25270 */
[----:B------:R-:W-:Y:S01]  /*4200*/  MOV R5, 0x2c00 ;  /* 0x00002c0000057802 */ /* 0x000fe20000000f00 */
[----:B------:R-:W-:-:S06]  /*4210*/  UISETP.NE.AND UP2, UPT, UR5, 0x1, UPT ;  /* 0x000000010500788c */ /* 0x000fcc000bf45270 */
[----:B------:R-:W-:Y:S02]  /*4220*/  PLOP3.LUT P1, PT, PT, PT, UP2, 0x80, 0x8 ;  /* 0x000000000008781c */ /* 0x000fe40003f2f028 */
[----:B--2---:R-:W-:Y:S02]  /*4230*/  SHF.R.U32.HI R7, RZ, 0x8, R9 ;  /* 0x00000008ff077819 */ /* 0x004fe40000011609 */
[C---:B------:R-:W-:Y:S02]  /*4240*/  LOP3.LUT R0, R8.reuse, 0xf000f, RZ, 0xc0, !PT ;  /* 0x000f000f08007812 */ /* 0x040fe400078ec0ff */
[----:B------:R-:W-:Y:S02]  /*4250*/  LOP3.LUT R2, R8, 0xf000f0, RZ, 0xc0, !PT ;  /* 0x00f000f008027812 */ /* 0x000fe400078ec0ff */
[----:B------:R-:W-:Y:S02]  /*4260*/  SHF.R.U32.HI R15, RZ, 0x8, R10 ;  /* 0x00000008ff0f7819 */ /* 0x000fe4000001160a */
[----:B------:R-:W-:-:S02]  /*4270*/  SHF.R.U32.HI R8, RZ, 0x8, R8 ;  /* 0x00000008ff087819 */ /* 0x000fc40000011608 */
[C---:B------:R-:W-:Y:S02]  /*4280*/  LOP3.LUT R13, R10.reuse, 0xf000f0, RZ, 0xc0, !PT ;  /* 0x00f000f00a0d7812 */ /* 0x040fe400078ec0ff */
[C---:B------:R-:W-:Y:S02]  /*4290*/  LOP3.LUT R17, R11.reuse, 0xf000f0, RZ, 0xc0, !PT ;  /* 0x00f000f00b117812 */ /* 0x040fe400078ec0ff */
[----:B------:R-:W-:Y:S02]  /*42a0*/  LOP3.LUT R12, R10, 0xf000f, RZ, 0xc0, !PT ;  /* 0x000f000f0a0c7812 */ /* 0x000fe400078ec0ff */
[----:B-----5:R-:W-:Y:S02]  /*42b0*/  SHF.R.U32.HI R18, RZ, 0x8, R11 ;  /* 0x00000008ff127819 */ /* 0x020fe4000001160b */
        /* <DEDUP_REMOVED lines=20> */
[-C--:B------:R-:W-:Y:S01]  /*4400*/  HFMA2 R15, R26, R5.reuse.H0_H0, -72, -72 ;  /* 0xd480d4801a0f7431 */ /* 0x080fe20000040005 */
[----:B------:R-:W-:Y:S01]  /*4410*/  LOP3.LUT R2, R2, 0x64006400, RZ, 0xfc, !PT ;  /* 0x6400640002027812 */ /* 0x000fe200078efcff */
[----:B------:R-:W-:Y:S01]  /*4420*/  HFMA2 R22, R24, R5.H0_H0, -72, -72 ;  /* 0xd480d48018167431 */ /* 0x000fe20000040005 */
[----:B------:R-:W-:-:S02]  /*4430*/  LOP3.LUT R6, R6, 0x64006400, RZ, 0xfc, !PT ;  /* 0x6400640006067812 */ /* 0x000fc400078efcff */
[----:B------:R-:W-:Y:S02]  /*4440*/  LOP3.LUT R12, R12, 0x64006400, RZ, 0xfc, !PT ;  /* 0x640064000c0c7812 */ /* 0x000fe400078efcff */
        /* <DEDUP_REMOVED lines=9> */
[----:B------:R-:W-:Y:S01]  /*44e0*/  LOP3.LUT R28, R17, 0x64006400, RZ, 0xfc, !PT ;  /* 0x64006400111c7812 */ /* 0x000fe200078efcff */
[----:B------:R-:W-:-:S02]  /*44f0*/  HADD2 R14, R16, -1032, -1032 ;  /* 0xe408e408100e7430 */ /* 0x000fc40000000000 */
[----:B------:R-:W-:Y:S02]  /*4500*/  HADD2 R12, R12, -1032, -1032 ;  /* 0xe408e4080c0c7430 */ /* 0x000fe40000000000 */
[----:B------:R-:W-:Y:S02]  /*4510*/  HADD2 R16, R3, -1032, -1032 ;  /* 0xe408e40803107430 */ /* 0x000fe40000000000 */
[----:B------:R-:W-:Y:S02]  /*4520*/  HFMA2 R17, R4, R5.H0_H0, -72, -72 ;  /* 0xd480d48004117431 */ /* 0x000fe40000040005 */
[----:B------:R-:W-:Y:S02]  /*4530*/  HADD2 R18, R18, -1032, -1032 ;  /* 0xe408e40812127430 */ /* 0x000fe40000000000 */
[----:B------:R-:W-:Y:S02]  /*4540*/  HADD2 R21, R21, -1032, -1032 ;  /* 0xe408e40815157430 */ /* 0x000fe40000000000 */
[----:B------:R-:W-:-:S02]  /*4550*/  HADD2 R23, R23, -1032, -1032 ;  /* 0xe408e40817177430 */ /* 0x000fc40000000000 */
[----:B------:R-:W-:Y:S01]  /*4560*/  HFMA2 R24, R28, R5.H0_H0, -72, -72 ;  /* 0xd480d4801c187431 */ /* 0x000fe20000040005 */
[----:B------:R-:W-:Y:S06]  /*4570*/  BRA.U !UP1, `(.L_x_936) ;  /* 0x0000000509687547 */ /* 0x000fec000b800000 */
[----:B------:R-:W0:Y:S01]  /*4580*/  LDS.64 R26, [UR4+-0x80] ;  /* 0xffff8004ff1a7984 */ /* 0x000e220008000a00 */
[--C-:B------:R-:W-:Y:S02]  /*4590*/  HADD2.F32 R30, -RZ, R9.reuse.H0_H0 ;  /* 0x20000009ff1e7230 */ /* 0x100fe40000004100 */
[--C-:B------:R-:W-:Y:S01]  /*45a0*/  HADD2.F32 R0, -RZ, R10.reuse.H0_H0 ;  /* 0x2000000aff007230 */ /* 0x100fe20000004100 */
[----:B------:R-:W1:Y:S01]  /*45b0*/  LDS.64 R6, [UR4+-0x78] ;  /* 0xffff8804ff067984 */ /* 0x000e620008000a00 */
[----:B------:R-:W-:Y:S02]  /*45c0*/  HADD2.F32 R29, -RZ, R9.H1_H1 ;  /* 0x30000009ff1d7230 */ /* 0x000fe40000004100 */
[----:B------:R-:W-:Y:S02]  /*45d0*/  HADD2.F32 R25, -RZ, R10.H1_H1 ;  /* 0x3000000aff197230 */ /* 0x000fe40000004100 */
[----:B------:R-:W-:Y:S02]  /*45e0*/  HADD2.F32 R2, -RZ, R12.H0_H0 ;  /* 0x2000000cff027230 */ /* 0x000fe40000004100 */
[----:B------:R-:W-:-:S02]  /*45f0*/  HADD2.F32 R4, -RZ, R14.H0_H0 ;  /* 0x2000000eff047230 */ /* 0x000fc40000004100 */
[--C-:B0-----:R-:W-:Y:S02]  /*4600*/  HADD2.F32 R3, -RZ, R26.reuse.H0_H0 ;  /* 0x2000001aff037230 */ /* 0x101fe40000004100 */
[----:B------:R-:W-:Y:S02]  /*4610*/  HADD2.F32 R26, -RZ, R26.H1_H1 ;  /* 0x3000001aff1a7230 */ /* 0x000fe40000004100 */
[----:B------:R-:W-:Y:S02]  /*4620*/  HADD2.F32 R28, -RZ, R27.H0_H0 ;  /* 0x2000001bff1c7230 */ /* 0x000fe40000004100 */
[C---:B------:R-:W-:Y:S01]  /*4630*/  FFMA.FTZ R31, R3.reuse, R30, RZ ;  /* 0x0000001e031f7223 */ /* 0x040fe200000100ff */
[----:B------:R-:W-:Y:S01]  /*4640*/  FFMA.FTZ R0, R0, R3, RZ ;  /* 0x0000000300007223 */ /* 0x000fe200000100ff */
[C---:B------:R-:W-:Y:S01]  /*4650*/  FFMA.FTZ R33, R3.reuse, R2, RZ ;  /* 0x0000000203217223 */ /* 0x040fe200000100ff */
[----:B------:R-:W-:Y:S01]  /*4660*/  FFMA.FTZ R4, R3, R4, RZ ;  /* 0x0000000403047223 */ /* 0x000fe200000100ff */
[----:B------:R-:W-:Y:S01]  /*4670*/  FFMA.FTZ R29, R26, R29, R31 ;  /* 0x0000001d1a1d7223 */ /* 0x000fe2000001001f */
[----:B------:R-:W-:Y:S01]  /*4680*/  FFMA.FTZ R0, R25, R26, R0 ;  /* 0x0000001a19007223 */ /* 0x000fe20000010000 */
[----:B------:R-:W-:-:S02]  /*4690*/  HADD2.F32 R31, -RZ, R14.H1_H1 ;  /* 0x3000000eff1f7230 */ /* 0x000fc40000004100 */
[----:B------:R-:W-:Y:S02]  /*46a0*/  HADD2.F32 R25, -RZ, R12.H1_H1 ;  /* 0x3000000cff197230 */ /* 0x000fe40000004100 */
[----:B------:R-:W-:Y:S02]  /*46b0*/  HADD2.F32 R2, -RZ, R11.H0_H0 ;  /* 0x2000000bff027230 */ /* 0x000fe40000004100 */
[C---:B------:R-:W-:Y:S01]  /*46c0*/  FFMA.FTZ R31, R26.reuse, R31, R4 ;  /* 0x0000001f1a1f7223 */ /* 0x040fe20000010004 */
[----:B------:R-:W-:Y:S02]  /*46d0*/  HADD2.F32 R3, -RZ, R8.H0_H0 ;  /* 0x20000008ff037230 */ /* 0x000fe40000004100 */
[----:B------:R-:W-:Y:S01]  /*46e0*/  FFMA.FTZ R25, R26, R25, R33 ;  /* 0x000000191a197223 */ /* 0x000fe20000010021 */
[----:B------:R-:W-:Y:S02]  /*46f0*/  HADD2.F32 R30, -RZ, R13.H0_H0 ;  /* 0x2000000dff1e7230 */ /* 0x000fe40000004100 */
[----:B------:R-:W-:Y:S01]  /*4700*/  FFMA.FTZ R4, R28, R2, R29 ;  /* 0x000000021c047223 */ /* 0x000fe2000001001d */
[----:B------:R-:W-:-:S02]  /*4710*/  HADD2.F32 R29, -RZ, R15.H0_H0 ;  /* 0x2000000fff1d7230 */ /* 0x000fc40000004100 */
[----:B------:R-:W-:Y:S01]  /*4720*/  FFMA.FTZ R3, R3, R28, R0 ;  /* 0x0000001c03037223 */ /* 0x000fe20000010000 */
[----:B------:R-:W-:Y:S02]  /*4730*/  HADD2.F32 R27, -RZ, R27.H1_H1 ;  /* 0x3000001bff1b7230 */ /* 0x000fe40000004100 */
[C---:B------:R-:W-:Y:S01]  /*4740*/  FFMA.FTZ R25, R28.reuse, R30, R25 ;  /* 0x0000001e1c197223 */ /* 0x040fe20000010019 */
[----:B------:R-:W-:Y:S02]  /*4750*/  HADD2.F32 R0, -RZ, R8.H1_H1 ;  /* 0x30000008ff007230 */ /* 0x000fe40000004100 */
[----:B------:R-:W-:Y:S01]  /*4760*/  FFMA.FTZ R33, R28, R29, R31 ;  /* 0x0000001d1c217223 */ /* 0x000fe2000001001f */
[----:B------:R-:W-:Y:S02]  /*4770*/  HADD2.F32 R2, -RZ, R11.H1_H1 ;  /* 0x3000000bff027230 */ /* 0x000fe40000004100 */
[----:B------:R-:W-:Y:S02]  /*4780*/  HADD2.F32 R30, -RZ, R15.H1_H1 ;  /* 0x3000000fff1e7230 */ /* 0x000fe40000004100 */
[----:B------:R-:W-:Y:S01]  /*4790*/  FFMA.FTZ R0, R0, R27, R3 ;  /* 0x0000001b00007223 */ /* 0x000fe20000010003 */
[----:B------:R-:W-:-:S02]  /*47a0*/  HADD2.F32 R26, -RZ, R13.H1_H1 ;  /* 0x3000000dff1a7230 */ /* 0x000fc40000004100 */
[C---:B------:R-:W-:Y:S01]  /*47b0*/  FFMA.FTZ R29, R27.reuse, R2, R4 ;  /* 0x000000021b1d7223 */ /* 0x040fe20000010004 */
[----:B-1----:R-:W-:Y:S02]  /*47c0*/  HADD2.F32 R4, -RZ, R6.H0_H0 ;  /* 0x20000006ff047230 */ /* 0x002fe40000004100 */
[C---:B------:R-:W-:Y:S01]  /*47d0*/  FFMA.FTZ R33, R27.reuse, R30, R33 ;  /* 0x0000001e1b217223 */ /* 0x040fe20000010021 */
[----:B------:R-:W-:Y:S02]  /*47e0*/  HADD2.F32 R3, -RZ, R16.H0_H0 ;  /* 0x20000010ff037230 */ /* 0x000fe40000004100 */
[----:B------:R-:W-:Y:S01]  /*47f0*/  FFMA.FTZ R31, R27, R26, R25 ;  /* 0x0000001a1b1f7223 */ /* 0x000fe20000010019 */
[----:B------:R-:W-:Y:S02]  /*4800*/  HADD2.F32 R28, -RZ, R21.H0_H0 ;  /* 0x20000015ff1c7230 */ /* 0x000fe40000004100 */
[----:B------:R-:W-:Y:S02]  /*4810*/  HADD2.F32 R30, -RZ, R23.H0_H0 ;  /* 0x20000017ff1e7230 */ /* 0x000fe40000004100 */
[----:B------:R-:W-:Y:S01]  /*4820*/  FFMA.FTZ R3, R3, R4, R0 ;  /* 0x0000000403037223 */ /* 0x000fe20000010000 */
[----:B------:R-:W-:-:S02]  /*4830*/  HADD2.F32 R25, -RZ, R6.H1_H1 ;  /* 0x30000006ff197230 */ /* 0x000fc40000004100 */
[C---:B------:R-:W-:Y:S01]  /*4840*/  FFMA.FTZ R31, R4.reuse, R28, R31 ;  /* 0x0000001c041f7223 */ /* 0x040fe2000001001f */
[----:B------:R-:W-:Y:S02]  /*4850*/  HADD2.F32 R26, -RZ, R18.H0_H0 ;  /* 0x20000012ff1a7230 */ /* 0x000fe40000004100 */
[C---:B------:R-:W-:Y:S01]  /*4860*/  FFMA.FTZ R33, R4.reuse, R30, R33 ;  /* 0x0000001e04217223 */ /* 0x040fe20000010021 */
[----:B------:R-:W-:Y:S02]  /*4870*/  HADD2.F32 R2, -RZ, R16.H1_H1 ;  /* 0x30000010ff027230 */ /* 0x000fe40000004100 */
[----:B------:R-:W-:Y:S02]  /*4880*/  HADD2.F32 R0, -RZ, R18.H1_H1 ;  /* 0x30000012ff007230 */ /* 0x000fe40000004100 */
[----:B------:R-:W-:Y:S01]  /*4890*/  FFMA.FTZ R26, R4, R26, R29 ;  /* 0x0000001a041a7223 */ /* 0x000fe2000001001d */
[----:B------:R-:W-:Y:S02]  /*48a0*/  HADD2.F32 R28, -RZ, R21.H1_H1 ;  /* 0x30000015ff1c7230 */ /* 0x000fe40000004100 */
[----:B------:R-:W-:Y:S01]  /*48b0*/  FFMA.FTZ R2, R2, R25, R3 ;  /* 0x0000001902027223 */ /* 0x000fe20000010003 */
[----:B------:R-:W-:-:S02]  /*48c0*/  HADD2.F32 R30, -RZ, R23.H1_H1 ;  /* 0x30000017ff1e7230 */ /* 0x000fc40000004100 */
[C---:B------:R-:W-:Y:S01]  /*48d0*/  FFMA.FTZ R27, R25.reuse, R0, R26 ;  /* 0x00000000191b7223 */ /* 0x040fe2000001001a */
[----:B------:R-:W-:Y:S02]  /*48e0*/  HADD2.F32 R6, -RZ, R7.H0_H0 ;  /* 0x20000007ff067230 */ /* 0x000fe40000004100 */
        /* <DEDUP_REMOVED lines=8> */
[----:B------:R-:W-:Y:S02]  /*4970*/  HADD2.F32 R2, -RZ, R19.H1_H1 ;  /* 0x30000013ff027230 */ /* 0x000fe40000004100 */
[C---:B------:R-:W-:Y:S01]  /*4980*/  FFMA.FTZ R25, R6.reuse, R25, R31 ;  /* 0x0000001906197223 */ /* 0x040fe2000001001f */
[----:B------:R-:W-:Y:S02]  /*4990*/  HADD2.F32 R28, -RZ, R24.H0_H0 ;  /* 0x20000018ff1c7230 */ /* 0x000fe40000004100 */
[----:B------:R-:W-:Y:S02]  /*49a0*/  HADD2.F32 R0, -RZ, R17.H1_H1 ;  /* 0x30000011ff007230 */ /* 0x000fe40000004100 */
[----:B------:R-:W-:Y:S01]  /*49b0*/  FFMA.FTZ R2, R7, R2, R4 ;  /* 0x0000000207027223 */ /* 0x000fe20000010004 */
[----:B------:R-:W-:Y:S02]  /*49c0*/  HADD2.F32 R26, -RZ, R22.H1_H1 ;  /* 0x30000016ff1a7230 */ /* 0x000fe40000004100 */
[----:B------:R-:W-:Y:S01]  /*49d0*/  FFMA.FTZ R28, R6, R28, R33 ;  /* 0x0000001c061c7223 */ /* 0x000fe20000010021 */
[----:B------:R-:W-:-:S02]  /*49e0*/  HADD2.F32 R4, -RZ, R24.H1_H1 ;  /* 0x30000018ff047230 */ /* 0x000fc40000004100 */
[----:B------:R-:W-:Y:S01]  /*49f0*/  FFMA.FTZ R0, R0, R7, R3 ;  /* 0x0000000700007223 */ /* 0x000fe20000010003 */
[----:B------:R-:W-:Y:S02]  /*4a00*/  HADD2.F32 R3, -RZ, R51.H0_H0 ;  /* 0x20000033ff037230 */ /* 0x000fe40000004100 */
[C---:B------:R-:W-:Y:S01]  /*4a10*/  FFMA.FTZ R26, R7.reuse, R26, R25 ;  /* 0x0000001a071a7223 */ /* 0x040fe20000010019 */
[----:B------:R-:W-:Y:S02]  /*4a20*/  HADD2.F32 R25, -RZ, R50.H0_H0 ;  /* 0x20000032ff197230 */ /* 0x000fe40000004100 */
[----:B------:R-:W-:Y:S01]  /*4a30*/  FFMA.FTZ R4, R7, R4, R28 ;  /* 0x0000000407047223 */ /* 0x000fe2000001001c */
[----:B------:R-:W-:Y:S02]  /*4a40*/  HADD2.F32 R27, -RZ, R49.H0_H0 ;  /* 0x20000031ff1b7230 */ /* 0x000fe40000004100 */
[----:B------:R-:W-:Y:S01]  /*4a50*/  FMUL.FTZ R0, R0, R3 ;  /* 0x0000000300007220 */ /* 0x000fe20000410000 */
[----:B------:R-:W-:-:S02]  /*4a60*/  HADD2.F32 R29, -RZ, R48.H0_H0 ;  /* 0x20000030ff1d7230 */ /* 0x000fc40000004100 */
        /* <DEDUP_REMOVED lines=11> */
.L_x_936:
[----:B------:R-:W-:Y:S05]  /*4b20*/  @!P1 BRA `(.L_x_937) ;  /* 0x00000010005c9947 */ /* 0x000fea0003800000 */
[----:B------:R-:W-:Y:S01]  /*4b30*/  PRMT R0, R89, 0x9910, RZ ;  /* 0x0000991059007816 */ /* 0x000fe200000000ff */
[----:B------:R-:W-:-:S03]  /*4b40*/  UISETP.NE.AND UP2, UPT, UR5, 0x2, UPT ;  /* 0x000000020500788c */ /* 0x000fc6000bf45270 */
        /* <DEDUP_REMOVED lines=9> */
[----:B0-----:R-:W-:-:S02]  /*4be0*/  HADD2.F32 R25, -RZ, R2.H0_H0 ;  /* 0x20000002ff197230 */ /* 0x001fc40000004100 */
[----:B------:R-:W-:Y:S02]  /*4bf0*/  HADD2.F32 R26, -RZ, R2.H1_H1 ;  /* 0x30000002ff1a7230 */ /* 0x000fe40000004100 */
[--C-:B------:R-:W-:Y:S02]  /*4c00*/  HADD2.F32 R28, -RZ, R3.reuse.H0_H0 ;  /* 0x20000003ff1c7230 */ /* 0x100fe40000004100 */
[----:B------:R-:W-:Y:S01]  /*4c10*/  FFMA.FTZ R27, R0, R25, RZ ;  /* 0x00000019001b7223 */ /* 0x000fe200000100ff */
[----:B------:R-:W-:Y:S02]  /*4c20*/  HADD2.F32 R29, -RZ, R3.H1_H1 ;  /* 0x30000003ff1d7230 */ /* 0x000fe40000004100 */
[----:B------:R-:W-:Y:S02]  /*4c30*/  HADD2.F32 R2, -RZ, R9.H0_H0 ;  /* 0x20000009ff027230 */ /* 0x000fe40000004100 */
[----:B------:R-:W-:Y:S01]  /*4c40*/  FFMA.FTZ R27, R30, R26, R27 ;  /* 0x0000001a1e1b7223 */ /* 0x000fe2000001001b */
[----:B------:R-:W-:-:S02]  /*4c50*/  HADD2.F32 R3, -RZ, R12.H0_H0 ;  /* 0x2000000cff037230 */ /* 0x000fc40000004100 */
[----:B------:R-:W-:Y:S02]  /*4c60*/  HADD2.F32 R30, -RZ, R13.H0_H0 ;  /* 0x2000000dff1e7230 */ /* 0x000fe40000004100 */
[-C--:B------:R-:W-:Y:S01]  /*4c70*/  FFMA.FTZ R31, R2, R25.reuse, RZ ;  /* 0x00000019021f7223 */ /* 0x080fe200000100ff */
[----:B------:R-:W-:Y:S02]  /*4c80*/  HADD2.F32 R0, -RZ, R8.H0_H0 ;  /* 0x20000008ff007230 */ /* 0x000fe40000004100 */
[-C--:B------:R-:W-:Y:S01]  /*4c90*/  FFMA.FTZ R3, R3, R25.reuse, RZ ;  /* 0x0000001903037223 */ /* 0x080fe200000100ff */
[----:B------:R-:W-:Y:S01]  /*4ca0*/  FFMA.FTZ R25, R4, R25, RZ ;  /* 0x0000001904197223 */ /* 0x000fe200000100ff */
[----:B------:R-:W-:Y:S02]  /*4cb0*/  HADD2.F32 R4, -RZ, R12.H1_H1 ;  /* 0x3000000cff047230 */ /* 0x000fe40000004100 */
[----:B------:R-:W-:Y:S01]  /*4cc0*/  FFMA.FTZ R31, R32, R26, R31 ;  /* 0x0000001a201f7223 */ /* 0x000fe2000001001f */
[----:B------:R-:W-:-:S02]  /*4cd0*/  HADD2.F32 R2, -RZ, R11.H0_H0 ;  /* 0x2000000bff027230 */ /* 0x000fc40000004100 */
[----:B------:R-:W-:Y:S01]  /*4ce0*/  FFMA.FTZ R0, R0, R28, R27 ;  /* 0x0000001c00007223 */ /* 0x000fe2000001001b */
[----:B------:R-:W-:Y:S02]  /*4cf0*/  HADD2.F32 R32, -RZ, R14.H1_H1 ;  /* 0x3000000eff207230 */ /* 0x000fe40000004100 */
[----:B------:R-:W-:Y:S01]  /*4d00*/  FFMA.FTZ R3, R4, R26, R3 ;  /* 0x0000001a04037223 */ /* 0x000fe20000010003 */
[----:B------:R-:W-:Y:S02]  /*4d10*/  HADD2.F32 R27, -RZ, R11.H1_H1 ;  /* 0x3000000bff1b7230 */ /* 0x000fe40000004100 */
[-C--:B------:R-:W-:Y:S01]  /*4d20*/  FFMA.FTZ R2, R2, R28.reuse, R31 ;  /* 0x0000001c02027223 */ /* 0x080fe2000001001f */
[----:B------:R-:W-:Y:S02]  /*4d30*/  HADD2.F32 R31, -RZ, R13.H1_H1 ;  /* 0x3000000dff1f7230 */ /* 0x000fe40000004100 */
[----:B------:R-:W-:Y:S01]  /*4d40*/  FFMA.FTZ R4, R30, R28, R3 ;  /* 0x0000001c1e047223 */ /* 0x000fe20000010003 */
[----:B------:R-:W-:-:S02]  /*4d50*/  HADD2.F32 R30, -RZ, R15.H0_H0 ;  /* 0x2000000fff1e7230 */ /* 0x000fc40000004100 */
[----:B------:R-:W-:Y:S01]  /*4d60*/  FFMA.FTZ R25, R32, R26, R25 ;  /* 0x0000001a20197223 */ /* 0x000fe20000010019 */
[----:B------:R-:W-:Y:S02]  /*4d70*/  HADD2.F32 R3, -RZ, R8.H1_H1 ;  /* 0x30000008ff037230 */ /* 0x000fe40000004100 */
[-C--:B------:R-:W-:Y:S01]  /*4d80*/  FFMA.FTZ R26, R27, R29.reuse, R2 ;  /* 0x0000001d1b1a7223 */ /* 0x080fe20000010002 */
[--C-:B-1----:R-:W-:Y:S02]  /*4d90*/  HADD2.F32 R2, -RZ, R7.reuse.H0_H0 ;  /* 0x20000007ff027230 */ /* 0x102fe40000004100 */
[----:B------:R-:W-:Y:S01]  /*4da0*/  FFMA.FTZ R30, R30, R28, R25 ;  /* 0x0000001c1e1e7223 */ /* 0x000fe20000010019 */
[-C--:B------:R-:W-:Y:S01]  /*4db0*/  FFMA.FTZ R28, R31, R29.reuse, R4 ;  /* 0x0000001d1f1c7223 */ /* 0x080fe20000010004 */
[-C--:B------:R-:W-:Y:S01]  /*4dc0*/  FFMA.FTZ R0, R3, R29.reuse, R0 ;  /* 0x0000001d03007223 */ /* 0x080fe20000010000 */
[----:B------:R-:W-:Y:S02]  /*4dd0*/  HADD2.F32 R4, -RZ, R7.H1_H1 ;  /* 0x30000007ff047230 */ /* 0x000fe40000004100 */
[----:B------:R-:W-:Y:S01]  /*4de0*/  FFMA.FTZ R30, R33, R29, R30 ;  /* 0x0000001d211e7223 */ /* 0x000fe2000001001e */
[----:B------:R-:W-:-:S02]  /*4df0*/  HADD2.F32 R3, -RZ, R6.H0_H0 ;  /* 0x20000006ff037230 */ /* 0x000fc40000004100 */
[----:B------:R-:W-:Y:S02]  /*4e00*/  HADD2.F32 R7, -RZ, R16.H0_H0 ;  /* 0x20000010ff077230 */ /* 0x000fe40000004100 */
        /* <DEDUP_REMOVED lines=14> */
[----:B------:R-:W-:-:S02]  /*4ef0*/  HADD2.F32 R32, -RZ, R23.H1_H1 ;  /* 0x30000017ff207230 */ /* 0x000fc40000004100 */
[----:B------:R-:W-:Y:S01]  /*4f00*/  FFMA.FTZ R27, R30, R6, R27 ;  /* 0x000000061e1b7223 */ /* 0x000fe2000001001b */
[----:B------:R-:W-:Y:S02]  /*4f10*/  HADD2.F32 R28, -RZ, R19.H0_H0 ;  /* 0x20000013ff1c7230 */ /* 0x000fe40000004100 */
[----:B------:R-:W-:Y:S01]  /*4f20*/  FFMA.FTZ R7, R0, R2, R7 ;  /* 0x0000000200077223 */ /* 0x000fe20000010007 */
        /* <DEDUP_REMOVED lines=17> */
[----:B------:R-:W-:Y:S01]  /*5040*/  FMUL.FTZ R7, R0, R7 ;  /* 0x0000000700077220 */ /* 0x000fe20000410000 */
[----:B------:R-:W-:Y:S02]  /*5050*/  HADD2.F32 R28, -RZ, R48.H0_H0 ;  /* 0x20000030ff1c7230 */ /* 0x000fe40000004100 */
        /* <DEDUP_REMOVED lines=11> */
.L_x_938:
[----:B------:R-:W-:Y:S05]  /*5110*/  BRA.U !UP2, `(.L_x_937) ;  /* 0x000000090ae07547 */ /* 0x000fea000b800000 */
        /* <DEDUP_REMOVED lines=93> */
.L_x_939:
[----:B------:R-:W-:Y:S05]  /*56f0*/  BRA.U UP0, `(.L_x_937) ;  /* 0x0000000500687547 */ /* 0x000fea000b800000 */
[----:B------:R-:W0:Y:S01]  /*5700*/  LDS.64 R2, [UR4+0x40] ;  /* 0x00004004ff027984 */ /* 0x000e220008000a00 */
        /* <DEDUP_REMOVED lines=9> */
[----:B------:R-:W-:Y:S02]  /*57a0*/  HADD2.F32 R26, -RZ, R2.H1_H1 ;  /* 0x30000002ff1a7230 */ /* 0x000fe40000004100 */
[--C-:B------:R-:W-:Y:S02]  /*57b0*/  HADD2.F32 R3, -RZ, R12.reuse.H0_H0 ;  /* 0x2000000cff037230 */ /* 0x100fe40000004100 */
[----:B------:R-:W-:Y:S02]  /*57c0*/  HADD2.F32 R2, -RZ, R9.H0_H0 ;  /* 0x20000009ff027230 */ /* 0x000fe40000004100 */
[----:B------:R-:W-:Y:S01]  /*57d0*/  FFMA.FTZ R9, R0, R25, RZ ;  /* 0x0000001900097223 */ /* 0x000fe200000100ff */
[----:B------:R-:W-:-:S02]  /*57e0*/  HADD2.F32 R12, -RZ, R12.H1_H1 ;  /* 0x3000000cff0c7230 */ /* 0x000fc40000004100 */
[-C--:B------:R-:W-:Y:S01]  /*57f0*/  FFMA.FTZ R3, R3, R25.reuse, RZ ;  /* 0x0000001903037223 */ /* 0x080fe200000100ff */
[----:B------:R-:W-:Y:S02]  /*5800*/  HADD2.F32 R0, -RZ, R8.H0_H0 ;  /* 0x20000008ff007230 */ /* 0x000fe40000004100 */
[-C--:B------:R-:W-:Y:S01]  /*5810*/  FFMA.FTZ R29, R2, R25.reuse, RZ ;  /* 0x00000019021d7223 */ /* 0x080fe200000100ff */
[----:B------:R-:W-:Y:S01]  /*5820*/  FFMA.FTZ R25, R4, R25, RZ ;  /* 0x0000001904197223 */ /* 0x000fe200000100ff */
[----:B------:R-:W-:Y:S02]  /*5830*/  HADD2.F32 R4, -RZ, R13.H0_H0 ;  /* 0x2000000dff047230 */ /* 0x000fe40000004100 */
[-C--:B------:R-:W-:Y:S01]  /*5840*/  FFMA.FTZ R3, R12, R26.reuse, R3 ;  /* 0x0000001a0c037223 */ /* 0x080fe20000010003 */
[----:B------:R-:W-:Y:S02]  /*5850*/  HADD2.F32 R2, -RZ, R11.H0_H0 ;  /* 0x2000000bff027230 */ /* 0x000fe40000004100 */
[-C--:B------:R-:W-:Y:S01]  /*5860*/  FFMA.FTZ R29, R30, R26.reuse, R29 ;  /* 0x0000001a1e1d7223 */ /* 0x080fe2000001001d */
[----:B------:R-:W-:Y:S01]  /*5870*/  FFMA.FTZ R9, R10, R26, R9 ;  /* 0x0000001a0a097223 */ /* 0x000fe20000010009 */
[----:B------:R-:W-:-:S02]  /*5880*/  HADD2.F32 R10, -RZ, R15.H0_H0 ;  /* 0x2000000fff0a7230 */ /* 0x000fc40000004100 */
[----:B------:R-:W-:Y:S01]  /*5890*/  FFMA.FTZ R25, R14, R26, R25 ;  /* 0x0000001a0e197223 */ /* 0x000fe20000010019 */
[-C--:B------:R-:W-:Y:S01]  /*58a0*/  FFMA.FTZ R4, R4, R28.reuse, R3 ;  /* 0x0000001c04047223 */ /* 0x080fe20000010003 */
[----:B------:R-:W-:Y:S02]  /*58b0*/  HADD2.F32 R11, -RZ, R11.H1_H1 ;  /* 0x3000000bff0b7230 */ /* 0x000fe40000004100 */
[-C--:B------:R-:W-:Y:S01]  /*58c0*/  FFMA.FTZ R2, R2, R28.reuse, R29 ;  /* 0x0000001c02027223 */ /* 0x080fe2000001001d */
[----:B------:R-:W-:Y:S02]  /*58d0*/  HADD2.F32 R13, -RZ, R13.H1_H1 ;  /* 0x3000000dff0d7230 */ /* 0x000fe40000004100 */
[-C--:B------:R-:W-:Y:S01]  /*58e0*/  FFMA.FTZ R0, R0, R28.reuse, R9 ;  /* 0x0000001c00007223 */ /* 0x080fe20000010009 */
[----:B------:R-:W-:Y:S02]  /*58f0*/  HADD2.F32 R3, -RZ, R8.H1_H1 ;  /* 0x30000008ff037230 */ /* 0x000fe40000004100 */
[----:B------:R-:W-:Y:S01]  /*5900*/  FFMA.FTZ R28, R10, R28, R25 ;  /* 0x0000001c0a1c7223 */ /* 0x000fe20000010019 */
[-C--:B------:R-:W-:Y:S01]  /*5910*/  FFMA.FTZ R8, R11, R27.reuse, R2 ;  /* 0x0000001b0b087223 */ /* 0x080fe20000010002 */
[----:B------:R-:W-:Y:S01]  /*5920*/  FFMA.FTZ R10, R13, R27, R4 ;  /* 0x0000001b0d0a7223 */ /* 0x000fe20000010004 */
[----:B-1----:R-:W-:-:S02]  /*5930*/  HADD2.F32 R2, -RZ, R7.H0_H0 ;  /* 0x20000007ff027230 */ /* 0x002fc40000004100 */
[----:B------:R-:W-:Y:S01]  /*5940*/  FFMA.FTZ R0, R3, R27, R0 ;  /* 0x0000001b03007223 */ /* 0x000fe20000010000 */
[----:B------:R-:W-:Y:S02]  /*5950*/  HADD2.F32 R4, -RZ, R7.H1_H1 ;  /* 0x30000007ff047230 */ /* 0x000fe40000004100 */
[----:B------:R-:W-:Y:S02]  /*5960*/  HADD2.F32 R3, -RZ, R6.H0_H0 ;  /* 0x20000006ff037230 */ /* 0x000fe40000004100 */
[----:B------:R-:W-:Y:S02]  /*5970*/  HADD2.F32 R7, -RZ, R16.H0_H0 ;  /* 0x20000010ff077230 */ /* 0x000fe40000004100 */
[----:B------:R-:W-:Y:S02]  /*5980*/  HADD2.F32 R9, -RZ, R18.H0_H0 ;  /* 0x20000012ff097230 */ /* 0x000fe40000004100 */
        /* <DEDUP_REMOVED lines=9> */
[----:B------:R-:W-:Y:S02]  /*5a20*/  HADD2.F32 R13, -RZ, R23.H0_H0 ;  /* 0x20000017ff0d7230 */ /* 0x000fe40000004100 */
[----:B------:R-:W-:Y:S01]  /*5a30*/  FFMA.FTZ R7, R16, R6, R7 ;  /* 0x0000000610077223 */ /* 0x000fe20000010007 */
[----:B------:R-:W-:-:S02]  /*5a40*/  HADD2.F32 R10, -RZ, R21.H1_H1 ;  /* 0x30000015ff0a7230 */ /* 0x000fc40000004100 */
[-C--:B------:R-:W-:Y:S01]  /*5a50*/  FFMA.FTZ R9, R18, R6.reuse, R9 ;  /* 0x0000000612097223 */ /* 0x080fe20000010009 */
        /* <DEDUP_REMOVED lines=8> */
[--C-:B------:R-:W-:Y:S02]  /*5ae0*/  HADD2.F32 R8, -RZ, R22.reuse.H0_H0 ;  /* 0x20000016ff087230 */ /* 0x100fe40000004100 */
[----:B------:R-:W-:Y:S01]  /*5af0*/  FFMA.FTZ R3, R12, R6, R3 ;  /* 0x000000060c037223 */ /* 0x000fe20000010003 */
[----:B------:R-:W-:Y:S02]  /*5b00*/  HADD2.F32 R0, -RZ, R17.H1_H1 ;  /* 0x30000011ff007230 */ /* 0x000fe40000004100 */
[----:B------:R-:W-:Y:S02]  /*5b10*/  HADD2.F32 R6, -RZ, R19.H1_H1 ;  /* 0x30000013ff067230 */ /* 0x000fe40000004100 */
[-C--:B------:R-:W-:Y:S01]  /*5b20*/  FFMA.FTZ R11, R8, R2.reuse, R11 ;  /* 0x00000002080b7223 */ /* 0x080fe2000001000b */
[----:B------:R-:W-:Y:S02]  /*5b30*/  HADD2.F32 R22, -RZ, R22.H1_H1 ;  /* 0x30000016ff167230 */ /* 0x000fe40000004100 */
[----:B------:R-:W-:Y:S01]  /*5b40*/  FFMA.FTZ R3, R10, R2, R3 ;  /* 0x000000020a037223 */ /* 0x000fe20000010003 */
[----:B------:R-:W-:-:S02]  /*5b50*/  HADD2.F32 R24, -RZ, R24.H1_H1 ;  /* 0x30000018ff187230 */ /* 0x000fc40000004100 */
[-C--:B------:R-:W-:Y:S01]  /*5b60*/  FFMA.FTZ R7, R0, R4.reuse, R7 ;  /* 0x0000000400077223 */ /* 0x080fe20000010007 */
[----:B------:R-:W-:Y:S02]  /*5b70*/  HADD2.F32 R0, -RZ, R51.H0_H0 ;  /* 0x20000033ff007230 */ /* 0x000fe40000004100 */
[-C--:B------:R-:W-:Y:S01]  /*5b80*/  FFMA.FTZ R9, R6, R4.reuse, R9 ;  /* 0x0000000406097223 */ /* 0x080fe20000010009 */
[----:B------:R-:W-:Y:S02]  /*5b90*/  HADD2.F32 R2, -RZ, R50.H0_H0 ;  /* 0x20000032ff027230 */ /* 0x000fe40000004100 */
[-C--:B------:R-:W-:Y:S01]  /*5ba0*/  FFMA.FTZ R11, R22, R4.reuse, R11 ;  /* 0x00000004160b7223 */ /* 0x080fe2000001000b */
[----:B------:R-:W-:Y:S02]  /*5bb0*/  HADD2.F32 R6, -RZ, R49.H0_H0 ;  /* 0x20000031ff067230 */ /* 0x000fe40000004100 */
[----:B------:R-:W-:Y:S01]  /*5bc0*/  FFMA.FTZ R3, R24, R4, R3 ;  /* 0x0000000418037223 */ /* 0x000fe20000010003 */
[----:B------:R-:W-:-:S02]  /*5bd0*/  HADD2.F32 R8, -RZ, R48.H0_H0 ;  /* 0x20000030ff087230 */ /* 0x000fc40000004100 */
[----:B------:R-:W-:Y:S01]  /*5be0*/  FMUL.FTZ R7, R0, R7 ;  /* 0x0000000700077220 */ /* 0x000fe20000410000 */
[----:B------:R-:W-:Y:S01]  /*5bf0*/  FMUL.FTZ R9, R2, R9 ;  /* 0x0000000902097220 */ /* 0x000fe20000410000 */
[----:B------:R-:W-:Y:S01]  /*5c00*/  FMUL.FTZ R11, R6, R11 ;  /* 0x0000000b060b7220 */ /* 0x000fe20000410000 */
[----:B------:R-:W-:Y:S02]  /*5c10*/  FMUL.FTZ R3, R8, R3 ;  /* 0x0000000308037220 */ /* 0x000fe40000410000 */
[----:B------:R-:W-:Y:S02]  /*5c20*/  F2FP.F16.F32.PACK_AB R7, RZ, R7 ;  /* 0x00000007ff07723e */ /* 0x000fe400000000ff */
[----:B------:R-:W-:Y:S02]  /*5c30*/  F2FP.F16.F32.PACK_AB R9, RZ, R9 ;  /* 0x00000009ff09723e */ /* 0x000fe400000000ff */
[----:B------:R-:W-:Y:S02]  /*5c40*/  F2FP.F16.F32.PACK_AB R11, RZ, R11 ;  /* 0x0000000bff0b723e */ /* 0x000fe400000000ff */
[----:B------:R-:W-:-:S02]  /*5c50*/  F2FP.F16.F32.PACK_AB R3, RZ, R3 ;  /* 0x00000003ff03723e */ /* 0x000fc400000000ff */
[----:B------:R-:W-:Y:S02]  /*5c60*/  PRMT R7, R7, 0x5410, R9 ;  /* 0x0000541007077816 */ /* 0x000fe40000000009 */
[----:B------:R-:W-:-:S03]  /*5c70*/  PRMT R11, R11, 0x5410, R3 ;  /* 0x000054100b0b7816 */ /* 0x000fc60000000003 */
[----:B------:R-:W-:Y:S02]  /*5c80*/  HFMA2 R81, R7, 1, 1, R81 ;  /* 0x3c003c0007517831 */ /* 0x000fe40000000051 */
[----:B------:R-:W-:-:S07]  /*5c90*/  HADD2 R20, R11, R20 ;  /* 0x000000140b147230 */ /* 0x000fce0000000000 */
.L_x_937:
[----:B------:R-:W-:-:S05]  /*5ca0*/  MOV R3, UR15 ;  /* 0x0000000f00037c02 */ /* 0x000fca0008000f00 */
[----:B------:R-:W-:-:S05]  /*5cb0*/  IMAD.WIDE R92, R3, 0x4, R92 ;  /* 0x00000004035c7825 */ /* 0x000fca00078e025c */
[----:B------:R-:W2:Y:S02]  /*5cc0*/  LDG.E.128.CONSTANT R8, desc[UR12][R92.64] ;  /* 0x0000000c5c087981 */ /* 0x000ea4000c1e9d00 */
        /* <DEDUP_REMOVED lines=55> */
[----:B------:R-:W-:Y:S01]  /*6040*/  HADD2.F32 R0, -RZ, R10.H0_H0 ;  /* 0x2000000aff007230 */ /* 0x000fe20000004100 */
[----:B------:R-:W1:Y:S01]  /*6050*/  LDS.64 R6, [UR4+-0x68] ;  /* 0xffff9804ff067984 */ /* 0x000e620008000a00 */
[----:B------:R-:W-:Y:S02]  /*6060*/  HADD2.F32 R29, -RZ, R9.H1_H1 ;  /* 0x30000009ff1d7230 */ /* 0x000fe40000004100 */
[----:B------:R-:W-:Y:S02]  /*6070*/  HADD2.F32 R2, -RZ, R12.H0_H0 ;  /* 0x2000000cff027230 */ /* 0x000fe40000004100 */
[----:B------:R-:W-:Y:S02]  /*6080*/  HADD2.F32 R4, -RZ, R14.H0_H0 ;  /* 0x2000000eff047230 */ /* 0x000fe40000004100 */
[----:B------:R-:W-:-:S02]  /*6090*/  HADD2.F32 R25, -RZ, R10.H1_H1 ;  /* 0x3000000aff197230 */ /* 0x000fc40000004100 */
        /* <DEDUP_REMOVED lines=8> */
[----:B------:R-:W-:-:S02]  /*6120*/  HADD2.F32 R31, -RZ, R14.H1_H1 ;  /* 0x3000000eff1f7230 */ /* 0x000fc40000004100 */
[----:B------:R-:W-:Y:S01]  /*6130*/  FFMA.FTZ R0, R25, R26, R0 ;  /* 0x0000001a19007223 */ /* 0x000fe20000010000 */
[----:B------:R-:W-:Y:S02]  /*6140*/  HADD2.F32 R2, -RZ, R11.H0_H0 ;  /* 0x2000000bff027230 */ /* 0x000fe40000004100 */
[----:B------:R-:W-:Y:S02]  /*6150*/  HADD2.F32 R3, -RZ, R8.H0_H0 ;  /* 0x20000008ff037230 */ /* 0x000fe40000004100 */
[----:B------:R-:W-:Y:S01]  /*6160*/  FFMA.FTZ R31, R26, R31, R4 ;  /* 0x0000001f1a1f7223 */ /* 0x000fe20000010004 */
[----:B------:R-:W-:Y:S02]  /*6170*/  HADD2.F32 R25, -RZ, R12.H1_H1 ;  /* 0x3000000cff197230 */ /* 0x000fe40000004100 */
[----:B------:R-:W-:Y:S01]  /*6180*/  FFMA.FTZ R4, R28, R2, R29 ;  /* 0x000000021c047223 */ /* 0x000fe2000001001d */
[----:B------:R-:W-:Y:S02]  /*6190*/  HADD2.F32 R29, -RZ, R15.H0_H0 ;  /* 0x2000000fff1d7230 */ /* 0x000fe40000004100 */
[----:B------:R-:W-:Y:S01]  /*61a0*/  FFMA.FTZ R3, R3, R28, R0 ;  /* 0x0000001c03037223 */ /* 0x000fe20000010000 */
[----:B------:R-:W-:-:S02]  /*61b0*/  HADD2.F32 R27, -RZ, R27.H1_H1 ;  /* 0x3000001bff1b7230 */ /* 0x000fc40000004100 */
[----:B------:R-:W-:Y:S01]  /*61c0*/  FFMA.FTZ R25, R26, R25, R33 ;  /* 0x000000191a197223 */ /* 0x000fe20000010021 */
        /* <DEDUP_REMOVED lines=13> */
[----:B------:R-:W-:Y:S02]  /*62a0*/  HADD2.F32 R25, -RZ, R6.H1_H1 ;  /* 0x30000006ff197230 */ /* 0x000fe40000004100 */
[----:B------:R-:W-:Y:S02]  /*62b0*/  HADD2.F32 R26, -RZ, R18.H0_H0 ;  /* 0x20000012ff1a7230 */ /* 0x000fe40000004100 */
[----:B------:R-:W-:Y:S01]  /*62c0*/  FFMA.FTZ R3, R3, R4, R0 ;  /* 0x0000000403037223 */ /* 0x000fe20000010000 */
[----:B------:R-:W-:-:S02]  /*62d0*/  HADD2.F32 R2, -RZ, R16.H1_H1 ;  /* 0x30000010ff027230 */ /* 0x000fc40000004100 */
[----:B------:R-:W-:Y:S02]  /*62e0*/  HADD2.F32 R28, -RZ, R21.H0_H0 ;  /* 0x20000015ff1c7230 */ /* 0x000fe40000004100 */
[----:B------:R-:W-:Y:S01]  /*62f0*/  FFMA.FTZ R26, R4, R26, R29 ;  /* 0x0000001a041a7223 */ /* 0x000fe2000001001d */
[----:B------:R-:W-:Y:S02]  /*6300*/  HADD2.F32 R30, -RZ, R23.H0_H0 ;  /* 0x20000017ff1e7230 */ /* 0x000fe40000004100 */
[----:B------:R-:W-:Y:S01]  /*6310*/  FFMA.FTZ R2, R2, R25, R3 ;  /* 0x0000001902027223 */ /* 0x000fe20000010003 */
[----:B------:R-:W-:Y:S02]  /*6320*/  HADD2.F32 R0, -RZ, R18.H1_H1 ;  /* 0x30000012ff007230 */ /* 0x000fe40000004100 */
[C---:B------:R-:W-:Y:S01]  /*6330*/  FFMA.FTZ R31, R4.reuse, R28, R31 ;  /* 0x0000001c041f7223 */ /* 0x040fe2000001001f */
[----:B------:R-:W-:Y:S02]  /*6340*/  HADD2.F32 R6, -RZ, R7.H0_H0 ;  /* 0x20000007ff067230 */ /* 0x000fe40000004100 */
[----:B------:R-:W-:Y:S01]  /*6350*/  FFMA.FTZ R33, R4, R30, R33 ;  /* 0x0000001e04217223 */ /* 0x000fe20000010021 */
[----:B------:R-:W-:-:S02]  /*6360*/  HADD2.F32 R3, -RZ, R17.H0_H0 ;  /* 0x20000011ff037230 */ /* 0x000fc40000004100 */
[----:B------:R-:W-:Y:S01]  /*6370*/  FFMA.FTZ R27, R25, R0, R26 ;  /* 0x00000000191b7223 */ /* 0x000fe2000001001a */
[----:B------:R-:W-:Y:S02]  /*6380*/  HADD2.F32 R28, -RZ, R21.H1_H1 ;  /* 0x30000015ff1c7230 */ /* 0x000fe40000004100 */
[----:B------:R-:W-:Y:S02]  /*6390*/  HADD2.F32 R30, -RZ, R23.H1_H1 ;  /* 0x30000017ff1e7230 */ /* 0x000fe40000004100 */
[----:B------:R-:W-:Y:S01]  /*63a0*/  FFMA.FTZ R3, R3, R6, R2 ;  /* 0x0000000603037223 */ /* 0x000fe20000010002 */
[----:B------:R-:W-:Y:S02]  /*63b0*/  HADD2.F32 R4, -RZ, R19.H0_H0 ;  /* 0x20000013ff047230 */ /* 0x000fe40000004100 */
[C---:B------:R-:W-:Y:S01]  /*63c0*/  FFMA.FTZ R31, R25.reuse, R28, R31 ;  /* 0x0000001c191f7223 */ /* 0x040fe2000001001f */
[----:B------:R-:W-:Y:S02]  /*63d0*/  HADD2.F32 R7, -RZ, R7.H1_H1 ;  /* 0x30000007ff077230 */ /* 0x000fe40000004100 */
[----:B------:R-:W-:Y:S01]  /*63e0*/  FFMA.FTZ R33, R25, R30, R33 ;  /* 0x0000001e19217223 */ /* 0x000fe20000010021 */
[----:B------:R-:W-:-:S02]  /*63f0*/  HADD2.F32 R2, -RZ, R19.H1_H1 ;  /* 0x30000013ff027230 */ /* 0x000fc40000004100 */
[C---:B------:R-:W-:Y:S01]  /*6400*/  FFMA.FTZ R4, R6.reuse, R4, R27 ;  /* 0x0000000406047223 */ /* 0x040fe2000001001b */
[----:B------:R-:W-:Y:S02]  /*6410*/  HADD2.F32 R25, -RZ, R22.H0_H0 ;  /* 0x20000016ff197230 */ /* 0x000fe40000004100 */
        /* <DEDUP_REMOVED lines=26> */
.L_x_940:
        /* <DEDUP_REMOVED lines=95> */
.L_x_942:
[----:B------:R-:W-:Y:S05]  /*6bb0*/  BRA.U !UP2, `(.L_x_941) ;  /* 0x000000090ae07547 */ /* 0x000fea000b800000 */
        /* <DEDUP_REMOVED lines=93> */
.L_x_943:
        /* <DEDUP_REMOVED lines=91> */
.L_x_941:
        /* <DEDUP_REMOVED lines=146> */
.L_x_944:
        /* <DEDUP_REMOVED lines=95> */
.L_x_946:
        /* <DEDUP_REMOVED lines=94> */
.L_x_947:
        /* <DEDUP_REMOVED lines=91> */
.L_x_945:
[----:B------:R-:W-:-:S05]  /*91e0*/  MOV R3, UR15 ;  /* 0x0000000f00037c02 */ /* 0x000fca0008000f00 */
[----:B------:R-:W-:-:S05]  /*91f0*/  IMAD.WIDE R92, R3, 0x4, R92 ;  /* 0x00000004035c7825 */ /* 0x000fca00078e025c */
[----:B------:R-:W2:Y:S02]  /*9200*/  LDG.E.128.CONSTANT R8, desc[UR12][R92.64] ;  /* 0x0000000c5c087981 */ /* 0x000ea4000c1e9d00 */
[C---:B--2---:R-:W-:Y:S02]  /*9210*/  LOP3.LUT R4, R9.reuse, 0xf000f, RZ, 0xc0, !PT ;  /* 0x000f000f09047812 */ /* 0x044fe400078ec0ff */
[----:B------:R-:W-:Y:S02]  /*9220*/  LOP3.LUT R3, R9, 0xf000f0, RZ, 0xc0, !PT ;  /* 0x00f000f009037812 */ /* 0x000fe400078ec0ff */
[----:B------:R-:W-:Y:S02]  /*9230*/  LOP3.LUT R6, R10, 0xf000f0, RZ, 0xc0, !PT ;  /* 0x00f000f00a067812 */ /* 0x000fe400078ec0ff */
[----:B------:R-:W-:Y:S02]  /*9240*/  SHF.R.U32.HI R9, RZ, 0x8, R9 ;  /* 0x00000008ff097819 */ /* 0x000fe40000011609 */
[----:B------:R-:W-:-:S02]  /*9250*/  LOP3.LUT R7, R11, 0xf000f0, RZ, 0xc0, !PT ;  /* 0x00f000f00b077812 */ /* 0x000fc400078ec0ff */
[----:B------:R-:W-:Y:S02]  /*9260*/  SHF.R.U32.HI R17, RZ, 0x8, R10 ;  /* 0x00000008ff117819 */ /* 0x000fe4000001160a */
[----:B------:R-:W-:Y:S02]  /*9270*/  LOP3.LUT R16, R6, 0x64006400, RZ, 0xfc, !PT ;  /* 0x6400640006107812 */ /* 0x000fe400078efcff */
[----:B------:R-:W-:Y:S02]  /*9280*/  LOP3.LUT R22, R7, 0x64006400, RZ, 0xfc, !PT ;  /* 0x6400640007167812 */ /* 0x000fe400078efcff */
[----:B------:R-:W-:Y:S02]  /*9290*/  LOP3.LUT R6, R9, 0xf000f0, RZ, 0xc0, !PT ;  /* 0x00f000f009067812 */ /* 0x000fe400078ec0ff */
[C---:B------:R-:W-:Y:S02]  /*92a0*/  LOP3.LUT R0, R8.reuse, 0xf000f, RZ, 0xc0, !PT ;  /* 0x000f000f08007812 */ /* 0x040fe400078ec0ff */
[----:B------:R-:W-:-:S02]  /*92b0*/  LOP3.LUT R2, R8, 0xf000f0, RZ, 0xc0, !PT ;  /* 0x00f000f008027812 */ /* 0x000fc400078ec0ff */
        /* <DEDUP_REMOVED lines=8> */
[----:B------:R-:W-:Y:S01]  /*9340*/  LOP3.LUT R18, R7, 0x64006400, RZ, 0xfc, !PT ;  /* 0x6400640007127812 */ /* 0x000fe200078efcff */
[-C--:B------:R-:W-:Y:S01]  /*9350*/  HFMA2 R7, R10, R5.reuse.H0_H0, -72, -72 ;  /* 0xd480d4800a077431 */ /* 0x080fe20000040005 */
[C---:B------:R-:W-:Y:S01]  /*9360*/  LOP3.LUT R3, R8.reuse, 0xf000f0, RZ, 0xc0, !PT ;  /* 0x00f000f008037812 */ /* 0x040fe200078ec0ff */
        /* <DEDUP_REMOVED lines=32> */
[----:B------:R-:W-:Y:S02]  /*9570*/  HADD2.F32 R0, -RZ, R17.H0_H0 ;  /* 0x20000011ff007230 */ /* 0x000fe40000004100 */
[--C-:B------:R-:W-:Y:S01]  /*9580*/  HADD2.F32 R28, -RZ, R15.reuse.H0_H0 ;  /* 0x2000000fff1c7230 */ /* 0x100fe20000004100 */
[----:B------:R-:W1:Y:S01]  /*9590*/  LDS.64 R8, [UR4+-0x48] ;  /* 0xffffb804ff087984 */ /* 0x000e620008000a00 */
[----:B------:R-:W-:Y:S02]  /*95a0*/  HADD2.F32 R4, -RZ, R18.H0_H0 ;  /* 0x20000012ff047230 */ /* 0x000fe40000004100 */
[----:B------:R-:W-:Y:S02]  /*95b0*/  HADD2.F32 R2, -RZ, R16.H0_H0 ;  /* 0x20000010ff027230 */ /* 0x000fe40000004100 */
[----:B------:R-:W-:Y:S02]  /*95c0*/  HADD2.F32 R30, -RZ, R15.H1_H1 ;  /* 0x3000000fff1e7230 */ /* 0x000fe40000004100 */
[----:B0-----:R-:W-:-:S02]  /*95d0*/  HADD2.F32 R3, -RZ, R24.H0_H0 ;  /* 0x20000018ff037230 */ /* 0x001fc40000004100 */
[----:B------:R-:W-:Y:S02]  /*95e0*/  HADD2.F32 R27, -RZ, R24.H1_H1 ;  /* 0x30000018ff1b7230 */ /* 0x000fe40000004100 */
[--C-:B------:R-:W-:Y:S02]  /*95f0*/  HADD2.F32 R26, -RZ, R25.reuse.H0_H0 ;  /* 0x20000019ff1a7230 */ /* 0x100fe40000004100 */
[C---:B------:R-:W-:Y:S01]  /*9600*/  FFMA.FTZ R28, R3.reuse, R28, RZ ;  /* 0x0000001c031c7223 */ /* 0x040fe200000100ff */
[----:B------:R-:W-:Y:S02]  /*9610*/  HADD2.F32 R29, -RZ, R25.H1_H1 ;  /* 0x30000019ff1d7230 */ /* 0x000fe40000004100 */
[----:B------:R-:W-:Y:S01]  /*9620*/  FFMA.FTZ R25, R0, R3, RZ ;  /* 0x0000000300197223 */ /* 0x000fe200000100ff */
[----:B------:R-:W-:Y:S02]  /*9630*/  HADD2.F32 R24, -RZ, R17.H1_H1 ;  /* 0x30000011ff187230 */ /* 0x000fe40000004100 */
[C---:B------:R-:W-:Y:S01]  /*9640*/  FFMA.FTZ R33, R3.reuse, R4, RZ ;  /* 0x0000000403217223 */ /* 0x040fe200000100ff */
[----:B------:R-:W-:Y:S01]  /*9650*/  FFMA.FTZ R32, R3, R2, RZ ;  /* 0x0000000203207223 */ /* 0x000fe200000100ff */
[----:B------:R-:W-:-:S02]  /*9660*/  HADD2.F32 R4, -RZ, R18.H1_H1 ;  /* 0x30000012ff047230 */ /* 0x000fc40000004100 */
[----:B------:R-:W-:Y:S01]  /*9670*/  FFMA.FTZ R24, R24, R27, R25 ;  /* 0x0000001b18187223 */ /* 0x000fe20000010019 */
[----:B------:R-:W-:Y:S02]  /*9680*/  HADD2.F32 R2, -RZ, R16.H1_H1 ;  /* 0x30000010ff027230 */ /* 0x000fe40000004100 */
[C---:B------:R-:W-:Y:S01]  /*9690*/  FFMA.FTZ R25, R27.reuse, R30, R28 ;  /* 0x0000001e1b197223 */ /* 0x040fe2000001001c */
[----:B------:R-:W-:Y:S02]  /*96a0*/  HADD2.F32 R0, -RZ, R7.H0_H0 ;  /* 0x20000007ff007230 */ /* 0x000fe40000004100 */
[C---:B------:R-:W-:Y:S01]  /*96b0*/  FFMA.FTZ R33, R27.reuse, R4, R33 ;  /* 0x000000041b217223 */ /* 0x040fe20000010021 */
[----:B------:R-:W-:Y:S02]  /*96c0*/  HADD2.F32 R3, -RZ, R6.H0_H0 ;  /* 0x20000006ff037230 */ /* 0x000fe40000004100 */
[----:B------:R-:W-:Y:S01]  /*96d0*/  FFMA.FTZ R31, R27, R2, R32 ;  /* 0x000000021b1f7223 */ /* 0x000fe20000010020 */
[----:B------:R-:W-:-:S02]  /*96e0*/  HADD2.F32 R28, -RZ, R10.H0_H0 ;  /* 0x2000000aff1c7230 */ /* 0x000fc40000004100 */
        /* <DEDUP_REMOVED lines=18> */
[----:B------:R-:W-:Y:S02]  /*9810*/  HADD2.F32 R2, -RZ, R19.H1_H1 ;  /* 0x30000013ff027230 */ /* 0x000fe40000004100 */
[----:B------:R-:W-:Y:S02]  /*9820*/  HADD2.F32 R26, -RZ, R22.H0_H0 ;  /* 0x20000016ff1a7230 */ /* 0x000fe40000004100 */
        /* <DEDUP_REMOVED lines=9> */
[----:B------:R-:W-:Y:S02]  /*98c0*/  HADD2.F32 R28, -RZ, R23.H1_H1 ;  /* 0x30000017ff1c7230 */ /* 0x000fe40000004100 */
        /* <DEDUP_REMOVED lines=8> */
[----:B------:R-:W-:Y:S02]  /*9950*/  HADD2.F32 R24, -RZ, R14.H0_H0 ;  /* 0x2000000eff187230 */ /* 0x000fe40000004100 */
        /* <DEDUP_REMOVED lines=9> */
[----:B------:R-:W-:Y:S01]  /*99f0*/  FFMA.FTZ R26, R9, R26, R31 ;  /* 0x0000001a091a7223 */ /* 0x000fe2000001001f */
[----:B------:R-:W-:-:S02]  /*9a00*/  HADD2.F32 R25, -RZ, R50.H0_H0 ;  /* 0x20000032ff197230 */ /* 0x000fc40000004100 */
[----:B------:R-:W-:Y:S01]  /*9a10*/  FFMA.FTZ R4, R9, R4, R28 ;  /* 0x0000000409047223 */ /* 0x000fe2000001001c */
[----:B------:R-:W-:Y:S02]  /*9a20*/  HADD2.F32 R27, -RZ, R49.H0_H0 ;  /* 0x20000031ff1b7230 */ /* 0x000fe40000004100 */
[----:B------:R-:W-:Y:S01]  /*9a30*/  FMUL.FTZ R0, R3, R0 ;  /* 0x0000000003007220 */ /* 0x000fe20000410000 */
[----:B------:R-:W-:Y:S02]  /*9a40*/  HADD2.F32 R29, -RZ, R48.H0_H0 ;  /* 0x20000030ff1d7230 */ /* 0x000fe40000004100 */
        /* <DEDUP_REMOVED lines=11> */
.L_x_948:
        /* <DEDUP_REMOVED lines=27> */
[----:B------:R-:W-:-:S02]  /*9cb0*/  HADD2.F32 R32, -RZ, R18.H1_H1 ;  /* 0x30000012ff207230 */ /* 0x000fc40000004100 */
[----:B------:R-:W-:Y:S01]  /*9cc0*/  FFMA.FTZ R27, R0, R26, R27 ;  /* 0x0000001a001b7223 */ /* 0x000fe2000001001b */
[----:B------:R-:W-:Y:S02]  /*9cd0*/  HADD2.F32 R2, -RZ, R7.H0_H0 ;  /* 0x20000007ff027230 */ /* 0x000fe40000004100 */
[-C--:B------:R-:W-:Y:S01]  /*9ce0*/  FFMA.FTZ R3, R4, R24.reuse, R3 ;  /* 0x0000001804037223 */ /* 0x080fe20000010003 */
[----:B------:R-:W-:Y:S02]  /*9cf0*/  HADD2.F32 R0, -RZ, R6.H1_H1 ;  /* 0x30000006ff007230 */ /* 0x000fe40000004100 */
        /* <DEDUP_REMOVED lines=9> */
[-C--:B------:R-:W-:Y:S01]  /*9d90*/  FFMA.FTZ R3, R4, R28.reuse, R3 ;  /* 0x0000001c04037223 */ /* 0x080fe20000010003 */
[----:B-1----:R-:W-:Y:S02]  /*9da0*/  HADD2.F32 R0, -RZ, R8.H0_H0 ;  /* 0x20000008ff007230 */ /* 0x002fe40000004100 */
[----:B------:R-:W-:Y:S01]  /*9db0*/  FFMA.FTZ R29, R2, R28, R29 ;  /* 0x0000001c021d7223 */ /* 0x000fe2000001001d */
[----:B------:R-:W-:-:S02]  /*9dc0*/  HADD2.F32 R4, -RZ, R19.H0_H0 ;  /* 0x20000013ff047230 */ /* 0x000fc40000004100 */
[----:B------:R-:W-:Y:S01]  /*9dd0*/  FFMA.FTZ R25, R30, R28, R25 ;  /* 0x0000001c1e197223 */ /* 0x000fe20000010019 */
[----:B------:R-:W-:Y:S02]  /*9de0*/  HADD2.F32 R26, -RZ, R21.H0_H0 ;  /* 0x20000015ff1a7230 */ /* 0x000fe40000004100 */
[----:B------:R-:W-:Y:S02]  /*9df0*/  HADD2.F32 R8, -RZ, R8.H1_H1 ;  /* 0x30000008ff087230 */ /* 0x000fe40000004100 */
[-C--:B------:R-:W-:Y:S01]  /*9e00*/  FFMA.FTZ R27, R4, R0.reuse, R27 ;  /* 0x00000000041b7223 */ /* 0x080fe2000001001b */
[----:B------:R-:W-:Y:S02]  /*9e10*/  HADD2.F32 R28, -RZ, R22.H0_H0 ;  /* 0x20000016ff1c7230 */ /* 0x000fe40000004100 */
[----:B------:R-:W-:Y:S01]  /*9e20*/  FFMA.FTZ R29, R26, R0, R29 ;  /* 0x000000001a1d7223 */ /* 0x000fe2000001001d */
[----:B------:R-:W-:Y:S02]  /*9e30*/  HADD2.F32 R24, -RZ, R19.H1_H1 ;  /* 0x30000013ff187230 */ /* 0x000fe40000004100 */
[----:B------:R-:W-:-:S02]  /*9e40*/  HADD2.F32 R30, -RZ, R23.H0_H0 ;  /* 0x20000017ff1e7230 */ /* 0x000fc40000004100 */
[----:B------:R-:W-:Y:S01]  /*9e50*/  FFMA.FTZ R3, R28, R0, R3 ;  /* 0x000000001c037223 */ /* 0x000fe20000010003 */
[----:B------:R-:W-:Y:S02]  /*9e60*/  HADD2.F32 R4, -RZ, R21.H1_H1 ;  /* 0x30000015ff047230 */ /* 0x000fe40000004100 */
[----:B------:R-:W-:Y:S01]  /*9e70*/  FFMA.FTZ R27, R24, R8, R27 ;  /* 0x00000008181b7223 */ /* 0x000fe2000001001b */
[----:B------:R-:W-:Y:S02]  /*9e80*/  HADD2.F32 R2, -RZ, R9.H0_H0 ;  /* 0x20000009ff027230 */ /* 0x000fe40000004100 */
[----:B------:R-:W-:Y:S01]  /*9e90*/  FFMA.FTZ R25, R30, R0, R25 ;  /* 0x000000001e197223 */ /* 0x000fe20000010019 */
[----:B------:R-:W-:Y:S02]  /*9ea0*/  HADD2.F32 R26, -RZ, R22.H1_H1 ;  /* 0x30000016ff1a7230 */ /* 0x000fe40000004100 */
[----:B------:R-:W-:Y:S01]  /*9eb0*/  FFMA.FTZ R29, R4, R8, R29 ;  /* 0x00000008041d7223 */ /* 0x000fe2000001001d */
[----:B------:R-:W-:-:S02]  /*9ec0*/  HADD2.F32 R28, -RZ, R23.H1_H1 ;  /* 0x30000017ff1c7230 */ /* 0x000fc40000004100 */
[----:B------:R-:W-:Y:S02]  /*9ed0*/  HADD2.F32 R24, -RZ, R13.H0_H0 ;  /* 0x2000000dff187230 */ /* 0x000fe40000004100 */
        /* <DEDUP_REMOVED lines=8> */
[--C-:B------:R-:W-:Y:S02]  /*9f60*/  HADD2.F32 R24, -RZ, R5.reuse.H0_H0 ;  /* 0x20000005ff187230 */ /* 0x100fe40000004100 */
[-C--:B------:R-:W-:Y:S01]  /*9f70*/  FFMA.FTZ R8, R8, R2.reuse, R3 ;  /* 0x0000000208087223 */ /* 0x080fe20000010003 */
[----:B------:R-:W-:Y:S02]  /*9f80*/  HADD2.F32 R27, -RZ, R12.H1_H1 ;  /* 0x3000000cff1b7230 */ /* 0x000fe40000004100 */
[-C--:B------:R-:W-:Y:S01]  /*9f90*/  FFMA.FTZ R4, R29, R9.reuse, R4 ;  /* 0x000000091d047223 */ /* 0x080fe20000010004 */
[----:B------:R-:W-:Y:S02]  /*9fa0*/  HADD2.F32 R29, -RZ, R5.H1_H1 ;  /* 0x30000005ff1d7230 */ /* 0x000fe40000004100 */
[----:B------:R-:W-:Y:S01]  /*9fb0*/  FFMA.FTZ R2, R24, R2, R25 ;  /* 0x0000000218027223 */ /* 0x000fe20000010019 */
[----:B------:R-:W-:Y:S02]  /*9fc0*/  HADD2.F32 R3, -RZ, R51.H0_H0 ;  /* 0x20000033ff037230 */ /* 0x000fe40000004100 */
[----:B------:R-:W-:Y:S01]  /*9fd0*/  FFMA.FTZ R0, R27, R9, R0 ;  /* 0x000000091b007223 */ /* 0x000fe20000010000 */
[----:B------:R-:W-:-:S02]  /*9fe0*/  HADD2.F32 R25, -RZ, R50.H0_H0 ;  /* 0x20000032ff197230 */ /* 0x000fc40000004100 */
[-C--:B------:R-:W-:Y:S01]  /*9ff0*/  FFMA.FTZ R8, R31, R9.reuse, R8 ;  /* 0x000000091f087223 */ /* 0x080fe20000010008 */
[----:B------:R-:W-:Y:S02]  /*a000*/  HADD2.F32 R27, -RZ, R49.H0_H0 ;  /* 0x20000031ff1b7230 */ /* 0x000fe40000004100 */
[----:B------:R-:W-:Y:S01]  /*a010*/  FFMA.FTZ R2, R29, R9, R2 ;  /* 0x000000091d027223 */ /* 0x000fe20000010002 */
[----:B------:R-:W-:Y:S02]  /*a020*/  HADD2.F32 R31, -RZ, R48.H0_H0 ;  /* 0x20000030ff1f7230 */ /* 0x000fe40000004100 */
[----:B------:R-:W-:Y:S01]  /*a030*/  FMUL.FTZ R0, R3, R0 ;  /* 0x0000000003007220 */ /* 0x000fe20000410000 */
[----:B------:R-:W-:Y:S01]  /*a040*/  FMUL.FTZ R4, R25, R4 ;  /* 0x0000000419047220 */ /* 0x000fe20000410000 */
[----:B------:R-:W-:Y:S01]  /*a050*/  FMUL.FTZ R8, R27, R8 ;  /* 0x000000081b087220 */ /* 0x000fe20000410000 */
[----:B------:R-:W-:Y:S02]  /*a060*/  FMUL.FTZ R2, R31, R2 ;  /* 0x000000021f027220 */ /* 0x000fe40000410000 */
[----:B------:R-:W-:-:S02]  /*a070*/  F2FP.F16.F32.PACK_AB R0, RZ, R0 ;  /* 0x00000000ff00723e */ /* 0x000fc400000000ff */
[----:B------:R-:W-:Y:S02]  /*a080*/  F2FP.F16.F32.PACK_AB R4, RZ, R4 ;  /* 0x00000004ff04723e */ /* 0x000fe400000000ff */
[----:B------:R-:W-:Y:S02]  /*a090*/  F2FP.F16.F32.PACK_AB R8, RZ, R8 ;  /* 0x00000008ff08723e */ /* 0x000fe400000000ff */
[----:B------:R-:W-:Y:S02]  /*a0a0*/  F2FP.F16.F32.PACK_AB R2, RZ, R2 ;  /* 0x00000002ff02723e */ /* 0x000fe400000000ff */
[----:B------:R-:W-:Y:S02]  /*a0b0*/  PRMT R0, R0, 0x5410, R4 ;  /* 0x0000541000007816 */ /* 0x000fe40000000004 */
[----:B------:R-:W-:-:S03]  /*a0c0*/  PRMT R8, R8, 0x5410, R2 ;  /* 0x0000541008087816 */ /* 0x000fc60000000002 */
[----:B------:R-:W-:Y:S02]  /*a0d0*/  HFMA2 R85, R0, 1, 1, R85 ;  /* 0x3c003c0000557831 */ /* 0x000fe40000000055 */
[----:B------:R-:W-:-:S07]  /*a0e0*/  HADD2 R84, R8, R84 ;  /* 0x0000005408547230 */ /* 0x000fce0000000000 */
.L_x_950:
        /* <DEDUP_REMOVED lines=94> */
.L_x_951:
[----:B------:R-:W-:Y:S05]  /*a6d0*/  BRA.U UP0, `(.L_x_949) ;  /* 0x0000000500687547 */ /* 0x000fea000b800000 */
[----:B------:R-:W0:Y:S01]  /*a6e0*/  LDS.64 R2, [UR4+0x70] ;  /* 0x00007004ff027984 */ /* 0x000e220008000a00 */
[--C-:B------:R-:W-:Y:S02]  /*a6f0*/  HADD2.F32 R0, -RZ, R17.reuse.H0_H0 ;  /* 0x20000011ff007230 */ /* 0x100fe40000004100 */
[--C-:B------:R-:W-:Y:S01]  /*a700*/  HADD2.F32 R4, -RZ, R18.reuse.H0_H0 ;  /* 0x20000012ff047230 */ /* 0x100fe20000004100 */
        /* <DEDUP_REMOVED lines=21> */
[----:B------:R-:W-:Y:S01]  /*a860*/  FFMA.FTZ R16, R4, R26, R3 ;  /* 0x0000001a04107223 */ /* 0x000fe20000010003 */
[----:B------:R-:W-:-:S02]  /*a870*/  HADD2.F32 R4, -RZ, R11.H0_H0 ;  /* 0x2000000bff047230 */ /* 0x000fc40000004100 */
[----:B------:R-:W-:Y:S01]  /*a880*/  FFMA.FTZ R25, R18, R24, R25 ;  /* 0x0000001812197223 */ /* 0x000fe20000010019 */
[-C--:B------:R-:W-:Y:S01]  /*a890*/  FFMA.FTZ R0, R0, R26.reuse, R15 ;  /* 0x0000001a00007223 */ /* 0x080fe2000001000f */
[-C--:B------:R-:W-:Y:S01]  /*a8a0*/  FFMA.FTZ R2, R2, R26.reuse, R17 ;  /* 0x0000001a02027223 */ /* 0x080fe20000010011 */
[----:B------:R-:W-:Y:S02]  /*a8b0*/  HADD2.F32 R3, -RZ, R6.H1_H1 ;  /* 0x30000006ff037230 */ /* 0x000fe40000004100 */
[----:B------:R-:W-:Y:S01]  /*a8c0*/  FFMA.FTZ R26, R4, R26, R25 ;  /* 0x0000001a041a7223 */ /* 0x000fe20000010019 */
[----:B------:R-:W-:Y:S02]  /*a8d0*/  HADD2.F32 R7, -RZ, R7.H1_H1 ;  /* 0x30000007ff077230 */ /* 0x000fe40000004100 */
[----:B------:R-:W-:Y:S02]  /*a8e0*/  HADD2.F32 R11, -RZ, R11.H1_H1 ;  /* 0x3000000bff0b7230 */ /* 0x000fe40000004100 */
[----:B------:R-:W-:Y:S01]  /*a8f0*/  FFMA.FTZ R0, R3, R27, R0 ;  /* 0x0000001b03007223 */ /* 0x000fe20000010000 */
[----:B-1----:R-:W-:-:S02]  /*a900*/  HADD2.F32 R3, -RZ, R8.H0_H0 ;  /* 0x20000008ff037230 */ /* 0x002fc40000004100 */
[-C--:B------:R-:W-:Y:S01]  /*a910*/  FFMA.FTZ R4, R7, R27.reuse, R2 ;  /* 0x0000001b07047223 */ /* 0x080fe20000010002 */
[----:B------:R-:W-:Y:S02]  /*a920*/  HADD2.F32 R7, -RZ, R19.H0_H0 ;  /* 0x20000013ff077230 */ /* 0x000fe40000004100 */
[----:B------:R-:W-:Y:S01]  /*a930*/  FFMA.FTZ R26, R11, R27, R26 ;  /* 0x0000001b0b1a7223 */ /* 0x000fe2000001001a */
[----:B------:R-:W-:Y:S02]  /*a940*/  HADD2.F32 R11, -RZ, R21.H0_H0 ;  /* 0x20000015ff0b7230 */ /* 0x000fe40000004100 */
[----:B------:R-:W-:Y:S02]  /*a950*/  HADD2.F32 R15, -RZ, R10.H1_H1 ;  /* 0x3000000aff0f7230 */ /* 0x000fe40000004100 */
[-C--:B------:R-:W-:Y:S01]  /*a960*/  FFMA.FTZ R7, R7, R3.reuse, R0 ;  /* 0x0000000307077223 */ /* 0x080fe20000010000 */
[----:B------:R-:W-:Y:S02]  /*a970*/  HADD2.F32 R8, -RZ, R8.H1_H1 ;  /* 0x30000008ff087230 */ /* 0x000fe40000004100 */
[----:B------:R-:W-:Y:S01]  /*a980*/  FFMA.FTZ R11, R11, R3, R4 ;  /* 0x000000030b0b7223 */ /* 0x000fe20000010004 */
[----:B------:R-:W-:-:S02]  /*a990*/  HADD2.F32 R6, -RZ, R19.H1_H1 ;  /* 0x30000013ff067230 */ /* 0x000fc40000004100 */
[----:B------:R-:W-:Y:S01]  /*a9a0*/  FFMA.FTZ R16, R15, R27, R16 ;  /* 0x0000001b0f107223 */ /* 0x000fe20000010010 */
[----:B------:R-:W-:Y:S02]  /*a9b0*/  HADD2.F32 R4, -RZ, R21.H1_H1 ;  /* 0x30000015ff047230 */ /* 0x000fe40000004100 */
[----:B------:R-:W-:Y:S02]  /*a9c0*/  HADD2.F32 R15, -RZ, R22.H0_H0 ;  /* 0x20000016ff0f7230 */ /* 0x000fe40000004100 */
[-C--:B------:R-:W-:Y:S01]  /*a9d0*/  FFMA.FTZ R7, R6, R8.reuse, R7 ;  /* 0x0000000806077223 */ /* 0x080fe20000010007 */
[----:B------:R-:W-:Y:S02]  /*a9e0*/  HADD2.F32 R2, -RZ, R9.H0_H0 ;  /* 0x20000009ff027230 */ /* 0x000fe40000004100 */
[----:B------:R-:W-:Y:S01]  /*a9f0*/  FFMA.FTZ R11, R4, R8, R11 ;  /* 0x00000008040b7223 */ /* 0x000fe2000001000b */
[----:B------:R-:W-:Y:S02]  /*aa00*/  HADD2.F32 R6, -RZ, R13.H0_H0 ;  /* 0x2000000dff067230 */ /* 0x000fe40000004100 */
[----:B------:R-:W-:Y:S01]  /*aa10*/  FFMA.FTZ R15, R15, R3, R16 ;  /* 0x000000030f0f7223 */ /* 0x000fe20000010010 */
[----:B------:R-:W-:-:S02]  /*aa20*/  HADD2.F32 R17, -RZ, R23.H0_H0 ;  /* 0x20000017ff117230 */ /* 0x000fc40000004100 */
[----:B------:R-:W-:Y:S02]  /*aa30*/  HADD2.F32 R22, -RZ, R22.H1_H1 ;  /* 0x30000016ff167230 */ /* 0x000fe40000004100 */
[----:B------:R-:W-:Y:S01]  /*aa40*/  FFMA.FTZ R4, R6, R2, R11 ;  /* 0x0000000206047223 */ /* 0x000fe2000001000b */
[----:B------:R-:W-:Y:S02]  /*aa50*/  HADD2.F32 R10, -RZ, R23.H1_H1 ;  /* 0x30000017ff0a7230 */ /* 0x000fe40000004100 */
[----:B------:R-:W-:Y:S01]  /*aa60*/  FFMA.FTZ R3, R17, R3, R26 ;  /* 0x0000000311037223 */ /* 0x000fe2000001001a */
[----:B------:R-:W-:Y:S02]  /*aa70*/  HADD2.F32 R6, -RZ, R14.H0_H0 ;  /* 0x2000000eff067230 */ /* 0x000fe40000004100 */
[-C--:B------:R-:W-:Y:S01]  /*aa80*/  FFMA.FTZ R15, R22, R8.reuse, R15 ;  /* 0x00000008160f7223 */ /* 0x080fe2000001000f */
[----:B------:R-:W-:Y:S02]  /*aa90*/  HADD2.F32 R0, -RZ, R12.H0_H0 ;  /* 0x2000000cff007230 */ /* 0x000fe40000004100 */
[----:B------:R-:W-:Y:S01]  /*aaa0*/  FFMA.FTZ R3, R10, R8, R3 ;  /* 0x000000080a037223 */ /* 0x000fe20000010003 */
[----:B------:R-:W-:-:S02]  /*aab0*/  HADD2.F32 R9, -RZ, R9.H1_H1 ;  /* 0x30000009ff097230 */ /* 0x000fc40000004100 */
[-C--:B------:R-:W-:Y:S01]  /*aac0*/  FFMA.FTZ R6, R6, R2.reuse, R15 ;  /* 0x0000000206067223 */ /* 0x080fe2000001000f */
[----:B------:R-:W-:Y:S02]  /*aad0*/  HADD2.F32 R11, -RZ, R14.H1_H1 ;  /* 0x3000000eff0b7230 */ /* 0x000fe40000004100 */
[-C--:B------:R-:W-:Y:S01]  /*aae0*/  FFMA.FTZ R0, R0, R2.reuse, R7 ;  /* 0x0000000200007223 */ /* 0x080fe20000010007 */
[----:B------:R-:W-:Y:S02]  /*aaf0*/  HADD2.F32 R8, -RZ, R5.H0_H0 ;  /* 0x20000005ff087230 */ /* 0x000fe40000004100 */
        /* <DEDUP_REMOVED lines=24> */
.L_x_949:
[----:B------:R-:W-:Y:S01]  /*ac80*/  UIADD3 UR7, UPT, UPT, UR7, 0x20, URZ ;  /* 0x0000002007077890 */ /* 0x000fe2000fffe0ff */
[----:B------:R-:W-:Y:S01]  /*ac90*/  MOV R3, UR15 ;  /* 0x0000000f00037c02 */ /* 0x000fe20008000f00 */
[----:B------:R-:W-:Y:S02]  /*aca0*/  UIADD3 UR4, UPT, UPT, UR4, 0x40, URZ ;  /* 0x0000004004047890 */ /* 0x000fe4000fffe0ff */
[----:B------:R-:W-:Y:S02]  /*acb0*/  UISETP.GE.AND UP1, UPT, UR7, UR6, UPT ;  /* 0x000000060700728c */ /* 0x000fe4000bf26270 */
[----:B------:R-:W-:-:S07]  /*acc0*/  IMAD.WIDE R92, R3, 0x4, R92 ;  /* 0x00000004035c7825 */ /* 0x000fce00078e025c */
[----:B------:R-:W-:Y:S05]  /*acd0*/  BRA.U !UP1, `(.L_x_952) ;  /* 0xffffff9509407547 */ /* 0x000fea000b83ffff */
.L_x_935:
[----:B------:R-:W0:Y:S01]  /*ace0*/  S2R R0, SR_CTAID.X ;  /* 0x0000000000007919 */ /* 0x000e220000002500 */
[----:B------:R-:W1:Y:S01]  /*acf0*/  LDC.64 R4, c[0x0][0x3a0] ;  /* 0x0000e800ff047b82 */ /* 0x000e620000000a00 */
[----:B------:R-:W-:Y:S01]  /*ad00*/  MOV R7, UR18 ;  /* 0x0000001200077c02 */ /* 0x000fe20008000f00 */
[----:B------:R-:W-:Y:S01]  /*ad10*/  HMUL2 R87, R87, UR19.H0_H0 ;  /* 0x2000001357577c32 */ /* 0x000fe20008000000 */
[----:B------:R-:W0:Y:S02]  /*ad20*/  S2R R3, SR_TID.X ;  /* 0x0000000000037919 */ /* 0x000e240000002100 */
[----:B0-----:R-:W-:-:S05]  /*ad30*/  LEA R0, R0, R3, 0x5 ;  /* 0x0000000300007211 */ /* 0x001fca00078e28ff */
[----:B------:R-:W-:-:S05]  /*ad40*/  IMAD R0, R7, UR15, R0 ;  /* 0x0000000f07007c24 */ /* 0x000fca000f8e0200 */
[----:B------:R-:W-:-:S05]  /*ad50*/  SHF.L.U32 R3, R0, 0x2, RZ ;  /* 0x0000000200037819 */ /* 0x000fca00000006ff */
[----:B-1----:R-:W-:-:S05]  /*ad60*/  IMAD.WIDE R4, R3, 0x2, R4 ;  /* 0x0000000203047825 */ /* 0x002fca00078e0204 */
[----:B------:R0:W-:Y:S01]  /*ad70*/  ATOM.E.ADD.F16x2.RN.STRONG.GPU P0, RZ, desc[UR12][R4.64], R87 ;  /* 0x8000005704ff79a2 */ /* 0x0001e2000c10e10c */
[----:B------:R-:W-:Y:S01]  /*ad80*/  BSSY.RECONVERGENT B0, `(.L_x_953) ;  /* 0x000000f000007945 */ /* 0x000fe20003800200 */
[----:B------:R-:W-:-:S03]  /*ad90*/  HMUL2 R7, R86, UR19.H0_H0 ;  /* 0x2000001356077c32 */ /* 0x000fc60008000000 */
[----:B0-----:R-:W-:Y:S05]  /*ada0*/  @P0 BRA `(.L_x_954) ;  /* 0x0000000000300947 */ /* 0x001fea0003800000 */
[----:B------:R-:W0:Y:S02]  /*adb0*/  QSPC.E.S P0, RZ, [R4] ;  /* 0x0000000004ff73aa */ /* 0x000e240000000500 */
[----:B0-----:R-:W-:Y:S05]  /*adc0*/  @!P0 BRA `(.L_x_955) ;  /* 0x00000000001c8947 */ /* 0x001fea0003800000 */
[----:B------:R-:W-:-:S04]  /*add0*/  MOV R2, R4 ;  /* 0x0000000400027202 */ /* 0x000fc80000000f00 */
[----:B------:R-:W-:-:S07]  /*ade0*/  MOV R0, R2 ;  /* 0x0000000200007202 */ /* 0x000fce0000000f00 */
.L_x_956:
[----:B------:R-:W0:Y:S02]  /*adf0*/  LDS R2, [R0] ;  /* 0x0000000000027984 */ /* 0x000e240000000800 */
[----:B0-----:R-:W-:-:S05]  /*ae00*/  HFMA2 R3, R2, 1, 1, R87 ;  /* 0x3c003c0002037831 */ /* 0x001fca0000000057 */
[----:B------:R-:W0:Y:S02]  /*ae10*/  ATOMS.CAST.SPIN P0, [R0], R2, R3 ;  /* 0x000000020000758d */ /* 0x000e240001800003 */
[----:B0-----:R-:W-:Y:S05]  /*ae20*/  @!P0 BRA `(.L_x_956) ;  /* 0xfffffffc00f08947 */ /* 0x001fea000383ffff */
[----:B------:R-:W-:Y:S05]  /*ae30*/  BRA `(.L_x_954) ;  /* 0x00000000000c7947 */ /* 0x000fea0003800000 */
.L_x_955:
[----:B------:R-:W2:Y:S02]  /*ae40*/  LD.E R0, desc[UR12][R4.64] ;  /* 0x0000000c04007980 */ /* 0x000ea4000c101900 */
[----:B--2---:R-:W-:-:S05]  /*ae50*/  IADD3 R3, PT, PT, R87, R0, RZ ;  /* 0x0000000057037210 */ /* 0x004fca0007ffe0ff */
[----:B------:R0:W-:Y:S02]  /*ae60*/  ST.E desc[UR12][R4.64], R3 ;  /* 0x0000000304007985 */ /* 0x0001e4000c10190c */
.L_x_954:
[----:B------:R-:W-:Y:S05]  /*ae70*/  BSYNC.RECONVERGENT B0 ;  /* 0x0000000000007941 */ /* 0x000fea0003800200 */
.L_x_953:
[----:B------:R1:W-:Y:S01]  /*ae80*/  ATOM.E.ADD.F16x2.RN.STRONG.GPU P0, RZ, desc[UR12][R4.64+0x4], R7 ;  /* 0x8000040704ff79a2 */ /* 0x0003e2000c10e10c */
[----:B------:R-:W-:Y:S04]  /*ae90*/  BSSY.RECONVERGENT B0, `(.L_x_957) ;  /* 0x000000e000007945 */ /* 0x000fe80003800200 */
[----:B-1----:R-:W-:Y:S05]  /*aea0*/  @P0 BRA `(.L_x_958) ;  /* 0x0000000000300947 */ /* 0x002fea0003800000 */
[----:B------:R-:W1:Y:S02]  /*aeb0*/  QSPC.E.S P0, RZ, [R4+0x4] ;  /* 0x0000040004ff73aa */ /* 0x000e640000000500 */
[----:B-1----:R-:W-:Y:S05]  /*aec0*/  @!P0 BRA `(.L_x_959) ;  /* 0x00000000001c8947 */ /* 0x002fea0003800000 */
[----:B------:R-:W-:-:S04]  /*aed0*/  MOV R2, R4 ;  /* 0x0000000400027202 */ /* 0x000fc80000000f00 */
[----:B------:R-:W-:-:S07]  /*aee0*/  MOV R0, R2 ;  /* 0x0000000200007202 */ /* 0x000fce0000000f00 */
.L_x_960:
[----:B------:R-:W0:Y:S02]  /*aef0*/  LDS R2, [R0+0x4] ;  /* 0x0000040000027984 */ /* 0x000e240000000800 */
[----:B0-----:R-:W-:-:S05]  /*af00*/  HADD2 R3, R2, R7 ;  /* 0x0000000702037230 */ /* 0x001fca0000000000 */
[----:B------:R-:W0:Y:S02]  /*af10*/  ATOMS.CAST.SPIN P0, [R0+0x4], R2, R3 ;  /* 0x000004020000758d */ /* 0x000e240001800003 */
[----:B0-----:R-:W-:Y:S05]  /*af20*/  @!P0 BRA `(.L_x_960) ;  /* 0xfffffffc00f08947 */ /* 0x001fea000383ffff */
[----:B------:R-:W-:Y:S05]  /*af30*/  BRA `(.L_x_958) ;  /* 0x00000000000c7947 */ /* 0x000fea0003800000 */
.L_x_959:
[----:B------:R-:W0:Y:S02]  /*af40*/  LD.E R0, desc[UR12][R4.64+0x4] ;  /* 0x0000040c04007980 */ /* 0x000e24000c101900 */
[----:B0-----:R-:W-:-:S05]  /*af50*/  IADD3 R3, PT, PT, R7, R0, RZ ;  /* 0x0000000007037210 */ /* 0x001fca0007ffe0ff */
[----:B------:R1:W-:Y:S02]  /*af60*/  ST.E desc[UR12][R4.64+0x4], R3 ;  /* 0x0000040304007985 */ /* 0x0003e4000c10190c */
.L_x_958:
[----:B------:R-:W-:Y:S05]  /*af70*/  BSYNC.RECONVERGENT B0 ;  /* 0x0000000000007941 */ /* 0x000fea0003800200 */
.L_x_957:
        /* <DEDUP_REMOVED lines=12> */
.L_x_964:
[----:B------:R-:W0:Y:S02]  /*b040*/  LDS R2, [R0] ;  /* 0x0000000000027984 */ /* 0x000e240000000800 */
[----:B0-----:R-:W-:-:S05]  /*b050*/  HFMA2 R3, R2, 1, 1, R85 ;  /* 0x3c003c0002037831 */ /* 0x001fca0000000055 */
[----:B------:R-:W0:Y:S02]  /*b060*/  ATOMS.CAST.SPIN P0, [R0], R2, R3 ;  /* 0x000000020000758d */ /* 0x000e240001800003 */
[----:B0-----:R-:W-:Y:S05]  /*b070*/  @!P0 BRA `(.L_x_964) ;  /* 0xfffffffc00f08947 */ /* 0x001fea000383ffff */
[----:B------:R-:W-:Y:S05]  /*b080*/  BRA `(.L_x_962) ;  /* 0x00000000000c7947 */ /* 0x000fea0003800000 */
.L_x_963:
[----:B------:R-:W2:Y:S02]  /*b090*/  LD.E R0, desc[UR12][R4.64] ;  /* 0x0000000c04007980 */ /* 0x000ea4000c101900 */
[----:B--2---:R-:W-:-:S05]  /*b0a0*/  IADD3 R3, PT, PT, R85, R0, RZ ;  /* 0x0000000055037210 */ /* 0x004fca0007ffe0ff */
[----:B------:R0:W-:Y:S02]  /*b0b0*/  ST.E desc[UR12][R4.64], R3 ;  /* 0x0000000304007985 */ /* 0x0001e4000c10190c */
.L_x_962:
[----:B------:R-:W-:Y:S05]  /*b0c0*/  BSYNC.RECONVERGENT B0 ;  /* 0x0000000000007941 */ /* 0x000fea0003800200 */
.L_x_961:
[----:B------:R1:W-:Y:S01]  /*b0d0*/  ATOM.E.ADD.F16x2.RN.STRONG.GPU P0, RZ, desc[UR12][R4.64+0x4], R89 ;  /* 0x8000045904ff79a2 */ /* 0x0003e2000c10e10c */
[----:B------:R-:W-:Y:S04]  /*b0e0*/  BSSY.RECONVERGENT B0, `(.L_x_965) ;  /* 0x000000e000007945 */ /* 0x000fe80003800200 */
[----:B-1----:R-:W-:Y:S05]  /*b0f0*/  @P0 BRA `(.L_x_966) ;  /* 0x0000000000300947 */ /* 0x002fea0003800000 */
[----:B------:R-:W1:Y:S02]  /*b100*/  QSPC.E.S P0, RZ, [R4+0x4] ;  /* 0x0000040004ff73aa */ /* 0x000e640000000500 */
[----:B-1----:R-:W-:Y:S05]  /*b110*/  @!P0 BRA `(.L_x_967) ;  /* 0x00000000001c8947 */ /* 0x002fea0003800000 */
[----:B------:R-:W-:-:S04]  /*b120*/  MOV R2, R4 ;  /* 0x0000000400027202 */ /* 0x000fc80000000f00 */
[----:B------:R-:W-:-:S07]  /*b130*/  MOV R0, R2 ;  /* 0x0000000200007202 */ /* 0x000fce0000000f00 */
.L_x_968:
[----:B------:R-:W0:Y:S02]  /*b140*/  LDS R2, [R0+0x4] ;  /* 0x0000040000027984 */ /* 0x000e240000000800 */
[----:B0-----:R-:W-:-:S05]  /*b150*/  HADD2 R3, R2, R89 ;  /* 0x0000005902037230 */ /* 0x001fca0000000000 */
[----:B------:R-:W0:Y:S02]  /*b160*/  ATOMS.CAST.SPIN P0, [R0+0x4], R2, R3 ;  /* 0x000004020000758d */ /* 0x000e240001800003 */
[----:B0-----:R-:W-:Y:S05]  /*b170*/  @!P0 BRA `(.L_x_968) ;  /* 0xfffffffc00f08947 */ /* 0x001fea000383ffff */
[----:B------:R-:W-:Y:S05]  /*b180*/  BRA `(.L_x_966) ;  /* 0x00000000000c7947 */ /* 0x000fea0003800000 */
.L_x_967:
[----:B------:R-:W0:Y:S02]  /*b190*/  LD.E R0, desc[UR12][R4.64+0x4] ;  /* 0x0000040c04007980 */ /* 0x000e24000c101900 */
[----:B0-----:R-:W-:-:S05]  /*b1a0*/  IADD3 R3, PT, PT, R89, R0, RZ ;  /* 0x0000000059037210 */ /* 0x001fca0007ffe0ff */
[----:B------:R1:W-:Y:S02]  /*b1b0*/  ST.E desc[UR12][R4.64+0x4], R3 ;  /* 0x0000040304007985 */ /* 0x0003e4000c10190c */
.L_x_966:
[----:B------:R-:W-:Y:S05]  /*b1c0*/  BSYNC.RECONVERGENT B0 ;  /* 0x0000000000007941 */ /* 0x000fea0003800200 */
.L_x_965:
        /* <DEDUP_REMOVED lines=14> */
.L_x_972:
[----:B------:R-:W0:Y:S02]  /*b2b0*/  LDS R2, [R0] ;  /* 0x0000000000027984 */ /* 0x000e240000000800 */
[----:B0-----:R-:W-:-:S05]  /*b2c0*/  HFMA2 R3, R2, 1, 1, R83 ;  /* 0x3c003c0002037831 */ /* 0x001fca0000000053 */
[----:B------:R-:W0:Y:S02]  /*b2d0*/  ATOMS.CAST.SPIN P0, [R0], R2, R3 ;  /* 0x000000020000758d */ /* 0x000e240001800003 */
[----:B0-----:R-:W-:Y:S05]  /*b2e0*/  @!P0 BRA `(.L_x_972) ;  /* 0xfffffffc00f08947 */ /* 0x001fea000383ffff */
[----:B------:R-:W-:Y:S05]  /*b2f0*/  BRA `(.L_x_970) ;  /* 0x00000000000c7947 */ /* 0x000fea0003800000 */
.L_x_971:
[----:B------:R-:W2:Y:S02]  /*b300*/  LD.E R0, desc[UR12][R4.64] ;  /* 0x0000000c04007980 */ /* 0x000ea4000c101900 */
[----:B--2---:R-:W-:-:S05]  /*b310*/  IADD3 R3, PT, PT, R83, R0, RZ ;  /* 0x0000000053037210 */ /* 0x004fca0007ffe0ff */
[----:B------:R0:W-:Y:S02]  /*b320*/  ST.E desc[UR12][R4.64], R3 ;  /* 0x0000000304007985 */ /* 0x0001e4000c10190c */
.L_x_970:
[----:B------:R-:W-:Y:S05]  /*b330*/  BSYNC.RECONVERGENT B0 ;  /* 0x0000000000007941 */ /* 0x000fea0003800200 */
.L_x_969:
[----:B------:R1:W-:Y:S01]  /*b340*/  ATOM.E.ADD.F16x2.RN.STRONG.GPU P0, RZ, desc[UR12][R4.64+0x4], R7 ;  /* 0x8000040704ff79a2 */ /* 0x0003e2000c10e10c */
[----:B------:R-:W-:Y:S04]  /*b350*/  BSSY.RECONVERGENT B0, `(.L_x_973) ;  /* 0x000000e000007945 */ /* 0x000fe80003800200 */
[----:B-1----:R-:W-:Y:S05]  /*b360*/  @P0 BRA `(.L_x_974) ;  /* 0x0000000000300947 */ /* 0x002fea0003800000 */
[----:B------:R-:W1:Y:S02]  /*b370*/  QSPC.E.S P0, RZ, [R4+0x4] ;  /* 0x0000040004ff73aa */ /* 0x000e640000000500 */
[----:B-1----:R-:W-:Y:S05]  /*b380*/  @!P0 BRA `(.L_x_975) ;  /* 0x00000000001c8947 */ /* 0x002fea0003800000 */
[----:B------:R-:W-:-:S04]  /*b390*/  MOV R2, R4 ;  /* 0x0000000400027202 */ /* 0x000fc80000000f00 */
[----:B------:R-:W-:-:S07]  /*b3a0*/  MOV R0, R2 ;  /* 0x0000000200007202 */ /* 0x000fce0000000f00 */
.L_x_976:
[----:B------:R-:W0:Y:S02]  /*b3b0*/  LDS R2, [R0+0x4] ;  /* 0x0000040000027984 */ /* 0x000e240000000800 */
[----:B0-----:R-:W-:-:S05]  /*b3c0*/  HADD2 R3, R2, R7 ;  /* 0x0000000702037230 */ /* 0x001fca0000000000 */
[----:B------:R-:W0:Y:S02]  /*b3d0*/  ATOMS.CAST.SPIN P0, [R0+0x4], R2, R3 ;  /* 0x000004020000758d */ /* 0x000e240001800003 */
[----:B0-----:R-:W-:Y:S05]  /*b3e0*/  @!P0 BRA `(.L_x_976) ;  /* 0xfffffffc00f08947 */ /* 0x001fea000383ffff */
[----:B------:R-:W-:Y:S05]  /*b3f0*/  BRA `(.L_x_974) ;  /* 0x00000000000c7947 */ /* 0x000fea0003800000 */
.L_x_975:
[----:B------:R-:W0:Y:S02]  /*b400*/  LD.E R0, desc[UR12][R4.64+0x4] ;  /* 0x0000040c04007980 */ /* 0x000e24000c101900 */
[----:B0-----:R-:W-:-:S05]  /*b410*/  IADD3 R3, PT, PT, R7, R0, RZ ;  /* 0x0000000007037210 */ /* 0x001fca0007ffe0ff */
[----:B------:R1:W-:Y:S02]  /*b420*/  ST.E desc[UR12][R4.64+0x4], R3 ;  /* 0x0000040304007985 */ /* 0x0003e4000c10190c */
.L_x_974:
[----:B------:R-:W-:Y:S05]  /*b430*/  BSYNC.RECONVERGENT B0 ;  /* 0x0000000000007941 */ /* 0x000fea0003800200 */
.L_x_973:
        /* <DEDUP_REMOVED lines=14> */
.L_x_980:
[----:B------:R-:W0:Y:S02]  /*b520*/  LDS R2, [R0] ;  /* 0x0000000000027984 */ /* 0x000e240000000800 */
[----:B0-----:R-:W-:-:S05]  /*b530*/  HFMA2 R3, R2, 1, 1, R81 ;  /* 0x3c003c0002037831 */ /* 0x001fca0000000051 */
[----:B------:R-:W0:Y:S02]  /*b540*/  ATOMS.CAST.SPIN P0, [R0], R2, R3 ;  /* 0x000000020000758d */ /* 0x000e240001800003 */
[----:B0-----:R-:W-:Y:S05]  /*b550*/  @!P0 BRA `(.L_x_980) ;  /* 0xfffffffc00f08947 */ /* 0x001fea000383ffff */
[----:B------:R-:W-:Y:S05]  /*b560*/  BRA `(.L_x_978) ;  /* 0x00000000000c7947 */ /* 0x000fea0003800000 */
.L_x_979:
[----:B------:R-:W2:Y:S02]  /*b570*/  LD.E R0, desc[UR12][R4.64] ;  /* 0x0000000c04007980 */ /* 0x000ea4000c101900 */
[----:B--2---:R-:W-:-:S05]  /*b580*/  IADD3 R3, PT, PT, R81, R0, RZ ;  /* 0x0000000051037210 */ /* 0x004fca0007ffe0ff */
[----:B------:R0:W-:Y:S02]  /*b590*/  ST.E desc[UR12][R4.64], R3 ;  /* 0x0000000304007985 */ /* 0x0001e4000c10190c */
.L_x_978:
[----:B------:R-:W-:Y:S05]  /*b5a0*/  BSYNC.RECONVERGENT B0 ;  /* 0x0000000000007941 */ /* 0x000fea0003800200 */
.L_x_977:
[----:B------:R1:W-:Y:S02]  /*b5b0*/  ATOM.E.ADD.F16x2.RN.STRONG.GPU P0, RZ, desc[UR12][R4.64+0x4], R7 ;  /* 0x8000040704ff79a2 */ /* 0x0003e4000c10e10c */
[----:B-1----:R-:W-:Y:S05]  /*b5c0*/  @P0 EXIT ;  /* 0x000000000000094d */ /* 0x002fea0003800000 */
[----:B------:R-:W1:Y:S02]  /*b5d0*/  QSPC.E.S P0, RZ, [R4+0x4] ;  /* 0x0000040004ff73aa */ /* 0x000e640000000500 */
[----:B-1----:R-:W-:Y:S05]  /*b5e0*/  @!P0 BRA `(.L_x_981) ;  /* 0x00000000001c8947 */ /* 0x002fea0003800000 */
[----:B------:R-:W-:-:S04]  /*b5f0*/  MOV R2, R4 ;  /* 0x0000000400027202 */ /* 0x000fc80000000f00 */
[----:B------:R-:W-:-:S07]  /*b600*/  MOV R0, R2 ;  /* 0x0000000200007202 */ /* 0x000fce0000000f00 */
.L_x_982:
[----:B------:R-:W0:Y:S02]  /*b610*/  LDS R2, [R0+0x4] ;  /* 0x0000040000027984 */ /* 0x000e240000000800 */
[----:B0-----:R-:W-:-:S05]  /*b620*/  HADD2 R3, R2, R7 ;  /* 0x0000000702037230 */ /* 0x001fca0000000000 */
[----:B------:R-:W0:Y:S02]  /*b630*/  ATOMS.CAST.SPIN P0, [R0+0x4], R2, R3 ;  /* 0x000004020000758d */ /* 0x000e240001800003 */
[----:B0-----:R-:W-:Y:S05]  /*b640*/  @!P0 BRA `(.L_x_982) ;  /* 0xfffffffc00f08947 */ /* 0x001fea000383ffff */
[----:B------:R-:W-:Y:S05]  /*b650*/  EXIT ;  /* 0x000000000000794d */ /* 0x000fea0003800000 */
.L_x_981:
[----:B------:R-:W0:Y:S02]  /*b660*/  LD.E R0, desc[UR12][R4.64+0x4] ;  /* 0x0000040c04007980 */ /* 0x000e24000c101900 */
[----:B0-----:R-:W-:-:S05]  /*b670*/  IADD3 R3, PT, PT, R7, R0, RZ ;  /* 0x0000000007037210 */ /* 0x001fca0007ffe0ff */
[----:B------:R-:W-:Y:S01]  /*b680*/  ST.E desc[UR12][R4.64+0x4], R3 ;  /* 0x0000040304007985 */ /* 0x000fe2000c10190c */
[----:B------:R-:W-:Y:S05]  /*b690*/  EXIT ;  /* 0x000000000000794d */ /* 0x000fea0003800000 */
.L_x_983:
        /* <DEDUP_REMOVED lines=14> */
.L_x_3927:


//--------------------- .text._Z23gemm_half_q_half_kernelILi4ELi8ELb1ELb1ELi32EEvPK6__halfPKjS4_S2_PS0_iiiiPKtS7_iiiiiibS2_i --------------------------
	.section	.text._Z23gemm_half_q_half_kernelILi4ELi8ELb1ELb1ELi32EEvPK6__halfPKjS4_S2_PS0_iiiiPKtS7_iiiiiibS2_i,"ax",@progbits
	.align	128
        .global         _Z23gemm_half_q_half_kernelILi4ELi8ELb1ELb1ELi32EEvPK6__halfPKjS4_S2_PS0_iiiiPKtS7_iiiiiibS2_i
        .type           _Z23gemm_half_q_half_kernelILi4ELi8ELb1ELb1ELi32EEvPK6__halfPKjS4_S2_PS0_iiiiPKtS7_iiiiiibS2_i,@function
        .size           _Z23gemm_half_q_half_kernelILi4ELi8ELb1ELb1ELi32EEvPK6__halfPKjS4_S2_PS0_iiiiPKtS7_iiiiiibS2_i,(.L_x_3928 - _Z23gemm_half_q_half_kernelILi4ELi8ELb1ELb1ELi32EEvPK6__halfPKjS4_S2_PS0_iiiiPKtS7_iiiiiibS2_i)
        .other          _Z23gemm_half_q_half_kernelILi4ELi8ELb1ELb1ELi32EEvPK6__halfPKjS4_S2_PS0_iiiiPKtS7_iiiiiibS2_i,@"STO_CUDA_ENTRY STV_DEFAULT"
_Z23gemm_half_q_half_kernelILi4ELi8ELb1ELb1ELi32EEvPK6__halfPKjS4_S2_PS0_iiiiPKtS7_iiiiiibS2_i:
.text._Z23gemm_half_q_half_kernelILi4ELi8ELb1ELb1ELi32EEvPK6__halfPKjS4_S2_PS0_iiiiPKtS7_iiiiiibS2_i:
        /* <DEDUP_REMOVED lines=17> */
[----:B---3--:R-:W-:-:S13]  /*0110*/  R2UR UR8, R4 ;  /* 0x00000000040872ca */ /* 0x008fda00000e0000 */
[----:B------:R-:W-:Y:S01]  /*0120*/  MOV R6, UR8 ;  /* 0x0000000800067c02 */ /* 0x000fe20008000f00 */
[----:B012-4-:R-:W-:Y:S06]  /*0130*/  @!P1 BRA `(.L_x_984) ;  /* 0x00000000003c9947 */ /* 0x017fec0003800000 */
[----:B------:R-:W0:Y:S08]  /*0140*/  LDC R9, c[0x0][0x3f0] ;  /* 0x0000fc00ff097b82 */ /* 0x000e300000000800 */
[----:B------:R-:W0:Y:S02]  /*0150*/  LDC.64 R4, c[0x0][0x3e8] ;  /* 0x0000fa00ff047b82 */ /* 0x000e240000000a00 */
[----:B0-----:R-:W-:-:S05]  /*0160*/  IMAD.WIDE R4, R9, 0x2, R4 ;  /* 0x0000000209047825 */ /* 0x001fca00078e0204 */
[----:B------:R-:W2:Y:S01]  /*0170*/  LDG.E.U16 R35, desc[UR6][R4.64] ;  /* 0x0000000604237981 */ /* 0x000ea2000c1e1500 */
[----:B------:R-:W-:Y:S02]  /*0180*/  ISETP.NE.AND P0, PT, R38, 0x2, PT ;  /* 0x000000022600780c */ /* 0x000fe40003f05270 */
[----:B--2---:R-:W-:-:S11]  /*0190*/  LOP3.LUT R6, R35, UR8, RZ, 0xfc, !PT ;  /* 0x0000000823067c12 */ /* 0x004fd6000f8efcff */
        /* <DEDUP_REMOVED lines=9> */
.L_x_984:
[----:B------:R-:W-:Y:S02]  /*0230*/  PRMT R4, R6, 0x9910, RZ ;  /* 0x0000991006047816 */ /* 0x000fe400000000ff */
[----:B------:R-:W-:Y:S02]  /*0240*/  SHF.L.U32 R6, R2, 0x5, RZ ;  /* 0x0000000502067819 */ /* 0x000fe400000006ff */
[----:B------:R-:W-:Y:S02]  /*0250*/  ISETP.NE.AND P0, PT, R4, RZ, PT ;  /* 0x000000ff0400720c */ /* 0x000fe40003f05270 */
[----:B------:R-:W-:-:S11]  /*0260*/  VIADDMNMX R8, R6, 0x20, R7, PT ;  /* 0x0000002006087846 */ /* 0x000fd60003800107 */
[----:B------:R-:W-:Y:S05]  /*0270*/  @!P0 EXIT ;  /* 0x000000000000894d */ /* 0x000fea0003800000 */
[----:B------:R-:W-:Y:S01]  /*0280*/  IADD3 R19, PT, PT, R6, R3, RZ ;  /* 0x0000000306137210 */ /* 0x000fe20007ffe0ff */
[----:B------:R-:W-:Y:S01]  /*0290*/  BSSY.RECONVERGENT B0, `(.L_x_985) ;  /* 0x00000b7000007945 */ /* 0x000fe20003800200 */
[----:B------:R-:W-:Y:S02]  /*02a0*/  SHF.L.U32 R4, R34, 0x7, RZ ;  /* 0x0000000722047819 */ /* 0x000fe400000006ff */
[----:B------:R-:W-:Y:S02]  /*02b0*/  ISETP.GE.AND P0, PT, R19, R8, PT ;  /* 0x000000081300720c */ /* 0x000fe40003f06270 */
[----:B------:R-:W-:Y:S02]  /*02c0*/  VIMNMX.U32 R5, PT, PT, R38, 0x4, PT ;  /* 0x0000000426057848 */ /* 0x000fe40003fe0000 */
[----:B------:R-:W-:-:S09]  /*02d0*/  LEA R9, R3, R4, 0x2 ;  /* 0x0000000403097211 */ /* 0x000fd200078e10ff */
        /* <DEDUP_REMOVED lines=22> */
[----:B------:R-:W-:Y:S02]  /*0440*/  IADD3 R20, PT, PT, R16, 0x40, RZ ;  /* 0x0000004010147810 */ /* 0x000fe40007ffe0ff */
[----:B------:R-:W-:-:S09]  /*0450*/  IADD3 R14, PT, PT, R12, R7, RZ ;  /* 0x000000070c0e7210 */ /* 0x000fd20007ffe0ff */
[----:B------:R-:W-:Y:S05]  /*0460*/  @P0 BRA `(.L_x_988) ;  /* 0x0000000000ec0947 */ /* 0x000fea0003800000 */
[----:B------:R-:W-:Y:S02]  /*0470*/  IADD3 R10, PT, PT, RZ, -R18, RZ ;  /* 0x80000012ff0a7210 */ /* 0x000fe40007ffe0ff */
[----:B------:R-:W-:Y:S02]  /*0480*/  PLOP3.LUT P0, PT, PT, PT, PT, 0x80, 0x8 ;  /* 0x000000000008781c */ /* 0x000fe40003f0f070 */
[----:B------:R-:W-:-:S13]  /*0490*/  ISETP.GT.AND P2, PT, R10, 0x3, PT ;  /* 0x000000030a00780c */ /* 0x000fda0003f44270 */
[----:B------:R-:W-:Y:S05]  /*04a0*/  @!P2 BRA `(.L_x_989) ;  /* 0x000000000084a947 */ /* 0x000fea0003800000 */
[----:B------:R-:W-:-:S13]  /*04b0*/  PLOP3.LUT P0, PT, PT, PT, PT, 0x8, 0x80 ;  /* 0x000000000080781c */ /* 0x000fda0003f0e170 */
.L_x_990:
[-C--:B------:R-:W-:Y:S02]  /*04c0*/  IADD3 R10, PT, PT, R14, R7.reuse, RZ ;  /* 0x000000070e0a7210 */ /* 0x080fe40007ffe0ff */
[----:B-1----:R-:W-:Y:S02]  /*04d0*/  IADD3 R11, P2, PT, R19, R14, RZ ;  /* 0x0000000e130b7210 */ /* 0x002fe40007f5e0ff */
[----:B------:R-:W-:Y:S02]  /*04e0*/  IADD3 R12, PT, PT, R10, R7, RZ ;  /* 0x000000070a0c7210 */ /* 0x000fe40007ffe0ff */
[----:B------:R-:W-:Y:S02]  /*04f0*/  LEA.HI.X.SX32 R16, R14, RZ, 0x1, P2 ;  /* 0x000000ff0e107211 */ /* 0x000fe400010f0eff */
[----:B------:R-:W-:Y:S02]  /*0500*/  LEA R14, P2, R11, UR4, 0x1 ;  /* 0x000000040b0e7c11 */ /* 0x000fe4000f8408ff */
[----:B------:R-:W-:-:S02]  /*0510*/  IADD3 R17, P3, PT, R19, R10, RZ ;  /* 0x0000000a13117210 */ /* 0x000fc40007f7e0ff */
[----:B------:R-:W-:Y:S02]  /*0520*/  IADD3 R22, PT, PT, R12, R7, RZ ;  /* 0x000000070c167210 */ /* 0x000fe40007ffe0ff */
[----:B------:R-:W-:Y:S02]  /*0530*/  LEA.HI.X R15, R11, UR5, R16, 0x1, P2 ;  /* 0x000000050b0f7c11 */ /* 0x000fe400090f0c10 */
[----:B------:R-:W-:Y:S02]  /*0540*/  IADD3 R13, P4, PT, R19, R12, RZ ;  /* 0x0000000c130d7210 */ /* 0x000fe40007f9e0ff */
[----:B------:R-:W-:Y:S02]  /*0550*/  LEA.HI.X.SX32 R10, R10, RZ, 0x1, P3 ;  /* 0x000000ff0a0a7211 */ /* 0x000fe400018f0eff */
[----:B------:R-:W-:Y:S01]  /*0560*/  LEA R16, P2, R17, UR4, 0x1 ;  /* 0x0000000411107c11 */ /* 0x000fe2000f8408ff */
[----:B------:R0:W2:Y:S01]  /*0570*/  LDG.E.U16.CONSTANT R15, desc[UR6][R14.64] ;  /* 0x000000060e0f7981 */ /* 0x0000a2000c1e9500 */
[----:B------:R-:W-:-:S02]  /*0580*/  IADD3 R11, P5, PT, R19, R22, RZ ;  /* 0x00000016130b7210 */ /* 0x000fc40007fbe0ff */
[----:B------:R-:W-:Y:S02]  /*0590*/  LEA.HI.X.SX32 R26, R12, RZ, 0x1, P4 ;  /* 0x000000ff0c1a7211 */ /* 0x000fe400020f0eff */
[----:B------:R-:W-:Y:S02]  /*05a0*/  LEA.HI.X R17, R17, UR5, R10, 0x1, P2 ;  /* 0x0000000511117c11 */ /* 0x000fe400090f0c0a */
[----:B------:R-:W-:Y:S02]  /*05b0*/  LEA R12, P3, R13, UR4, 0x1 ;  /* 0x000000040d0c7c11 */ /* 0x000fe4000f8608ff */
[----:B------:R-:W-:Y:S02]  /*05c0*/  LEA.HI.X.SX32 R24, R22, RZ, 0x1, P5 ;  /* 0x000000ff16187211 */ /* 0x000fe400028f0eff */
[----:B------:R-:W-:Y:S01]  /*05d0*/  LEA R10, P2, R11, UR4, 0x1 ;  /* 0x000000040b0a7c11 */ /* 0x000fe2000f8408ff */
[----:B------:R-:W3:Y:S01]  /*05e0*/  LDG.E.U16.CONSTANT R17, desc[UR6][R16.64] ;  /* 0x0000000610117981 */ /* 0x000ee2000c1e9500 */
[----:B------:R-:W-:-:S02]  /*05f0*/  LEA.HI.X R13, R13, UR5, R26, 0x1, P3 ;  /* 0x000000050d0d7c11 */ /* 0x000fc400098f0c1a */
[----:B------:R-:W-:-:S04]  /*0600*/  LEA.HI.X R11, R11, UR5, R24, 0x1, P2 ;  /* 0x000000050b0b7c11 */ /* 0x000fc800090f0c18 */
[----:B------:R-:W4:Y:S04]  /*0610*/  LDG.E.U16.CONSTANT R13, desc[UR6][R12.64] ;  /* 0x000000060c0d7981 */ /* 0x000f28000c1e9500 */
[----:B------:R-:W5:Y:S01]  /*0620*/  LDG.E.U16.CONSTANT R11, desc[UR6][R10.64] ;  /* 0x000000060a0b7981 */ /* 0x000f62000c1e9500 */
[----:B------:R-:W-:-:S04]  /*0630*/  IADD3 R18, PT, PT, R18, 0x4, RZ ;  /* 0x0000000412127810 */ /* 0x000fc80007ffe0ff */
[----:B------:R-:W-:Y:S02]  /*0640*/  ISETP.GE.AND P2, PT, R18, -0x3, PT ;  /* 0xfffffffd1200780c */ /* 0x000fe40003f46270 */
[----:B0-----:R-:W-:Y:S01]  /*0650*/  IADD3 R14, PT, PT, R22, R7, RZ ;  /* 0x00000007160e7210 */ /* 0x001fe20007ffe0ff */
[----:B--2---:R-:W-:Y:S04]  /*0660*/  STS.U16 [R20], R15 ;  /* 0x0000000f14007388 */ /* 0x004fe80000000400 */
[----:B---3--:R-:W-:Y:S04]  /*0670*/  STS.U16 [R20+0x40], R17 ;  /* 0x0000401114007388 */ /* 0x008fe80000000400 */
[----:B----4-:R-:W-:Y:S04]  /*0680*/  STS.U16 [R20+0x80], R13 ;  /* 0x0000800d14007388 */ /* 0x010fe80000000400 */
[----:B-----5:R0:W-:Y:S02]  /*0690*/  STS.U16 [R20+0xc0], R11 ;  /* 0x0000c00b14007388 */ /* 0x0201e40000000400 */
[----:B0-----:R-:W-:Y:S01]  /*06a0*/  IADD3 R20, PT, PT, R20, 0x100, RZ ;  /* 0x0000010014147810 */ /* 0x001fe20007ffe0ff */
[----:B------:R-:W-:Y:S06]  /*06b0*/  @!P2 BRA `(.L_x_990) ;  /* 0xfffffffc0080a947 */ /* 0x000fec000383ffff */
.L_x_989:
[----:B------:R-:W-:-:S04]  /*06c0*/  IADD3 R10, PT, PT, RZ, -R18, RZ ;  /* 0x80000012ff0a7210 */ /* 0x000fc80007ffe0ff */
[----:B------:R-:W-:-:S13]  /*06d0*/  ISETP.GT.AND P2, PT, R10, 0x1, PT ;  /* 0x000000010a00780c */ /* 0x000fda0003f44270 */
[----:B------:R-:W-:Y:S05]  /*06e0*/  @!P2 BRA `(.L_x_991) ;  /* 0x000000000044a947 */ /* 0x000fea0003800000 */
[C---:B-1----:R-:W-:Y:S02]  /*06f0*/  IADD3 R16, PT, PT, R14.reuse, R7, RZ ;  /* 0x000000070e107210 */ /* 0x042fe40007ffe0ff */
        /* <DEDUP_REMOVED lines=16> */
.L_x_991:
[----:B------:R-:W-:-:S13]  /*0800*/  ISETP.EQ.AND P2, PT, R18, RZ, PT ;  /* 0x000000ff1200720c */ /* 0x000fda0003f42270 */
[----:B------:R-:W-:Y:S05]  /*0810*/  @!P0 BRA P2, `(.L_x_986) ;  /* 0x0000000400788947 */ /* 0x000fea0001000000 */
.L_x_988:
[----:B-1----:R-:W-:-:S04]  /*0820*/  IADD3 R11, P0, PT, R19, R14, RZ ;  /* 0x0000000e130b7210 */ /* 0x002fc80007f1e0ff */
        /* <DEDUP_REMOVED lines=11> */
.L_x_987:
[----:B------:R-:W-:-:S04]  /*08e0*/  LEA R10, P0, R19, UR10, 0x1 ;  /* 0x0000000a130a7c11 */ /* 0x000fc8000f8008ff */
[----:B------:R-:W-:Y:S02]  /*08f0*/  LEA.HI.X R11, R19, UR11, RZ, 0x1, P0 ;  /* 0x0000000b130b7c11 */ /* 0x000fe400080f0cff */
[----:B------:R-:W-:Y:S01]  /*0900*/  IADD3 R20, PT, PT, RZ, -R5, RZ ;  /* 0x80000005ff147210 */ /* 0x000fe20007ffe0ff */
[----:B------:R-:W-:Y:S01]  /*0910*/  IMAD R14, R0, R7, RZ ;  /* 0x00000007000e7224 */ /* 0x000fe200078e02ff */
[----:B------:R-:W0:Y:S01]  /*0920*/  LDCU.64 UR10, c[0x0][0x380] ;  /* 0x00007000ff0a77ac */ /* 0x000e220008000a00 */
[----:B------:R1:W5:Y:S01]  /*0930*/  LDG.E.U16.CONSTANT R17, desc[UR6][R10.64] ;  /* 0x000000060a117981 */ /* 0x000362000c1e9500 */
[----:B------:R-:W-:Y:S02]  /*0940*/  ISETP.GE.AND P0, PT, R20, RZ, PT ;  /* 0x000000ff1400720c */ /* 0x000fe40003f06270 */
[----:B------:R-:W-:-:S11]  /*0950*/  SHF.L.U32 R14, R14, 0x2, RZ ;  /* 0x000000020e0e7819 */ /* 0x000fd600000006ff */
        /* <DEDUP_REMOVED lines=8> */
.L_x_994:
[-C--:B------:R-:W-:Y:S02]  /*09e0*/  IADD3 R10, PT, PT, R14, R7.reuse, RZ ;  /* 0x000000070e0a7210 */ /* 0x080fe40007ffe0ff */
[----:B-----5:R-:W-:Y:S02]  /*09f0*/  IADD3 R11, P2, PT, R17, R14, RZ ;  /* 0x0000000e110b7210 */ /* 0x020fe40007f5e0ff */
[----:B------:R-:W-:Y:S02]  /*0a00*/  IADD3 R12, PT, PT, R10, R7, RZ ;  /* 0x000000070a0c7210 */ /* 0x000fe40007ffe0ff */
[----:B------:R-:W-:Y:S02]  /*0a10*/  LEA.HI.X.SX32 R18, R14, RZ, 0x1, P2 ;  /* 0x000000ff0e127211 */ /* 0x000fe400010f0eff */
[----:B-1----:R-:W-:Y:S02]  /*0a20*/  LEA R14, P2, R11, UR4, 0x1 ;  /* 0x000000040b0e7c11 */ /* 0x002fe4000f8408ff */
        /* <DEDUP_REMOVED lines=17> */
[----:B------:R-:W4:Y:S01]  /*0b40*/  LDG.E.U16.CONSTANT R11, desc[UR6][R10.64] ;  /* 0x000000060a0b7981 */ /* 0x000f22000c1e9500 */
[----:B------:R-:W-:-:S04]  /*0b50*/  IADD3 R20, PT, PT, R20, 0x4, RZ ;  /* 0x0000000414147810 */ /* 0x000fc80007ffe0ff */
[----:B------:R-:W-:Y:S02]  /*0b60*/  ISETP.GE.AND P2, PT, R20, -0x3, PT ;  /* 0xfffffffd1400780c */ /* 0x000fe40003f46270 */
[----:B-1----:R-:W-:Y:S01]  /*0b70*/  IADD3 R14, PT, PT, R22, R7, RZ ;  /* 0x00000007160e7210 */ /* 0x002fe20007ffe0ff */
[----:B--2---:R-:W-:Y:S04]  /*0b80*/  STS.U16 [R16], R15 ;  /* 0x0000000f10007388 */ /* 0x004fe80000000400 */
[----:B---3--:R-:W-:Y:S04]  /*0b90*/  STS.U16 [R16+0x40], R19 ;  /* 0x0000401310007388 */ /* 0x008fe80000000400 */
[----:B----4-:R-:W-:Y:S04]  /*0ba0*/  STS.U16 [R16+0x80], R13 ;  /* 0x0000800d10007388 */ /* 0x010fe80000000400 */
[----:B------:R1:W-:Y:S02]  /*0bb0*/  STS.U16 [R16+0xc0], R11 ;  /* 0x0000c00b10007388 */ /* 0x0003e40000000400 */
[----:B-1----:R-:W-:Y:S01]  /*0bc0*/  IADD3 R16, PT, PT, R16, 0x100, RZ ;  /* 0x0000010010107810 */ /* 0x002fe20007ffe0ff */
[----:B------:R-:W-:Y:S06]  /*0bd0*/  @!P2 BRA `(.L_x_994) ;  /* 0xfffffffc0080a947 */ /* 0x000fec000383ffff */
.L_x_993:
[----:B------:R-:W-:-:S04]  /*0be0*/  IADD3 R10, PT, PT, RZ, -R20, RZ ;  /* 0x80000014ff0a7210 */ /* 0x000fc80007ffe0ff */
        /* <DEDUP_REMOVED lines=19> */
[----:B-1----:R-:W-:-:S07]  /*0d20*/  IADD3 R16, PT, PT, R16, 0x80, RZ ;  /* 0x0000008010107810 */ /* 0x002fce0007ffe0ff */
.L_x_995:
[----:B------:R-:W-:-:S13]  /*0d30*/  ISETP.NE.OR P0, PT, R20, RZ, P0 ;  /* 0x000000ff1400720c */ /* 0x000fda0000705670 */
[----:B------:R-:W-:Y:S05]  /*0d40*/  @!P0 BRA `(.L_x_986) ;  /* 0x00000000002c8947 */ /* 0x000fea0003800000 */
.L_x_992:
[----:B-----5:R-:W-:-:S04]  /*0d50*/  IADD3 R11, P0, PT, R17, R14, RZ ;  /* 0x0000000e110b7210 */ /* 0x020fc80007f1e0ff */
[----:B------:R-:W-:Y:S02]  /*0d60*/  LEA.HI.X.SX32 R12, R14, RZ, 0x1, P0 ;  /* 0x000000ff0e0c7211 */ /* 0x000fe400000f0eff */
[----:B0-----:R-:W-:-:S04]  /*0d70*/  LEA R10, P0, R11, UR10, 0x1 ;  /* 0x0000000a0b0a7c11 */ /* 0x001fc8000f8008ff */
        /* <DEDUP_REMOVED lines=8> */
.L_x_986:
[----:B0-----:R-:W-:Y:S05]  /*0e00*/  BSYNC.RECONVERGENT B0 ;  /* 0x0000000000007941 */ /* 0x001fea0003800200 */
.L_x_985:
[----:B------:R-:W0:Y:S02]  /*0e10*/  LDCU UR9, c[0x0][0x3ac] ;  /* 0x00007580ff0977ac */ /* 0x000e240008000800 */
[----:B0-----:R-:W-:-:S13]  /*0e20*/  ISETP.GE.AND P0, PT, R9, UR9, PT ;  /* 0x0000000909007c0c */ /* 0x001fda000bf06270 */
[----:B------:R-:W-:Y:S05]  /*0e30*/  @P0 EXIT ;  /* 0x000000000000094d */ /* 0x000fea0003800000 */
[----:B------:R-:W0:Y:S02]  /*0e40*/  LDCU.U8 UR4, c[0x0][0x3e0] ;  /* 0x00007c00ff0477ac */ /* 0x000e240008000000 */
[----:B0-----:R-:W-:-:S06]  /*0e50*/  UPRMT UR4, UR4, 0x8880, URZ ;  /* 0x0000888004047896 */ /* 0x001fcc00080000ff */
[----:B------:R-:W-:-:S04]  /*0e60*/  ISETP.NE.AND P0, PT, RZ, UR4, PT ;  /* 0x00000004ff007c0c */ /* 0x000fc8000bf05270 */
[----:B------:R-:W-:-:S13]  /*0e70*/  ISETP.NE.OR P0, PT, R2, RZ, !P0 ;  /* 0x000000ff0200720c */ /* 0x000fda0004705670 */
[----:B------:R-:W-:Y:S05]  /*0e80*/  @P0 BRA `(.L_x_996) ;  /* 0x0000000000c00947 */ /* 0x000fea0003800000 */
[----:B------:R-:W-:Y:S01]  /*0e90*/  IADD3 R18, PT, PT, RZ, -R5, RZ ;  /* 0x80000005ff127210 */ /* 0x000fe20007ffe0ff */
[----:B------:R-:W-:-:S03]  /*0ea0*/  IMAD R5, R0, UR9, RZ ;  /* 0x0000000900057c24 */ /* 0x000fc6000f8e02ff */
[----:B------:R-:W-:Y:S02]  /*0eb0*/  ISETP.GE.AND P0, PT, R18, RZ, PT ;  /* 0x000000ff1200720c */ /* 0x000fe40003f06270 */
[----:B------:R-:W-:-:S04]  /*0ec0*/  LEA R4, R5, R4, 0x2 ;  /* 0x0000000405047211 */ /* 0x000fc800078e10ff */
[----:B------:R-:W-:-:S07]  /*0ed0*/  LEA R19, R3, R4, 0x2 ;  /* 0x0000000403137211 */ /* 0x000fce00078e10ff */
[----:B------:R-:W-:Y:S05]  /*0ee0*/  @P0 BRA `(.L_x_997) ;  /* 0x00000000008c0947 */ /* 0x000fea0003800000 */
[----:B------:R-:W-:Y:S02]  /*0ef0*/  IADD3 R4, PT, PT, RZ, -R18, RZ ;  /* 0x80000012ff047210 */ /* 0x000fe40007ffe0ff */
[----:B------:R-:W-:Y:S02]  /*0f00*/  PLOP3.LUT P0, PT, PT, PT, PT, 0x80, 0x8 ;  /* 0x000000000008781c */ /* 0x000fe40003f0f070 */
[----:B------:R-:W-:-:S13]  /*0f10*/  ISETP.GT.AND P2, PT, R4, 0x3, PT ;  /* 0x000000030400780c */ /* 0x000fda0003f44270 */
[----:B------:R-:W-:Y:S05]  /*0f20*/  @!P2 BRA `(.L_x_998) ;  /* 0x000000000044a947 */ /* 0x000fea0003800000 */
[----:B-1---5:R-:W0:Y:S01]  /*0f30*/  LDC.64 R16, c[0x0][0x3a0] ;  /* 0x0000e800ff107b82 */ /* 0x022e220000000a00 */
[----:B------:R-:W-:-:S13]  /*0f40*/  PLOP3.LUT P0, PT, PT, PT, PT, 0x8, 0x80 ;  /* 0x000000000080781c */ /* 0x000fda0003f0e170 */
.L_x_999:
[C---:B--2---:R-:W-:Y:S01]  /*0f50*/  IADD3 R11, PT, PT, R19.reuse, UR9, RZ ;  /* 0x00000009130b7c10 */ /* 0x044fe2000fffe0ff */
[--C-:B0-----:R-:W-:Y:S01]  /*0f60*/  IMAD.WIDE R4, R19, 0x2, R16.reuse ;  /* 0x0000000213047825 */ /* 0x101fe200078e0210 */
[----:B------:R-:W-:Y:S02]  /*0f70*/  IADD3 R18, PT, PT, R18, 0x4, RZ ;  /* 0x0000000412127810 */ /* 0x000fe40007ffe0ff */
[C---:B------:R-:W-:Y:S01]  /*0f80*/  IADD3 R13, PT, PT, R11.reuse, UR9, RZ ;  /* 0x000000090b0d7c10 */ /* 0x040fe2000fffe0ff */
[--C-:B------:R-:W-:Y:S01]  /*0f90*/  IMAD.WIDE R10, R11, 0x2, R16.reuse ;  /* 0x000000020b0a7825 */ /* 0x100fe200078e0210 */
[----:B------:R2:W-:Y:S01]  /*0fa0*/  STG.E.64 desc[UR6][R4.64], RZ ;  /* 0x000000ff04007986 */ /* 0x0005e2000c101b06 */
[----:B------:R-:W-:Y:S02]  /*0fb0*/  ISETP.GE.AND P2, PT, R18, -0x3, PT ;  /* 0xfffffffd1200780c */ /* 0x000fe40003f46270 */
[C---:B------:R-:W-:Y:S01]  /*0fc0*/  IADD3 R21, PT, PT, R13.reuse, UR9, RZ ;  /* 0x000000090d157c10 */ /* 0x040fe2000fffe0ff */
[--C-:B------:R-:W-:Y:S01]  /*0fd0*/  IMAD.WIDE R12, R13, 0x2, R16.reuse ;  /* 0x000000020d0c7825 */ /* 0x100fe200078e0210 */
[----:B------:R2:W-:Y:S02]  /*0fe0*/  STG.E.64 desc[UR6][R10.64], RZ ;  /* 0x000000ff0a007986 */ /* 0x0005e4000c101b06 */
[C---:B------:R-:W-:Y:S01]  /*0ff0*/  IADD3 R19, PT, PT, R21.reuse, UR9, RZ ;  /* 0x0000000915137c10 */ /* 0x040fe2000fffe0ff */
[----:B------:R-:W-:Y:S01]  /*1000*/  IMAD.WIDE R14, R21, 0x2, R16 ;  /* 0x00000002150e7825 */ /* 0x000fe200078e0210 */
[----:B------:R2:W-:Y:S04]  /*1010*/  STG.E.64 desc[UR6][R12.64], RZ ;  /* 0x000000ff0c007986 */ /* 0x0005e8000c101b06 */
[----:B------:R2:W-:Y:S01]  /*1020*/  STG.E.64 desc[UR6][R14.64], RZ ;  /* 0x000000ff0e007986 */ /* 0x0005e2000c101b06 */
[----:B------:R-:W-:Y:S05]  /*1030*/  @!P2 BRA `(.L_x_999) ;  /* 0xfffffffc00c4a947 */ /* 0x000fea000383ffff */
.L_x_998:
[----:B--2---:R-:W-:-:S04]  /*1040*/  IADD3 R4, PT, PT, RZ, -R18, RZ ;  /* 0x80000012ff047210 */ /* 0x004fc80007ffe0ff */
[----:B------:R-:W-:-:S13]  /*1050*/  ISETP.GT.AND P2, PT, R4, 0x1, PT ;  /* 0x000000010400780c */ /* 0x000fda0003f44270 */
[----:B------:R-:W-:Y:S05]  /*1060*/  @!P2 BRA `(.L_x_1000) ;  /* 0x000000000024a947 */ /* 0x000fea0003800000 */
[----:B-1----:R-:W0:Y:S01]  /*1070*/  LDC.64 R10, c[0x0][0x3a0] ;  /* 0x0000e800ff0a7b82 */ /* 0x002e220000000a00 */
[C---:B------:R-:W-:Y:S02]  /*1080*/  IADD3 R13, PT, PT, R19.reuse, UR9, RZ ;  /* 0x00000009130d7c10 */ /* 0x040fe4000fffe0ff */
[----:B------:R-:W-:Y:S02]  /*1090*/  PLOP3.LUT P0, PT, PT, PT, PT, 0x8, 0x80 ;  /* 0x000000000080781c */ /* 0x000fe40003f0e170 */
[----:B------:R-:W-:Y:S01]  /*10a0*/  IADD3 R18, PT, PT, R18, 0x2, RZ ;  /* 0x0000000212127810 */ /* 0x000fe20007ffe0ff */
[----:B0-----:R-:W-:Y:S01]  /*10b0*/  IMAD.WIDE R4, R19, 0x2, R10 ;  /* 0x0000000213047825 */ /* 0x001fe200078e020a */
[----:B------:R-:W-:-:S03]  /*10c0*/  IADD3 R19, PT, PT, R13, UR9, RZ ;  /* 0x000000090d137c10 */ /* 0x000fc6000fffe0ff */
[----:B------:R-:W-:Y:S01]  /*10d0*/  IMAD.WIDE R10, R13, 0x2, R10 ;  /* 0x000000020d0a7825 */ /* 0x000fe200078e020a */
[----:B------:R0:W-:Y:S04]  /*10e0*/  STG.E.64 desc[UR6][R4.64], RZ ;  /* 0x000000ff04007986 */ /* 0x0001e8000c101b06 */
[----:B------:R0:W-:Y:S02]  /*10f0*/  STG.E.64 desc[UR6][R10.64], RZ ;  /* 0x000000ff0a007986 */ /* 0x0001e4000c101b06 */
.L_x_1000:
[----:B------:R-:W-:-:S13]  /*1100*/  ISETP.NE.OR P0, PT, R18, RZ, P0 ;  /* 0x000000ff1200720c */ /* 0x000fda0000705670 */
[----:B------:R-:W-:Y:S05]  /*1110*/  @!P0 BRA `(.L_x_996) ;  /* 0x00000000001c8947 */ /* 0x000fea0003800000 */
.L_x_997:
[----:B0-----:R-:W0:Y:S02]  /*1120*/  LDC.64 R4, c[0x0][0x3a0] ;  /* 0x0000e800ff047b82 */ /* 0x001e240000000a00 */
.L_x_1001:
[C---:B01----:R-:W-:Y:S01]  /*1130*/  IMAD.WIDE R10, R19.reuse, 0x2, R4 ;  /* 0x00000002130a7825 */ /* 0x043fe200078e0204 */
[----:B------:R-:W-:Y:S02]  /*1140*/  IADD3 R18, PT, PT, R18, 0x1, RZ ;  /* 0x0000000112127810 */ /* 0x000fe40007ffe0ff */
[----:B------:R-:W-:Y:S02]  /*1150*/  IADD3 R19, PT, PT, R19, UR9, RZ ;  /* 0x0000000913137c10 */ /* 0x000fe4000fffe0ff */
[----:B------:R2:W-:Y:S01]  /*1160*/  STG.E.64 desc[UR6][R10.64], RZ ;  /* 0x000000ff0a007986 */ /* 0x0005e2000c101b06 */
[----:B------:R-:W-:-:S13]  /*1170*/  ISETP.NE.AND P0, PT, R18, RZ, PT ;  /* 0x000000ff1200720c */ /* 0x000fda0003f05270 */
[----:B--2---:R-:W-:Y:S05]  /*1180*/  @P0 BRA `(.L_x_1001) ;  /* 0xfffffffc00e80947 */ /* 0x004fea000383ffff */
.L_x_996:
[----:B------:R-:W2:Y:S01]  /*1190*/  LDCU UR5, c[0x0][0x3c8] ;  /* 0x00007900ff0577ac */ /* 0x000ea20008000800 */
[----:B------:R-:W-:Y:S01]  /*11a0*/  BAR.SYNC.DEFER_BLOCKING 0x0 ;  /* 0x0000000000007b1d */ /* 0x000fe20000010000 */
[----:B------:R-:W-:-:S05]  /*11b0*/  ISETP.GE.AND P0, PT, R6, R7, PT ;  /* 0x000000070600720c */ /* 0x000fca0003f06270 */
[----:B------:R-:W3:Y:S01]  /*11c0*/  LDCU UR10, c[0x0][0x3cc] ;  /* 0x00007980ff0a77ac */ /* 0x000ee20008000800 */
[----:B------:R-:W4:Y:S01]  /*11d0*/  LDCU UR11, c[0x0][0x3d0] ;  /* 0x00007a00ff0b77ac */ /* 0x000f220008000800 */
[----:B------:R-:W0:Y:S01]  /*11e0*/  LDCU UR12, c[0x0][0x3d4] ;  /* 0x00007a80ff0c77ac */ /* 0x000e220008000800 */
[----:B--2---:R-:W-:Y:S01]  /*11f0*/  VIMNMX R12, PT, PT, R6, UR5, PT ;  /* 0x00000005060c7c48 */ /* 0x004fe2000bfe0100 */
[----:B------:R-:W2:Y:S04]  /*1200*/  LDCU UR13, c[0x0][0x3d8] ;  /* 0x00007b00ff0d77ac */ /* 0x000ea80008000800 */
[----:B------:R-:W-:Y:S05]  /*1210*/  @P0 BRA `(.L_x_1002) ;  /* 0x0000000000d40947 */ /* 0x000fea0003800000 */
[----:B01----:R-:W0:Y:S01]  /*1220*/  LDC.64 R10, c[0x0][0x3b8] ;  /* 0x0000ee00ff0a7b82 */ /* 0x003e220000000a00 */
        /* <DEDUP_REMOVED lines=10> */
.L_x_1003:
[----:B------:R-:W0:Y:S01]  /*12d0*/  LDC.64 R2, c[0x0][0x390] ;  /* 0x0000e400ff027b82 */ /* 0x000e220000000a00 */
[----:B-----5:R-:W-:-:S05]  /*12e0*/  IADD3 R17, PT, PT, R13, UR4, RZ ;  /* 0x000000040d117c10 */ /* 0x020fca000fffe0ff */
[----:B------:R-:W-:-:S05]  /*12f0*/  IMAD R4, R17, UR9, RZ ;  /* 0x0000000911047c24 */ /* 0x000fca000f8e02ff */
[----:B------:R-:W-:-:S04]  /*1300*/  SHF.R.S32.HI R5, RZ, 0x1f, R4 ;  /* 0x0000001fff057819 */ /* 0x000fc80000011404 */
[----:B------:R-:W-:-:S04]  /*1310*/  LEA.HI R5, R5, R4, RZ, 0x3 ;  /* 0x0000000405057211 */ /* 0x000fc800078f18ff */
[----:B------:R-:W-:-:S05]  /*1320*/  LEA.HI.SX32 R5, R5, R16, 0x1d ;  /* 0x0000001005057211 */ /* 0x000fca00078feaff */
[----:B0-----:R-:W-:Y:S02]  /*1330*/  IMAD.WIDE R2, R5, 0x4, R2 ;  /* 0x0000000405027825 */ /* 0x001fe400078e0202 */
[----:B------:R-:W0:Y:S04]  /*1340*/  LDC.64 R4, c[0x0][0x398] ;  /* 0x0000e600ff047b82 */ /* 0x000e280000000a00 */
[----:B------:R-:W2:Y:S01]  /*1350*/  LDG.E.CONSTANT R3, desc[UR6][R2.64] ;  /* 0x0000000602037981 */ /* 0x000ea2000c1e9900 */
[----:B------:R-:W-:-:S05]  /*1360*/  SHF.L.U32 R19, R15, 0x1, RZ ;  /* 0x000000010f137819 */ /* 0x000fca00000006ff */
[----:B------:R-:W-:-:S05]  /*1370*/  IMAD.WIDE.U32 R18, R19, 0x2, R10 ;  /* 0x0000000213127825 */ /* 0x000fca00078e000a */
[----:B------:R1:W3:Y:S01]  /*1380*/  LDG.E.U16.CONSTANT R24, desc[UR6][R18.64+0x2] ;  /* 0x0000020612187981 */ /* 0x0002e2000c1e9500 */
[----:B0-----:R-:W-:-:S06]  /*1390*/  IMAD.WIDE.U32 R4, R17, 0x2, R4 ;  /* 0x0000000211047825 */ /* 0x001fcc00078e0004 */
[----:B------:R-:W4:Y:S01]  /*13a0*/  LDG.E.U16.CONSTANT R5, desc[UR6][R4.64] ;  /* 0x0000000604057981 */ /* 0x000f22000c1e9500 */
[----:B------:R-:W-:Y:S01]  /*13b0*/  UIADD3 UR4, UPT, UPT, UR4, 0x1, URZ ;  /* 0x0000000104047890 */ /* 0x000fe2000fffe0ff */
[----:B--2---:R-:W-:-:S04]  /*13c0*/  SHF.R.U32.HI R17, RZ, R14, R3 ;  /* 0x0000000eff117219 */ /* 0x004fc80000011603 */
[--C-:B------:R-:W-:Y:S02]  /*13d0*/  SHF.R.U32.HI R2, RZ, 0x8, R17.reuse ;  /* 0x00000008ff027819 */ /* 0x100fe40000011611 */
[----:B------:R-:W-:Y:S02]  /*13e0*/  LOP3.LUT R20, R17, 0xf, RZ, 0xc0, !PT ;  /* 0x0000000f11147812 */ /* 0x000fe400078ec0ff */
[--C-:B------:R-:W-:Y:S02]  /*13f0*/  SHF.R.U32.HI R21, RZ, 0x4, R17.reuse ;  /* 0x00000004ff157819 */ /* 0x100fe40000011611 */
        /* <DEDUP_REMOVED lines=8> */
[----:B-1----:R-:W-:Y:S01]  /*1480*/  IADD3 R19, PT, PT, R2, 0x1, R3 ;  /* 0x0000000102137810 */ /* 0x002fe20007ffe003 */
[----:B------:R-:W-:Y:S01]  /*1490*/  IMAD R2, R17, R17, R17 ;  /* 0x0000001111027224 */ /* 0x000fe200078e0211 */
[----:B---3--:R-:W-:Y:S01]  /*14a0*/  IADD3 R15, PT, PT, R24, R15, RZ ;  /* 0x0000000f180f7210 */ /* 0x008fe20007ffe0ff */
[----:B------:R-:W4:Y:S01]  /*14b0*/  I2F.F16 R18, R23 ;  /* 0x0000001700127306 */ /* 0x000f220000200c00 */
[----:B------:R-:W-:Y:S02]  /*14c0*/  IADD3 R20, PT, PT, R21, 0x1, R20 ;  /* 0x0000000115147810 */ /* 0x000fe40007ffe014 */
[----:B------:R-:W-:Y:S02]  /*14d0*/  IADD3 R17, PT, PT, R17, 0x1, R2 ;  /* 0x0000000111117810 */ /* 0x000fe40007ffe002 */
[----:B------:R-:W-:-:S03]  /*14e0*/  ISETP.GE.AND P0, PT, R15, R8, PT ;  /* 0x000000080f00720c */ /* 0x000fc60003f06270 */
[----:B------:R-:W0:Y:S01]  /*14f0*/  I2F.F16 R20, R20 ;  /* 0x0000001400147306 */ /* 0x000e220000200c00 */
[----:B----4-:R-:W-:-:S07]  /*1500*/  HMUL2 R2, R18.H0_H0, R5.H0_H0 ;  /* 0x2000000512027232 */ /* 0x010fce0000000800 */
[----:B------:R-:W1:Y:S01]  /*1510*/  I2F.F16 R4, R19 ;  /* 0x0000001300047306 */ /* 0x000e620000200c00 */
[----:B0-----:R-:W-:-:S07]  /*1520*/  HMUL2 R3, R20.H0_H0, R5.H0_H0 ;  /* 0x2000000514037232 */ /* 0x001fce0000000800 */
[----:B------:R-:W0:Y:S01]  /*1530*/  I2F.F16 R22, R17 ;  /* 0x0000001100167306 */ /* 0x000e220000200c00 */
[-C--:B-1----:R-:W-:Y:S02]  /*1540*/  HMUL2 R4, R4.H0_H0, R5.reuse.H0_H0 ;  /* 0x2000000504047232 */ /* 0x082fe40000000800 */
[----:B0-----:R-:W-:Y:S01]  /*1550*/  HMUL2 R5, R22.H0_H0, R5.H0_H0 ;  /* 0x2000000516057232 */ /* 0x001fe20000000800 */
[----:B------:R-:W-:Y:S06]  /*1560*/  @!P0 BRA `(.L_x_1003) ;  /* 0xfffffffc00588947 */ /* 0x000fec000383ffff */
.L_x_1002:
[C---:B------:R-:W-:Y:S01]  /*1570*/  ISETP.GT.AND P0, PT, R6.reuse, UR5, PT ;  /* 0x0000000506007c0c */ /* 0x040fe2000bf04270 */
[----:B------:R-:W-:Y:S01]  /*1580*/  HFMA2 R14, -RZ, RZ, 0, 0 ;  /* 0x00000000ff0e7431 */ /* 0x000fe200000001ff */
[----:B01----:R-:W-:Y:S01]  /*1590*/  SHF.R.S32.HI R11, RZ, 0x1f, R12 ;  /* 0x0000001fff0b7819 */ /* 0x003fe2000001140c */
[----:B------:R-:W-:Y:S01]  /*15a0*/  HFMA2 R13, -RZ, RZ, 0, 0 ;  /* 0x00000000ff0d7431 */ /* 0x000fe200000001ff */
[C---:B---3--:R-:W-:Y:S02]  /*15b0*/  ISETP.GT.AND P2, PT, R6.reuse, UR10, PT ;  /* 0x0000000a06007c0c */ /* 0x048fe4000bf44270 */
[----:B------:R-:W-:Y:S02]  /*15c0*/  LEA.HI R8, R11, R12, RZ, 0x5 ;  /* 0x0000000c0b087211 */ /* 0x000fe400078f28ff */
[----:B------:R-:W-:Y:S02]  /*15d0*/  CS2R R10, SRZ ;  /* 0x00000000000a7805 */ /* 0x000fe4000001ff00 */
[----:B----4-:R-:W-:-:S02]  /*15e0*/  ISETP.GT.AND P3, PT, R6, UR11, PT ;  /* 0x0000000b06007c0c */ /* 0x010fc4000bf64270 */
[C---:B------:R-:W-:Y:S02]  /*15f0*/  ISETP.GT.AND P4, PT, R6.reuse, UR12, PT ;  /* 0x0000000c06007c0c */ /* 0x040fe4000bf84270 */
[----:B--2---:R-:W-:Y:S02]  /*1600*/  ISETP.GT.AND P5, PT, R6, UR13, PT ;  /* 0x0000000d06007c0c */ /* 0x004fe4000bfa4270 */
[----:B-----5:R-:W-:Y:S02]  /*1610*/  MOV R17, RZ ;  /* 0x000000ff00117202 */ /* 0x020fe40000000f00 */
[----:B------:R-:W-:Y:S01]  /*1620*/  SHF.R.S32.HI R8, RZ, 0x5, R8 ;  /* 0x00000005ff087819 */ /* 0x000fe20000011408 */
        /* <DEDUP_REMOVED lines=8> */
.L_x_1004:
        /* <DEDUP_REMOVED lines=8> */
.L_x_1005:
        /* <DEDUP_REMOVED lines=8> */
.L_x_1006:
        /* <DEDUP_REMOVED lines=8> */
.L_x_1007:
        /* <DEDUP_REMOVED lines=8> */
.L_x_1008:
[----:B------:R-:W-:Y:S01]  /*18b0*/  LEA R8, R8, R13, 0x3 ;  /* 0x0000000d08087211 */ /* 0x000fe200078e18ff */
[----:B------:R-:W0:Y:S01]  /*18c0*/  LDCU.64 UR4, c[0x0][0x388] ;  /* 0x00007100ff0477ac */ /* 0x000e220008000a00 */
[----:B------:R-:W-:Y:S02]  /*18d0*/  VIMNMX R7, PT, PT, R7, UR12, PT ;  /* 0x0000000c07077c48 */ /* 0x000fe4000bfe0100 */
[----:B------:R-:W-:Y:S02]  /*18e0*/  IADD3 R8, PT, PT, R17, R8, R14 ;  /* 0x0000000811087210 */ /* 0x000fe40007ffe00e */
[----:B------:R-:W-:Y:S02]  /*18f0*/  PRMT R16, RZ, 0x5410, RZ ;  /* 0x00005410ff107816 */ /* 0x000fe400000000ff */
[----:B------:R-:W-:Y:S02]  /*1900*/  IADD3 R8, PT, PT, R10, R8, R11 ;  /* 0x000000080a087210 */ /* 0x000fe40007ffe00b */
[----:B------:R-:W-:-:S02]  /*1910*/  SHF.R.S32.HI R11, RZ, 0x1f, R9 ;  /* 0x0000001fff0b7819 */ /* 0x000fc40000011409 */
[----:B------:R-:W-:Y:S01]  /*1920*/  PRMT R22, RZ, 0x5410, RZ ;  /* 0x00005410ff167816 */ /* 0x000fe200000000ff */
[----:B------:R-:W-:Y:S01]  /*1930*/  IMAD R8, R8, UR9, RZ ;  /* 0x0000000908087c24 */ /* 0x000fe2000f8e02ff */
[----:B------:R-:W-:-:S04]  /*1940*/  PRMT R10, RZ, 0x5410, RZ ;  /* 0x00005410ff0a7816 */ /* 0x000fc800000000ff */
[----:B------:R-:W-:-:S04]  /*1950*/  IADD3 R9, P0, PT, R9, R8, RZ ;  /* 0x0000000809097210 */ /* 0x000fc80007f1e0ff */
[----:B------:R-:W-:Y:S02]  /*1960*/  LEA.HI.X.SX32 R8, R8, R11, 0x1, P0 ;  /* 0x0000000b08087211 */ /* 0x000fe400000f0eff */
[----:B------:R-:W-:Y:S02]  /*1970*/  ISETP.GT.AND P0, PT, R7, R6, PT ;  /* 0x000000060700720c */ /* 0x000fe40003f04270 */
[C---:B0-----:R-:W-:Y:S02]  /*1980*/  LEA R40, P2, R9.reuse, UR4, 0x2 ;  /* 0x0000000409287c11 */ /* 0x041fe4000f8410ff */
[----:B------:R-:W-:Y:S02]  /*1990*/  PRMT R11, RZ, 0x5410, RZ ;  /* 0x00005410ff0b7816 */ /* 0x000fe400000000ff */
[----:B------:R-:W-:Y:S02]  /*19a0*/  LEA.HI.X R41, R9, UR5, R8, 0x2, P2 ;  /* 0x0000000509297c11 */ /* 0x000fe400090f1408 */
[----:B------:R-:W-:-:S02]  /*19b0*/  PRMT R9, RZ, 0x5410, RZ ;  /* 0x00005410ff097816 */ /* 0x000fc400000000ff */
[----:B------:R-:W-:Y:S02]  /*19c0*/  PRMT R8, RZ, 0x5410, RZ ;  /* 0x00005410ff087816 */ /* 0x000fe400000000ff */
[----:B------:R-:W-:Y:S02]  /*19d0*/  PRMT R6, RZ, 0x5410, RZ ;  /* 0x00005410ff067816 */ /* 0x000fe400000000ff */
[----:B------:R-:W-:Y:S01]  /*19e0*/  PRMT R7, RZ, 0x5410, RZ ;  /* 0x00005410ff077816 */ /* 0x000fe200000000ff */
[----:B------:R-:W-:Y:S06]  /*19f0*/  @!P0 BRA `(.L_x_1009) ;  /* 0x0000006c00e88947 */ /* 0x000fec0003800000 */
[----:B------:R-:W2:Y:S01]  /*1a00*/  LDG.E.128.CONSTANT R8, desc[UR6][R40.64] ;  /* 0x0000000628087981 */ /* 0x000ea2000c1e9d00 */
[----:B------:R-:W-:Y:S01]  /*1a10*/  UISETP.NE.AND UP0, UPT, UR8, URZ, UPT ;  /* 0x000000ff0800728c */ /* 0x000fe2000bf05270 */
[----:B------:R-:W-:Y:S02]  /*1a20*/  MOV R20, 0x2c00 ;  /* 0x00002c0000147802 */ /* 0x000fe40000000f00 */
[C---:B--2---:R-:W-:Y:S02]  /*1a30*/  LOP3.LUT R23, R8.reuse, 0xf000f, RZ, 0xc0, !PT ;  /* 0x000f000f08177812 */ /* 0x044fe400078ec0ff */
[----:B------:R-:W-:Y:S02]  /*1a40*/  LOP3.LUT R6, R8, 0xf000f0, RZ, 0xc0, !PT ;  /* 0x00f000f008067812 */ /* 0x000fe400078ec0ff */
        /* <DEDUP_REMOVED lines=47> */
[----:B------:R-:W-:Y:S01]  /*1d40*/  HADD2 R29, R24, -1032, -1032 ;  /* 0xe408e408181d7430 */ /* 0x000fe20000000000 */
[----:B------:R-:W-:Y:S01]  /*1d50*/  PRMT R7, RZ, 0x5410, RZ ;  /* 0x00005410ff077816 */ /* 0x000fe200000000ff */
[----:B------:R-:W-:Y:S01]  /*1d60*/  HADD2 R30, R22, -1032, -1032 ;  /* 0xe408e408161e7430 */ /* 0x000fe20000000000 */
[----:B------:R-:W-:Y:S01]  /*1d70*/  PRMT R16, R16, 0x5410, RZ ;  /* 0x0000541010107816 */ /* 0x000fe200000000ff */
[----:B------:R-:W-:-:S02]  /*1d80*/  HADD2 R31, R10, -1032, -1032 ;  /* 0xe408e4080a1f7430 */ /* 0x000fc40000000000 */
[----:B------:R-:W-:Y:S01]  /*1d90*/  HADD2 R32, R11, -1032, -1032 ;  /* 0xe408e4080b207430 */ /* 0x000fe20000000000 */
[----:B------:R-:W-:Y:S06]  /*1da0*/  BRA.U !UP0, `(.L_x_1010) ;  /* 0x0000000508747547 */ /* 0x000fec000b800000 */
[----:B------:R-:W0:Y:S01]  /*1db0*/  S2UR UR5, SR_CgaCtaId ;  /* 0x00000000000579c3 */ /* 0x000e220000008800 */
[----:B------:R-:W-:Y:S01]  /*1dc0*/  UMOV UR4, 0x400 ;  /* 0x0000040000047882 */ /* 0x000fe20000000000 */
[----:B------:R-:W-:Y:S02]  /*1dd0*/  HADD2.F32 R22, -RZ, R21.H0_H0 ;  /* 0x20000015ff167230 */ /* 0x000fe40000004100 */
[----:B------:R-:W-:Y:S02]  /*1de0*/  HADD2.F32 R42, -RZ, R26.H0_H0 ;  /* 0x2000001aff2a7230 */ /* 0x000fe40000004100 */
[----:B------:R-:W-:Y:S02]  /*1df0*/  HADD2.F32 R24, -RZ, R27.H0_H0 ;  /* 0x2000001bff187230 */ /* 0x000fe40000004100 */
[----:B------:R-:W-:Y:S02]  /*1e00*/  HADD2.F32 R10, -RZ, R28.H0_H0 ;  /* 0x2000001cff0a7230 */ /* 0x000fe40000004100 */
[----:B------:R-:W-:-:S02]  /*1e10*/  HADD2.F32 R33, -RZ, R21.H1_H1 ;  /* 0x30000015ff217230 */ /* 0x000fc40000004100 */
[----:B------:R-:W-:Y:S02]  /*1e20*/  HADD2.F32 R25, -RZ, R26.H1_H1 ;  /* 0x3000001aff197230 */ /* 0x000fe40000004100 */
[----:B------:R-:W-:Y:S02]  /*1e30*/  HADD2.F32 R23, -RZ, R27.H1_H1 ;  /* 0x3000001bff177230 */ /* 0x000fe40000004100 */
[----:B------:R-:W-:Y:S01]  /*1e40*/  HADD2.F32 R39, -RZ, R28.H1_H1 ;  /* 0x3000001cff277230 */ /* 0x000fe20000004100 */
[----:B0-----:R-:W-:-:S09]  /*1e50*/  ULEA UR4, UR5, UR4, 0x18 ;  /* 0x0000000405047291 */ /* 0x001fd2000f8ec0ff */
[----:B------:R-:W0:Y:S04]  /*1e60*/  LDS.64 R6, [UR4] ;  /* 0x00000004ff067984 */ /* 0x000e280008000a00 */
[----:B------:R-:W1:Y:S01]  /*1e70*/  LDS.64 R8, [UR4+0x8] ;  /* 0x00000804ff087984 */ /* 0x000e620008000a00 */
[--C-:B0-----:R-:W-:Y:S02]  /*1e80*/  HADD2.F32 R11, -RZ, R6.reuse.H0_H0 ;  /* 0x20000006ff0b7230 */ /* 0x101fe40000004100 */
[----:B------:R-:W-:-:S03]  /*1e90*/  HADD2.F32 R6, -RZ, R6.H1_H1 ;  /* 0x30000006ff067230 */ /* 0x000fc60000004100 */
[----:B------:R-:W-:Y:S01]  /*1ea0*/  FFMA.FTZ R22, R22, R11, RZ ;  /* 0x0000000b16167223 */ /* 0x000fe200000100ff */
[C---:B------:R-:W-:Y:S01]  /*1eb0*/  FFMA.FTZ R43, R11.reuse, R42, RZ ;  /* 0x0000002a0b2b7223 */ /* 0x040fe200000100ff */
[C---:B------:R-:W-:Y:S01]  /*1ec0*/  FFMA.FTZ R24, R11.reuse, R24, RZ ;  /* 0x000000180b187223 */ /* 0x040fe200000100ff */
[----:B------:R-:W-:Y:S01]  /*1ed0*/  FFMA.FTZ R10, R11, R10, RZ ;  /* 0x0000000a0b0a7223 */ /* 0x000fe200000100ff */
[----:B------:R-:W-:Y:S01]  /*1ee0*/  FFMA.FTZ R33, R33, R6, R22 ;  /* 0x0000000621217223 */ /* 0x000fe20000010016 */
[C---:B------:R-:W-:Y:S01]  /*1ef0*/  FFMA.FTZ R25, R6.reuse, R25, R43 ;  /* 0x0000001906197223 */ /* 0x040fe2000001002b */
[C---:B------:R-:W-:Y:S01]  /*1f00*/  FFMA.FTZ R23, R6.reuse, R23, R24 ;  /* 0x0000001706177223 */ /* 0x040fe20000010018 */
[----:B------:R-:W-:Y:S01]  /*1f10*/  FFMA.FTZ R39, R6, R39, R10 ;  /* 0x0000002706277223 */ /* 0x000fe2000001000a */
[----:B------:R-:W-:Y:S02]  /*1f20*/  HADD2.F32 R6, -RZ, R7.H0_H0 ;  /* 0x20000007ff067230 */ /* 0x000fe40000004100 */
[----:B------:R-:W-:-:S02]  /*1f30*/  HADD2.F32 R24, -RZ, R14.H0_H0 ;  /* 0x2000000eff187230 */ /* 0x000fc40000004100 */
[--C-:B------:R-:W-:Y:S02]  /*1f40*/  HADD2.F32 R10, -RZ, R12.reuse.H0_H0 ;  /* 0x2000000cff0a7230 */ /* 0x100fe40000004100 */
[----:B------:R-:W-:Y:S02]  /*1f50*/  HADD2.F32 R22, -RZ, R13.H0_H0 ;  /* 0x2000000dff167230 */ /* 0x000fe40000004100 */
        /* <DEDUP_REMOVED lines=8> */
[----:B------:R-:W-:Y:S02]  /*1fe0*/  HADD2.F32 R25, -RZ, R14.H1_H1 ;  /* 0x3000000eff197230 */ /* 0x000fe40000004100 */
[----:B------:R-:W-:Y:S01]  /*1ff0*/  FFMA.FTZ R10, R11, R7, R10 ;  /* 0x000000070b0a7223 */ /* 0x000fe2000001000a */
[----:B------:R-:W-:Y:S02]  /*2000*/  HADD2.F32 R42, -RZ, R15.H1_H1 ;  /* 0x3000000fff2a7230 */ /* 0x000fe40000004100 */
[C---:B------:R-:W-:Y:S01]  /*2010*/  FFMA.FTZ R11, R7.reuse, R23, R22 ;  /* 0x00000017070b7223 */ /* 0x040fe20000010016 */
[----:B------:R-:W-:Y:S02]  /*2020*/  HADD2.F32 R33, -RZ, R29.H0_H0 ;  /* 0x2000001dff217230 */ /* 0x000fe40000004100 */
[----:B------:R-:W-:Y:S01]  /*2030*/  FFMA.FTZ R25, R7, R25, R24 ;  /* 0x0000001907197223 */ /* 0x000fe20000010018 */
[----:B-1----:R-:W-:-:S02]  /*2040*/  HADD2.F32 R6, -RZ, R8.H0_H0 ;  /* 0x20000008ff067230 */ /* 0x002fc40000004100 */
[----:B------:R-:W-:Y:S01]  /*2050*/  FFMA.FTZ R23, R7, R42, R39 ;  /* 0x0000002a07177223 */ /* 0x000fe20000010027 */
[----:B------:R-:W-:Y:S02]  /*2060*/  HADD2.F32 R22, -RZ, R30.H0_H0 ;  /* 0x2000001eff167230 */ /* 0x000fe40000004100 */
[----:B------:R-:W-:Y:S02]  /*2070*/  HADD2.F32 R24, -RZ, R31.H0_H0 ;  /* 0x2000001fff187230 */ /* 0x000fe40000004100 */
[----:B------:R-:W-:Y:S01]  /*2080*/  FFMA.FTZ R10, R33, R6, R10 ;  /* 0x00000006210a7223 */ /* 0x000fe2000001000a */
[----:B------:R-:W-:Y:S02]  /*2090*/  HADD2.F32 R42, -RZ, R32.H0_H0 ;  /* 0x20000020ff2a7230 */ /* 0x000fe40000004100 */
[C---:B------:R-:W-:Y:S01]  /*20a0*/  FFMA.FTZ R11, R6.reuse, R22, R11 ;  /* 0x00000016060b7223 */ /* 0x040fe2000001000b */
[----:B------:R-:W-:Y:S02]  /*20b0*/  HADD2.F32 R33, -RZ, R29.H1_H1 ;  /* 0x3000001dff217230 */ /* 0x000fe40000004100 */
[----:B------:R-:W-:Y:S01]  /*20c0*/  FFMA.FTZ R25, R6, R24, R25 ;  /* 0x0000001806197223 */ /* 0x000fe20000010019 */
[----:B------:R-:W-:-:S02]  /*20d0*/  HADD2.F32 R8, -RZ, R8.H1_H1 ;  /* 0x30000008ff087230 */ /* 0x000fc40000004100 */
[----:B------:R-:W-:Y:S01]  /*20e0*/  FFMA.FTZ R44, R6, R42, R23 ;  /* 0x0000002a062c7223 */ /* 0x000fe20000010017 */
[----:B------:R-:W-:Y:S02]  /*20f0*/  HADD2.F32 R6, -RZ, R30.H1_H1 ;  /* 0x3000001eff067230 */ /* 0x000fe40000004100 */
[----:B------:R-:W-:Y:S02]  /*2100*/  HADD2.F32 R42, -RZ, R31.H1_H1 ;  /* 0x3000001fff2a7230 */ /* 0x000fe40000004100 */
[----:B------:R-:W-:Y:S01]  /*2110*/  FFMA.FTZ R10, R33, R8, R10 ;  /* 0x00000008210a7223 */ /* 0x000fe2000001000a */
[----:B------:R-:W-:Y:S02]  /*2120*/  HADD2.F32 R7, -RZ, R9.H0_H0 ;  /* 0x20000009ff077230 */ /* 0x000fe40000004100 */
[C---:B------:R-:W-:Y:S01]  /*2130*/  FFMA.FTZ R22, R8.reuse, R6, R11 ;  /* 0x0000000608167223 */ /* 0x040fe2000001000b */
        /* <DEDUP_REMOVED lines=8> */
[----:B------:R-:W-:Y:S01]  /*21c0*/  FFMA.FTZ R23, R23, R7, R10 ;  /* 0x0000000717177223 */ /* 0x000fe2000001000a */
[----:B------:R-:W-:Y:S02]  /*21d0*/  HADD2.F32 R25, -RZ, R20.H0_H0 ;  /* 0x20000014ff197230 */ /* 0x000fe40000004100 */
[----:B------:R-:W-:Y:S01]  /*21e0*/  FFMA.FTZ R11, R7, R11, R6 ;  /* 0x0000000b070b7223 */ /* 0x000fe20000010006 */
[----:B------:R-:W-:-:S02]  /*21f0*/  HADD2.F32 R24, -RZ, R19.H1_H1 ;  /* 0x30000013ff187230 */ /* 0x000fc40000004100 */
[----:B------:R-:W-:Y:S02]  /*2200*/  HADD2.F32 R8, -RZ, R17.H1_H1 ;  /* 0x30000011ff087230 */ /* 0x000fe40000004100 */
[----:B------:R-:W-:Y:S01]  /*2210*/  FFMA.FTZ R44, R7, R25, R44 ;  /* 0x00000019072c7223 */ /* 0x000fe2000001002c */
[----:B------:R-:W-:Y:S02]  /*2220*/  HADD2.F32 R10, -RZ, R18.H1_H1 ;  /* 0x30000012ff0a7230 */ /* 0x000fe40000004100 */
[C---:B------:R-:W-:Y:S01]  /*2230*/  FFMA.FTZ R24, R9.reuse, R24, R11 ;  /* 0x0000001809187223 */ /* 0x040fe2000001000b */
        /* <DEDUP_REMOVED lines=18> */
[----:B------:R-:W-:Y:S02]  /*2360*/  HFMA2 R7, R7, 1, 1, RZ ;  /* 0x3c003c0007077831 */ /* 0x000fe400000000ff */
[----:B------:R-:W-:-:S07]  /*2370*/  HADD2 R6, R23, RZ.H0_H0 ;  /* 0x200000ff17067230 */ /* 0x000fce0000000000 */
.L_x_1010:
[----:B------:R-:W-:Y:S02]  /*2380*/  PRMT R16, RZ, 0x7610, R16 ;  /* 0x00007610ff107816 */ /* 0x000fe40000000010 */
[----:B------:R-:W-:Y:S02]  /*2390*/  PRMT R22, RZ, 0x5410, RZ ;  /* 0x00005410ff167816 */ /* 0x000fe400000000ff */
        /* <DEDUP_REMOVED lines=19> */
[----:B------:R-:W-:Y:S01]  /*24d0*/  HADD2.F32 R42, -RZ, R28.H1_H1 ;  /* 0x3000001cff2a7230 */ /* 0x000fe20000004100 */
[----:B0-----:R-:W-:-:S09]  /*24e0*/  ULEA UR4, UR5, UR4, 0x18 ;  /* 0x0000000405047291 */ /* 0x001fd2000f8ec0ff */
[----:B------:R-:W0:Y:S04]  /*24f0*/  LDS.64 R8, [UR4+0x40] ;  /* 0x00004004ff087984 */ /* 0x000e280008000a00 */
[----:B------:R-:W1:Y:S01]  /*2500*/  LDS.64 R10, [UR4+0x48] ;  /* 0x00004804ff0a7984 */ /* 0x000e620008000a00 */
[--C-:B0-----:R-:W-:Y:S02]  /*2510*/  HADD2.F32 R43, -RZ, R8.reuse.H0_H0 ;  /* 0x20000008ff2b7230 */ /* 0x101fe40000004100 */
[----:B------:R-:W-:-:S03]  /*2520*/  HADD2.F32 R8, -RZ, R8.H1_H1 ;  /* 0x30000008ff087230 */ /* 0x000fc60000004100 */
[-C--:B------:R-:W-:Y:S01]  /*2530*/  FFMA.FTZ R16, R16, R43.reuse, RZ ;  /* 0x0000002b10107223 */ /* 0x080fe200000100ff */
[-C--:B------:R-:W-:Y:S01]  /*2540*/  FFMA.FTZ R22, R22, R43.reuse, RZ ;  /* 0x0000002b16167223 */ /* 0x080fe200000100ff */
[-C--:B------:R-:W-:Y:S01]  /*2550*/  FFMA.FTZ R39, R23, R43.reuse, RZ ;  /* 0x0000002b17277223 */ /* 0x080fe200000100ff */
[----:B------:R-:W-:Y:S01]  /*2560*/  FFMA.FTZ R23, R24, R43, RZ ;  /* 0x0000002b18177223 */ /* 0x000fe200000100ff */
[-C--:B------:R-:W-:Y:S01]  /*2570*/  FFMA.FTZ R33, R33, R8.reuse, R16 ;  /* 0x0000000821217223 */ /* 0x080fe20000010010 */
[-C--:B------:R-:W-:Y:S01]  /*2580*/  FFMA.FTZ R25, R25, R8.reuse, R22 ;  /* 0x0000000819197223 */ /* 0x080fe20000010016 */
[----:B------:R-:W-:Y:S02]  /*2590*/  HADD2.F32 R24, -RZ, R27.H1_H1 ;  /* 0x3000001bff187230 */ /* 0x000fe40000004100 */
[----:B------:R-:W-:Y:S01]  /*25a0*/  FFMA.FTZ R23, R42, R8, R23 ;  /* 0x000000082a177223 */ /* 0x000fe20000010017 */
[----:B------:R-:W-:Y:S02]  /*25b0*/  HADD2.F32 R22, -RZ, R12.H0_H0 ;  /* 0x2000000cff167230 */ /* 0x000fe40000004100 */
[----:B------:R-:W-:-:S02]  /*25c0*/  HADD2.F32 R16, -RZ, R9.H0_H0 ;  /* 0x20000009ff107230 */ /* 0x000fc40000004100 */
[----:B------:R-:W-:Y:S01]  /*25d0*/  FFMA.FTZ R39, R24, R8, R39 ;  /* 0x0000000818277223 */ /* 0x000fe20000010027 */
[----:B------:R-:W-:Y:S02]  /*25e0*/  HADD2.F32 R24, -RZ, R14.H0_H0 ;  /* 0x2000000eff187230 */ /* 0x000fe40000004100 */
[----:B------:R-:W-:Y:S02]  /*25f0*/  HADD2.F32 R9, -RZ, R9.H1_H1 ;  /* 0x30000009ff097230 */ /* 0x000fe40000004100 */
        /* <DEDUP_REMOVED lines=8> */
[----:B------:R-:W-:Y:S02]  /*2680*/  HADD2.F32 R23, -RZ, R14.H1_H1 ;  /* 0x3000000eff177230 */ /* 0x000fe40000004100 */
[-C--:B------:R-:W-:Y:S01]  /*2690*/  FFMA.FTZ R33, R33, R9.reuse, R8 ;  /* 0x0000000921217223 */ /* 0x080fe20000010008 */
[----:B------:R-:W-:Y:S02]  /*26a0*/  HADD2.F32 R42, -RZ, R29.H0_H0 ;  /* 0x2000001dff2a7230 */ /* 0x000fe40000004100 */
[----:B------:R-:W-:Y:S01]  /*26b0*/  FFMA.FTZ R25, R25, R9, R22 ;  /* 0x0000000919197223 */ /* 0x000fe20000010016 */
[----:B-1----:R-:W-:-:S02]  /*26c0*/  HADD2.F32 R8, -RZ, R10.H0_H0 ;  /* 0x2000000aff087230 */ /* 0x002fc40000004100 */
[-C--:B------:R-:W-:Y:S01]  /*26d0*/  FFMA.FTZ R23, R23, R9.reuse, R24 ;  /* 0x0000000917177223 */ /* 0x080fe20000010018 */
[----:B------:R-:W-:Y:S02]  /*26e0*/  HADD2.F32 R39, -RZ, R15.H1_H1 ;  /* 0x3000000fff277230 */ /* 0x000fe40000004100 */
        /* <DEDUP_REMOVED lines=15> */
[----:B------:R-:W-:-:S02]  /*27e0*/  HADD2.F32 R16, -RZ, R17.H0_H0 ;  /* 0x20000011ff107230 */ /* 0x000fc40000004100 */
[-C--:B------:R-:W-:Y:S01]  /*27f0*/  FFMA.FTZ R23, R24, R10.reuse, R23 ;  /* 0x0000000a18177223 */ /* 0x080fe20000010017 */
[--C-:B------:R-:W-:Y:S02]  /*2800*/  HADD2.F32 R8, -RZ, R11.reuse.H0_H0 ;  /* 0x2000000bff087230 */ /* 0x100fe40000004100 */
[----:B------:R-:W-:Y:S01]  /*2810*/  FFMA.FTZ R9, R42, R10, R9 ;  /* 0x0000000a2a097223 */ /* 0x000fe20000010009 */
[--C-:B------:R-:W-:Y:S02]  /*2820*/  HADD2.F32 R22, -RZ, R18.reuse.H0_H0 ;  /* 0x20000012ff167230 */ /* 0x100fe40000004100 */
[----:B------:R-:W-:Y:S02]  /*2830*/  HADD2.F32 R11, -RZ, R11.H1_H1 ;  /* 0x3000000bff0b7230 */ /* 0x000fe40000004100 */
[-C--:B------:R-:W-:Y:S01]  /*2840*/  FFMA.FTZ R10, R16, R8.reuse, R33 ;  /* 0x00000008100a7223 */ /* 0x080fe20000010021 */
[----:B------:R-:W-:Y:S02]  /*2850*/  HADD2.F32 R33, -RZ, R18.H1_H1 ;  /* 0x30000012ff217230 */ /* 0x000fe40000004100 */
[----:B------:R-:W-:Y:S01]  /*2860*/  FFMA.FTZ R16, R22, R8, R39 ;  /* 0x0000000816107223 */ /* 0x000fe20000010027 */
[----:B------:R-:W-:-:S02]  /*2870*/  HADD2.F32 R22, -RZ, R19.H0_H0 ;  /* 0x20000013ff167230 */ /* 0x000fc40000004100 */
[--C-:B------:R-:W-:Y:S02]  /*2880*/  HADD2.F32 R24, -RZ, R20.reuse.H0_H0 ;  /* 0x20000014ff187230 */ /* 0x100fe40000004100 */
[-C--:B------:R-:W-:Y:S01]  /*2890*/  FFMA.FTZ R16, R33, R11.reuse, R16 ;  /* 0x0000000b21107223 */ /* 0x080fe20000010010 */
        /* <DEDUP_REMOVED lines=22> */
[----:B------:R-:W-:Y:S02]  /*2a00*/  HFMA2 R8, R10, 1, 1, RZ ;  /* 0x3c003c000a087831 */ /* 0x000fe400000000ff */
[----:B------:R-:W-:-:S07]  /*2a10*/  HADD2 R9, R22, RZ.H0_H0 ;  /* 0x200000ff16097230 */ /* 0x000fce0000000000 */
.L_x_1012:
        /* <DEDUP_REMOVED lines=15> */
[----:B------:R-:W-:Y:S02]  /*2b10*/  HADD2.F32 R24, -RZ, R21.H0_H0 ;  /* 0x20000015ff187230 */ /* 0x000fe40000004100 */
[----:B------:R-:W-:Y:S02]  /*2b20*/  HADD2.F32 R25, -RZ, R26.H0_H0 ;  /* 0x2000001aff197230 */ /* 0x000fe40000004100 */
[----:B------:R-:W-:Y:S02]  /*2b30*/  HADD2.F32 R33, -RZ, R27.H0_H0 ;  /* 0x2000001bff217230 */ /* 0x000fe40000004100 */
[----:B------:R-:W-:Y:S02]  /*2b40*/  HADD2.F32 R16, -RZ, R28.H0_H0 ;  /* 0x2000001cff107230 */ /* 0x000fe40000004100 */
[----:B------:R-:W-:-:S02]  /*2b50*/  HADD2.F32 R39, -RZ, R21.H1_H1 ;  /* 0x30000015ff277230 */ /* 0x000fc40000004100 */
        /* <DEDUP_REMOVED lines=11> */
[----:B------:R-:W-:Y:S02]  /*2c10*/  HADD2.F32 R16, -RZ, R26.H1_H1 ;  /* 0x3000001aff107230 */ /* 0x000fe40000004100 */
[----:B------:R-:W-:Y:S02]  /*2c20*/  HADD2.F32 R24, -RZ, R27.H1_H1 ;  /* 0x3000001bff187230 */ /* 0x000fe40000004100 */
[----:B------:R-:W-:Y:S02]  /*2c30*/  HADD2.F32 R39, -RZ, R13.H0_H0 ;  /* 0x2000000dff277230 */ /* 0x000fe40000004100 */
        /* <DEDUP_REMOVED lines=9> */
[----:B------:R-:W-:-:S02]  /*2cd0*/  HADD2.F32 R33, -RZ, R14.H0_H0 ;  /* 0x2000000eff217230 */ /* 0x000fc40000004100 */
[-C--:B------:R-:W-:Y:S01]  /*2ce0*/  FFMA.FTZ R10, R43, R25.reuse, R10 ;  /* 0x000000192b0a7223 */ /* 0x080fe2000001000a */
[----:B------:R-:W-:Y:S02]  /*2cf0*/  HADD2.F32 R39, -RZ, R12.H1_H1 ;  /* 0x3000000cff277230 */ /* 0x000fe40000004100 */
[----:B------:R-:W-:Y:S02]  /*2d00*/  HADD2.F32 R43, -RZ, R15.H1_H1 ;  /* 0x3000000fff2b7230 */ /* 0x000fe40000004100 */
[----:B------:R-:W-:Y:S01]  /*2d10*/  FFMA.FTZ R24, R33, R25, R24 ;  /* 0x0000001921187223 */ /* 0x000fe20000010018 */
[----:B------:R-:W-:Y:S02]  /*2d20*/  HADD2.F32 R33, -RZ, R13.H1_H1 ;  /* 0x3000000dff217230 */ /* 0x000fe40000004100 */
[----:B------:R-:W-:Y:S01]  /*2d30*/  FFMA.FTZ R39, R39, R11, R42 ;  /* 0x0000000b27277223 */ /* 0x000fe2000001002a */
[----:B------:R-:W-:Y:S02]  /*2d40*/  HADD2.F32 R25, -RZ, R14.H1_H1 ;  /* 0x3000000eff197230 */ /* 0x000fe40000004100 */
[----:B------:R-:W-:-:S02]  /*2d50*/  HADD2.F32 R42, -RZ, R31.H0_H0 ;  /* 0x2000001fff2a7230 */ /* 0x000fc40000004100 */
[-C--:B------:R-:W-:Y:S01]  /*2d60*/  FFMA.FTZ R33, R33, R11.reuse, R16 ;  /* 0x0000000b21217223 */ /* 0x080fe20000010010 */
[----:B------:R-:W-:Y:S02]  /*2d70*/  HADD2.F32 R16, -RZ, R29.H0_H0 ;  /* 0x2000001dff107230 */ /* 0x000fe40000004100 */
[-C--:B------:R-:W-:Y:S01]  /*2d80*/  FFMA.FTZ R25, R25, R11.reuse, R24 ;  /* 0x0000000b19197223 */ /* 0x080fe20000010018 */
[----:B------:R-:W-:Y:S01]  /*2d90*/  FFMA.FTZ R11, R43, R11, R10 ;  /* 0x0000000b2b0b7223 */ /* 0x000fe2000001000a */
[----:B-1----:R-:W-:Y:S02]  /*2da0*/  HADD2.F32 R10, -RZ, R22.H0_H0 ;  /* 0x20000016ff0a7230 */ /* 0x002fe40000004100 */
[----:B------:R-:W-:Y:S02]  /*2db0*/  HADD2.F32 R24, -RZ, R30.H0_H0 ;  /* 0x2000001eff187230 */ /* 0x000fe40000004100 */
[----:B------:R-:W-:Y:S02]  /*2dc0*/  HADD2.F32 R22, -RZ, R22.H1_H1 ;  /* 0x30000016ff167230 */ /* 0x000fe40000004100 */
[----:B------:R-:W-:Y:S01]  /*2dd0*/  FFMA.FTZ R39, R16, R10, R39 ;  /* 0x0000000a10277223 */ /* 0x000fe20000010027 */
[----:B------:R-:W-:-:S02]  /*2de0*/  HADD2.F32 R16, -RZ, R32.H0_H0 ;  /* 0x20000020ff107230 */ /* 0x000fc40000004100 */
[-C--:B------:R-:W-:Y:S01]  /*2df0*/  FFMA.FTZ R33, R24, R10.reuse, R33 ;  /* 0x0000000a18217223 */ /* 0x080fe20000010021 */
[----:B------:R-:W-:Y:S02]  /*2e00*/  HADD2.F32 R24, -RZ, R29.H1_H1 ;  /* 0x3000001dff187230 */ /* 0x000fe40000004100 */
[-C--:B------:R-:W-:Y:S01]  /*2e10*/  FFMA.FTZ R25, R42, R10.reuse, R25 ;  /* 0x0000000a2a197223 */ /* 0x080fe20000010019 */
[----:B------:R-:W-:Y:S02]  /*2e20*/  HADD2.F32 R42, -RZ, R19.H0_H0 ;  /* 0x20000013ff2a7230 */ /* 0x000fe40000004100 */
[----:B------:R-:W-:Y:S01]  /*2e30*/  FFMA.FTZ R11, R16, R10, R11 ;  /* 0x0000000a100b7223 */ /* 0x000fe2000001000b */
[----:B------:R-:W-:Y:S02]  /*2e40*/  HADD2.F32 R10, -RZ, R30.H1_H1 ;  /* 0x3000001eff0a7230 */ /* 0x000fe40000004100 */
[----:B------:R-:W-:Y:S01]  /*2e50*/  FFMA.FTZ R39, R24, R22, R39 ;  /* 0x0000001618277223 */ /* 0x000fe20000010027 */
[----:B------:R-:W-:-:S02]  /*2e60*/  HADD2.F32 R16, -RZ, R31.H1_H1 ;  /* 0x3000001fff107230 */ /* 0x000fc40000004100 */
[----:B------:R-:W-:Y:S02]  /*2e70*/  HADD2.F32 R24, -RZ, R32.H1_H1 ;  /* 0x30000020ff187230 */ /* 0x000fe40000004100 */
[-C--:B------:R-:W-:Y:S01]  /*2e80*/  FFMA.FTZ R33, R10, R22.reuse, R33 ;  /* 0x000000160a217223 */ /* 0x080fe20000010021 */
[----:B------:R-:W-:Y:S02]  /*2e90*/  HADD2.F32 R10, -RZ, R23.H0_H0 ;  /* 0x20000017ff0a7230 */ /* 0x000fe40000004100 */
        /* <DEDUP_REMOVED lines=32> */
[----:B------:R-:W-:Y:S02]  /*30a0*/  HFMA2 R10, R16, 1, 1, RZ ;  /* 0x3c003c00100a7831 */ /* 0x000fe400000000ff */
[----:B------:R-:W-:-:S07]  /*30b0*/  HADD2 R11, R42, RZ.H0_H0 ;  /* 0x200000ff2a0b7230 */ /* 0x000fce0000000000 */
.L_x_1013:
[----:B------:R-:W-:Y:S02]  /*30c0*/  PRMT R16, RZ, 0x5410, RZ ;  /* 0x00005410ff107816 */ /* 0x000fe400000000ff */
[----:B------:R-:W-:Y:S01]  /*30d0*/  PRMT R22, RZ, 0x5410, RZ ;  /* 0x00005410ff167816 */ /* 0x000fe200000000ff */
[----:B------:R-:W-:Y:S06]  /*30e0*/  @P0 BRA `(.L_x_1011) ;  /* 0x0000000400740947 */ /* 0x000fec0003800000 */
[----:B------:R-:W0:Y:S01]  /*30f0*/  S2UR UR5, SR_CgaCtaId ;  /* 0x00000000000579c3 */ /* 0x000e220000008800 */
[----:B------:R-:W-:Y:S01]  /*3100*/  UMOV UR4, 0x400 ;  /* 0x0000040000047882 */ /* 0x000fe20000000000 */
[--C-:B------:R-:W-:Y:S02]  /*3110*/  HADD2.F32 R42, -RZ, R27.reuse.H0_H0 ;  /* 0x2000001bff2a7230 */ /* 0x100fe40000004100 */
[----:B------:R-:W-:Y:S02]  /*3120*/  HADD2.F32 R27, -RZ, R27.H1_H1 ;  /* 0x3000001bff1b7230 */ /* 0x000fe40000004100 */
[----:B------:R-:W-:Y:S02]  /*3130*/  HADD2.F32 R33, -RZ, R21.H0_H0 ;  /* 0x20000015ff217230 */ /* 0x000fe40000004100 */
[----:B------:R-:W-:Y:S02]  /*3140*/  HADD2.F32 R39, -RZ, R26.H0_H0 ;  /* 0x2000001aff277230 */ /* 0x000fe40000004100 */
[----:B------:R-:W-:-:S02]  /*3150*/  HADD2.F32 R16, -RZ, R28.H0_H0 ;  /* 0x2000001cff107230 */ /* 0x000fc40000004100 */
[----:B------:R-:W-:Y:S02]  /*3160*/  HADD2.F32 R44, -RZ, R21.H1_H1 ;  /* 0x30000015ff2c7230 */ /* 0x000fe40000004100 */
[----:B------:R-:W-:Y:S02]  /*3170*/  HADD2.F32 R26, -RZ, R26.H1_H1 ;  /* 0x3000001aff1a7230 */ /* 0x000fe40000004100 */
[----:B------:R-:W-:Y:S01]  /*3180*/  HADD2.F32 R21, -RZ, R14.H0_H0 ;  /* 0x2000000eff157230 */ /* 0x000fe20000004100 */
        /* <DEDUP_REMOVED lines=11> */
[-C--:B------:R-:W-:Y:S01]  /*3240*/  FFMA.FTZ R33, R44, R22.reuse, R33 ;  /* 0x000000162c217223 */ /* 0x080fe20000010021 */
[----:B------:R-:W-:Y:S01]  /*3250*/  FFMA.FTZ R39, R26, R22, R39 ;  /* 0x000000161a277223 */ /* 0x000fe20000010027 */
[----:B------:R-:W-:Y:S02]  /*3260*/  HADD2.F32 R44, -RZ, R12.H0_H0 ;  /* 0x2000000cff2c7230 */ /* 0x000fe40000004100 */
[----:B------:R-:W-:-:S02]  /*3270*/  HADD2.F32 R26, -RZ, R23.H0_H0 ;  /* 0x20000017ff1a7230 */ /* 0x000fc40000004100 */
[----:B------:R-:W-:Y:S01]  /*3280*/  FFMA.FTZ R27, R27, R22, R16 ;  /* 0x000000161b1b7223 */ /* 0x000fe20000010010 */
[----:B------:R-:W-:Y:S02]  /*3290*/  HADD2.F32 R28, -RZ, R13.H0_H0 ;  /* 0x2000000dff1c7230 */ /* 0x000fe40000004100 */
[----:B------:R-:W-:Y:S02]  /*32a0*/  HADD2.F32 R22, -RZ, R15.H0_H0 ;  /* 0x2000000fff167230 */ /* 0x000fe40000004100 */
[-C--:B------:R-:W-:Y:S01]  /*32b0*/  FFMA.FTZ R16, R44, R26.reuse, R33 ;  /* 0x0000001a2c107223 */ /* 0x080fe20000010021 */
[----:B------:R-:W-:Y:S02]  /*32c0*/  HADD2.F32 R23, -RZ, R23.H1_H1 ;  /* 0x30000017ff177230 */ /* 0x000fe40000004100 */
[-C--:B------:R-:W-:Y:S01]  /*32d0*/  FFMA.FTZ R28, R28, R26.reuse, R39 ;  /* 0x0000001a1c1c7223 */ /* 0x080fe20000010027 */
[----:B------:R-:W-:Y:S01]  /*32e0*/  FFMA.FTZ R42, R21, R26, R42 ;  /* 0x0000001a152a7223 */ /* 0x000fe2000001002a */
[----:B------:R-:W-:-:S02]  /*32f0*/  HADD2.F32 R13, -RZ, R13.H1_H1 ;  /* 0x3000000dff0d7230 */ /* 0x000fc40000004100 */
[----:B------:R-:W-:Y:S01]  /*3300*/  FFMA.FTZ R26, R22, R26, R27 ;  /* 0x0000001a161a7223 */ /* 0x000fe2000001001b */
[----:B------:R-:W-:Y:S02]  /*3310*/  HADD2.F32 R15, -RZ, R15.H1_H1 ;  /* 0x3000000fff0f7230 */ /* 0x000fe40000004100 */
        /* <DEDUP_REMOVED lines=11> */
[----:B------:R-:W-:Y:S02]  /*33d0*/  HADD2.F32 R14, -RZ, R29.H1_H1 ;  /* 0x3000001dff0e7230 */ /* 0x000fe40000004100 */
[----:B------:R-:W-:Y:S01]  /*33e0*/  FFMA.FTZ R23, R23, R13, R42 ;  /* 0x0000000d17177223 */ /* 0x000fe2000001002a */
[----:B------:R-:W-:Y:S02]  /*33f0*/  HADD2.F32 R21, -RZ, R30.H0_H0 ;  /* 0x2000001eff157230 */ /* 0x000fe40000004100 */
[----:B------:R-:W-:-:S02]  /*3400*/  HADD2.F32 R22, -RZ, R31.H1_H1 ;  /* 0x3000001fff167230 */ /* 0x000fc40000004100 */
[-C--:B------:R-:W-:Y:S01]  /*3410*/  FFMA.FTZ R15, R14, R24.reuse, R15 ;  /* 0x000000180e0f7223 */ /* 0x080fe2000001000f */
[----:B------:R-:W-:Y:S02]  /*3420*/  HADD2.F32 R27, -RZ, R32.H0_H0 ;  /* 0x20000020ff1b7230 */ /* 0x000fe40000004100 */
[-C--:B------:R-:W-:Y:S01]  /*3430*/  FFMA.FTZ R21, R21, R13.reuse, R28 ;  /* 0x0000000d15157223 */ /* 0x080fe2000001001c */
[----:B------:R-:W-:Y:S02]  /*3440*/  HADD2.F32 R12, -RZ, R25.H0_H0 ;  /* 0x20000019ff0c7230 */ /* 0x000fe40000004100 */
[----:B------:R-:W-:Y:S01]  /*3450*/  FFMA.FTZ R23, R22, R24, R23 ;  /* 0x0000001816177223 */ /* 0x000fe20000010017 */
[----:B------:R-:W-:Y:S02]  /*3460*/  HADD2.F32 R30, -RZ, R30.H1_H1 ;  /* 0x3000001eff1e7230 */ /* 0x000fe40000004100 */
[----:B------:R-:W-:Y:S01]  /*3470*/  FFMA.FTZ R13, R27, R13, R26 ;  /* 0x0000000d1b0d7223 */ /* 0x000fe2000001001a */
[----:B------:R-:W-:-:S02]  /*3480*/  HADD2.F32 R14, -RZ, R17.H0_H0 ;  /* 0x20000011ff0e7230 */ /* 0x000fc40000004100 */
[----:B------:R-:W-:Y:S02]  /*3490*/  HADD2.F32 R32, -RZ, R32.H1_H1 ;  /* 0x30000020ff207230 */ /* 0x000fe40000004100 */
[----:B------:R-:W-:Y:S01]  /*34a0*/  FFMA.FTZ R21, R30, R24, R21 ;  /* 0x000000181e157223 */ /* 0x000fe20000010015 */
[----:B------:R-:W-:Y:S02]  /*34b0*/  HADD2.F32 R22, -RZ, R19.H0_H0 ;  /* 0x20000013ff167230 */ /* 0x000fe40000004100 */
[----:B------:R-:W-:Y:S01]  /*34c0*/  FFMA.FTZ R14, R14, R12, R15 ;  /* 0x0000000c0e0e7223 */ /* 0x000fe2000001000f */
[--C-:B------:R-:W-:Y:S02]  /*34d0*/  HADD2.F32 R16, -RZ, R18.reuse.H0_H0 ;  /* 0x20000012ff107230 */ /* 0x100fe40000004100 */
[----:B------:R-:W-:Y:S01]  /*34e0*/  FFMA.FTZ R13, R32, R24, R13 ;  /* 0x00000018200d7223 */ /* 0x000fe2000001000d */
[----:B------:R-:W-:Y:S02]  /*34f0*/  HADD2.F32 R25, -RZ, R25.H1_H1 ;  /* 0x30000019ff197230 */ /* 0x000fe40000004100 */
[----:B------:R-:W-:-:S02]  /*3500*/  HADD2.F32 R15, -RZ, R18.H1_H1 ;  /* 0x30000012ff0f7230 */ /* 0x000fc40000004100 */
[-C--:B------:R-:W-:Y:S01]  /*3510*/  FFMA.FTZ R18, R22, R12.reuse, R23 ;  /* 0x0000000c16127223 */ /* 0x080fe20000010017 */
[----:B------:R-:W-:Y:S02]  /*3520*/  HADD2.F32 R19, -RZ, R19.H1_H1 ;  /* 0x30000013ff137230 */ /* 0x000fe40000004100 */
[-C--:B------:R-:W-:Y:S01]  /*3530*/  FFMA.FTZ R16, R16, R12.reuse, R21 ;  /* 0x0000000c10107223 */ /* 0x080fe20000010015 */
[--C-:B------:R-:W-:Y:S02]  /*3540*/  HADD2.F32 R24, -RZ, R20.reuse.H0_H0 ;  /* 0x20000014ff187230 */ /* 0x100fe40000004100 */
[----:B------:R-:W-:Y:S02]  /*3550*/  HADD2.F32 R17, -RZ, R17.H1_H1 ;  /* 0x30000011ff117230 */ /* 0x000fe40000004100 */
[-C--:B------:R-:W-:Y:S01]  /*3560*/  FFMA.FTZ R18, R19, R25.reuse, R18 ;  /* 0x0000001913127223 */ /* 0x080fe20000010012 */
[----:B------:R-:W-:Y:S02]  /*3570*/  HADD2.F32 R19, -RZ, R20.H1_H1 ;  /* 0x30000014ff137230 */ /* 0x000fe40000004100 */
[----:B------:R-:W-:Y:S01]  /*3580*/  FFMA.FTZ R12, R24, R12, R13 ;  /* 0x0000000c180c7223 */ /* 0x000fe2000001000d */
        /* <DEDUP_REMOVED lines=19> */
.L_x_1011:
[----:B------:R-:W-:-:S05]  /*36c0*/  MOV R13, UR9 ;  /* 0x00000009000d7c02 */ /* 0x000fca0008000f00 */
[----:B------:R-:W-:-:S05]  /*36d0*/  IMAD.WIDE R40, R13, 0x4, R40 ;  /* 0x000000040d287825 */ /* 0x000fca00078e0228 */
[----:B------:R-:W2:Y:S01]  /*36e0*/  LDG.E.128.CONSTANT R12, desc[UR6][R40.64] ;  /* 0x00000006280c7981 */ /* 0x000ea2000c1e9d00 */
[----:B------:R-:W-:Y:S02]  /*36f0*/  MOV R23, 0x2c00 ;  /* 0x00002c0000177802 */ /* 0x000fe40000000f00 */
[C---:B--2---:R-:W-:Y:S02]  /*3700*/  LOP3.LUT R21, R13.reuse, 0xf000f, RZ, 0xc0, !PT ;  /* 0x000f000f0d157812 */ /* 0x044fe400078ec0ff */
[----:B------:R-:W-:Y:S02]  /*3710*/  LOP3.LUT R18, R13, 0xf000f0, RZ, 0xc0, !PT ;  /* 0x00f000f00d127812 */ /* 0x000fe400078ec0ff */
[----:B------:R-:W-:Y:S02]  /*3720*/  SHF.R.U32.HI R20, RZ, 0x8, R13 ;  /* 0x00000008ff147819 */ /* 0x000fe4000001160d */
[----:B------:R-:W-:Y:S02]  /*3730*/  LOP3.LUT R13, R14, 0xf000f0, RZ, 0xc0, !PT ;  /* 0x00f000f00e0d7812 */ /* 0x000fe400078ec0ff */
[----:B------:R-:W-:-:S02]  /*3740*/  SHF.R.U32.HI R26, RZ, 0x8, R12 ;  /* 0x00000008ff1a7819 */ /* 0x000fc4000001160c */
[----:B------:R-:W-:Y:S02]  /*3750*/  LOP3.LUT R17, R12, 0xf000f0, RZ, 0xc0, !PT ;  /* 0x00f000f00c117812 */ /* 0x000fe400078ec0ff */
        /* <DEDUP_REMOVED lines=46> */
[----:B------:R-:W-:Y:S06]  /*3a40*/  BRA.U !UP0, `(.L_x_1014) ;  /* 0x0000000508747547 */ /* 0x000fec000b800000 */
[----:B------:R-:W0:Y:S01]  /*3a50*/  S2UR UR5, SR_CgaCtaId ;  /* 0x00000000000579c3 */ /* 0x000e220000008800 */
[----:B------:R-:W-:Y:S01]  /*3a60*/  UMOV UR4, 0x400 ;  /* 0x0000040000047882 */ /* 0x000fe20000000000 */
[--C-:B------:R-:W-:Y:S02]  /*3a70*/  HADD2.F32 R44, -RZ, R26.reuse.H0_H0 ;  /* 0x2000001aff2c7230 */ /* 0x100fe40000004100 */
[----:B------:R-:W-:Y:S02]  /*3a80*/  HADD2.F32 R43, -RZ, R26.H1_H1 ;  /* 0x3000001aff2b7230 */ /* 0x000fe40000004100 */
[----:B------:R-:W-:Y:S02]  /*3a90*/  HADD2.F32 R46, -RZ, R30.H1_H1 ;  /* 0x3000001eff2e7230 */ /* 0x000fe40000004100 */
[----:B------:R-:W-:Y:S01]  /*3aa0*/  HADD2.F32 R48, -RZ, R17.H1_H1 ;  /* 0x30000011ff307230 */ /* 0x000fe20000004100 */
[----:B0-----:R-:W-:-:S09]  /*3ab0*/  ULEA UR4, UR5, UR4, 0x18 ;  /* 0x0000000405047291 */ /* 0x001fd2000f8ec0ff */
[----:B------:R-:W0:Y:S04]  /*3ac0*/  LDS.64 R20, [UR4+0x10] ;  /* 0x00001004ff147984 */ /* 0x000e280008000a00 */
[----:B------:R-:W1:Y:S01]  /*3ad0*/  LDS.64 R24, [UR4+0x18] ;  /* 0x00001804ff187984 */ /* 0x000e620008000a00 */
[--C-:B0-----:R-:W-:Y:S02]  /*3ae0*/  HADD2.F32 R39, -RZ, R20.reuse.H0_H0 ;  /* 0x20000014ff277230 */ /* 0x101fe40000004100 */
[----:B------:R-:W-:Y:S02]  /*3af0*/  HADD2.F32 R42, -RZ, R20.H1_H1 ;  /* 0x30000014ff2a7230 */ /* 0x000fe40000004100 */
[----:B------:R-:W-:Y:S02]  /*3b00*/  HADD2.F32 R20, -RZ, R21.H0_H0 ;  /* 0x20000015ff147230 */ /* 0x000fe40000004100 */
[----:B------:R-:W-:-:S04]  /*3b10*/  FFMA.FTZ R44, R44, R39, RZ ;  /* 0x000000272c2c7223 */ /* 0x000fc800000100ff */
[----:B------:R-:W-:Y:S01]  /*3b20*/  FFMA.FTZ R43, R43, R42, R44 ;  /* 0x0000002a2b2b7223 */ /* 0x000fe2000001002c */
[----:B------:R-:W-:-:S05]  /*3b30*/  HADD2.F32 R44, -RZ, R12.H0_H0 ;  /* 0x2000000cff2c7230 */ /* 0x000fca0000004100 */
[----:B------:R-:W-:Y:S01]  /*3b40*/  FFMA.FTZ R45, R44, R20, R43 ;  /* 0x000000142c2d7223 */ /* 0x000fe2000001002b */
[----:B------:R-:W-:Y:S02]  /*3b50*/  HADD2.F32 R43, -RZ, R21.H1_H1 ;  /* 0x30000015ff2b7230 */ /* 0x000fe40000004100 */
[----:B------:R-:W-:Y:S02]  /*3b60*/  HADD2.F32 R44, -RZ, R12.H1_H1 ;  /* 0x3000000cff2c7230 */ /* 0x000fe40000004100 */
[----:B-1----:R-:W-:-:S03]  /*3b70*/  HADD2.F32 R21, -RZ, R24.H0_H0 ;  /* 0x20000018ff157230 */ /* 0x002fc60000004100 */
[----:B------:R-:W-:Y:S01]  /*3b80*/  FFMA.FTZ R44, R44, R43, R45 ;  /* 0x0000002b2c2c7223 */ /* 0x000fe2000001002d */
[----:B------:R-:W-:-:S05]  /*3b90*/  HADD2.F32 R45, -RZ, R30.H0_H0 ;  /* 0x2000001eff2d7230 */ /* 0x000fca0000004100 */
[----:B------:R-:W-:Y:S01]  /*3ba0*/  FFMA.FTZ R45, R45, R21, R44 ;  /* 0x000000152d2d7223 */ /* 0x000fe2000001002c */
[----:B------:R-:W-:Y:S02]  /*3bb0*/  HADD2.F32 R44, -RZ, R24.H1_H1 ;  /* 0x30000018ff2c7230 */ /* 0x000fe40000004100 */
[----:B------:R-:W-:-:S03]  /*3bc0*/  HADD2.F32 R24, -RZ, R25.H0_H0 ;  /* 0x20000019ff187230 */ /* 0x000fc60000004100 */
[----:B------:R-:W-:Y:S01]  /*3bd0*/  FFMA.FTZ R46, R46, R44, R45 ;  /* 0x0000002c2e2e7223 */ /* 0x000fe2000001002d */
[----:B------:R-:W-:-:S05]  /*3be0*/  HADD2.F32 R45, -RZ, R17.H0_H0 ;  /* 0x20000011ff2d7230 */ /* 0x000fca0000004100 */
[----:B------:R-:W-:Y:S01]  /*3bf0*/  FFMA.FTZ R45, R45, R24, R46 ;  /* 0x000000182d2d7223 */ /* 0x000fe2000001002e */
[----:B------:R-:W-:Y:S02]  /*3c00*/  HADD2.F32 R46, -RZ, R25.H1_H1 ;  /* 0x30000019ff2e7230 */ /* 0x000fe40000004100 */
[----:B------:R-:W-:-:S03]  /*3c10*/  HADD2.F32 R25, -RZ, R2.H0_H0 ;  /* 0x20000002ff197230 */ /* 0x000fc60000004100 */
[----:B------:R-:W-:-:S04]  /*3c20*/  FFMA.FTZ R48, R48, R46, R45 ;  /* 0x0000002e30307223 */ /* 0x000fc8000001002d */
[----:B------:R-:W-:Y:S01]  /*3c30*/  FMUL.FTZ R45, R25, R48 ;  /* 0x00000030192d7220 */ /* 0x000fe20000410000 */
[--C-:B------:R-:W-:Y:S02]  /*3c40*/  HADD2.F32 R48, -RZ, R27.reuse.H0_H0 ;  /* 0x2000001bff307230 */ /* 0x100fe40000004100 */
[----:B------:R-:W-:Y:S02]  /*3c50*/  HADD2.F32 R25, -RZ, R27.H1_H1 ;  /* 0x3000001bff197230 */ /* 0x000fe40000004100 */
[----:B------:R-:W-:Y:S01]  /*3c60*/  F2FP.F16.F32.PACK_AB R45, RZ, R45 ;  /* 0x0000002dff2d723e */ /* 0x000fe200000000ff */
[----:B------:R-:W-:Y:S01]  /*3c70*/  FFMA.FTZ R47, R39, R48, RZ ;  /* 0x00000030272f7223 */ /* 0x000fe200000100ff */
[----:B------:R-:W-:-:S03]  /*3c80*/  HADD2.F32 R48, -RZ, R31.H0_H0 ;  /* 0x2000001fff307230 */ /* 0x000fc60000004100 */
[----:B------:R-:W-:Y:S01]  /*3c90*/  FFMA.FTZ R47, R42, R25, R47 ;  /* 0x000000192a2f7223 */ /* 0x000fe2000001002f */
[----:B------:R-:W-:-:S05]  /*3ca0*/  HADD2.F32 R25, -RZ, R13.H0_H0 ;  /* 0x2000000dff197230 */ /* 0x000fca0000004100 */
[----:B------:R-:W-:Y:S01]  /*3cb0*/  FFMA.FTZ R50, R20, R25, R47 ;  /* 0x0000001914327223 */ /* 0x000fe2000001002f */
[----:B------:R-:W-:-:S05]  /*3cc0*/  HADD2.F32 R25, -RZ, R13.H1_H1 ;  /* 0x3000000dff197230 */ /* 0x000fca0000004100 */
[----:B------:R-:W-:Y:S01]  /*3cd0*/  FFMA.FTZ R50, R43, R25, R50 ;  /* 0x000000192b327223 */ /* 0x000fe20000010032 */
[----:B------:R-:W-:-:S03]  /*3ce0*/  HADD2.F32 R25, -RZ, R31.H1_H1 ;  /* 0x3000001fff197230 */ /* 0x000fc60000004100 */
[----:B------:R-:W-:Y:S01]  /*3cf0*/  FFMA.FTZ R47, R21, R48, R50 ;  /* 0x00000030152f7223 */ /* 0x000fe20000010032 */
[----:B------:R-:W-:Y:S02]  /*3d00*/  HADD2.F32 R48, -RZ, R18.H1_H1 ;  /* 0x30000012ff307230 */ /* 0x000fe40000004100 */
[----:B------:R-:W-:Y:S02]  /*3d10*/  HADD2.F32 R50, -RZ, R28.H0_H0 ;  /* 0x2000001cff327230 */ /* 0x000fe40000004100 */
[----:B------:R-:W-:Y:S01]  /*3d20*/  FFMA.FTZ R47, R44, R25, R47 ;  /* 0x000000192c2f7223 */ /* 0x000fe2000001002f */
[----:B------:R-:W-:-:S05]  /*3d30*/  HADD2.F32 R25, -RZ, R18.H0_H0 ;  /* 0x20000012ff197230 */ /* 0x000fca0000004100 */
[----:B------:R-:W-:-:S04]  /*3d40*/  FFMA.FTZ R25, R24, R25, R47 ;  /* 0x0000001918197223 */ /* 0x000fc8000001002f */
[----:B------:R-:W-:Y:S01]  /*3d50*/  FFMA.FTZ R48, R46, R48, R25 ;  /* 0x000000302e307223 */ /* 0x000fe20000010019 */
[----:B------:R-:W-:-:S05]  /*3d60*/  HADD2.F32 R25, -RZ, R3.H0_H0 ;  /* 0x20000003ff197230 */ /* 0x000fca0000004100 */
[----:B------:R-:W-:Y:S01]  /*3d70*/  FMUL.FTZ R25, R25, R48 ;  /* 0x0000003019197220 */ /* 0x000fe20000410000 */
[----:B------:R-:W-:-:S04]  /*3d80*/  HADD2.F32 R48, -RZ, R29.H0_H0 ;  /* 0x2000001dff307230 */ /* 0x000fc80000004100 */
[----:B------:R-:W-:-:S04]  /*3d90*/  F2FP.F16.F32.PACK_AB R25, RZ, R25 ;  /* 0x00000019ff19723e */ /* 0x000fc800000000ff */
[----:B------:R-:W-:Y:S01]  /*3da0*/  PRMT R45, R45, 0x5410, R25 ;  /* 0x000054102d2d7816 */ /* 0x000fe20000000019 */
[C---:B------:R-:W-:Y:S01]  /*3db0*/  FFMA.FTZ R25, R39.reuse, R50, RZ ;  /* 0x0000003227197223 */ /* 0x040fe200000100ff */
[----:B------:R-:W-:Y:S01]  /*3dc0*/  FFMA.FTZ R39, R39, R48, RZ ;  /* 0x0000003027277223 */ /* 0x000fe200000100ff */
[----:B------:R-:W-:Y:S02]  /*3dd0*/  HADD2.F32 R48, -RZ, R29.H1_H1 ;  /* 0x3000001dff307230 */ /* 0x000fe40000004100 */
[----:B------:R-:W-:Y:S02]  /*3de0*/  HFMA2 R7, R45, 1, 1, R7 ;  /* 0x3c003c002d077831 */ /* 0x000fe40000000007 */
[----:B------:R-:W-:Y:S02]  /*3df0*/  HADD2.F32 R45, -RZ, R28.H1_H1 ;  /* 0x3000001cff2d7230 */ /* 0x000fe40000004100 */
[----:B------:R-:W-:Y:S01]  /*3e00*/  FFMA.FTZ R39, R42, R48, R39 ;  /* 0x000000302a277223 */ /* 0x000fe20000010027 */
[----:B------:R-:W-:-:S02]  /*3e10*/  HADD2.F32 R48, -RZ, R15.H0_H0 ;  /* 0x2000000fff307230 */ /* 0x000fc40000004100 */
[----:B------:R-:W-:Y:S01]  /*3e20*/  FFMA.FTZ R25, R42, R45, R25 ;  /* 0x0000002d2a197223 */ /* 0x000fe20000010019 */
[----:B------:R-:W-:-:S05]  /*3e30*/  HADD2.F32 R42, -RZ, R14.H0_H0 ;  /* 0x2000000eff2a7230 */ /* 0x000fca0000004100 */
[C---:B------:R-:W-:Y:S01]  /*3e40*/  FFMA.FTZ R42, R20.reuse, R42, R25 ;  /* 0x0000002a142a7223 */ /* 0x040fe20000010019 */
[----:B------:R-:W-:Y:S02]  /*3e50*/  HADD2.F32 R25, -RZ, R14.H1_H1 ;  /* 0x3000000eff197230 */ /* 0x000fe40000004100 */
[----:B------:R-:W-:Y:S01]  /*3e60*/  FFMA.FTZ R20, R20, R48, R39 ;  /* 0x0000003014147223 */ /* 0x000fe20000010027 */
[----:B------:R-:W-:Y:S02]  /*3e70*/  HADD2.F32 R39, -RZ, R33.H0_H0 ;  /* 0x20000021ff277230 */ /* 0x000fe40000004100 */
[----:B------:R-:W-:Y:S01]  /*3e80*/  FFMA.FTZ R42, R43, R25, R42 ;  /* 0x000000192b2a7223 */ /* 0x000fe2000001002a */
[----:B------:R-:W-:-:S05]  /*3e90*/  HADD2.F32 R25, -RZ, R15.H1_H1 ;  /* 0x3000000fff197230 */ /* 0x000fca0000004100 */
[----:B------:R-:W-:Y:S01]  /*3ea0*/  FFMA.FTZ R20, R43, R25, R20 ;  /* 0x000000192b147223 */ /* 0x000fe20000010014 */
[----:B------:R-:W-:-:S05]  /*3eb0*/  HADD2.F32 R25, -RZ, R32.H0_H0 ;  /* 0x20000020ff197230 */ /* 0x000fca0000004100 */
[C---:B------:R-:W-:Y:S01]  /*3ec0*/  FFMA.FTZ R25, R21.reuse, R25, R42 ;  /* 0x0000001915197223 */ /* 0x040fe2000001002a */
[----:B------:R-:W-:Y:S01]  /*3ed0*/  FFMA.FTZ R42, R21, R39, R20 ;  /* 0x00000027152a7223 */ /* 0x000fe20000010014 */
[----:B------:R-:W-:Y:S02]  /*3ee0*/  HADD2.F32 R21, -RZ, R33.H1_H1 ;  /* 0x30000021ff157230 */ /* 0x000fe40000004100 */
[----:B------:R-:W-:Y:S02]  /*3ef0*/  HADD2.F32 R20, -RZ, R32.H1_H1 ;  /* 0x30000020ff147230 */ /* 0x000fe40000004100 */
[--C-:B------:R-:W-:Y:S02]  /*3f00*/  HADD2.F32 R39, -RZ, R23.reuse.H1_H1 ;  /* 0x30000017ff277230 */ /* 0x100fe40000004100 */
[C---:B------:R-:W-:Y:S01]  /*3f10*/  FFMA.FTZ R21, R44.reuse, R21, R42 ;  /* 0x000000152c157223 */ /* 0x040fe2000001002a */
[----:B------:R-:W-:Y:S02]  /*3f20*/  HADD2.F32 R42, -RZ, R23.H0_H0 ;  /* 0x20000017ff2a7230 */ /* 0x000fe40000004100 */
[----:B------:R-:W-:Y:S01]  /*3f30*/  FFMA.FTZ R25, R44, R20, R25 ;  /* 0x000000142c197223 */ /* 0x000fe20000010019 */
[----:B------:R-:W-:-:S02]  /*3f40*/  HADD2.F32 R20, -RZ, R19.H0_H0 ;  /* 0x20000013ff147230 */ /* 0x000fc40000004100 */
[C---:B------:R-:W-:Y:S01]  /*3f50*/  FFMA.FTZ R42, R24.reuse, R42, R21 ;  /* 0x0000002a182a7223 */ /* 0x040fe20000010015 */
[----:B------:R-:W-:Y:S02]  /*3f60*/  HADD2.F32 R21, -RZ, R19.H1_H1 ;  /* 0x30000013ff157230 */ /* 0x000fe40000004100 */
[----:B------:R-:W-:Y:S01]  /*3f70*/  FFMA.FTZ R25, R24, R20, R25 ;  /* 0x0000001418197223 */ /* 0x000fe20000010019 */
[----:B------:R-:W-:Y:S02]  /*3f80*/  HADD2.F32 R20, -RZ, R4.H0_H0 ;  /* 0x20000004ff147230 */ /* 0x000fe40000004100 */
[C---:B------:R-:W-:Y:S01]  /*3f90*/  FFMA.FTZ R39, R46.reuse, R39, R42 ;  /* 0x000000272e277223 */ /* 0x040fe2000001002a */
[----:B------:R-:W-:Y:S02]  /*3fa0*/  HADD2.F32 R24, -RZ, R5.H0_H0 ;  /* 0x20000005ff187230 */ /* 0x000fe40000004100 */
[----:B------:R-:W-:-:S04]  /*3fb0*/  FFMA.FTZ R21, R46, R21, R25 ;  /* 0x000000152e157223 */ /* 0x000fc80000010019 */
[----:B------:R-:W-:Y:S01]  /*3fc0*/  FMUL.FTZ R21, R20, R21 ;  /* 0x0000001514157220 */ /* 0x000fe20000410000 */
[----:B------:R-:W-:-:S04]  /*3fd0*/  FMUL.FTZ R39, R24, R39 ;  /* 0x0000002718277220 */ /* 0x000fc80000410000 */
[----:B------:R-:W-:Y:S02]  /*3fe0*/  F2FP.F16.F32.PACK_AB R21, RZ, R21 ;  /* 0x00000015ff15723e */ /* 0x000fe400000000ff */
[----:B------:R-:W-:-:S04]  /*3ff0*/  F2FP.F16.F32.PACK_AB R39, RZ, R39 ;  /* 0x00000027ff27723e */ /* 0x000fc800000000ff */
[----:B------:R-:W-:-:S05]  /*4000*/  PRMT R21, R21, 0x5410, R39 ;  /* 0x0000541015157816 */ /* 0x000fca0000000027 */
[----:B------:R-:W-:-:S07]  /*4010*/  HFMA2 R6, R21, 1, 1, R6 ;  /* 0x3c003c0015067831 */ /* 0x000fce0000000006 */
.L_x_1014:
[----:B------:R-:W-:Y:S05]  /*4020*/  @!P1 BRA `(.L_x_1015) ;  /* 0x00000010008c9947 */ /* 0x000fea0003800000 */
[----:B------:R-:W-:Y:S02]  /*4030*/  PRMT R20, R35, 0x9910, RZ ;  /* 0x0000991023147816 */ /* 0x000fe400000000ff */
[----:B------:R-:W-:Y:S02]  /*4040*/  ISETP.NE.AND P2, PT, R38, 0x2, PT ;  /* 0x000000022600780c */ /* 0x000fe40003f45270 */
[----:B------:R-:W-:-:S13]  /*4050*/  ISETP.NE.AND P0, PT, R20, RZ, PT ;  /* 0x000000ff1400720c */ /* 0x000fda0003f05270 */
[----:B------:R-:W-:Y:S05]  /*4060*/  @!P0 BRA `(.L_x_1016) ;  /* 0x0000000400748947 */ /* 0x000fea0003800000 */
[----:B------:R-:W0:Y:S01]  /*4070*/  S2UR UR5, SR_CgaCtaId ;  /* 0x00000000000579c3 */ /* 0x000e220000008800 */
[----:B------:R-:W-:Y:S01]  /*4080*/  UMOV UR4, 0x400 ;  /* 0x0000040000047882 */ /* 0x000fe20000000000 */
[----:B------:R-:W-:Y:S02]  /*4090*/  HADD2.F32 R42, -RZ, R26.H0_H0 ;  /* 0x2000001aff2a7230 */ /* 0x000fe40000004100 */
[----:B------:R-:W-:Y:S02]  /*40a0*/  HADD2.F32 R44, -RZ, R12.H0_H0 ;  /* 0x2000000cff2c7230 */ /* 0x000fe40000004100 */
[--C-:B------:R-:W-:Y:S02]  /*40b0*/  HADD2.F32 R45, -RZ, R30.reuse.H0_H0 ;  /* 0x2000001eff2d7230 */ /* 0x100fe40000004100 */
[----:B------:R-:W-:Y:S02]  /*40c0*/  HADD2.F32 R46, -RZ, R30.H1_H1 ;  /* 0x3000001eff2e7230 */ /* 0x000fe40000004100 */
[----:B------:R-:W-:-:S02]  /*40d0*/  HADD2.F32 R48, -RZ, R17.H1_H1 ;  /* 0x30000011ff307230 */ /* 0x000fc40000004100 */
[----:B------:R-:W-:Y:S01]  /*40e0*/  HADD2.F32 R50, -RZ, R28.H0_H0 ;  /* 0x2000001cff327230 */ /* 0x000fe20000004100 */
[----:B0-----:R-:W-:-:S09]  /*40f0*/  ULEA UR4, UR5, UR4, 0x18 ;  /* 0x0000000405047291 */ /* 0x001fd2000f8ec0ff */
[----:B------:R-:W0:Y:S04]  /*4100*/  LDS.64 R20, [UR4+0x50] ;  /* 0x00005004ff147984 */ /* 0x000e280008000a00 */
[----:B------:R-:W1:Y:S01]  /*4110*/  LDS.64 R24, [UR4+0x58] ;  /* 0x00005804ff187984 */ /* 0x000e620008000a00 */
[--C-:B0-----:R-:W-:Y:S02]  /*4120*/  HADD2.F32 R39, -RZ, R20.reuse.H0_H0 ;  /* 0x20000014ff277230 */ /* 0x101fe40000004100 */
[----:B------:R-:W-:-:S03]  /*4130*/  HADD2.F32 R20, -RZ, R20.H1_H1 ;  /* 0x30000014ff147230 */ /* 0x000fc60000004100 */
[----:B------:R-:W-:Y:S01]  /*4140*/  FFMA.FTZ R43, R42, R39, RZ ;  /* 0x000000272a2b7223 */ /* 0x000fe200000100ff */
[----:B------:R-:W-:-:S05]  /*4150*/  HADD2.F32 R42, -RZ, R26.H1_H1 ;  /* 0x3000001aff2a7230 */ /* 0x000fca0000004100 */
[----:B------:R-:W-:Y:S01]  /*4160*/  FFMA.FTZ R43, R42, R20, R43 ;  /* 0x000000142a2b7223 */ /* 0x000fe2000001002b */
[----:B------:R-:W-:-:S05]  /*4170*/  HADD2.F32 R42, -RZ, R21.H0_H0 ;  /* 0x20000015ff2a7230 */ /* 0x000fca0000004100 */
[----:B------:R-:W-:Y:S01]  /*4180*/  FFMA.FTZ R44, R44, R42, R43 ;  /* 0x0000002a2c2c7223 */ /* 0x000fe2000001002b */
[----:B------:R-:W-:Y:S02]  /*4190*/  HADD2.F32 R43, -RZ, R21.H1_H1 ;  /* 0x30000015ff2b7230 */ /* 0x000fe40000004100 */
[----:B------:R-:W-:-:S05]  /*41a0*/  HADD2.F32 R21, -RZ, R12.H1_H1 ;  /* 0x3000000cff157230 */ /* 0x000fca0000004100 */
[----:B------:R-:W-:Y:S01]  /*41b0*/  FFMA.FTZ R44, R21, R43, R44 ;  /* 0x0000002b152c7223 */ /* 0x000fe2000001002c */
[----:B-1----:R-:W-:-:S05]  /*41c0*/  HADD2.F32 R21, -RZ, R24.H0_H0 ;  /* 0x20000018ff157230 */ /* 0x002fca0000004100 */
        /* <DEDUP_REMOVED lines=30> */
[----:B------:R-:W-:-:S04]  /*43b0*/  F2FP.F16.F32.PACK_AB R25, RZ, R25 ;  /* 0x00000019ff19723e */ /* 0x000fc800000000ff */
[----:B------:R-:W-:Y:S01]  /*43c0*/  PRMT R45, R45, 0x5410, R25 ;  /* 0x000054102d2d7816 */ /* 0x000fe20000000019 */
[-C--:B------:R-:W-:Y:S01]  /*43d0*/  FFMA.FTZ R25, R50, R39.reuse, RZ ;  /* 0x0000002732197223 */ /* 0x080fe200000100ff */
[----:B------:R-:W-:Y:S01]  /*43e0*/  FFMA.FTZ R39, R48, R39, RZ ;  /* 0x0000002730277223 */ /* 0x000fe200000100ff */
[----:B------:R-:W-:Y:S02]  /*43f0*/  HADD2.F32 R48, -RZ, R28.H1_H1 ;  /* 0x3000001cff307230 */ /* 0x000fe40000004100 */
[----:B------:R-:W-:-:S03]  /*4400*/  HFMA2 R8, R45, 1, 1, R8 ;  /* 0x3c003c002d087831 */ /* 0x000fc60000000008 */
        /* <DEDUP_REMOVED lines=8> */
[----:B------:R-:W-:Y:S02]  /*4490*/  HADD2.F32 R39, -RZ, R33.H0_H0 ;  /* 0x20000021ff277230 */ /* 0x000fe40000004100 */
[----:B------:R-:W-:Y:S01]  /*44a0*/  FFMA.FTZ R20, R25, R43, R20 ;  /* 0x0000002b19147223 */ /* 0x000fe20000010014 */
[----:B------:R-:W-:-:S05]  /*44b0*/  HADD2.F32 R25, -RZ, R15.H1_H1 ;  /* 0x3000000fff197230 */ /* 0x000fca0000004100 */
[----:B------:R-:W-:Y:S01]  /*44c0*/  FFMA.FTZ R42, R25, R43, R42 ;  /* 0x0000002b192a7223 */ /* 0x000fe2000001002a */
[----:B------:R-:W-:-:S05]  /*44d0*/  HADD2.F32 R25, -RZ, R32.H0_H0 ;  /* 0x20000020ff197230 */ /* 0x000fca0000004100 */
[-C--:B------:R-:W-:Y:S01]  /*44e0*/  FFMA.FTZ R25, R25, R21.reuse, R20 ;  /* 0x0000001519197223 */ /* 0x080fe20000010014 */
[----:B------:R-:W-:Y:S01]  /*44f0*/  FFMA.FTZ R21, R39, R21, R42 ;  /* 0x0000001527157223 */ /* 0x000fe2000001002a */
[----:B------:R-:W-:Y:S02]  /*4500*/  HADD2.F32 R20, -RZ, R32.H1_H1 ;  /* 0x30000020ff147230 */ /* 0x000fe40000004100 */
[----:B------:R-:W-:-:S03]  /*4510*/  HADD2.F32 R42, -RZ, R33.H1_H1 ;  /* 0x30000021ff2a7230 */ /* 0x000fc60000004100 */
        /* <DEDUP_REMOVED lines=9> */
[----:B------:R-:W-:Y:S02]  /*45b0*/  HADD2.F32 R20, -RZ, R4.H0_H0 ;  /* 0x20000004ff147230 */ /* 0x000fe40000004100 */
[----:B------:R-:W-:Y:S01]  /*45c0*/  FFMA.FTZ R21, R24, R46, R21 ;  /* 0x0000002e18157223 */ /* 0x000fe20000010015 */
[----:B------:R-:W-:Y:S02]  /*45d0*/  HADD2.F32 R24, -RZ, R5.H0_H0 ;  /* 0x20000005ff187230 */ /* 0x000fe40000004100 */
[----:B------:R-:W-:-:S03]  /*45e0*/  FMUL.FTZ R25, R20, R25 ;  /* 0x0000001914197220 */ /* 0x000fc60000410000 */
[----:B------:R-:W-:Y:S02]  /*45f0*/  FMUL.FTZ R21, R24, R21 ;  /* 0x0000001518157220 */ /* 0x000fe40000410000 */
[----:B------:R-:W-:-:S03]  /*4600*/  F2FP.F16.F32.PACK_AB R25, RZ, R25 ;  /* 0x00000019ff19723e */ /* 0x000fc600000000ff */
[----:B------:R-:W-:-:S04]  /*4610*/  F2FP.F16.F32.PACK_AB R21, RZ, R21 ;  /* 0x00000015ff15723e */ /* 0x000fc800000000ff */
[----:B------:R-:W-:-:S05]  /*4620*/  PRMT R25, R25, 0x5410, R21 ;  /* 0x0000541019197816 */ /* 0x000fca0000000015 */
[----:B------:R-:W-:-:S07]  /*4630*/  HFMA2 R9, R25, 1, 1, R9 ;  /* 0x3c003c0019097831 */ /* 0x000fce0000000009 */
.L_x_1016:
        /* <DEDUP_REMOVED lines=100> */
.L_x_1017:
[----:B------:R-:W-:Y:S05]  /*4c80*/  @P0 BRA `(.L_x_1015) ;  /* 0x0000000400740947 */ /* 0x000fea0003800000 */
[----:B------:R-:W0:Y:S01]  /*4c90*/  S2UR UR5, SR_CgaCtaId ;  /* 0x00000000000579c3 */ /* 0x000e220000008800 */
[----:B------:R-:W-:Y:S01]  /*4ca0*/  UMOV UR4, 0x400 ;  /* 0x0000040000047882 */ /* 0x000fe20000000000 */
[----:B------:R-:W-:Y:S02]  /*4cb0*/  HADD2.F32 R44, -RZ, R26.H0_H0 ;  /* 0x2000001aff2c7230 */ /* 0x000fe40000004100 */
[----:B------:R-:W-:Y:S02]  /*4cc0*/  HADD2.F32 R43, -RZ, R27.H0_H0 ;  /* 0x2000001bff2b7230 */ /* 0x000fe40000004100 */
[--C-:B------:R-:W-:Y:S02]  /*4cd0*/  HADD2.F32 R39, -RZ, R28.reuse.H0_H0 ;  /* 0x2000001cff277230 */ /* 0x100fe40000004100 */
        /* <DEDUP_REMOVED lines=12> */
[----:B------:R-:W-:Y:S02]  /*4da0*/  HADD2.F32 R45, -RZ, R26.H1_H1 ;  /* 0x3000001aff2d7230 */ /* 0x000fe40000004100 */
[----:B------:R-:W-:Y:S02]  /*4db0*/  HADD2.F32 R26, -RZ, R27.H1_H1 ;  /* 0x3000001bff1a7230 */ /* 0x000fe40000004100 */
[-C--:B------:R-:W-:Y:S01]  /*4dc0*/  FFMA.FTZ R39, R28, R20.reuse, R39 ;  /* 0x000000141c277223 */ /* 0x080fe20000010027 */
[-C--:B------:R-:W-:Y:S01]  /*4dd0*/  FFMA.FTZ R42, R29, R20.reuse, R42 ;  /* 0x000000141d2a7223 */ /* 0x080fe2000001002a */
[----:B------:R-:W-:Y:S01]  /*4de0*/  FFMA.FTZ R44, R45, R20, R44 ;  /* 0x000000142d2c7223 */ /* 0x000fe2000001002c */
[----:B------:R-:W-:-:S02]  /*4df0*/  HADD2.F32 R27, -RZ, R15.H0_H0 ;  /* 0x2000000fff1b7230 */ /* 0x000fc40000004100 */
[----:B------:R-:W-:Y:S01]  /*4e00*/  FFMA.FTZ R43, R26, R20, R43 ;  /* 0x000000141a2b7223 */ /* 0x000fe2000001002b */
        /* <DEDUP_REMOVED lines=12> */
[----:B------:R-:W-:Y:S01]  /*4ed0*/  FFMA.FTZ R13, R27, R21, R44 ;  /* 0x000000151b0d7223 */ /* 0x000fe2000001002c */
[----:B------:R-:W-:Y:S02]  /*4ee0*/  HADD2.F32 R14, -RZ, R30.H0_H0 ;  /* 0x2000001eff0e7230 */ /* 0x000fe40000004100 */
[----:B-1----:R-:W-:-:S02]  /*4ef0*/  HADD2.F32 R12, -RZ, R24.H0_H0 ;  /* 0x20000018ff0c7230 */ /* 0x002fc40000004100 */
[-C--:B------:R-:W-:Y:S01]  /*4f00*/  FFMA.FTZ R27, R39, R21.reuse, R26 ;  /* 0x00000015271b7223 */ /* 0x080fe2000001001a */
[----:B------:R-:W-:Y:S02]  /*4f10*/  HADD2.F32 R43, -RZ, R15.H1_H1 ;  /* 0x3000000fff2b7230 */ /* 0x000fe40000004100 */
        /* <DEDUP_REMOVED lines=52> */
.L_x_1015:
        /* <DEDUP_REMOVED lines=150> */
.L_x_1018:
        /* <DEDUP_REMOVED lines=98> */
.L_x_1020:
        /* <DEDUP_REMOVED lines=100> */
.L_x_1021:
        /* <DEDUP_REMOVED lines=94> */
.L_x_1019:
[----:B------:R-:W-:-:S05]  /*6e00*/  MOV R13, UR9 ;  /* 0x00000009000d7c02 */ /* 0x000fca0008000f00 */
[----:B------:R-:W-:-:S06]  /*6e10*/  IMAD.WIDE R12, R13, 0x4, R40 ;  /* 0x000000040d0c7825 */ /* 0x000fcc00078e0228 */
        /* <DEDUP_REMOVED lines=10> */
[----:B------:R-:W-:Y:S02]  /*6ec0*/  LOP3.LUT R26, R15, 0xf000f, RZ, 0xc0, !PT ;  /* 0x000f000f0f1a7812 */ /* 0x000fe400078ec0ff */
        /* <DEDUP_REMOVED lines=48> */
[----:B------:R-:W-:Y:S01]  /*71d0*/  HADD2.F32 R44, -RZ, R27.H0_H0 ;  /* 0x2000001bff2c7230 */ /* 0x000fe20000004100 */
[----:B0-----:R-:W-:-:S09]  /*71e0*/  ULEA UR4, UR5, UR4, 0x18 ;  /* 0x0000000405047291 */ /* 0x001fd2000f8ec0ff */
[----:B------:R-:W0:Y:S04]  /*71f0*/  LDS.64 R20, [UR4+0x30] ;  /* 0x00003004ff147984 */ /* 0x000e280008000a00 */
[----:B------:R-:W1:Y:S01]  /*7200*/  LDS.64 R24, [UR4+0x38] ;  /* 0x00003804ff187984 */ /* 0x000e620008000a00 */
[--C-:B0-----:R-:W-:Y:S02]  /*7210*/  HADD2.F32 R39, -RZ, R20.reuse.H0_H0 ;  /* 0x20000014ff277230 */ /* 0x101fe40000004100 */
[----:B------:R-:W-:Y:S02]  /*7220*/  HADD2.F32 R41, -RZ, R20.H1_H1 ;  /* 0x30000014ff297230 */ /* 0x000fe40000004100 */
[----:B------:R-:W-:Y:S02]  /*7230*/  HADD2.F32 R20, -RZ, R12.H0_H0 ;  /* 0x2000000cff147230 */ /* 0x000fe40000004100 */
[----:B------:R-:W-:Y:S01]  /*7240*/  FFMA.FTZ R43, R40, R39, RZ ;  /* 0x00000027282b7223 */ /* 0x000fe200000100ff */
[----:B------:R-:W-:-:S02]  /*7250*/  HADD2.F32 R40, -RZ, R21.H0_H0 ;  /* 0x20000015ff287230 */ /* 0x000fc40000004100 */
        /* <DEDUP_REMOVED lines=34> */
[----:B------:R-:W-:-:S03]  /*7480*/  HADD2.F32 R45, -RZ, R3.H0_H0 ;  /* 0x20000003ff2d7230 */ /* 0x000fc60000004100 */
        /* <DEDUP_REMOVED lines=12> */
[--C-:B------:R-:W-:Y:S02]  /*7550*/  HADD2.F32 R20, -RZ, R14.reuse.H0_H0 ;  /* 0x2000000eff147230 */ /* 0x100fe40000004100 */
        /* <DEDUP_REMOVED lines=8> */
[--C-:B------:R-:W-:Y:S02]  /*75e0*/  HADD2.F32 R39, -RZ, R32.reuse.H0_H0 ;  /* 0x20000020ff277230 */ /* 0x100fe40000004100 */
        /* <DEDUP_REMOVED lines=14> */
[----:B------:R-:W-:Y:S02]  /*76d0*/  HADD2.F32 R24, -RZ, R5.H0_H0 ;  /* 0x20000005ff187230 */ /* 0x000fe40000004100 */
        /* <DEDUP_REMOVED lines=8> */
.L_x_1022:
[----:B------:R-:W-:Y:S05]  /*7760*/  @!P1 BRA `(.L_x_1009) ;  /* 0x00000010008c9947 */ /* 0x000fea0003800000 */
[----:B------:R-:W-:Y:S02]  /*7770*/  PRMT R20, R35, 0x9910, RZ ;  /* 0x0000991023147816 */ /* 0x000fe400000000ff */
[----:B------:R-:W-:Y:S02]  /*7780*/  ISETP.NE.AND P1, PT, R38, 0x2, PT ;  /* 0x000000022600780c */ /* 0x000fe40003f25270 */
[----:B------:R-:W-:-:S13]  /*7790*/  ISETP.NE.AND P0, PT, R20, RZ, PT ;  /* 0x000000ff1400720c */ /* 0x000fda0003f05270 */
[----:B------:R-:W-:Y:S05]  /*77a0*/  @!P0 BRA `(.L_x_1023) ;  /* 0x0000000400748947 */ /* 0x000fea0003800000 */
[----:B------:R-:W0:Y:S01]  /*77b0*/  S2UR UR5, SR_CgaCtaId ;  /* 0x00000000000579c3 */ /* 0x000e220000008800 */
[----:B------:R-:W-:Y:S01]  /*77c0*/  UMOV UR4, 0x400 ;  /* 0x0000040000047882 */ /* 0x000fe20000000000 */
[--C-:B------:R-:W-:Y:S02]  /*77d0*/  HADD2.F32 R39, -RZ, R26.reuse.H0_H0 ;  /* 0x2000001aff277230 */ /* 0x100fe40000004100 */
[----:B------:R-:W-:Y:S02]  /*77e0*/  HADD2.F32 R43, -RZ, R26.H1_H1 ;  /* 0x3000001aff2b7230 */ /* 0x000fe40000004100 */
[----:B------:R-:W-:Y:S01]  /*77f0*/  HADD2.F32 R45, -RZ, R27.H1_H1 ;  /* 0x3000001bff2d7230 */ /* 0x000fe20000004100 */
[----:B0-----:R-:W-:-:S09]  /*7800*/  ULEA UR4, UR5, UR4, 0x18 ;  /* 0x0000000405047291 */ /* 0x001fd2000f8ec0ff */
[----:B------:R-:W0:Y:S04]  /*7810*/  LDS.64 R20, [UR4+0x70] ;  /* 0x00007004ff147984 */ /* 0x000e280008000a00 */
[----:B------:R-:W1:Y:S01]  /*7820*/  LDS.64 R24, [UR4+0x78] ;  /* 0x00007804ff187984 */ /* 0x000e620008000a00 */
[--C-:B0-----:R-:W-:Y:S02]  /*7830*/  HADD2.F32 R40, -RZ, R20.reuse.H0_H0 ;  /* 0x20000014ff287230 */ /* 0x101fe40000004100 */
[----:B------:R-:W-:Y:S02]  /*7840*/  HADD2.F32 R41, -RZ, R20.H1_H1 ;  /* 0x30000014ff297230 */ /* 0x000fe40000004100 */
[----:B-1----:R-:W-:Y:S02]  /*7850*/  HADD2.F32 R42, -RZ, R24.H0_H0 ;  /* 0x20000018ff2a7230 */ /* 0x002fe40000004100 */
[----:B------:R-:W-:Y:S01]  /*7860*/  FFMA.FTZ R20, R39, R40, RZ ;  /* 0x0000002827147223 */ /* 0x000fe200000100ff */
[----:B------:R-:W-:-:S02]  /*7870*/  HADD2.F32 R39, -RZ, R21.H0_H0 ;  /* 0x20000015ff277230 */ /* 0x000fc40000004100 */
[----:B------:R-:W-:Y:S02]  /*7880*/  HADD2.F32 R44, -RZ, R24.H1_H1 ;  /* 0x30000018ff2c7230 */ /* 0x000fe40000004100 */
[----:B------:R-:W-:Y:S01]  /*7890*/  FFMA.FTZ R20, R43, R41, R20 ;  /* 0x000000292b147223 */ /* 0x000fe20000010014 */
[----:B------:R-:W-:Y:S02]  /*78a0*/  HADD2.F32 R43, -RZ, R12.H0_H0 ;  /* 0x2000000cff2b7230 */ /* 0x000fe40000004100 */
[--C-:B------:R-:W-:Y:S02]  /*78b0*/  HADD2.F32 R24, -RZ, R25.reuse.H0_H0 ;  /* 0x20000019ff187230 */ /* 0x100fe40000004100 */
[----:B------:R-:W-:Y:S02]  /*78c0*/  HADD2.F32 R25, -RZ, R25.H1_H1 ;  /* 0x30000019ff197230 */ /* 0x000fe40000004100 */
[----:B------:R-:W-:Y:S01]  /*78d0*/  FFMA.FTZ R20, R43, R39, R20 ;  /* 0x000000272b147223 */ /* 0x000fe20000010014 */
[----:B------:R-:W-:-:S02]  /*78e0*/  HADD2.F32 R43, -RZ, R21.H1_H1 ;  /* 0x30000015ff2b7230 */ /* 0x000fc40000004100 */
        /* <DEDUP_REMOVED lines=65> */
[----:B------:R-:W-:Y:S02]  /*7d00*/  HADD2.F32 R39, -RZ, R5.H0_H0 ;  /* 0x20000005ff277230 */ /* 0x000fe40000004100 */
[----:B------:R-:W-:Y:S01]  /*7d10*/  FFMA.FTZ R24, R41, R25, R24 ;  /* 0x0000001929187223 */ /* 0x000fe20000010018 */
[----:B------:R-:W-:-:S03]  /*7d20*/  FMUL.FTZ R20, R21, R20 ;  /* 0x0000001415147220 */ /* 0x000fc60000410000 */
[----:B------:R-:W-:Y:S02]  /*7d30*/  FMUL.FTZ R24, R39, R24 ;  /* 0x0000001827187220 */ /* 0x000fe40000410000 */
[----:B------:R-:W-:-:S03]  /*7d40*/  F2FP.F16.F32.PACK_AB R20, RZ, R20 ;  /* 0x00000014ff14723e */ /* 0x000fc600000000ff */
[----:B------:R-:W-:-:S04]  /*7d50*/  F2FP.F16.F32.PACK_AB R24, RZ, R24 ;  /* 0x00000018ff18723e */ /* 0x000fc800000000ff */
[----:B------:R-:W-:-:S05]  /*7d60*/  PRMT R20, R20, 0x5410, R24 ;  /* 0x0000541014147816 */ /* 0x000fca0000000018 */
[----:B------:R-:W-:-:S07]  /*7d70*/  HFMA2 R9, R20, 1, 1, R9 ;  /* 0x3c003c0014097831 */ /* 0x000fce0000000009 */
.L_x_1023:
        /* <DEDUP_REMOVED lines=9> */
[--C-:B------:R-:W-:Y:S02]  /*7e10*/  HADD2.F32 R38, -RZ, R26.reuse.H0_H0 ;  /* 0x2000001aff267230 */ /* 0x100fe40000004100 */
[----:B------:R-:W-:Y:S02]  /*7e20*/  HADD2.F32 R42, -RZ, R26.H1_H1 ;  /* 0x3000001aff2a7230 */ /* 0x000fe40000004100 */
        /* <DEDUP_REMOVED lines=10> */
[----:B-1----:R-:W-:Y:S02]  /*7ed0*/  HADD2.F32 R43, -RZ, R24.H1_H1 ;  /* 0x30000018ff2b7230 */ /* 0x002fe40000004100 */
[----:B------:R-:W-:Y:S01]  /*7ee0*/  FFMA.FTZ R41, R42, R40, R41 ;  /* 0x000000282a297223 */ /* 0x000fe20000010029 */
[----:B------:R-:W-:Y:S02]  /*7ef0*/  HADD2.F32 R42, -RZ, R21.H1_H1 ;  /* 0x30000015ff2a7230 */ /* 0x000fe40000004100 */
[----:B------:R-:W-:Y:S02]  /*7f00*/  HADD2.F32 R21, -RZ, R30.H0_H0 ;  /* 0x2000001eff157230 */ /* 0x000fe40000004100 */
[----:B------:R-:W-:-:S04]  /*7f10*/  FFMA.FTZ R41, R20, R38, R41 ;  /* 0x0000002614297223 */ /* 0x000fc80000010029 */
[----:B------:R-:W-:Y:S01]  /*7f20*/  FFMA.FTZ R20, R44, R42, R41 ;  /* 0x0000002a2c147223 */ /* 0x000fe20000010029 */
[----:B------:R-:W-:Y:S02]  /*7f30*/  HADD2.F32 R41, -RZ, R24.H0_H0 ;  /* 0x20000018ff297230 */ /* 0x000fe40000004100 */
[--C-:B------:R-:W-:Y:S02]  /*7f40*/  HADD2.F32 R24, -RZ, R25.reuse.H0_H0 ;  /* 0x20000019ff187230 */ /* 0x100fe40000004100 */
[----:B------:R-:W-:Y:S02]  /*7f50*/  HADD2.F32 R25, -RZ, R25.H1_H1 ;  /* 0x30000019ff197230 */ /* 0x000fe40000004100 */
[----:B------:R-:W-:Y:S01]  /*7f60*/  FFMA.FTZ R20, R21, R41, R20 ;  /* 0x0000002915147223 */ /* 0x000fe20000010014 */
[----:B------:R-:W-:-:S05]  /*7f70*/  HADD2.F32 R21, -RZ, R30.H1_H1 ;  /* 0x3000001eff157230 */ /* 0x000fca0000004100 */
[----:B------:R-:W-:Y:S01]  /*7f80*/  FFMA.FTZ R21, R21, R43, R20 ;  /* 0x0000002b15157223 */ /* 0x000fe20000010014 */
[----:B------:R-:W-:-:S05]  /*7f90*/  HADD2.F32 R20, -RZ, R17.H0_H0 ;  /* 0x20000011ff147230 */ /* 0x000fca0000004100 */
[----:B------:R-:W-:Y:S01]  /*7fa0*/  FFMA.FTZ R20, R20, R24, R21 ;  /* 0x0000001814147223 */ /* 0x000fe20000010015 */
[----:B------:R-:W-:-:S05]  /*7fb0*/  HADD2.F32 R21, -RZ, R17.H1_H1 ;  /* 0x30000011ff157230 */ /* 0x000fca0000004100 */
[----:B------:R-:W-:Y:S01]  /*7fc0*/  FFMA.FTZ R44, R21, R25, R20 ;  /* 0x00000019152c7223 */ /* 0x000fe20000010014 */
[----:B------:R-:W-:Y:S02]  /*7fd0*/  HADD2.F32 R21, -RZ, R2.H0_H0 ;  /* 0x20000002ff157230 */ /* 0x000fe40000004100 */
[----:B------:R-:W-:-:S03]  /*7fe0*/  HADD2.F32 R20, -RZ, R27.H0_H0 ;  /* 0x2000001bff147230 */ /* 0x000fc60000004100 */
[----:B------:R-:W-:Y:S02]  /*7ff0*/  FMUL.FTZ R44, R21, R44 ;  /* 0x0000002c152c7220 */ /* 0x000fe40000410000 */
[----:B------:R-:W-:Y:S01]  /*8000*/  FFMA.FTZ R21, R20, R39, RZ ;  /* 0x0000002714157223 */ /* 0x000fe200000100ff */
[----:B------:R-:W-:Y:S02]  /*8010*/  HADD2.F32 R20, -RZ, R27.H1_H1 ;  /* 0x3000001bff147230 */ /* 0x000fe40000004100 */
[----:B------:R-:W-:-:S03]  /*8020*/  F2FP.F16.F32.PACK_AB R44, RZ, R44 ;  /* 0x0000002cff2c723e */ /* 0x000fc600000000ff */
        /* <DEDUP_REMOVED lines=13> */
[----:B------:R-:W-:-:S03]  /*8100*/  HADD2.F32 R21, -RZ, R28.H0_H0 ;  /* 0x2000001cff157230 */ /* 0x000fc60000004100 */
[----:B------:R-:W-:Y:S01]  /*8110*/  FMUL.FTZ R45, R45, R20 ;  /* 0x000000142d2d7220 */ /* 0x000fe20000410000 */
[----:B------:R-:W-:Y:S02]  /*8120*/  HADD2.F32 R20, -RZ, R29.H0_H0 ;  /* 0x2000001dff147230 */ /* 0x000fe40000004100 */
[----:B------:R-:W-:Y:S02]  /*8130*/  FFMA.FTZ R21, R21, R39, RZ ;  /* 0x0000002715157223 */ /* 0x000fe400000100ff */
[----:B------:R-:W-:Y:S01]  /*8140*/  F2FP.F16.F32.PACK_AB R45, RZ, R45 ;  /* 0x0000002dff2d723e */ /* 0x000fe200000000ff */
[----:B------:R-:W-:Y:S01]  /*8150*/  FFMA.FTZ R39, R20, R39, RZ ;  /* 0x0000002714277223 */ /* 0x000fe200000100ff */
[----:B------:R-:W-:Y:S02]  /*8160*/  HADD2.F32 R20, -RZ, R28.H1_H1 ;  /* 0x3000001cff147230 */ /* 0x000fe40000004100 */
[----:B------:R-:W-:-:S03]  /*8170*/  PRMT R44, R44, 0x5410, R45 ;  /* 0x000054102c2c7816 */ /* 0x000fc6000000002d */
        /* <DEDUP_REMOVED lines=9> */
[----:B------:R-:W-:Y:S02]  /*8210*/  HADD2.F32 R38, -RZ, R15.H1_H1 ;  /* 0x3000000fff267230 */ /* 0x000fe40000004100 */
[----:B------:R-:W-:Y:S02]  /*8220*/  HADD2.F32 R40, -RZ, R23.H0_H0 ;  /* 0x20000017ff287230 */ /* 0x000fe40000004100 */
[-C--:B------:R-:W-:Y:S01]  /*8230*/  FFMA.FTZ R20, R20, R42.reuse, R21 ;  /* 0x0000002a14147223 */ /* 0x080fe20000010015 */
[----:B------:R-:W-:Y:S02]  /*8240*/  HADD2.F32 R21, -RZ, R32.H0_H0 ;  /* 0x20000020ff157230 */ /* 0x000fe40000004100 */
[----:B------:R-:W-:Y:S01]  /*8250*/  FFMA.FTZ R42, R38, R42, R39 ;  /* 0x0000002a262a7223 */ /* 0x000fe20000010027 */
[----:B------:R-:W-:-:S02]  /*8260*/  HADD2.F32 R39, -RZ, R33.H0_H0 ;  /* 0x20000021ff277230 */ /* 0x000fc40000004100 */
[-C--:B------:R-:W-:Y:S01]  /*8270*/  FFMA.FTZ R20, R21, R41.reuse, R20 ;  /* 0x0000002915147223 */ /* 0x080fe20000010014 */
[----:B------:R-:W-:Y:S02]  /*8280*/  HADD2.F32 R21, -RZ, R19.H0_H0 ;  /* 0x20000013ff157230 */ /* 0x000fe40000004100 */
[----:B------:R-:W-:Y:S01]  /*8290*/  FFMA.FTZ R42, R39, R41, R42 ;  /* 0x00000029272a7223 */ /* 0x000fe2000001002a */
[----:B------:R-:W-:Y:S02]  /*82a0*/  HADD2.F32 R39, -RZ, R32.H1_H1 ;  /* 0x30000020ff277230 */ /* 0x000fe40000004100 */
[----:B------:R-:W-:-:S03]  /*82b0*/  HADD2.F32 R41, -RZ, R33.H1_H1 ;  /* 0x30000021ff297230 */ /* 0x000fc60000004100 */
[-C--:B------:R-:W-:Y:S01]  /*82c0*/  FFMA.FTZ R20, R39, R43.reuse, R20 ;  /* 0x0000002b27147223 */ /* 0x080fe20000010014 */
[----:B------:R-:W-:Y:S02]  /*82d0*/  HADD2.F32 R39, -RZ, R19.H1_H1 ;  /* 0x30000013ff277230 */ /* 0x000fe40000004100 */
[----:B------:R-:W-:Y:S01]  /*82e0*/  FFMA.FTZ R43, R41, R43, R42 ;  /* 0x0000002b292b7223 */ /* 0x000fe2000001002a */
[-C--:B------:R-:W-:Y:S01]  /*82f0*/  FFMA.FTZ R38, R21, R24.reuse, R20 ;  /* 0x0000001815267223 */ /* 0x080fe20000010014 */
[----:B------:R-:W-:Y:S02]  /*8300*/  HADD2.F32 R20, -RZ, R23.H1_H1 ;  /* 0x30000017ff147230 */ /* 0x000fe40000004100 */
[----:B------:R-:W-:Y:S01]  /*8310*/  FFMA.FTZ R43, R40, R24, R43 ;  /* 0x00000018282b7223 */ /* 0x000fe2000001002b */
[----:B------:R-:W-:Y:S02]  /*8320*/  HADD2.F32 R21, -RZ, R4.H0_H0 ;  /* 0x20000004ff157230 */ /* 0x000fe40000004100 */
[----:B------:R-:W-:Y:S01]  /*8330*/  FFMA.FTZ R38, R39, R25, R38 ;  /* 0x0000001927267223 */ /* 0x000fe20000010026 */
[----:B------:R-:W-:-:S02]  /*8340*/  HADD2.F32 R39, -RZ, R5.H0_H0 ;  /* 0x20000005ff277230 */ /* 0x000fc40000004100 */
[----:B------:R-:W-:Y:S01]  /*8350*/  FFMA.FTZ R20, R20, R25, R43 ;  /* 0x0000001914147223 */ /* 0x000fe2000001002b */
[----:B------:R-:W-:-:S03]  /*8360*/  FMUL.FTZ R38, R21, R38 ;  /* 0x0000002615267220 */ /* 0x000fc60000410000 */
[----:B------:R-:W-:Y:S02]  /*8370*/  FMUL.FTZ R20, R39, R20 ;  /* 0x0000001427147220 */ /* 0x000fe40000410000 */
[----:B------:R-:W-:-:S03]  /*8380*/  F2FP.F16.F32.PACK_AB R38, RZ, R38 ;  /* 0x00000026ff26723e */ /* 0x000fc600000000ff */
[----:B------:R-:W-:-:S04]  /*8390*/  F2FP.F16.F32.PACK_AB R20, RZ, R20 ;  /* 0x00000014ff14723e */ /* 0x000fc800000000ff */
[----:B------:R-:W-:-:S05]  /*83a0*/  PRMT R38, R38, 0x5410, R20 ;  /* 0x0000541026267816 */ /* 0x000fca0000000014 */
[----:B------:R-:W-:-:S07]  /*83b0*/  HADD2 R11, R38, R11 ;  /* 0x0000000b260b7230 */ /* 0x000fce0000000000 */
.L_x_1024:
[----:B------:R-:W-:Y:S05]  /*83c0*/  @P0 BRA `(.L_x_1009) ;  /* 0x0000000400740947 */ /* 0x000fea0003800000 */
[----:B------:R-:W0:Y:S01]  /*83d0*/  S2UR UR5, SR_CgaCtaId ;  /* 0x00000000000579c3 */ /* 0x000e220000008800 */
[----:B------:R-:W-:Y:S01]  /*83e0*/  UMOV UR4, 0x400 ;  /* 0x0000040000047882 */ /* 0x000fe20000000000 */
[--C-:B------:R-:W-:Y:S02]  /*83f0*/  HADD2.F32 R38, -RZ, R26.reuse.H0_H0 ;  /* 0x2000001aff267230 */ /* 0x100fe40000004100 */
[----:B------:R-:W-:Y:S02]  /*8400*/  HADD2.F32 R40, -RZ, R26.H1_H1 ;  /* 0x3000001aff287230 */ /* 0x000fe40000004100 */
[--C-:B------:R-:W-:Y:S02]  /*8410*/  HADD2.F32 R39, -RZ, R27.reuse.H0_H0 ;  /* 0x2000001bff277230 */ /* 0x100fe40000004100 */
[----:B------:R-:W-:Y:S02]  /*8420*/  HADD2.F32 R42, -RZ, R27.H1_H1 ;  /* 0x3000001bff2a7230 */ /* 0x000fe40000004100 */
[----:B------:R-:W-:-:S02]  /*8430*/  HADD2.F32 R27, -RZ, R28.H0_H0 ;  /* 0x2000001cff1b7230 */ /* 0x000fc40000004100 */
[----:B------:R-:W-:Y:S02]  /*8440*/  HADD2.F32 R26, -RZ, R29.H0_H0 ;  /* 0x2000001dff1a7230 */ /* 0x000fe40000004100 */
[----:B------:R-:W-:Y:S02]  /*8450*/  HADD2.F32 R28, -RZ, R28.H1_H1 ;  /* 0x3000001cff1c7230 */ /* 0x000fe40000004100 */
[----:B------:R-:W-:Y:S02]  /*8460*/  HADD2.F32 R3, -RZ, R3.H0_H0 ;  /* 0x20000003ff037230 */ /* 0x000fe40000004100 */
[----:B------:R-:W-:Y:S01]  /*8470*/  HADD2.F32 R5, -RZ, R5.H0_H0 ;  /* 0x20000005ff057230 */ /* 0x000fe20000004100 */
[----:B0-----:R-:W-:-:S09]  /*8480*/  ULEA UR4, UR5, UR4, 0x18 ;  /* 0x0000000405047291 */ /* 0x001fd2000f8ec0ff */
[----:B------:R-:W0:Y:S04]  /*8490*/  LDS.64 R20, [UR4+0xf0] ;  /* 0x0000f004ff147984 */ /* 0x000e280008000a00 */
[----:B------:R-:W1:Y:S01]  /*84a0*/  LDS.64 R24, [UR4+0xf8] ;  /* 0x0000f804ff187984 */ /* 0x000e620008000a00 */
[--C-:B0-----:R-:W-:Y:S02]  /*84b0*/  HADD2.F32 R41, -RZ, R20.reuse.H0_H0 ;  /* 0x20000014ff297230 */ /* 0x101fe40000004100 */
[----:B------:R-:W-:Y:S02]  /*84c0*/  HADD2.F32 R43, -RZ, R20.H1_H1 ;  /* 0x30000014ff2b7230 */ /* 0x000fe40000004100 */
[----:B------:R-:W-:Y:S02]  /*84d0*/  HADD2.F32 R20, -RZ, R21.H0_H0 ;  /* 0x20000015ff147230 */ /* 0x000fe40000004100 */
[-C--:B------:R-:W-:Y:S01]  /*84e0*/  FFMA.FTZ R39, R39, R41.reuse, RZ ;  /* 0x0000002927277223 */ /* 0x080fe200000100ff */
[-C--:B------:R-:W-:Y:S01]  /*84f0*/  FFMA.FTZ R45, R38, R41.reuse, RZ ;  /* 0x00000029262d7223 */ /* 0x080fe200000100ff */
[-C--:B------:R-:W-:Y:S01]  /*8500*/  FFMA.FTZ R27, R27, R41.reuse, RZ ;  /* 0x000000291b1b7223 */ /* 0x080fe200000100ff */
[----:B------:R-:W-:Y:S01]  /*8510*/  FFMA.FTZ R26, R26, R41, RZ ;  /* 0x000000291a1a7223 */ /* 0x000fe200000100ff */
[----:B------:R-:W-:-:S02]  /*8520*/  HADD2.F32 R41, -RZ, R29.H1_H1 ;  /* 0x3000001dff297230 */ /* 0x000fc40000004100 */
[-C--:B------:R-:W-:Y:S01]  /*8530*/  FFMA.FTZ R39, R42, R43.reuse, R39 ;  /* 0x0000002b2a277223 */ /* 0x080fe20000010027 */
[----:B------:R-:W-:Y:S02]  /*8540*/  HADD2.F32 R38, -RZ, R13.H0_H0 ;  /* 0x2000000dff267230 */ /* 0x000fe40000004100 */
[-C--:B------:R-:W-:Y:S01]  /*8550*/  FFMA.FTZ R40, R40, R43.reuse, R45 ;  /* 0x0000002b28287223 */ /* 0x080fe2000001002d */
        /* <DEDUP_REMOVED lines=55> */
[----:B------:R-:W-:Y:S01]  /*88d0*/  FFMA.FTZ R12, R23, R25, R12 ;  /* 0x00000019170c7223 */ /* 0x000fe2000001000c */
[----:B------:R-:W-:Y:S01]  /*88e0*/  FMUL.FTZ R14, R13, R14 ;  /* 0x0000000e0d0e7220 */ /* 0x000fe20000410000 */
[----:B------:R-:W-:Y:S01]  /*88f0*/  FMUL.FTZ R20, R3, R20 ;  /* 0x0000001403147220 */ /* 0x000fe20000410000 */
[----:B------:R-:W-:Y:S01]  /*8900*/  FMUL.FTZ R18, R15, R18 ;  /* 0x000000120f127220 */ /* 0x000fe20000410000 */
[----:B------:R-:W-:-:S02]  /*8910*/  FMUL.FTZ R12, R5, R12 ;  /* 0x0000000c050c7220 */ /* 0x000fc40000410000 */
[----:B------:R-:W-:Y:S02]  /*8920*/  F2FP.F16.F32.PACK_AB R14, RZ, R14 ;  /* 0x0000000eff0e723e */ /* 0x000fe400000000ff */
[----:B------:R-:W-:Y:S02]  /*8930*/  F2FP.F16.F32.PACK_AB R20, RZ, R20 ;  /* 0x00000014ff14723e */ /* 0x000fe400000000ff */
[----:B------:R-:W-:Y:S02]  /*8940*/  F2FP.F16.F32.PACK_AB R18, RZ, R18 ;  /* 0x00000012ff12723e */ /* 0x000fe400000000ff */
[----:B------:R-:W-:Y:S02]  /*8950*/  F2FP.F16.F32.PACK_AB R12, RZ, R12 ;  /* 0x0000000cff0c723e */ /* 0x000fe400000000ff */
[----:B------:R-:W-:Y:S02]  /*8960*/  PRMT R14, R14, 0x5410, R20 ;  /* 0x000054100e0e7816 */ /* 0x000fe40000000014 */
[----:B------:R-:W-:-:S03]  /*8970*/  PRMT R18, R18, 0x5410, R12 ;  /* 0x0000541012127816 */ /* 0x000fc6000000000c */
[----:B------:R-:W-:Y:S02]  /*8980*/  HFMA2 R22, R14, 1, 1, R22 ;  /* 0x3c003c000e167831 */ /* 0x000fe40000000016 */
[----:B------:R-:W-:-:S07]  /*8990*/  HADD2 R16, R18, R16 ;  /* 0x0000001012107230 */ /* 0x000fce0000000000 */
.L_x_1009:
[----:B------:R-:W0:Y:S01]  /*89a0*/  S2R R5, SR_TID.X ;  /* 0x0000000000057919 */ /* 0x000e220000002100 */
[----:B------:R-:W1:Y:S01]  /*89b0*/  LDC.64 R2, c[0x0][0x3a0] ;  /* 0x0000e800ff027b82 */ /* 0x000e620000000a00 */
[----:B------:R-:W-:Y:S01]  /*89c0*/  SHF.L.U32 R0, R0, 0x2, RZ ;  /* 0x0000000200007819 */ /* 0x000fe200000006ff */
[----:B------:R-:W-:Y:S01]  /*89d0*/  HMUL2 R13, R7, UR8.H0_H0 ;  /* 0x20000008070d7c32 */ /* 0x000fe20008000000 */
[----:B------:R-:W2:Y:S01]  /*89e0*/  LDCU UR4, c[0x0][0x3a8] ;  /* 0x00007500ff0477ac */ /* 0x000ea20008000800 */
[----:B0-----:R-:W-:-:S04]  /*89f0*/  LEA R5, R34, R5, 0x5 ;  /* 0x0000000522057211 */ /* 0x001fc800078e28ff */
[----:B------:R-:W-:-:S05]  /*8a00*/  SHF.L.U32 R5, R5, 0x2, RZ ;  /* 0x0000000205057819 */ /* 0x000fca00000006ff */
[----:B------:R-:W-:-:S04]  /*8a10*/  IMAD R5, R0, UR9, R5 ;  /* 0x0000000900057c24 */ /* 0x000fc8000f8e0205 */
[----:B-1----:R-:W-:-:S05]  /*8a20*/  IMAD.WIDE R2, R5, 0x2, R2 ;  /* 0x0000000205027825 */ /* 0x002fca00078e0202 */
[----:B------:R0:W-:Y:S01]  /*8a30*/  ATOM.E.ADD.F16x2.RN.STRONG.GPU P1, RZ, desc[UR6][R2.64], R13 ;  /* 0x8000000d02ff79a2 */ /* 0x0001e2000c12e106 */
[----:B--2---:R-:W-:Y:S01]  /*8a40*/  IADD3 R0, PT, PT, -R0, UR4, RZ ;  /* 0x0000000400007c10 */ /* 0x004fe2000fffe1ff */
[----:B------:R-:W-:Y:S01]  /*8a50*/  BSSY.RECONVERGENT B0, `(.L_x_1025) ;  /* 0x0000010000007945 */ /* 0x000fe20003800200 */
[----:B------:R-:W-:Y:S02]  /*8a60*/  HMUL2 R15, R6, UR8.H0_H0 ;  /* 0x20000008060f7c32 */ /* 0x000fe40008000000 */
[----:B------:R-:W-:Y:S01]  /*8a70*/  ISETP.NE.AND P0, PT, R0, 0x1, PT ;  /* 0x000000010000780c */ /* 0x000fe20003f05270 */
[----:B0-----:R-:W-:-:S12]  /*8a80*/  @P1 BRA `(.L_x_1026) ;  /* 0x0000000000301947 */ /* 0x001fd80003800000 */
[----:B------:R-:W0:Y:S02]  /*8a90*/  QSPC.E.S P1, RZ, [R2] ;  /* 0x0000000002ff73aa */ /* 0x000e240000020500 */
[----:B0-----:R-:W-:Y:S05]  /*8aa0*/  @!P1 BRA `(.L_x_1027) ;  /* 0x00000000001c9947 */ /* 0x001fea0003800000 */
[----:B------:R-:W-:-:S04]  /*8ab0*/  MOV R4, R2 ;  /* 0x0000000200047202 */ /* 0x000fc80000000f00 */
[----:B------:R-:W-:-:S07]  /*8ac0*/  MOV R4, R4 ;  /* 0x0000000400047202 */ /* 0x000fce0000000f00 */
.L_x_1028:
[----:B------:R-:W0:Y:S02]  /*8ad0*/  LDS R6, [R4] ;  /* 0x0000000004067984 */ /* 0x000e240000000800 */
[----:B0-----:R-:W-:-:S05]  /*8ae0*/  HFMA2 R7, R6, 1, 1, R13 ;  /* 0x3c003c0006077831 */ /* 0x001fca000000000d */
[----:B------:R-:W0:Y:S02]  /*8af0*/  ATOMS.CAST.SPIN P1, [R4], R6, R7 ;  /* 0x000000060400758d */ /* 0x000e240001820007 */
[----:B0-----:R-:W-:Y:S05]  /*8b00*/  @!P1 BRA `(.L_x_1028) ;  /* 0xfffffffc00f09947 */ /* 0x001fea000383ffff */
[----:B------:R-:W-:Y:S05]  /*8b10*/  BRA `(.L_x_1026) ;  /* 0x00000000000c7947 */ /* 0x000fea0003800000 */
.L_x_1027:
[----:B------:R-:W2:Y:S02]  /*8b20*/  LD.E R4, desc[UR6][R2.64] ;  /* 0x0000000602047980 */ /* 0x000ea4000c101900 */
[----:B--2---:R-:W-:-:S05]  /*8b30*/  IADD3 R5, PT, PT, R13, R4, RZ ;  /* 0x000000040d057210 */ /* 0x004fca0007ffe0ff */
[----:B------:R0:W-:Y:S02]  /*8b40*/  ST.E desc[UR6][R2.64], R5 ;  /* 0x0000000502007985 */ /* 0x0001e4000c101906 */
.L_x_1026:
[----:B------:R-:W-:Y:S05]  /*8b50*/  BSYNC.RECONVERGENT B0 ;  /* 0x0000000000007941 */ /* 0x000fea0003800200 */
.L_x_1025:
[----:B------:R1:W-:Y:S01]  /*8b60*/  ATOM.E.ADD.F16x2.RN.STRONG.GPU P1, RZ, desc[UR6][R2.64+0x4], R15 ;  /* 0x8000040f02ff79a2 */ /* 0x0003e2000c12e106 */
[----:B------:R-:W-:Y:S04]  /*8b70*/  BSSY.RECONVERGENT B0, `(.L_x_1029) ;  /* 0x000000e000007945 */ /* 0x000fe80003800200 */
[----:B-1----:R-:W-:Y:S05]  /*8b80*/  @P1 BRA `(.L_x_1030) ;  /* 0x0000000000301947 */ /* 0x002fea0003800000 */
[----:B------:R-:W1:Y:S02]  /*8b90*/  QSPC.E.S P1, RZ, [R2+0x4] ;  /* 0x0000040002ff73aa */ /* 0x000e640000020500 */
[----:B-1----:R-:W-:Y:S05]  /*8ba0*/  @!P1 BRA `(.L_x_1031) ;  /* 0x00000000001c9947 */ /* 0x002fea0003800000 */
[----:B------:R-:W-:-:S04]  /*8bb0*/  MOV R4, R2 ;  /* 0x0000000200047202 */ /* 0x000fc80000000f00 */
[----:B------:R-:W-:-:S07]  /*8bc0*/  MOV R4, R4 ;  /* 0x0000000400047202 */ /* 0x000fce0000000f00 */
.L_x_1032:
[----:B------:R-:W1:Y:S02]  /*8bd0*/  LDS R6, [R4+0x4] ;  /* 0x0000040004067984 */ /* 0x000e640000000800 */
[----:B-1----:R-:W-:-:S05]  /*8be0*/  HADD2 R7, R6, R15 ;  /* 0x0000000f06077230 */ /* 0x002fca0000000000 */
[----:B------:R-:W1:Y:S02]  /*8bf0*/  ATOMS.CAST.SPIN P1, [R4+0x4], R6, R7 ;  /* 0x000004060400758d */ /* 0x000e640001820007 */
[----:B-1----:R-:W-:Y:S05]  /*8c00*/  @!P1 BRA `(.L_x_1032) ;  /* 0xfffffffc00f09947 */ /* 0x002fea000383ffff */
[----:B------:R-:W-:Y:S05]  /*8c10*/  BRA `(.L_x_1030) ;  /* 0x00000000000c7947 */ /* 0x000fea0003800000 */
.L_x_1031:
[----:B------:R-:W0:Y:S02]  /*8c20*/  LD.E R4, desc[UR6][R2.64+0x4] ;  /* 0x0000040602047980 */ /* 0x000e24000c101900 */
[----:B0-----:R-:W-:-:S05]  /*8c30*/  IADD3 R5, PT, PT, R15, R4, RZ ;  /* 0x000000040f057210 */ /* 0x001fca0007ffe0ff */
[----:B------:R1:W-:Y:S02]  /*8c40*/  ST.E desc[UR6][R2.64+0x4], R5 ;  /* 0x0000040502007985 */ /* 0x0003e4000c101906 */
.L_x_1030:
[----:B------:R-:W-:Y:S05]  /*8c50*/  BSYNC.RECONVERGENT B0 ;  /* 0x0000000000007941 */ /* 0x000fea0003800200 */
.L_x_1029:
        /* <DEDUP_REMOVED lines=12> */
.L_x_1036:
[----:B------:R-:W0:Y:S02]  /*8d20*/  LDS R6, [R4] ;  /* 0x0000000004067984 */ /* 0x000e240000000800 */
[----:B0-----:R-:W-:-:S05]  /*8d30*/  HFMA2 R7, R6, 1, 1, R13 ;  /* 0x3c003c0006077831 */ /* 0x001fca000000000d */
[----:B------:R-:W0:Y:S02]  /*8d40*/  ATOMS.CAST.SPIN P0, [R4], R6, R7 ;  /* 0x000000060400758d */ /* 0x000e240001800007 */
[----:B0-----:R-:W-:Y:S05]  /*8d50*/  @!P0 BRA `(.L_x_1036) ;  /* 0xfffffffc00f08947 */ /* 0x001fea000383ffff */
[----:B------:R-:W-:Y:S05]  /*8d60*/  BRA `(.L_x_1034) ;  /* 0x00000000000c7947 */ /* 0x000fea0003800000 */
.L_x_1035:
[----:B------:R-:W2:Y:S02]  /*8d70*/  LD.E R4, desc[UR6][R2.64] ;  /* 0x0000000602047980 */ /* 0x000ea4000c101900 */
[----:B--2---:R-:W-:-:S05]  /*8d80*/  IADD3 R5, PT, PT, R13, R4, RZ ;  /* 0x000000040d057210 */ /* 0x004fca0007ffe0ff */
[----:B------:R0:W-:Y:S02]  /*8d90*/  ST.E desc[UR6][R2.64], R5 ;  /* 0x0000000502007985 */ /* 0x0001e4000c101906 */
.L_x_1034:
[----:B------:R-:W-:Y:S05]  /*8da0*/  BSYNC.RECONVERGENT B0 ;  /* 0x0000000000007941 */ /* 0x000fea0003800200 */
.L_x_1033:
[----:B------:R1:W-:Y:S01]  /*8db0*/  ATOM.E.ADD.F16x2.RN.STRONG.GPU P0, RZ, desc[UR6][R2.64+0x4], R9 ;  /* 0x8000040902ff79a2 */ /* 0x0003e2000c10e106 */
[----:B------:R-:W-:Y:S04]  /*8dc0*/  BSSY.RECONVERGENT B0, `(.L_x_1037) ;  /* 0x000000e000007945 */ /* 0x000fe80003800200 */
[----:B-1----:R-:W-:Y:S05]  /*8dd0*/  @P0 BRA `(.L_x_1038) ;  /* 0x0000000000300947 */ /* 0x002fea0003800000 */
[----:B------:R-:W1:Y:S02]  /*8de0*/  QSPC.E.S P0, RZ, [R2+0x4] ;  /* 0x0000040002ff73aa */ /* 0x000e640000000500 */
[----:B-1----:R-:W-:Y:S05]  /*8df0*/  @!P0 BRA `(.L_x_1039) ;  /* 0x00000000001c8947 */ /* 0x002fea0003800000 */
[----:B------:R-:W-:-:S04]  /*8e00*/  MOV R4, R2 ;  /* 0x0000000200047202 */ /* 0x000fc80000000f00 */
[----:B------:R-:W-:-:S07]  /*8e10*/  MOV R4, R4 ;  /* 0x0000000400047202 */ /* 0x000fce0000000f00 */
.L_x_1040:
[----:B------:R-:W1:Y:S02]  /*8e20*/  LDS R6, [R4+0x4] ;  /* 0x0000040004067984 */ /* 0x000e640000000800 */
[----:B-1----:R-:W-:-:S05]  /*8e30*/  HADD2 R7, R6, R9 ;  /* 0x0000000906077230 */ /* 0x002fca0000000000 */
[----:B------:R-:W1:Y:S02]  /*8e40*/  ATOMS.CAST.SPIN P0, [R4+0x4], R6, R7 ;  /* 0x000004060400758d */ /* 0x000e640001800007 */
[----:B-1----:R-:W-:Y:S05]  /*8e50*/  @!P0 BRA `(.L_x_1040) ;  /* 0xfffffffc00f08947 */ /* 0x002fea000383ffff */
[----:B------:R-:W-:Y:S05]  /*8e60*/  BRA `(.L_x_1038) ;  /* 0x00000000000c7947 */ /* 0x000fea0003800000 */
.L_x_1039:
[----:B------:R-:W0:Y:S02]  /*8e70*/  LD.E R4, desc[UR6][R2.64+0x4] ;  /* 0x0000040602047980 */ /* 0x000e24000c101900 */
[----:B0-----:R-:W-:-:S05]  /*8e80*/  IADD3 R5, PT, PT, R9, R4, RZ ;  /* 0x0000000409057210 */ /* 0x001fca0007ffe0ff */
[----:B------:R1:W-:Y:S02]  /*8e90*/  ST.E desc[UR6][R2.64+0x4], R5 ;  /* 0x0000040502007985 */ /* 0x0003e4000c101906 */
.L_x_1038:
[----:B------:R-:W-:Y:S05]  /*8ea0*/  BSYNC.RECONVERGENT B0 ;  /* 0x0000000000007941 */ /* 0x000fea0003800200 */
.L_x_1037:
[----:B------:R-:W-:-:S13]  /*8eb0*/  ISETP.NE.AND P0, PT, R0, 0x2, PT ;  /* 0x000000020000780c */ /* 0x000fda0003f05270 */
        /* <DEDUP_REMOVED lines=12> */
.L_x_1044:
[----:B------:R-:W0:Y:S02]  /*8f80*/  LDS R6, [R4] ;  /* 0x0000000004067984 */ /* 0x000e240000000800 */
[----:B0-----:R-:W-:-:S05]  /*8f90*/  HFMA2 R7, R6, 1, 1, R9 ;  /* 0x3c003c0006077831 */ /* 0x001fca0000000009 */
[----:B------:R-:W0:Y:S02]  /*8fa0*/  ATOMS.CAST.SPIN P0, [R4], R6, R7 ;  /* 0x000000060400758d */ /* 0x000e240001800007 */
[----:B0-----:R-:W-:Y:S05]  /*8fb0*/  @!P0 BRA `(.L_x_1044) ;  /* 0xfffffffc00f08947 */ /* 0x001fea000383ffff */
[----:B------:R-:W-:Y:S05]  /*8fc0*/  BRA `(.L_x_1042) ;  /* 0x00000000000c7947 */ /* 0x000fea0003800000 */
.L_x_1043:
[----:B------:R-:W2:Y:S02]  /*8fd0*/  LD.E R4, desc[UR6][R2.64] ;  /* 0x0000000602047980 */ /* 0x000ea4000c101900 */
[----:B--2---:R-:W-:-:S05]  /*8fe0*/  IADD3 R5, PT, PT, R9, R4, RZ ;  /* 0x0000000409057210 */ /* 0x004fca0007ffe0ff */
[----:B------:R0:W-:Y:S02]  /*8ff0*/  ST.E desc[UR6][R2.64], R5 ;  /* 0x0000000502007985 */ /* 0x0001e4000c101906 */
.L_x_1042:
[----:B------:R-:W-:Y:S05]  /*9000*/  BSYNC.RECONVERGENT B0 ;  /* 0x0000000000007941 */ /* 0x000fea0003800200 */
.L_x_1041:
[----:B------:R1:W-:Y:S01]  /*9010*/  ATOM.E.ADD.F16x2.RN.STRONG.GPU P0, RZ, desc[UR6][R2.64+0x4], R11 ;  /* 0x8000040b02ff79a2 */ /* 0x0003e2000c10e106 */
[----:B------:R-:W-:Y:S04]  /*9020*/  BSSY.RECONVERGENT B0, `(.L_x_1045) ;  /* 0x000000e000007945 */ /* 0x000fe80003800200 */
[----:B-1----:R-:W-:Y:S05]  /*9030*/  @P0 BRA `(.L_x_1046) ;  /* 0x0000000000300947 */ /* 0x002fea0003800000 */
[----:B------:R-:W1:Y:S02]  /*9040*/  QSPC.E.S P0, RZ, [R2+0x4] ;  /* 0x0000040002ff73aa */ /* 0x000e640000000500 */
[----:B-1----:R-:W-:Y:S05]  /*9050*/  @!P0 BRA `(.L_x_1047) ;  /* 0x00000000001c8947 */ /* 0x002fea0003800000 */
[----:B------:R-:W-:-:S04]  /*9060*/  MOV R4, R2 ;  /* 0x0000000200047202 */ /* 0x000fc80000000f00 */
[----:B------:R-:W-:-:S07]  /*9070*/  MOV R4, R4 ;  /* 0x0000000400047202 */ /* 0x000fce0000000f00 */
.L_x_1048:
[----:B------:R-:W1:Y:S02]  /*9080*/  LDS R6, [R4+0x4] ;  /* 0x0000040004067984 */ /* 0x000e640000000800 */
[----:B-1----:R-:W-:-:S05]  /*9090*/  HADD2 R7, R6, R11 ;  /* 0x0000000b06077230 */ /* 0x002fca0000000000 */
[----:B------:R-:W1:Y:S02]  /*90a0*/  ATOMS.CAST.SPIN P0, [R4+0x4], R6, R7 ;  /* 0x000004060400758d */ /* 0x000e640001800007 */
[----:B-1----:R-:W-:Y:S05]  /*90b0*/  @!P0 BRA `(.L_x_1048) ;  /* 0xfffffffc00f08947 */ /* 0x002fea000383ffff */
[----:B------:R-:W-:Y:S05]  /*90c0*/  BRA `(.L_x_1046) ;  /* 0x00000000000c7947 */ /* 0x000fea0003800000 */
.L_x_1047:
[----:B------:R-:W0:Y:S02]  /*90d0*/  LD.E R4, desc[UR6][R2.64+0x4] ;  /* 0x0000040602047980 */ /* 0x000e24000c101900 */
[----:B0-----:R-:W-:-:S05]  /*90e0*/  IADD3 R5, PT, PT, R11, R4, RZ ;  /* 0x000000040b057210 */ /* 0x001fca0007ffe0ff */
[----:B------:R1:W-:Y:S02]  /*90f0*/  ST.E desc[UR6][R2.64+0x4], R5 ;  /* 0x0000040502007985 */ /* 0x0003e4000c101906 */
.L_x_1046:
[----:B------:R-:W-:Y:S05]  /*9100*/  BSYNC.RECONVERGENT B0 ;  /* 0x0000000000007941 */ /* 0x000fea0003800200 */
.L_x_1045:
        /* <DEDUP_REMOVED lines=13> */
.L_x_1052:
[----:B------:R-:W0:Y:S02]  /*91e0*/  LDS R6, [R4] ;  /* 0x0000000004067984 */ /* 0x000e240000000800 */
[----:B0-----:R-:W-:-:S05]  /*91f0*/  HFMA2 R7, R6, 1, 1, R9 ;  /* 0x3c003c0006077831 */ /* 0x001fca0000000009 */
[----:B------:R-:W0:Y:S02]  /*9200*/  ATOMS.CAST.SPIN P0, [R4], R6, R7 ;  /* 0x000000060400758d */ /* 0x000e240001800007 */
[----:B0-----:R-:W-:Y:S05]  /*9210*/  @!P0 BRA `(.L_x_1052) ;  /* 0xfffffffc00f08947 */ /* 0x001fea000383ffff */
[----:B------:R-:W-:Y:S05]  /*9220*/  BRA `(.L_x_1050) ;  /* 0x00000000000c7947 */ /* 0x000fea0003800000 */
.L_x_1051:
[----:B------:R-:W2:Y:S02]  /*9230*/  LD.E R0, desc[UR6][R2.64] ;  /* 0x0000000602007980 */ /* 0x000ea4000c101900 */
[----:B--2---:R-:W-:-:S05]  /*9240*/  IADD3 R5, PT, PT, R9, R0, RZ ;  /* 0x0000000009057210 */ /* 0x004fca0007ffe0ff */
[----:B------:R0:W-:Y:S02]  /*9250*/  ST.E desc[UR6][R2.64], R5 ;  /* 0x0000000502007985 */ /* 0x0001e4000c101906 */
.L_x_1050:
[----:B------:R-:W-:Y:S05]  /*9260*/  BSYNC.RECONVERGENT B0 ;  /* 0x0000000000007941 */ /* 0x000fea0003800200 */
.L_x_1049:
[----:B------:R1:W-:Y:S02]  /*9270*/  ATOM.E.ADD.F16x2.RN.STRONG.GPU P0, RZ, desc[UR6][R2.64+0x4], R37 ;  /* 0x8000042502ff79a2 */ /* 0x0003e4000c10e106 */
[----:B-1----:R-:W-:Y:S05]  /*9280*/  @P0 EXIT ;  /* 0x000000000000094d */ /* 0x002fea0003800000 */
[----:B------:R-:W1:Y:S02]  /*9290*/  QSPC.E.S P0, RZ, [R2+0x4] ;  /* 0x0000040002ff73aa */ /* 0x000e640000000500 */
[----:B-1----:R-:W-:Y:S05]  /*92a0*/  @!P0 BRA `(.L_x_1053) ;  /* 0x0000000000188947 */ /* 0x002fea0003800000 */
[----:B0-----:R-:W-:-:S07]  /*92b0*/  MOV R2, R2 ;  /* 0x0000000200027202 */ /* 0x001fce0000000f00 */
.L_x_1054:
[----:B------:R-:W0:Y:S02]  /*92c0*/  LDS R4, [R2+0x4] ;  /* 0x0000040002047984 */ /* 0x000e240000000800 */
[----:B0-----:R-:W-:-:S05]  /*92d0*/  HADD2 R5, R4, R37 ;  /* 0x0000002504057230 */ /* 0x001fca0000000000 */
[----:B------:R-:W0:Y:S02]  /*92e0*/  ATOMS.CAST.SPIN P0, [R2+0x4], R4, R5 ;  /* 0x000004040200758d */ /* 0x000e240001800005 */
[----:B0-----:R-:W-:Y:S05]  /*92f0*/  @!P0 BRA `(.L_x_1054) ;  /* 0xfffffffc00f08947 */ /* 0x001fea000383ffff */
[----:B------:R-:W-:Y:S05]  /*9300*/  EXIT ;  /* 0x000000000000794d */ /* 0x000fea0003800000 */
.L_x_1053:
[----:B------:R-:W0:Y:S02]  /*9310*/  LD.E R0, desc[UR6][R2.64+0x4] ;  /* 0x0000040602007980 */ /* 0x000e24000c101900 */
[----:B0-----:R-:W-:-:S05]  /*9320*/  IADD3 R5, PT, PT, R37, R0, RZ ;  /* 0x0000000025057210 */ /* 0x001fca0007ffe0ff */
[----:B------:R-:W-:Y:S01]  /*9330*/  ST.E desc[UR6][R2.64+0x4], R5 ;  /* 0x0000040502007985 */ /* 0x000fe2000c101906 */
[----:B------:R-:W-:Y:S05]  /*9340*/  EXIT ;  /* 0x000000000000794d */ /* 0x000fea0003800000 */
.L_x_1055:
        /* <DEDUP_REMOVED lines=11> */
.L_x_3928:


//--------------------- .text._Z23gemm_half_q_half_kernelILi4ELi12ELb1ELb1ELi32EEvPK6__halfPKjS4_S2_PS0_iiiiPKtS7_iiiiiibS2_i --------------------------
	.section	.text._Z23gemm_half_q_half_kernelILi4ELi12ELb1ELb1ELi32EEvPK6__halfPKjS4_S2_PS0_iiiiPKtS7_iiiiiibS2_i,"ax",@progbits
	.align	128
        .global         _Z23gemm_half_q_half_kernelILi4ELi12ELb1ELb1ELi32EEvPK6__halfPKjS4_S2_PS0_iiiiPKtS7_iiiiiibS2_i
        .type           _Z23gemm_half_q_half_kernelILi4ELi12ELb1ELb1ELi32EEvPK6__halfPKjS4_S2_PS0_iiiiPKtS7_iiiiiibS2_i,@function
        .size           _Z23gemm_half_q_half_kernelILi4ELi12ELb1ELb1ELi32EEvPK6__halfPKjS4_S2_PS0_iiiiPKtS7_iiiiiibS2_i,(.L_x_3929 - _Z23gemm_half_q_half_kernelILi4ELi12ELb1ELb1ELi32EEvPK6__halfPKjS4_S2_PS0_iiiiPKtS7_iiiiiibS2_i)
        .other          _Z23gemm_half_q_half_kernelILi4ELi12ELb1ELb1ELi32EEvPK6__halfPKjS4_S2_PS0_iiiiPKtS7_iiiiiibS2_i,@"STO_CUDA_ENTRY STV_DEFAULT"
_Z23gemm_half_q_half_kernelILi4ELi12ELb1ELb1ELi32EEvPK6__halfPKjS4_S2_PS0_iiiiPKtS7_iiiiiibS2_i:
.text._Z23gemm_half_q_half_kernelILi4ELi12ELb1ELb1ELi32EEvPK6__halfPKjS4_S2_PS0_iiiiPKtS7_iiiiiibS2_i:
        /* <DEDUP_REMOVED lines=34> */
.L_x_1056:
        /* <DEDUP_REMOVED lines=43> */
.L_x_1062:
[C---:B------:R-:W-:Y:S02]  /*04d0*/  IADD3 R6, PT, PT, R9.reuse, UR7, RZ ;  /* 0x0000000709067c10 */ /* 0x040fe4000fffe0ff */
[----:B------:R-:W-:Y:S02]  /*04e0*/  IADD3 R3, P2, PT, R20, R9, RZ ;  /* 0x0000000914037210 */ /* 0x000fe40007f5e0ff */
[----:B------:R-:W-:Y:S02]  /*04f0*/  IADD3 R7, PT, PT, R6, UR7, RZ ;  /* 0x0000000706077c10 */ /* 0x000fe4000fffe0ff */
[----:B------:R-:W-:Y:S02]  /*0500*/  LEA.HI.X.SX32 R10, R9, RZ, 0x1, P2 ;  /* 0x000000ff090a7211 */ /* 0x000fe400010f0eff */
[----:B------:R-:W-:Y:S02]  /*0510*/  LEA R2, P2, R3, UR8, 0x1 ;  /* 0x0000000803027c11 */ /* 0x000fe4000f8408ff */
        /* <DEDUP_REMOVED lines=27> */
.L_x_1061:
[----:B------:R-:W-:-:S04]  /*06d0*/  IADD3 R2, PT, PT, RZ, -R14, RZ ;  /* 0x8000000eff027210 */ /* 0x000fc80007ffe0ff */
[----:B------:R-:W-:-:S13]  /*06e0*/  ISETP.GT.AND P2, PT, R2, 0x1, PT ;  /* 0x000000010200780c */ /* 0x000fda0003f44270 */
[----:B------:R-:W-:Y:S05]  /*06f0*/  @!P2 BRA `(.L_x_1063) ;  /* 0x000000000044a947 */ /* 0x000fea0003800000 */
[C---:B------:R-:W-:Y:S02]  /*0700*/  IADD3 R10, PT, PT, R9.reuse, UR7, RZ ;  /* 0x00000007090a7c10 */ /* 0x040fe4000fffe0ff */
        /* <DEDUP_REMOVED lines=16> */
.L_x_1063:
[----:B------:R-:W-:-:S13]  /*0810*/  ISETP.EQ.AND P2, PT, R14, RZ, PT ;  /* 0x000000ff0e00720c */ /* 0x000fda0003f42270 */
[----:B------:R-:W-:Y:S05]  /*0820*/  @!P0 BRA P2, `(.L_x_1058) ;  /* 0x0000000400788947 */ /* 0x000fea0001000000 */
.L_x_1060:
        /* <DEDUP_REMOVED lines=12> */
.L_x_1059:
        /* <DEDUP_REMOVED lines=16> */
.L_x_1066:
        /* <DEDUP_REMOVED lines=32> */
.L_x_1065:
        /* <DEDUP_REMOVED lines=21> */
.L_x_1067:
[----:B------:R-:W-:-:S13]  /*0d40*/  ISETP.NE.OR P0, PT, R14, RZ, P0 ;  /* 0x000000ff0e00720c */ /* 0x000fda0000705670 */
[----:B------:R-:W-:Y:S05]  /*0d50*/  @!P0 BRA `(.L_x_1058) ;  /* 0x00000000002c8947 */ /* 0x000fea0003800000 */
.L_x_1064:
        /* <DEDUP_REMOVED lines=11> */
.L_x_1058:
[----:B------:R-:W-:Y:S05]  /*0e10*/  BSYNC.RECONVERGENT B0 ;  /* 0x0000000000007941 */ /* 0x000fea0003800200 */
.L_x_1057:
        /* <DEDUP_REMOVED lines=21> */
.L_x_1071:
        /* <DEDUP_REMOVED lines=15> */
.L_x_1070:
        /* <DEDUP_REMOVED lines=12> */
.L_x_1072:
[----:B------:R-:W-:-:S13]  /*1120*/  ISETP.NE.OR P0, PT, R9, RZ, P0 ;  /* 0x000000ff0900720c */ /* 0x000fda0000705670 */
[----:B------:R-:W-:Y:S05]  /*1130*/  @!P0 BRA `(.L_x_1068) ;  /* 0x00000000001c8947 */ /* 0x000fea0003800000 */
.L_x_1069:
[----:B0-----:R-:W0:Y:S02]  /*1140*/  LDC.64 R2, c[0x0][0x3a0] ;  /* 0x0000e800ff027b82 */ /* 0x001e240000000a00 */
.L_x_1073:
[C---:B0-----:R-:W-:Y:S01]  /*1150*/  IMAD.WIDE R6, R16.reuse, 0x2, R2 ;  /* 0x0000000210067825 */ /* 0x041fe200078e0202 */
[----:B------:R-:W-:Y:S02]  /*1160*/  IADD3 R9, PT, PT, R9, 0x1, RZ ;  /* 0x0000000109097810 */ /* 0x000fe40007ffe0ff */
[----:B------:R-:W-:Y:S02]  /*1170*/  IADD3 R16, PT, PT, R16, R89, RZ ;  /* 0x0000005910107210 */ /* 0x000fe40007ffe0ff */
[----:B------:R1:W-:Y:S01]  /*1180*/  STG.E.64 desc[UR10][R6.64], RZ ;  /* 0x000000ff06007986 */ /* 0x0003e2000c101b0a */
[----:B------:R-:W-:-:S13]  /*1190*/  ISETP.NE.AND P0, PT, R9, RZ, PT ;  /* 0x000000ff0900720c */ /* 0x000fda0003f05270 */
[----:B-1----:R-:W-:Y:S05]  /*11a0*/  @P0 BRA `(.L_x_1073) ;  /* 0xfffffffc00e80947 */ /* 0x002fea000383ffff */
.L_x_1068:
        /* <DEDUP_REMOVED lines=20> */
.L_x_1075:
        /* <DEDUP_REMOVED lines=13> */
[----:B------:R-:W4:Y:S01]  /*13c0*/  LDG.E.U16.CONSTANT R6, desc[UR10][R6.64] ;  /* 0x0000000a06067981 */ /* 0x000f22000c1e9500 */
        /* <DEDUP_REMOVED lines=11> */
[----:B------:R-:W-:Y:S01]  /*1480*/  IADD3 R19, PT, PT, R16, 0x1, R19 ;  /* 0x0000000110137810 */ /* 0x000fe20007ffe013 */
[C---:B------:R-:W-:Y:S01]  /*1490*/  IMAD R16, R17.reuse, R17, R17 ;  /* 0x0000001111107224 */ /* 0x040fe200078e0211 */
[----:B------:R-:W-:Y:S01]  /*14a0*/  IADD3 R4, PT, PT, R4, 0x1, R5 ;  /* 0x0000000104047810 */ /* 0x000fe20007ffe005 */
[----:B------:R-:W-:Y:S01]  /*14b0*/  IMAD R5, R14, R14, R14 ;  /* 0x0000000e0e057224 */ /* 0x000fe200078e020e */
[----:B---3--:R-:W-:Y:S02]  /*14c0*/  IADD3 R15, PT, PT, R10, R15, RZ ;  /* 0x0000000f0a0f7210 */ /* 0x008fe40007ffe0ff */
[----:B------:R-:W-:Y:S01]  /*14d0*/  IADD3 R16, PT, PT, R17, 0x1, R16 ;  /* 0x0000000111107810 */ /* 0x000fe20007ffe010 */
[----:B------:R-:W4:Y:S01]  /*14e0*/  I2F.F16 R19, R19 ;  /* 0x0000001300137306 */ /* 0x000f220000200c00 */
[----:B------:R-:W-:-:S02]  /*14f0*/  IADD3 R5, PT, PT, R14, 0x1, R5 ;  /* 0x000000010e057810 */ /* 0x000fc40007ffe005 */
[----:B------:R-:W-:-:S05]  /*1500*/  ISETP.GE.AND P0, PT, R15, R92, PT ;  /* 0x0000005c0f00720c */ /* 0x000fca0003f06270 */
[----:B------:R-:W0:Y:S01]  /*1510*/  I2F.F16 R43, R16 ;  /* 0x00000010002b7306 */ /* 0x000e220000200c00 */
[----:B----4-:R-:W-:-:S07]  /*1520*/  HMUL2 R44, R19.H0_H0, R6.H0_H0 ;  /* 0x20000006132c7232 */ /* 0x010fce0000000800 */
[----:B------:R-:W2:Y:S01]  /*1530*/  I2F.F16 R7, R4 ;  /* 0x0000000400077306 */ /* 0x000ea20000200c00 */
[----:B0-----:R-:W-:-:S07]  /*1540*/  HMUL2 R43, R43.H0_H0, R6.H0_H0 ;  /* 0x200000062b2b7232 */ /* 0x001fce0000000800 */
[----:B------:R-:W0:Y:S01]  /*1550*/  I2F.F16 R41, R5 ;  /* 0x0000000500297306 */ /* 0x000e220000200c00 */
[-C--:B--2---:R-:W-:Y:S02]  /*1560*/  HMUL2 R42, R7.H0_H0, R6.reuse.H0_H0 ;  /* 0x20000006072a7232 */ /* 0x084fe40000000800 */
[----:B0-----:R-:W-:Y:S01]  /*1570*/  HMUL2 R41, R41.H0_H0, R6.H0_H0 ;  /* 0x2000000629297232 */ /* 0x001fe20000000800 */
[----:B------:R-:W-:Y:S06]  /*1580*/  @!P0 BRA `(.L_x_1075) ;  /* 0xfffffffc00588947 */ /* 0x000fec000383ffff */
.L_x_1074:
[C---:B------:R-:W-:Y:S01]  /*1590*/  ISETP.GT.AND P0, PT, R99.reuse, UR6, PT ;  /* 0x0000000663007c0c */ /* 0x040fe2000bf04270 */
[----:B0-----:R-:W-:Y:S01]  /*15a0*/  HFMA2 R7, -RZ, RZ, 0, 0 ;  /* 0x00000000ff077431 */ /* 0x001fe200000001ff */
[----:B------:R-:W-:Y:S01]  /*15b0*/  SHF.R.S32.HI R3, RZ, 0x1f, R18 ;  /* 0x0000001fff037819 */ /* 0x000fe20000011412 */
[----:B------:R-:W-:Y:S01]  /*15c0*/  HFMA2 R2, -RZ, RZ, 0, 0 ;  /* 0x00000000ff027431 */ /* 0x000fe200000001ff */
[----:B--2---:R-:W-:Y:S02]  /*15d0*/  ISETP.GT.AND P2, PT, R99, UR8, PT ;  /* 0x0000000863007c0c */ /* 0x004fe4000bf44270 */
[----:B------:R-:W-:Y:S02]  /*15e0*/  CS2R R4, SRZ ;  /* 0x0000000000047805 */ /* 0x000fe4000001ff00 */
[----:B------:R-:W-:Y:S02]  /*15f0*/  LEA.HI R3, R3, R18, RZ, 0x5 ;  /* 0x0000001203037211 */ /* 0x000fe400078f28ff */
[----:B---3--:R-:W-:-:S02]  /*1600*/  ISETP.GT.AND P3, PT, R99, UR9, PT ;  /* 0x0000000963007c0c */ /* 0x008fc4000bf64270 */
[C---:B----4-:R-:W-:Y:S02]  /*1610*/  ISETP.GT.AND P4, PT, R99.reuse, UR5, PT ;  /* 0x0000000563007c0c */ /* 0x050fe4000bf84270 */
[----:B-1----:R-:W-:Y:S02]  /*1620*/  ISETP.GT.AND P5, PT, R99, UR14, PT ;  /* 0x0000000e63007c0c */ /* 0x002fe4000bfa4270 */
[----:B------:R-:W-:Y:S02]  /*1630*/  MOV R10, RZ ;  /* 0x000000ff000a7202 */ /* 0x000fe40000000f00 */
        /* <DEDUP_REMOVED lines=9> */
.L_x_1076:
        /* <DEDUP_REMOVED lines=8> */
.L_x_1077:
        /* <DEDUP_REMOVED lines=8> */
.L_x_1078:
        /* <DEDUP_REMOVED lines=8> */
.L_x_1079:
        /* <DEDUP_REMOVED lines=8> */
.L_x_1080:
[----:B------:R-:W-:Y:S01]  /*18d0*/  LEA R2, R9, R2, 0x3 ;  /* 0x0000000209027211 */ /* 0x000fe200078e18ff */
[----:B------:R-:W0:Y:S01]  /*18e0*/  LDCU.64 UR12, c[0x0][0x388] ;  /* 0x00007100ff0c77ac */ /* 0x000e220008000a00 */
[----:B------:R-:W1:Y:S01]  /*18f0*/  S2UR UR8, SR_CgaCtaId ;  /* 0x00000000000879c3 */ /* 0x000e620000008800 */
[----:B------:R-:W-:Y:S02]  /*1900*/  PRMT R40, RZ, 0x5410, RZ ;  /* 0x00005410ff287816 */ /* 0x000fe400000000ff */
        /* <DEDUP_REMOVED lines=22> */
[----:B------:R-:W2:Y:S01]  /*1a70*/  LDG.E.128.CONSTANT R12, desc[UR10][R6.64] ;  /* 0x0000000a060c7981 */ /* 0x000ea2000c1e9d00 */
[----:B------:R-:W-:Y:S01]  /*1a80*/  ISETP.NE.AND P2, PT, R97, RZ, PT ;  /* 0x000000ff6100720c */ /* 0x000fe20003f45270 */
[----:B------:R-:W-:Y:S01]  /*1a90*/  HFMA2 R5, -RZ, RZ, 0, 0.0625 ;  /* 0x00002c00ff057431 */ /* 0x000fe200000001ff */
[----:B------:R-:W-:Y:S02]  /*1aa0*/  PRMT R40, RZ, 0x7610, R40 ;  /* 0x00007610ff287816 */ /* 0x000fe40000000028 */
[----:B------:R-:W-:Y:S02]  /*1ab0*/  PRMT R26, RZ, 0x5410, RZ ;  /* 0x00005410ff1a7816 */ /* 0x000fe400000000ff */
[----:B------:R-:W-:Y:S02]  /*1ac0*/  PRMT R25, RZ, 0x5410, RZ ;  /* 0x00005410ff197816 */ /* 0x000fe400000000ff */
[----:B------:R-:W-:Y:S02]  /*1ad0*/  PRMT R24, RZ, 0x5410, RZ ;  /* 0x00005410ff187816 */ /* 0x000fe400000000ff */
[----:B------:R-:W-:-:S02]  /*1ae0*/  PRMT R23, RZ, 0x5410, RZ ;  /* 0x00005410ff177816 */ /* 0x000fc400000000ff */
[----:B------:R-:W-:Y:S02]  /*1af0*/  PRMT R22, RZ, 0x5410, RZ ;  /* 0x00005410ff167816 */ /* 0x000fe400000000ff */
[----:B--2---:R-:W-:Y:S02]  /*1b00*/  LOP3.LUT R11, R14, 0xf000f0, RZ, 0xc0, !PT ;  /* 0x00f000f00e0b7812 */ /* 0x004fe400078ec0ff */
[C---:B------:R-:W-:Y:S02]  /*1b10*/  LOP3.LUT R0, R12.reuse, 0xf000f, RZ, 0xc0, !PT ;  /* 0x000f000f0c007812 */ /* 0x040fe400078ec0ff */
[----:B------:R-:W-:Y:S02]  /*1b20*/  LOP3.LUT R2, R12, 0xf000f0, RZ, 0xc0, !PT ;  /* 0x00f000f00c027812 */ /* 0x000fe400078ec0ff */
[C---:B------:R-:W-:Y:S02]  /*1b30*/  LOP3.LUT R4, R13.reuse, 0xf000f, RZ, 0xc0, !PT ;  /* 0x000f000f0d047812 */ /* 0x040fe400078ec0ff */
[----:B------:R-:W-:-:S02]  /*1b40*/  LOP3.LUT R9, R13, 0xf000f0, RZ, 0xc0, !PT ;  /* 0x00f000f00d097812 */ /* 0x000fc400078ec0ff */
[----:B------:R-:W-:Y:S02]  /*1b50*/  SHF.R.U32.HI R17, RZ, 0x8, R14 ;  /* 0x00000008ff117819 */ /* 0x000fe4000001160e */
[----:B------:R-:W-:Y:S02]  /*1b60*/  SHF.R.U32.HI R12, RZ, 0x8, R12 ;  /* 0x00000008ff0c7819 */ /* 0x000fe4000001160c */
[----:B------:R-:W-:Y:S02]  /*1b70*/  SHF.R.U32.HI R13, RZ, 0x8, R13 ;  /* 0x00000008ff0d7819 */ /* 0x000fe4000001160d */
[----:B------:R-:W-:Y:S02]  /*1b80*/  LOP3.LUT R19, R15, 0xf000f0, RZ, 0xc0, !PT ;  /* 0x00f000f00f137812 */ /* 0x000fe400078ec0ff */
[----:B-----5:R-:W-:Y:S02]  /*1b90*/  SHF.R.U32.HI R20, RZ, 0x8, R15 ;  /* 0x00000008ff147819 */ /* 0x020fe4000001160f */
[----:B------:R-:W-:-:S02]  /*1ba0*/  LOP3.LUT R10, R14, 0xf000f, RZ, 0xc0, !PT ;  /* 0x000f000f0e0a7812 */ /* 0x000fc400078ec0ff */
[----:B------:R-:W-:Y:S02]  /*1bb0*/  LOP3.LUT R16, R11, 0x64006400, RZ, 0xfc, !PT ;  /* 0x640064000b107812 */ /* 0x000fe400078efcff */
[----:B------:R-:W-:Y:S02]  /*1bc0*/  LOP3.LUT R18, R15, 0xf000f, RZ, 0xc0, !PT ;  /* 0x000f000f0f127812 */ /* 0x000fe400078ec0ff */
        /* <DEDUP_REMOVED lines=14> */
[----:B------:R-:W-:Y:S01]  /*1cb0*/  LOP3.LUT R32, R17, 0x64006400, RZ, 0xfc, !PT ;  /* 0x6400640011207812 */ /* 0x000fe200078efcff */
[----:B------:R-:W-:Y:S01]  /*1cc0*/  HADD2 R17, R18, -1032, -1032 ;  /* 0xe408e40812117430 */ /* 0x000fe20000000000 */
        /* <DEDUP_REMOVED lines=18> */
[----:B------:R-:W-:-:S02]  /*1df0*/  HADD2 R28, R28, -1032, -1032 ;  /* 0xe408e4081c1c7430 */ /* 0x000fc40000000000 */
[-C--:B------:R-:W-:Y:S02]  /*1e00*/  HFMA2 R29, R10, R5.reuse.H0_H0, -72, -72 ;  /* 0xd480d4800a1d7431 */ /* 0x080fe40000040005 */
[----:B------:R-:W-:Y:S02]  /*1e10*/  HADD2 R30, R11, -1032, -1032 ;  /* 0xe408e4080b1e7430 */ /* 0x000fe40000000000 */
[----:B------:R-:W-:Y:S02]  /*1e20*/  HADD2 R32, R21, -1032, -1032 ;  /* 0xe408e40815207430 */ /* 0x000fe40000000000 */
[----:B------:R-:W-:Y:S01]  /*1e30*/  HFMA2 R33, R36, R5.H0_H0, -72, -72 ;  /* 0xd480d48024217431 */ /* 0x000fe20000040005 */
[----:B------:R-:W-:Y:S06]  /*1e40*/  @!P2 BRA `(.L_x_1082) ;  /* 0x000000040068a947 */ /* 0x000fec0003800000 */
[----:B------:R-:W0:Y:S01]  /*1e50*/  LDS.64 R36, [UR6] ;  /* 0x00000006ff247984 */ /* 0x000e220008000a00 */
[--C-:B------:R-:W-:Y:S02]  /*1e60*/  HADD2.F32 R0, -RZ, R13.reuse.H0_H0 ;  /* 0x2000000dff007230 */ /* 0x100fe40000004100 */
[--C-:B------:R-:W-:Y:S01]  /*1e70*/  HADD2.F32 R38, -RZ, R12.reuse.H0_H0 ;  /* 0x2000000cff267230 */ /* 0x100fe20000004100 */
[----:B------:R-:W1:Y:S01]  /*1e80*/  LDS.64 R10, [UR6+0x8] ;  /* 0x00000806ff0a7984 */ /* 0x000e620008000a00 */
[----:B------:R-:W-:Y:S02]  /*1e90*/  HADD2.F32 R21, -RZ, R13.H1_H1 ;  /* 0x3000000dff157230 */ /* 0x000fe40000004100 */
[----:B------:R-:W-:Y:S02]  /*1ea0*/  HADD2.F32 R2, -RZ, R15.H0_H0 ;  /* 0x2000000fff027230 */ /* 0x000fe40000004100 */
[----:B------:R-:W-:Y:S02]  /*1eb0*/  HADD2.F32 R4, -RZ, R17.H0_H0 ;  /* 0x20000011ff047230 */ /* 0x000fe40000004100 */
[----:B------:R-:W-:-:S02]  /*1ec0*/  HADD2.F32 R35, -RZ, R12.H1_H1 ;  /* 0x3000000cff237230 */ /* 0x000fc40000004100 */
[--C-:B0-----:R-:W-:Y:S02]  /*1ed0*/  HADD2.F32 R3, -RZ, R36.reuse.H0_H0 ;  /* 0x20000024ff037230 */ /* 0x101fe40000004100 */
[----:B------:R-:W-:Y:S02]  /*1ee0*/  HADD2.F32 R36, -RZ, R36.H1_H1 ;  /* 0x30000024ff247230 */ /* 0x000fe40000004100 */
[----:B------:R-:W-:Y:S02]  /*1ef0*/  HADD2.F32 R27, -RZ, R37.H0_H0 ;  /* 0x20000025ff1b7230 */ /* 0x000fe40000004100 */
[----:B------:R-:W-:Y:S01]  /*1f00*/  FFMA.FTZ R0, R0, R3, RZ ;  /* 0x0000000300007223 */ /* 0x000fe200000100ff */
[C---:B------:R-:W-:Y:S01]  /*1f10*/  FFMA.FTZ R39, R3.reuse, R38, RZ ;  /* 0x0000002603277223 */ /* 0x040fe200000100ff */
[C---:B------:R-:W-:Y:S01]  /*1f20*/  FFMA.FTZ R45, R3.reuse, R2, RZ ;  /* 0x00000002032d7223 */ /* 0x040fe200000100ff */
[----:B------:R-:W-:Y:S01]  /*1f30*/  FFMA.FTZ R40, R3, R4, RZ ;  /* 0x0000000403287223 */ /* 0x000fe200000100ff */
[----:B------:R-:W-:Y:S01]  /*1f40*/  FFMA.FTZ R0, R21, R36, R0 ;  /* 0x0000002415007223 */ /* 0x000fe20000010000 */
[----:B------:R-:W-:-:S02]  /*1f50*/  HADD2.F32 R21, -RZ, R15.H1_H1 ;  /* 0x3000000fff157230 */ /* 0x000fc40000004100 */
[C---:B------:R-:W-:Y:S01]  /*1f60*/  FFMA.FTZ R2, R36.reuse, R35, R39 ;  /* 0x0000002324027223 */ /* 0x040fe20000010027 */
        /* <DEDUP_REMOVED lines=8> */
[C---:B------:R-:W-:Y:S01]  /*1ff0*/  FFMA.FTZ R4, R27.reuse, R4, R2 ;  /* 0x000000041b047223 */ /* 0x040fe20000010002 */
        /* <DEDUP_REMOVED lines=18> */
[--C-:B------:R-:W-:Y:S02]  /*2120*/  HADD2.F32 R35, -RZ, R28.reuse.H0_H0 ;  /* 0x2000001cff237230 */ /* 0x100fe40000004100 */
        /* <DEDUP_REMOVED lines=44> */
.L_x_1082:
[----:B------:R-:W-:Y:S01]  /*23f0*/  PRMT R21, RZ, 0x5410, RZ ;  /* 0x00005410ff157816 */ /* 0x000fe200000000ff */
        /* <DEDUP_REMOVED lines=17> */
[----:B------:R-:W-:Y:S02]  /*2510*/  HADD2.F32 R46, -RZ, R32.H0_H0 ;  /* 0x20000020ff2e7230 */ /* 0x000fe40000004100 */
        /* <DEDUP_REMOVED lines=8> */
[--C-:B------:R-:W-:Y:S02]  /*25a0*/  HADD2.F32 R3, -RZ, R15.reuse.H0_H0 ;  /* 0x2000000fff037230 */ /* 0x100fe40000004100 */
[-C--:B------:R-:W-:Y:S01]  /*25b0*/  FFMA.FTZ R0, R37, R25.reuse, R0 ;  /* 0x0000001925007223 */ /* 0x080fe20000010000 */
[----:B------:R-:W-:Y:S02]  /*25c0*/  HADD2.F32 R37, -RZ, R15.H1_H1 ;  /* 0x3000000fff257230 */ /* 0x000fe40000004100 */
[----:B------:R-:W-:Y:S01]  /*25d0*/  FFMA.FTZ R2, R39, R25, R2 ;  /* 0x0000001927027223 */ /* 0x000fe20000010002 */
[----:B------:R-:W-:Y:S02]  /*25e0*/  HADD2.F32 R39, -RZ, R16.H0_H0 ;  /* 0x20000010ff277230 */ /* 0x000fe40000004100 */
[----:B------:R-:W-:Y:S01]  /*25f0*/  FFMA.FTZ R36, R3, R21, RZ ;  /* 0x0000001503247223 */ /* 0x000fe200000100ff */
        /* <DEDUP_REMOVED lines=35> */
[--C-:B------:R-:W-:Y:S02]  /*2830*/  HADD2.F32 R0, -RZ, R20.reuse.H0_H0 ;  /* 0x20000014ff007230 */ /* 0x100fe40000004100 */
[----:B------:R-:W-:Y:S02]  /*2840*/  HADD2.F32 R10, -RZ, R31.H0_H0 ;  /* 0x2000001fff0a7230 */ /* 0x000fe40000004100 */
[-C--:B------:R-:W-:Y:S01]  /*2850*/  FFMA.FTZ R4, R26, R2.reuse, R21 ;  /* 0x000000021a047223 */ /* 0x080fe20000010015 */
[----:B------:R-:W-:Y:S02]  /*2860*/  HADD2.F32 R26, -RZ, R33.H0_H0 ;  /* 0x20000021ff1a7230 */ /* 0x000fe40000004100 */
[-C--:B------:R-:W-:Y:S01]  /*2870*/  FFMA.FTZ R0, R0, R2.reuse, R3 ;  /* 0x0000000200007223 */ /* 0x080fe20000010003 */
[----:B------:R-:W-:Y:S02]  /*2880*/  HADD2.F32 R11, -RZ, R11.H1_H1 ;  /* 0x3000000bff0b7230 */ /* 0x000fe40000004100 */
        /* <DEDUP_REMOVED lines=26> */
.L_x_1084:
        /* <DEDUP_REMOVED lines=100> */
.L_x_1085:
[----:B------:R-:W-:Y:S01]  /*3070*/  PRMT R21, RZ, 0x5410, RZ ;  /* 0x00005410ff157816 */ /* 0x000fe200000000ff */
[----:B------:R-:W-:Y:S06]  /*3080*/  @P0 BRA `(.L_x_1083) ;  /* 0x0000000400680947 */ /* 0x000fec0003800000 */
[----:B------:R-:W0:Y:S01]  /*3090*/  LDS.64 R2, [UR6+0xc0] ;  /* 0x0000c006ff027984 */ /* 0x000e220008000a00 */
[----:B------:R-:W-:Y:S02]  /*30a0*/  HADD2.F32 R0, -RZ, R13.H0_H0 ;  /* 0x2000000dff007230 */ /* 0x000fe40000004100 */
        /* <DEDUP_REMOVED lines=8> */
[--C-:B------:R-:W-:Y:S02]  /*3130*/  HADD2.F32 R2, -RZ, R12.reuse.H0_H0 ;  /* 0x2000000cff027230 */ /* 0x100fe40000004100 */
[----:B------:R-:W-:Y:S01]  /*3140*/  FFMA.FTZ R13, R38, R22, R13 ;  /* 0x00000016260d7223 */ /* 0x000fe2000001000d */
[----:B------:R-:W-:Y:S02]  /*3150*/  HADD2.F32 R3, -RZ, R15.H0_H0 ;  /* 0x2000000fff037230 */ /* 0x000fe40000004100 */
[----:B------:R-:W-:Y:S02]  /*3160*/  HADD2.F32 R12, -RZ, R12.H1_H1 ;  /* 0x3000000cff0c7230 */ /* 0x000fe40000004100 */
[----:B------:R-:W-:Y:S01]  /*3170*/  FFMA.FTZ R37, R2, R21, RZ ;  /* 0x0000001502257223 */ /* 0x000fe200000100ff */
[----:B------:R-:W-:-:S02]  /*3180*/  HADD2.F32 R38, -RZ, R17.H1_H1 ;  /* 0x30000011ff267230 */ /* 0x000fc40000004100 */
[-C--:B------:R-:W-:Y:S01]  /*3190*/  FFMA.FTZ R3, R3, R21.reuse, RZ ;  /* 0x0000001503037223 */ /* 0x080fe200000100ff */
        /* <DEDUP_REMOVED lines=12> */
[----:B------:R-:W-:Y:S02]  /*3260*/  HADD2.F32 R3, -RZ, R14.H1_H1 ;  /* 0x3000000eff037230 */ /* 0x000fe40000004100 */
[-C--:B------:R-:W-:Y:S01]  /*3270*/  FFMA.FTZ R2, R2, R36.reuse, R37 ;  /* 0x0000002402027223 */ /* 0x080fe20000010025 */
        /* <DEDUP_REMOVED lines=10> */
[----:B------:R-:W-:-:S02]  /*3320*/  HADD2.F32 R15, -RZ, R30.H0_H0 ;  /* 0x2000001eff0f7230 */ /* 0x000fc40000004100 */
[-C--:B------:R-:W-:Y:S01]  /*3330*/  FFMA.FTZ R9, R9, R3.reuse, R0 ;  /* 0x0000000309097223 */ /* 0x080fe20000010000 */
        /* <DEDUP_REMOVED lines=47> */
.L_x_1083:
[----:B------:R-:W-:-:S05]  /*3630*/  IMAD.WIDE R6, R89, 0x4, R6 ;  /* 0x0000000459067825 */ /* 0x000fca00078e0206 */
[----:B------:R-:W2:Y:S02]  /*3640*/  LDG.E.128.CONSTANT R12, desc[UR10][R6.64] ;  /* 0x0000000a060c7981 */ /* 0x000ea4000c1e9d00 */
[----:B--2---:R-:W-:Y:S02]  /*3650*/  LOP3.LUT R11, R14, 0xf000f0, RZ, 0xc0, !PT ;  /* 0x00f000f00e0b7812 */ /* 0x004fe400078ec0ff */
[----:B------:R-:W-:Y:S02]  /*3660*/  SHF.R.U32.HI R17, RZ, 0x8, R14 ;  /* 0x00000008ff117819 */ /* 0x000fe4000001160e */
[C---:B------:R-:W-:Y:S02]  /*3670*/  LOP3.LUT R0, R12.reuse, 0xf000f, RZ, 0xc0, !PT ;  /* 0x000f000f0c007812 */ /* 0x040fe400078ec0ff */
[----:B------:R-:W-:Y:S02]  /*3680*/  LOP3.LUT R2, R12, 0xf000f0, RZ, 0xc0, !PT ;  /* 0x00f000f00c027812 */ /* 0x000fe400078ec0ff */
[----:B------:R-:W-:-:S02]  /*3690*/  LOP3.LUT R4, R13, 0xf000f, RZ, 0xc0, !PT ;  /* 0x000f000f0d047812 */ /* 0x000fc400078ec0ff */
[----:B------:R-:W-:Y:S02]  /*36a0*/  LOP3.LUT R9, R13, 0xf000f0, RZ, 0xc0, !PT ;  /* 0x00f000f00d097812 */ /* 0x000fe400078ec0ff */
[----:B------:R-:W-:Y:S02]  /*36b0*/  LOP3.LUT R19, R15, 0xf000f0, RZ, 0xc0, !PT ;  /* 0x00f000f00f137812 */ /* 0x000fe400078ec0ff */
[----:B------:R-:W-:Y:S02]  /*36c0*/  SHF.R.U32.HI R12, RZ, 0x8, R12 ;  /* 0x00000008ff0c7819 */ /* 0x000fe4000001160c */
[----:B------:R-:W-:Y:S02]  /*36d0*/  SHF.R.U32.HI R13, RZ, 0x8, R13 ;  /* 0x00000008ff0d7819 */ /* 0x000fe4000001160d */
[----:B------:R-:W-:Y:S02]  /*36e0*/  SHF.R.U32.HI R20, RZ, 0x8, R15 ;  /* 0x00000008ff147819 */ /* 0x000fe4000001160f */
[----:B------:R-:W-:-:S02]  /*36f0*/  LOP3.LUT R16, R11, 0x64006400, RZ, 0xfc, !PT ;  /* 0x640064000b107812 */ /* 0x000fc400078efcff */
[----:B------:R-:W-:Y:S02]  /*3700*/  LOP3.LUT R10, R14, 0xf000f, RZ, 0xc0, !PT ;  /* 0x000f000f0e0a7812 */ /* 0x000fe400078ec0ff */
[----:B------:R-:W-:Y:S01]  /*3710*/  LOP3.LUT R11, R17, 0xf000f, RZ, 0xc0, !PT ;  /* 0x000f000f110b7812 */ /* 0x000fe200078ec0ff */
[-C--:B------:R-:W-:Y:S01]  /*3720*/  HFMA2 R16, R16, R5.reuse.H0_H0, -72, -72 ;  /* 0xd480d48010107431 */ /* 0x080fe20000040005 */
[----:B------:R-:W-:Y:S02]  /*3730*/  LOP3.LUT R18, R15, 0xf000f, RZ, 0xc0, !PT ;  /* 0x000f000f0f127812 */ /* 0x000fe400078ec0ff */
        /* <DEDUP_REMOVED lines=32> */
[----:B------:R-:W-:Y:S02]  /*3940*/  HFMA2 R20, R20, R5.H0_H0, -72, -72 ;  /* 0xd480d48014147431 */ /* 0x000fe40000040005 */
[----:B------:R-:W-:-:S02]  /*3950*/  HADD2 R28, R28, -1032, -1032 ;  /* 0xe408e4081c1c7430 */ /* 0x000fc40000000000 */
[-C--:B------:R-:W-:Y:S02]  /*3960*/  HFMA2 R29, R10, R5.reuse.H0_H0, -72, -72 ;  /* 0xd480d4800a1d7431 */ /* 0x080fe40000040005 */
[----:B------:R-:W-:Y:S02]  /*3970*/  HADD2 R30, R11, -1032, -1032 ;  /* 0xe408e4080b1e7430 */ /* 0x000fe40000000000 */
[----:B------:R-:W-:Y:S01]  /*3980*/  HFMA2 R33, R36, R5.H0_H0, -72, -72 ;  /* 0xd480d48024217431 */ /* 0x000fe20000040005 */
[----:B------:R-:W-:Y:S06]  /*3990*/  @!P2 BRA `(.L_x_1086) ;  /* 0x000000040068a947 */ /* 0x000fec0003800000 */
[----:B------:R-:W0:Y:S01]  /*39a0*/  LDS.64 R36, [UR6+0x10] ;  /* 0x00001006ff247984 */ /* 0x000e220008000a00 */
[--C-:B------:R-:W-:Y:S02]  /*39b0*/  HADD2.F32 R46, -RZ, R12.reuse.H0_H0 ;  /* 0x2000000cff2e7230 */ /* 0x100fe40000004100 */
[----:B------:R-:W-:Y:S01]  /*39c0*/  HADD2.F32 R0, -RZ, R13.H0_H0 ;  /* 0x2000000dff007230 */ /* 0x000fe20000004100 */
        /* <DEDUP_REMOVED lines=33> */
[--C-:B-1----:R-:W-:Y:S02]  /*3be0*/  HADD2.F32 R4, -RZ, R10.reuse.H0_H0 ;  /* 0x2000000aff047230 */ /* 0x102fe40000004100 */
[C---:B------:R-:W-:Y:S01]  /*3bf0*/  FFMA.FTZ R45, R37.reuse, R36, R35 ;  /* 0x00000024252d7223 */ /* 0x040fe20000010023 */
[--C-:B------:R-:W-:Y:S02]  /*3c00*/  HADD2.F32 R3, -RZ, R19.reuse.H0_H0 ;  /* 0x20000013ff037230 */ /* 0x100fe40000004100 */
        /* <DEDUP_REMOVED lines=51> */
.L_x_1086:
        /* <DEDUP_REMOVED lines=95> */
.L_x_1088:
[----:B------:R-:W-:Y:S05]  /*4530*/  @!P3 BRA `(.L_x_1087) ;  /* 0x0000000800ecb947 */ /* 0x000fea0003800000 */
[----:B------:R-:W-:Y:S02]  /*4540*/  PRMT R0, R93, 0x9910, RZ ;  /* 0x000099105d007816 */ /* 0x000fe400000000ff */
[----:B------:R-:W-:Y:S02]  /*4550*/  PRMT R2, R95, 0x9910, RZ ;  /* 0x000099105f027816 */ /* 0x000fe400000000ff */
[----:B------:R-:W-:Y:S02]  /*4560*/  ISETP.NE.AND P3, PT, R0, RZ, PT ;  /* 0x000000ff0000720c */ /* 0x000fe40003f65270 */
[----:B------:R-:W-:-:S04]  /*4570*/  ISETP.NE.AND P0, PT, R2, RZ, PT ;  /* 0x000000ff0200720c */ /* 0x000fc80003f05270 */
[----:B------:R-:W-:-:S07]  /*4580*/  ISETP.EQ.OR P0, PT, R34, 0x3, !P0 ;  /* 0x000000032200780c */ /* 0x000fce0004702670 */
[----:B------:R-:W-:Y:S06]  /*4590*/  @!P3 BRA `(.L_x_1089) ;  /* 0x000000040068b947 */ /* 0x000fec0003800000 */
        /* <DEDUP_REMOVED lines=90> */
.L_x_1089:
[----:B------:R-:W-:Y:S05]  /*4b40*/  @P0 BRA `(.L_x_1087) ;  /* 0x0000000400680947 */ /* 0x000fea0003800000 */
        /* <DEDUP_REMOVED lines=90> */
.L_x_1087:
        /* <DEDUP_REMOVED lines=145> */
.L_x_1090:
        /* <DEDUP_REMOVED lines=95> */
.L_x_1092:
        /* <DEDUP_REMOVED lines=97> */
.L_x_1093:
        /* <DEDUP_REMOVED lines=91> */
.L_x_1091:
[----:B------:R-:W-:-:S05]  /*6bb0*/  IMAD.WIDE R6, R89, 0x4, R6 ;  /* 0x0000000459067825 */ /* 0x000fca00078e0206 */
[----:B------:R-:W2:Y:S01]  /*6bc0*/  LDG.E.128.CONSTANT R12, desc[UR10][R6.64] ;  /* 0x0000000a060c7981 */ /* 0x000ea2000c1e9d00 */
[----:B------:R-:W-:Y:S01]  /*6bd0*/  UIADD3 UR4, UPT, UPT, UR6, 0x40, URZ ;  /* 0x0000004006047890 */ /* 0x000fe2000fffe0ff */
[C---:B--2---:R-:W-:Y:S02]  /*6be0*/  LOP3.LUT R10, R13.reuse, 0xf000f, RZ, 0xc0, !PT ;  /* 0x000f000f0d0a7812 */ /* 0x044fe400078ec0ff */
[----:B------:R-:W-:Y:S02]  /*6bf0*/  LOP3.LUT R4, R13, 0xf000f0, RZ, 0xc0, !PT ;  /* 0x00f000f00d047812 */ /* 0x000fe400078ec0ff */
[----:B------:R-:W-:Y:S02]  /*6c00*/  SHF.R.U32.HI R11, RZ, 0x8, R13 ;  /* 0x00000008ff0b7819 */ /* 0x000fe4000001160d */
[----:B------:R-:W-:Y:S02]  /*6c10*/  LOP3.LUT R9, R14, 0xf000f0, RZ, 0xc0, !PT ;  /* 0x00f000f00e097812 */ /* 0x000fe400078ec0ff */
[----:B------:R-:W-:-:S02]  /*6c20*/  LOP3.LUT R13, R15, 0xf000f0, RZ, 0xc0, !PT ;  /* 0x00f000f00f0d7812 */ /* 0x000fc400078ec0ff */
[----:B------:R-:W-:Y:S02]  /*6c30*/  LOP3.LUT R2, R12, 0xf000f0, RZ, 0xc0, !PT ;  /* 0x00f000f00c027812 */ /* 0x000fe400078ec0ff */
[----:B------:R-:W-:Y:S02]  /*6c40*/  SHF.R.U32.HI R20, RZ, 0x8, R14 ;  /* 0x00000008ff147819 */ /* 0x000fe4000001160e */
[----:B------:R-:W-:Y:S02]  /*6c50*/  LOP3.LUT R18, R14, 0xf000f, RZ, 0xc0, !PT ;  /* 0x000f000f0e127812 */ /* 0x000fe400078ec0ff */
[----:B------:R-:W-:Y:S02]  /*6c60*/  LOP3.LUT R14, R9, 0x64006400, RZ, 0xfc, !PT ;  /* 0x64006400090e7812 */ /* 0x000fe400078efcff */
[----:B------:R-:W-:Y:S02]  /*6c70*/  LOP3.LUT R30, R13, 0x64006400, RZ, 0xfc, !PT ;  /* 0x640064000d1e7812 */ /* 0x000fe400078efcff */
[----:B------:R-:W-:-:S02]  /*6c80*/  SHF.R.U32.HI R3, RZ, 0x8, R12 ;  /* 0x00000008ff037819 */ /* 0x000fc4000001160c */
[----:B------:R-:W-:Y:S02]  /*6c90*/  LOP3.LUT R2, R2, 0x64006400, RZ, 0xfc, !PT ;  /* 0x6400640002027812 */ /* 0x000fe400078efcff */
[----:B------:R-:W-:Y:S02]  /*6ca0*/  LOP3.LUT R9, R11, 0xf000f0, RZ, 0xc0, !PT ;  /* 0x00f000f00b097812 */ /* 0x000fe400078ec0ff */
[----:B------:R-:W-:Y:S02]  /*6cb0*/  LOP3.LUT R13, R20, 0xf000f0, RZ, 0xc0, !PT ;  /* 0x00f000f0140d7812 */ /* 0x000fe400078ec0ff */
[----:B------:R-:W-:Y:S02]  /*6cc0*/  SHF.R.U32.HI R31, RZ, 0x8, R15 ;  /* 0x00000008ff1f7819 */ /* 0x000fe4000001160f */
[----:B------:R-:W-:Y:S02]  /*6cd0*/  LOP3.LUT R0, R12, 0xf000f, RZ, 0xc0, !PT ;  /* 0x000f000f0c007812 */ /* 0x000fe400078ec0ff */
        /* <DEDUP_REMOVED lines=32> */
[----:B------:R-:W-:Y:S02]  /*6ee0*/  HADD2 R29, R3, -1032, -1032 ;  /* 0xe408e408031d7430 */ /* 0x000fe40000000000 */
[----:B------:R-:W-:-:S02]  /*6ef0*/  HADD2 R30, R11, -1032, -1032 ;  /* 0xe408e4080b1e7430 */ /* 0x000fc40000000000 */
[----:B------:R-:W-:Y:S02]  /*6f00*/  HADD2 R31, R31, -1032, -1032 ;  /* 0xe408e4081f1f7430 */ /* 0x000fe40000000000 */
[----:B------:R-:W-:Y:S01]  /*6f10*/  HADD2 R32, R2, -1032, -1032 ;  /* 0xe408e40802207430 */ /* 0x000fe20000000000 */
[----:B------:R-:W-:Y:S06]  /*6f20*/  @!P2 BRA `(.L_x_1094) ;  /* 0x000000040068a947 */ /* 0x000fec0003800000 */
[----:B------:R-:W0:Y:S01]  /*6f30*/  LDS.64 R36, [UR6+0x30] ;  /* 0x00003006ff247984 */ /* 0x000e220008000a00 */
[----:B------:R-:W-:Y:S02]  /*6f40*/  HADD2.F32 R0, -RZ, R20.H0_H0 ;  /* 0x20000014ff007230 */ /* 0x000fe40000004100 */
        /* <DEDUP_REMOVED lines=16> */
[----:B------:R-:W-:Y:S02]  /*7050*/  HADD2.F32 R3, -RZ, R9.H0_H0 ;  /* 0x20000009ff037230 */ /* 0x000fe40000004100 */
[----:B------:R-:W-:Y:S02]  /*7060*/  HADD2.F32 R4, -RZ, R12.H0_H0 ;  /* 0x2000000cff047230 */ /* 0x000fe40000004100 */
[----:B------:R-:W-:Y:S01]  /*7070*/  FFMA.FTZ R38, R36, R33, R47 ;  /* 0x0000002124267223 */ /* 0x000fe2000001002f */
[----:B------:R-:W-:Y:S02]  /*7080*/  HADD2.F32 R45, -RZ, R28.H1_H1 ;  /* 0x3000001cff2d7230 */ /* 0x000fe40000004100 */
        /* <DEDUP_REMOVED lines=35> */
[--C-:B------:R-:W-:Y:S02]  /*72c0*/  HADD2.F32 R4, -RZ, R16.reuse.H0_H0 ;  /* 0x20000010ff047230 */ /* 0x100fe40000004100 */
        /* <DEDUP_REMOVED lines=32> */
.L_x_1094:
[----:B------:R-:W-:Y:S01]  /*74d0*/  MOV R99, R8 ;  /* 0x0000000800637202 */ /* 0x000fe20000000f00 */
[----:B------:R-:W-:Y:S01]  /*74e0*/  IMAD.WIDE R6, R89, 0x4, R6 ;  /* 0x0000000459067825 */ /* 0x000fe200078e0206 */
        /* <DEDUP_REMOVED lines=95> */
.L_x_1095:
        /* <DEDUP_REMOVED lines=98> */
.L_x_1096:
[----:B------:R-:W-:Y:S01]  /*8100*/  MOV R99, R8 ;  /* 0x0000000800637202 */ /* 0x000fe20000000f00 */
[----:B------:R-:W-:Y:S06]  /*8110*/  @P0 BRA `(.L_x_1081) ;  /* 0x00000004006c0947 */ /* 0x000fec0003800000 */
[----:B------:R-:W0:Y:S01]  /*8120*/  LDS.64 R2, [UR6+0xf0] ;  /* 0x0000f006ff027984 */ /* 0x000e220008000a00 */
[----:B------:R-:W-:Y:S01]  /*8130*/  HADD2.F32 R0, -RZ, R20.H0_H0 ;  /* 0x20000014ff007230 */ /* 0x000fe20000004100 */
[----:B------:R-:W-:Y:S01]  /*8140*/  MOV R99, R8 ;  /* 0x0000000800637202 */ /* 0x000fe20000000f00 */
[----:B------:R-:W-:Y:S01]  /*8150*/  HADD2.F32 R4, -RZ, R28.H0_H0 ;  /* 0x2000001cff047230 */ /* 0x000fe20000004100 */
[----:B------:R-:W1:Y:S01]  /*8160*/  LDS.64 R10, [UR6+0xf8] ;  /* 0x0000f806ff0a7984 */ /* 0x000e620008000a00 */
[----:B------:R-:W-:Y:S02]  /*8170*/  HADD2.F32 R45, -RZ, R18.H1_H1 ;  /* 0x30000012ff2d7230 */ /* 0x000fe40000004100 */
[----:B------:R-:W-:Y:S02]  /*8180*/  HADD2.F32 R39, -RZ, R20.H1_H1 ;  /* 0x30000014ff277230 */ /* 0x000fe40000004100 */
[--C-:B------:R-:W-:Y:S02]  /*8190*/  HADD2.F32 R20, -RZ, R32.reuse.H0_H0 ;  /* 0x20000020ff147230 */ /* 0x100fe40000004100 */
[----:B------:R-:W-:-:S02]  /*81a0*/  HADD2.F32 R32, -RZ, R32.H1_H1 ;  /* 0x30000020ff207230 */ /* 0x000fc40000004100 */
        /* <DEDUP_REMOVED lines=15> */
[--C-:B------:R-:W-:Y:S02]  /*82a0*/  HADD2.F32 R3, -RZ, R9.reuse.H0_H0 ;  /* 0x20000009ff037230 */ /* 0x100fe40000004100 */
[-C--:B------:R-:W-:Y:S01]  /*82b0*/  FFMA.FTZ R4, R45, R35.reuse, R4 ;  /* 0x000000232d047223 */ /* 0x080fe20000010004 */
[----:B------:R-:W-:Y:S02]  /*82c0*/  HADD2.F32 R19, -RZ, R12.H0_H0 ;  /* 0x2000000cff137230 */ /* 0x000fe40000004100 */
[----:B------:R-:W-:Y:S01]  /*82d0*/  FFMA.FTZ R18, R33, R35, R18 ;  /* 0x0000002321127223 */ /* 0x000fe20000010012 */
        /* <DEDUP_REMOVED lines=13> */
[----:B------:R-:W-:-:S02]  /*83b0*/  HADD2.F32 R2, -RZ, R13.H1_H1 ;  /* 0x3000000dff027230 */ /* 0x000fc40000004100 */
[----:B------:R-:W-:Y:S02]  /*83c0*/  HADD2.F32 R10, -RZ, R10.H1_H1 ;  /* 0x3000000aff0a7230 */ /* 0x000fe40000004100 */
[----:B------:R-:W-:Y:S01]  /*83d0*/  FFMA.FTZ R3, R4, R0, R3 ;  /* 0x0000000004037223 */ /* 0x000fe20000010003 */
[----:B------:R-:W-:Y:S02]  /*83e0*/  HADD2.F32 R12, -RZ, R29.H1_H1 ;  /* 0x3000001dff0c7230 */ /* 0x000fe40000004100 */
[----:B------:R-:W-:Y:S01]  /*83f0*/  FFMA.FTZ R33, R2, R36, R33 ;  /* 0x0000002402217223 */ /* 0x000fe20000010021 */
[--C-:B------:R-:W-:Y:S02]  /*8400*/  HADD2.F32 R14, -RZ, R30.reuse.H0_H0 ;  /* 0x2000001eff0e7230 */ /* 0x100fe40000004100 */
[----:B------:R-:W-:Y:S01]  /*8410*/  FFMA.FTZ R37, R20, R0, R37 ;  /* 0x0000000014257223 */ /* 0x000fe20000010025 */
[----:B------:R-:W-:Y:S02]  /*8420*/  HADD2.F32 R18, -RZ, R31.H0_H0 ;  /* 0x2000001fff127230 */ /* 0x000fe40000004100 */
[----:B------:R-:W-:Y:S01]  /*8430*/  FFMA.FTZ R3, R12, R10, R3 ;  /* 0x0000000a0c037223 */ /* 0x000fe20000010003 */
[----:B------:R-:W-:-:S02]  /*8440*/  HADD2.F32 R30, -RZ, R30.H1_H1 ;  /* 0x3000001eff1e7230 */ /* 0x000fc40000004100 */
[-C--:B------:R-:W-:Y:S01]  /*8450*/  FFMA.FTZ R19, R14, R0.reuse, R19 ;  /* 0x000000000e137223 */ /* 0x080fe20000010013 */
[----:B------:R-:W-:Y:S02]  /*8460*/  HADD2.F32 R12, -RZ, R31.H1_H1 ;  /* 0x3000001fff0c7230 */ /* 0x000fe40000004100 */
[----:B------:R-:W-:Y:S01]  /*8470*/  FFMA.FTZ R33, R18, R0, R33 ;  /* 0x0000000012217223 */ /* 0x000fe20000010021 */
[----:B------:R-:W-:Y:S02]  /*8480*/  HADD2.F32 R2, -RZ, R11.H0_H0 ;  /* 0x2000000bff027230 */ /* 0x000fe40000004100 */
        /* <DEDUP_REMOVED lines=36> */
.L_x_1081:
        /* <DEDUP_REMOVED lines=8> */
.L_x_1102:
[----:B------:R-:W0:Y:S01]  /*8750*/  LDC R89, c[0x0][0x3ac] ;  /* 0x0000eb00ff597b82 */ /* 0x000e220000000800 */
[----:B------:R-:W2:Y:S01]  /*8760*/  LDG.E.128.CONSTANT R16, desc[UR10][R6.64] ;  /* 0x0000000a06107981 */ /* 0x000ea2000c1e9d00 */
[----:B------:R-:W-:Y:S01]  /*8770*/  HFMA2 R0, -RZ, RZ, 0, 0.125 ;  /* 0x00003000ff007431 */ /* 0x000fe200000001ff */
[----:B------:R-:W-:Y:S01]  /*8780*/  MOV R4, 0x2400 ;  /* 0x0000240000047802 */ /* 0x000fe20000000f00 */
[----:B------:R-:W1:Y:S04]  /*8790*/  S2R R91, SR_CTAID.Y ;  /* 0x00000000005b7919 */ /* 0x000e680000002600 */
[----:B------:R-:W1:Y:S01]  /*87a0*/  LDC R90, c[0x0][0x3a8] ;  /* 0x0000ea00ff5a7b82 */ /* 0x000e620000000800 */
[----:B0-----:R-:W-:-:S05]  /*87b0*/  IMAD.WIDE R2, R89, 0x4, R6 ;  /* 0x0000000459027825 */ /* 0x001fca00078e0206 */
[----:B------:R0:W3:Y:S01]  /*87c0*/  LDG.E.128.CONSTANT R12, desc[UR10][R2.64] ;  /* 0x0000000a020c7981 */ /* 0x0000e2000c1e9d00 */
[----:B------:R-:W-:-:S05]  /*87d0*/  IMAD.WIDE R100, R89, 0x4, R2 ;  /* 0x0000000459647825 */ /* 0x000fca00078e0202 */
[----:B------:R-:W4:Y:S01]  /*87e0*/  LDG.E.128.CONSTANT R8, desc[UR10][R100.64] ;  /* 0x0000000a64087981 */ /* 0x000f22000c1e9d00 */
[----:B------:R-:W-:Y:S01]  /*87f0*/  PRMT R0, R4, 0x5410, R0 ;  /* 0x0000541004007816 */ /* 0x000fe20000000000 */
[----:B-1----:R-:W-:Y:S01]  /*8800*/  IMAD R96, R91, -0x4, R90 ;  /* 0xfffffffc5b607824 */ /* 0x002fe200078e025a */
[----:B------:R-:W-:-:S04]  /*8810*/  ISETP.NE.AND P2, PT, R97, RZ, PT ;  /* 0x000000ff6100720c */ /* 0x000fc80003f45270 */
[----:B------:R-:W-:Y:S02]  /*8820*/  ISETP.NE.AND P1, PT, R96, 0x1, PT ;  /* 0x000000016000780c */ /* 0x000fe40003f25270 */
[C---:B--2---:R-:W-:Y:S02]  /*8830*/  LOP3.LUT R56, R16.reuse, 0x70007, RZ, 0xc0, !PT ;  /* 0x0007000710387812 */ /* 0x044fe400078ec0ff */
[----:B------:R-:W-:Y:S02]  /*8840*/  LOP3.LUT R4, R16, 0x380038, RZ, 0xc0, !PT ;  /* 0x0038003810047812 */ /* 0x000fe400078ec0ff */
[--C-:B------:R-:W-:Y:S02]  /*8850*/  SHF.R.U32.HI R52, RZ, 0x6, R16.reuse ;  /* 0x00000006ff347819 */ /* 0x100fe40000011610 */
[----:B------:R-:W-:Y:S02]  /*8860*/  SHF.R.U32.HI R28, RZ, 0xf, R19 ;  /* 0x0000000fff1c7819 */ /* 0x000fe40000011613 */
[----:B------:R-:W-:-:S02]  /*8870*/  SHF.R.U32.HI R16, RZ, 0xf, R16 ;  /* 0x0000000fff107819 */ /* 0x000fc40000011610 */
[----:B------:R-:W-:Y:S02]  /*8880*/  LOP3.LUT R28, R28, 0x10001, RZ, 0xc0, !PT ;  /* 0x000100011c1c7812 */ /* 0x000fe400078ec0ff */
[C---:B------:R-:W-:Y:S02]  /*8890*/  LOP3.LUT R57, R17.reuse, 0x70007, RZ, 0xc0, !PT ;  /* 0x0007000711397812 */ /* 0x040fe400078ec0ff */
[----:B0-----:R-:W-:Y:S02]  /*88a0*/  LOP3.LUT R2, R17, 0x380038, RZ, 0xc0, !PT ;  /* 0x0038003811027812 */ /* 0x001fe400078ec0ff */
[--C-:B------:R-:W-:Y:S02]  /*88b0*/  SHF.R.U32.HI R51, RZ, 0x6, R17.reuse ;  /* 0x00000006ff337819 */ /* 0x100fe40000011611 */
[----:B------:R-:W-:Y:S02]  /*88c0*/  LOP3.LUT R16, R16, 0x10001, RZ, 0xc0, !PT ;  /* 0x0001000110107812 */ /* 0x000fe400078ec0ff */
[----:B------:R-:W-:-:S02]  /*88d0*/  SHF.R.U32.HI R17, RZ, 0xf, R17 ;  /* 0x0000000fff117819 */ /* 0x000fc40000011611 */
[----:B------:R-:W-:Y:S02]  /*88e0*/  SHF.R.U32.HI R55, RZ, 0x6, R18 ;  /* 0x00000006ff377819 */ /* 0x000fe40000011612 */
[----:B------:R-:W-:Y:S02]  /*88f0*/  LOP3.LUT R17, R17, 0x10001, RZ, 0xc0, !PT ;  /* 0x0001000111117812 */ /* 0x000fe400078ec0ff */
[----:B------:R-:W-:Y:S02]  /*8900*/  LOP3.LUT R60, R19, 0x380038, RZ, 0xc0, !PT ;  /* 0x00380038133c7812 */ /* 0x000fe400078ec0ff */
[C---:B---3--:R-:W-:Y:S02]  /*8910*/  LOP3.LUT R53, R15.reuse, 0x70007, RZ, 0xc0, !PT ;  /* 0x000700070f357812 */ /* 0x048fe400078ec0ff */
[----:B------:R-:W-:Y:S02]  /*8920*/  LOP3.LUT R62, R15, 0x380038, RZ, 0xc0, !PT ;  /* 0x003800380f3e7812 */ /* 0x000fe400078ec0ff */
[----:B------:R-:W-:-:S02]  /*8930*/  SHF.R.U32.HI R48, RZ, 0x6, R15 ;  /* 0x00000006ff307819 */ /* 0x000fc4000001160f */
[----:B------:R-:W-:Y:S02]  /*8940*/  SHF.R.U32.HI R15, RZ, 0xe, R15 ;  /* 0x0000000eff0f7819 */ /* 0x000fe4000001160f */
[----:B------:R-:W-:Y:S02]  /*8950*/  SHF.R.U32.HI R5, RZ, 0xe, R12 ;  /* 0x0000000eff057819 */ /* 0x000fe4000001160c */
[----:B------:R-:W-:Y:S02]  /*8960*/  LOP3.LUT R15, R28, 0x20002, R15, 0xf8, !PT ;  /* 0x000200021c0f7812 */ /* 0x000fe400078ef80f */
[----:B------:R-:W-:Y:S02]  /*8970*/  LOP3.LUT R5, R16, 0x20002, R5, 0xf8, !PT ;  /* 0x0002000210057812 */ /* 0x000fe400078ef805 */
[----:B----4-:R-:W-:Y:S02]  /*8980*/  SHF.R.U32.HI R28, RZ, 0xd, R8 ;  /* 0x0000000dff1c7819 */ /* 0x010fe40000011608 */
[----:B------:R-:W-:-:S02]  /*8990*/  SHF.R.U32.HI R6, RZ, 0xe, R13 ;  /* 0x0000000eff067819 */ /* 0x000fc4000001160d */
[C---:B------:R-:W-:Y:S02]  /*89a0*/  LOP3.LUT R45, R12.reuse, 0x70007, RZ, 0xc0, !PT ;  /* 0x000700070c2d7812 */ /* 0x040fe400078ec0ff */
[----:B------:R-:W-:Y:S02]  /*89b0*/  LOP3.LUT R3, R12, 0x380038, RZ, 0xc0, !PT ;  /* 0x003800380c037812 */ /* 0x000fe400078ec0ff */
[----:B------:R-:W-:Y:S02]  /*89c0*/  SHF.R.U32.HI R33, RZ, 0x6, R12 ;  /* 0x00000006ff217819 */ /* 0x000fe4000001160c */
[----:B------:R-:W-:Y:S02]  /*89d0*/  LOP3.LUT R28, R5, 0x40004, R28, 0xf8, !PT ;  /* 0x00040004051c7812 */ /* 0x000fe400078ef81c */
[----:B------:R-:W-:Y:S02]  /*89e0*/  LOP3.LUT R7, R13, 0x380038, RZ, 0xc0, !PT ;  /* 0x003800380d077812 */ /* 0x000fe400078ec0ff */
[----:B------:R-:W-:-:S02]  /*89f0*/  LOP3.LUT R12, R17, 0x20002, R6, 0xf8, !PT ;  /* 0x00020002110c7812 */ /* 0x000fc400078ef806 */
[----:B------:R-:W-:Y:S02]  /*8a00*/  LOP3.LUT R83, R2, 0x64006400, RZ, 0xfc, !PT ;  /* 0x6400640002537812 */ /* 0x000fe400078efcff */
[----:B------:R-:W-:Y:S02]  /*8a10*/  LOP3.LUT R5, R55, 0x380038, RZ, 0xc0, !PT ;  /* 0x0038003837057812 */ /* 0x000fe400078ec0ff */
[----:B------:R-:W-:Y:S01]  /*8a20*/  SHF.R.U32.HI R36, RZ, 0x6, R14 ;  /* 0x00000006ff247819 */ /* 0x000fe2000001160e */
[----:B------:R-:W-:Y:S01]  /*8a30*/  HFMA2 R83, R83, R0.H1_H1, -132, -132 ;  /* 0xd820d82053537431 */ /* 0x000fe20000060000 */
[C---:B------:R-:W-:Y:S02]  /*8a40*/  LOP3.LUT R38, R8.reuse, 0x70007, RZ, 0xc0, !PT ;  /* 0x0007000708267812 */ /* 0x040fe400078ec0ff */
[----:B------:R-:W-:Y:S02]  /*8a50*/  LOP3.LUT R6, R8, 0x380038, RZ, 0xc0, !PT ;  /* 0x0038003808067812 */ /* 0x000fe400078ec0ff */
[----:B------:R-:W-:-:S02]  /*8a60*/  SHF.R.U32.HI R32, RZ, 0x6, R8 ;  /* 0x00000006ff207819 */ /* 0x000fc40000011608 */
[----:B------:R-:W-:Y:S02]  /*8a70*/  LOP3.LUT R2, R52, 0x380038, RZ, 0xc0, !PT ;  /* 0x0038003834027812 */ /* 0x000fe400078ec0ff */
[C---:B------:R-:W-:Y:S02]  /*8a80*/  LOP3.LUT R46, R9.reuse, 0x70007, RZ, 0xc0, !PT ;  /* 0x00070007092e7812 */ /* 0x040fe400078ec0ff */
[----:B------:R-:W-:Y:S02]  /*8a90*/  LOP3.LUT R8, R9, 0x380038, RZ, 0xc0, !PT ;  /* 0x0038003809087812 */ /* 0x000fe400078ec0ff */
[--C-:B------:R-:W-:Y:S02]  /*8aa0*/  SHF.R.U32.HI R34, RZ, 0x6, R9.reuse ;  /* 0x00000006ff227819 */ /* 0x100fe40000011609 */
[----:B------:R-:W-:Y:S02]  /*8ab0*/  SHF.R.U32.HI R29, RZ, 0xd, R9 ;  /* 0x0000000dff1d7819 */ /* 0x000fe40000011609 */
[----:B------:R-:W-:-:S02]  /*8ac0*/  LOP3.LUT R58, R18, 0x70007, RZ, 0xc0, !PT ;  /* 0x00070007123a7812 */ /* 0x000fc400078ec0ff */
[----:B-----5:R-:W-:Y:S02]  /*8ad0*/  LOP3.LUT R20, R18, 0x380038, RZ, 0xc0, !PT ;  /* 0x0038003812147812 */ /* 0x020fe400078ec0ff */
[----:B------:R-:W-:Y:S02]  /*8ae0*/  LOP3.LUT R87, R4, 0x64006400, RZ, 0xfc, !PT ;  /* 0x6400640004577812 */ /* 0x000fe400078efcff */
[----:B------:R-:W-:Y:S02]  /*8af0*/  LOP3.LUT R9, R60, 0x64006400, RZ, 0xfc, !PT ;  /* 0x640064003c097812 */ /* 0x000fe400078efcff */
[----:B------:R-:W-:Y:S01]  /*8b00*/  SHF.R.U32.HI R18, RZ, 0xf, R18 ;  /* 0x0000000fff127819 */ /* 0x000fe20000011612 */
[-C--:B------:R-:W-:Y:S01]  /*8b10*/  HFMA2 R87, R87, R0.reuse.H1_H1, -132, -132 ;  /* 0xd820d82057577431 */ /* 0x080fe20000060000 */
[----:B------:R-:W-:Y:S01]  /*8b20*/  LOP3.LUT R4, R51, 0x380038, RZ, 0xc0, !PT ;  /* 0x0038003833047812 */ /* 0x000fe200078ec0ff */
[----:B------:R-:W-:Y:S01]  /*8b30*/  HFMA2 R78, R9, R0.H1_H1, -132, -132 ;  /* 0xd820d820094e7431 */ /* 0x000fe20000060000 */
[----:B------:R-:W-:-:S02]  /*8b40*/  LOP3.LUT R5, R5, 0x64006400, RZ, 0xfc, !PT ;  /* 0x6400640005057812 */ /* 0x000fc400078efcff */
[----:B------:R-:W-:Y:S02]  /*8b50*/  LOP3.LUT R63, R7, 0x64006400, RZ, 0xfc, !PT ;  /* 0x64006400073f7812 */ /* 0x000fe400078efcff */
[----:B------:R-:W-:Y:S01]  /*8b60*/  SHF.R.U32.HI R35, RZ, 0x6, R13 ;  /* 0x00000006ff237819 */ /* 0x000fe2000001160d */
[-C--:B------:R-:W-:Y:S01]  /*8b70*/  HFMA2 R60, R5, R0.reuse.H1_H1, -132, -132 ;  /* 0xd820d820053c7431 */ /* 0x080fe20000060000 */
[----:B------:R-:W-:Y:S01]  /*8b80*/  LOP3.LUT R85, R2, 0x64006400, RZ, 0xfc, !PT ;  /* 0x6400640002557812 */ /* 0x000fe200078efcff */
[-C--:B------:R-:W-:Y:S01]  /*8b90*/  HFMA2 R63, R63, R0.reuse.H1_H1, -132, -132 ;  /* 0xd820d8203f3f7431 */ /* 0x080fe20000060000 */
[----:B------:R-:W-:Y:S02]  /*8ba0*/  LOP3.LUT R7, R36, 0x380038, RZ, 0xc0, !PT ;  /* 0x0038003824077812 */ /* 0x000fe400078ec0ff */
[----:B------:R-:W-:Y:S01]  /*8bb0*/  SHF.R.U32.HI R59, RZ, 0x6, R19 ;  /* 0x00000006ff3b7819 */ /* 0x000fe20000011613 */
[----:B------:R-:W-:Y:S01]  /*8bc0*/  HFMA2 R85, R85, R0.H1_H1, -132, -132 ;  /* 0xd820d82055557431 */ /* 0x000fe20000060000 */
[----:B------:R-:W-:-:S02]  /*8bd0*/  LOP3.LUT R2, R33, 0x380038, RZ, 0xc0, !PT ;  /* 0x0038003821027812 */ /* 0x000fc400078ec0ff */
        /* <DEDUP_REMOVED lines=8> */
[C---:B------:R-:W-:Y:S02]  /*8c60*/  LOP3.LUT R49, R10.reuse, 0x70007, RZ, 0xc0, !PT ;  /* 0x000700070a317812 */ /* 0x040fe400078ec0ff */
[----:B------:R-:W-:Y:S01]  /*8c70*/  LOP3.LUT R14, R10, 0x380038, RZ, 0xc0, !PT ;  /* 0x003800380a0e7812 */ /* 0x000fe200078ec0ff */
[----:B------:R-:W-:Y:S01]  /*8c80*/  HFMA2 R77, R77, R0.H1_H1, -132, -132 ;  /* 0xd820d8204d4d7431 */ /* 0x000fe20000060000 */
        /* <DEDUP_REMOVED lines=8> */
[----:B------:R-:W-:Y:S02]  /*8d10*/  LOP3.LUT R18, R18, 0x20002, R19, 0xf8, !PT ;  /* 0x0002000212127812 */ /* 0x000fe400078ef813 */
[--C-:B------:R-:W-:Y:S02]  /*8d20*/  SHF.R.U32.HI R30, RZ, 0xd, R11.reuse ;  /* 0x0000000dff1e7819 */ /* 0x100fe4000001160b */
[----:B------:R-:W-:Y:S02]  /*8d30*/  LOP3.LUT R19, R4, 0x64006400, RZ, 0xfc, !PT ;  /* 0x6400640004137812 */ /* 0x000fe400078efcff */
[----:B------:R-:W-:Y:S02]  /*8d40*/  LOP3.LUT R2, R32, 0x380038, RZ, 0xc0, !PT ;  /* 0x0038003820027812 */ /* 0x000fe400078ec0ff */
[----:B------:R-:W-:Y:S01]  /*8d50*/  LOP3.LUT R79, R20, 0x64006400, RZ, 0xfc, !PT ;  /* 0x64006400144f7812 */ /* 0x000fe200078efcff */
[-C--:B------:R-:W-:Y:S01]  /*8d60*/  HFMA2 R20, R5, R0.reuse.H1_H1, -132, -132 ;  /* 0xd820d82005147431 */ /* 0x080fe20000060000 */
[----:B------:R-:W-:Y:S01]  /*8d70*/  LOP3.LUT R61, R10, 0x64006400, RZ, 0xfc, !PT ;  /* 0x640064000a3d7812 */ /* 0x000fe200078efcff */
[-C--:B------:R-:W-:Y:S01]  /*8d80*/  HFMA2 R19, R19, R0.reuse.H1_H1, -132, -132 ;  /* 0xd820d82013137431 */ /* 0x080fe20000060000 */
[----:B------:R-:W-:Y:S01]  /*8d90*/  LOP3.LUT R4, R34, 0x380038, RZ, 0xc0, !PT ;  /* 0x0038003822047812 */ /* 0x000fe200078ec0ff */
[-C--:B------:R-:W-:Y:S01]  /*8da0*/  HFMA2 R79, R79, R0.reuse.H1_H1, -132, -132 ;  /* 0xd820d8204f4f7431 */ /* 0x080fe20000060000 */
[----:B------:R-:W-:Y:S01]  /*8db0*/  SHF.R.U32.HI R50, RZ, 0x6, R11 ;  /* 0x00000006ff327819 */ /* 0x000fe2000001160b */
[-C--:B------:R-:W-:Y:S01]  /*8dc0*/  HFMA2 R61, R61, R0.reuse.H1_H1, -132, -132 ;  /* 0xd820d8203d3d7431 */ /* 0x080fe20000060000 */
[----:B------:R-:W-:Y:S01]  /*8dd0*/  LOP3.LUT R65, R62, 0x64006400, RZ, 0xfc, !PT ;  /* 0x640064003e417812 */ /* 0x000fe200078efcff */
[----:B------:R-:W-:Y:S01]  /*8de0*/  HFMA2 R62, R3, R0.H1_H1, -132, -132 ;  /* 0xd820d820033e7431 */ /* 0x000fe20000060000 */
[----:B------:R-:W-:-:S02]  /*8df0*/  LOP3.LUT R10, R48, 0x380038, RZ, 0xc0, !PT ;  /* 0x00380038300a7812 */ /* 0x000fc400078ec0ff */
[----:B------:R-:W-:Y:S01]  /*8e00*/  LOP3.LUT R69, R6, 0x64006400, RZ, 0xfc, !PT ;  /* 0x6400640006457812 */ /* 0x000fe200078efcff */
[----:B------:R-:W-:Y:S01]  /*8e10*/  HFMA2 R65, R65, R0.H1_H1, -132, -132 ;  /* 0xd820d82041417431 */ /* 0x000fe20000060000 */
[----:B------:R-:W-:Y:S02]  /*8e20*/  LOP3.LUT R5, R55, 0x1c001c0, RZ, 0xc0, !PT ;  /* 0x01c001c037057812 */ /* 0x000fe400078ec0ff */
[C---:B------:R-:W-:Y:S02]  /*8e30*/  LOP3.LUT R54, R11.reuse, 0x70007, RZ, 0xc0, !PT ;  /* 0x000700070b367812 */ /* 0x040fe400078ec0ff */
[----:B------:R-:W-:Y:S02]  /*8e40*/  LOP3.LUT R16, R11, 0x380038, RZ, 0xc0, !PT ;  /* 0x003800380b107812 */ /* 0x000fe400078ec0ff */
[----:B------:R-:W-:Y:S02]  /*8e50*/  LOP3.LUT R30, R15, 0x40004, R30, 0xf8, !PT ;  /* 0x000400040f1e7812 */ /* 0x000fe400078ef81e */
[----:B------:R-:W-:-:S02]  /*8e60*/  LOP3.LUT R67, R14, 0x64006400, RZ, 0xfc, !PT ;  /* 0x640064000e437812 */ /* 0x000fc400078efcff */
[----:B------:R-:W-:Y:S02]  /*8e70*/  LOP3.LUT R3, R2, 0x64006400, RZ, 0xfc, !PT ;  /* 0x6400640002037812 */ /* 0x000fe400078efcff */
[----:B------:R-:W-:Y:S01]  /*8e80*/  LOP3.LUT R6, R59, 0x1c001c0, RZ, 0xc0, !PT ;  /* 0x01c001c03b067812 */ /* 0x000fe200078ec0ff */
[-C--:B------:R-:W-:Y:S01]  /*8e90*/  HFMA2 R14, R67, R0.reuse.H1_H1, -132, -132 ;  /* 0xd820d820430e7431 */ /* 0x080fe20000060000 */
        /* <DEDUP_REMOVED lines=11> */
[----:B------:R-:W-:Y:S01]  /*8f50*/  LOP3.LUT R29, R12, 0x40004, R29, 0xf8, !PT ;  /* 0x000400040c1d7812 */ /* 0x000fe200078ef81d */
[-C--:B------:R-:W-:Y:S01]  /*8f60*/  HFMA2 R12, R3, R0.reuse.H1_H1, -132, -132 ;  /* 0xd820d820030c7431 */ /* 0x080fe20000060000 */
[----:B------:R-:W-:Y:S01]  /*8f70*/  LOP3.LUT R69, R6, 0x64006400, RZ, 0xfc, !PT ;  /* 0x6400640006457812 */ /* 0x000fe200078efcff */
[-C--:B------:R-:W-:Y:S01]  /*8f80*/  HFMA2 R68, R5, R0.reuse.H0_H0, -20, -20 ;  /* 0xcd00cd0005447431 */ /* 0x080fe20000040000 */
[----:B------:R-:W-:Y:S02]  /*8f90*/  LOP3.LUT R6, R36, 0x1c001c0, RZ, 0xc0, !PT ;  /* 0x01c001c024067812 */ /* 0x000fe400078ec0ff */
[----:B------:R-:W-:Y:S01]  /*8fa0*/  LOP3.LUT R73, R8, 0x64006400, RZ, 0xfc, !PT ;  /* 0x6400640008497812 */ /* 0x000fe200078efcff */
[----:B------:R-:W-:Y:S01]  /*8fb0*/  HFMA2 R69, R69, R0.H0_H0, -20, -20 ;  /* 0xcd00cd0045457431 */ /* 0x000fe20000040000 */
[----:B------:R-:W-:Y:S02]  /*8fc0*/  LOP3.LUT R3, R2, 0x64006400, RZ, 0xfc, !PT ;  /* 0x6400640002037812 */ /* 0x000fe400078efcff */
[----:B------:R-:W-:-:S02]  /*8fd0*/  LOP3.LUT R67, R4, 0x64006400, RZ, 0xfc, !PT ;  /* 0x6400640004437812 */ /* 0x000fc400078efcff */
[----:B------:R-:W-:Y:S01]  /*8fe0*/  LOP3.LUT R51, R51, 0x70007, RZ, 0xc0, !PT ;  /* 0x0007000733337812 */ /* 0x000fe200078ec0ff */
[-C--:B------:R-:W-:Y:S01]  /*8ff0*/  HFMA2 R66, R3, R0.reuse.H0_H0, -20, -20 ;  /* 0xcd00cd0003427431 */ /* 0x080fe20000040000 */
[----:B------:R-:W-:Y:S01]  /*9000*/  LOP3.LUT R4, R35, 0x1c001c0, RZ, 0xc0, !PT ;  /* 0x01c001c023047812 */ /* 0x000fe200078ec0ff */
[-C--:B------:R-:W-:Y:S01]  /*9010*/  HFMA2 R67, R67, R0.reuse.H0_H0, -20, -20 ;  /* 0xcd00cd0043437431 */ /* 0x080fe20000040000 */
[----:B------:R-:W-:Y:S02]  /*9020*/  LOP3.LUT R8, R48, 0x1c001c0, RZ, 0xc0, !PT ;  /* 0x01c001c030087812 */ /* 0x000fe400078ec0ff */
[----:B------:R-:W-:Y:S02]  /*9030*/  LOP3.LUT R56, R56, 0x64006400, RZ, 0xfc, !PT ;  /* 0x6400640038387812 */ /* 0x000fe400078efcff */
[----:B------:R-:W-:Y:S02]  /*9040*/  LOP3.LUT R2, R33, 0x1c001c0, RZ, 0xc0, !PT ;  /* 0x01c001c021027812 */ /* 0x000fe400078ec0ff */
[----:B------:R-:W-:Y:S01]  /*9050*/  LOP3.LUT R59, R59, 0x70007, RZ, 0xc0, !PT ;  /* 0x000700073b3b7812 */ /* 0x000fe200078ec0ff */
[----:B------:R-:W-:Y:S01]  /*9060*/  HADD2 R88, R56, -1028, -1028 ;  /* 0xe404e40438587430 */ /* 0x000fe20000000000 */
[----:B------:R-:W-:Y:S01]  /*9070*/  LOP3.LUT R71, R16, 0x64006400, RZ, 0xfc, !PT ;  /* 0x6400640010477812 */ /* 0x000fe200078efcff */
[----:B------:R-:W-:Y:S01]  /*9080*/  HFMA2 R16, R7, R0.H1_H1, -132, -132 ;  /* 0xd820d82007107431 */ /* 0x000fe20000060000 */
[----:B------:R-:W-:-:S02]  /*9090*/  LOP3.LUT R5, R6, 0x64006400, RZ, 0xfc, !PT ;  /* 0x6400640006057812 */ /* 0x000fc400078efcff */
[----:B------:R-:W-:Y:S02]  /*90a0*/  LOP3.LUT R13, R13, 0x64006400, RZ, 0xfc, !PT ;  /* 0x640064000d0d7812 */ /* 0x000fe400078efcff */
[----:B------:R-:W-:Y:S02]  /*90b0*/  LOP3.LUT R6, R37, 0x1c001c0, RZ, 0xc0, !PT ;  /* 0x01c001c025067812 */ /* 0x000fe400078ec0ff */
[----:B------:R-:W-:Y:S01]  /*90c0*/  LOP3.LUT R51, R51, 0x64006400, RZ, 0xfc, !PT ;  /* 0x6400640033337812 */ /* 0x000fe200078efcff */
[-C--:B------:R-:W-:Y:S01]  /*90d0*/  HFMA2 R64, R13, R0.reuse.H1_H1, -132, -132 ;  /* 0xd820d8200d407431 */ /* 0x080fe20000060000 */
[----:B------:R-:W-:Y:S01]  /*90e0*/  LOP3.LUT R7, R4, 0x64006400, RZ, 0xfc, !PT ;  /* 0x6400640004077812 */ /* 0x000fe200078efcff */
[-C--:B------:R-:W-:Y:S01]  /*90f0*/  HFMA2 R13, R71, R0.reuse.H1_H1, -132, -132 ;  /* 0xd820d820470d7431 */ /* 0x080fe20000060000 */
[----:B------:R-:W-:Y:S01]  /*9100*/  LOP3.LUT R81, R8, 0x64006400, RZ, 0xfc, !PT ;  /* 0x6400640008517812 */ /* 0x000fe200078efcff */
[----:B------:R-:W-:Y:S01]  /*9110*/  HADD2 R82, R51, -1028, -1028 ;  /* 0xe404e40433527430 */ /* 0x000fe20000000000 */
[----:B------:R-:W-:Y:S01]  /*9120*/  LOP3.LUT R3, R2, 0x64006400, RZ, 0xfc, !PT ;  /* 0x6400640002037812 */ /* 0x000fe200078efcff */
[----:B------:R-:W-:Y:S01]  /*9130*/  HFMA2 R7, R7, R0.H0_H0, -20, -20 ;  /* 0xcd00cd0007077431 */ /* 0x000fe20000040000 */
[----:B------:R-:W-:-:S02]  /*9140*/  LOP3.LUT R4, R34, 0x1c001c0, RZ, 0xc0, !PT ;  /* 0x01c001c022047812 */ /* 0x000fc400078ec0ff */
[----:B------:R-:W-:Y:S02]  /*9150*/  LOP3.LUT R59, R59, 0x64006400, RZ, 0xfc, !PT ;  /* 0x640064003b3b7812 */ /* 0x000fe400078efcff */
[----:B------:R-:W-:Y:S01]  /*9160*/  LOP3.LUT R31, R18, 0x40004, R31, 0xf8, !PT ;  /* 0x00040004121f7812 */ /* 0x000fe200078ef81f */
[-C--:B------:R-:W-:Y:S01]  /*9170*/  HFMA2 R18, R9, R0.reuse.H1_H1, -132, -132 ;  /* 0xd820d82009127431 */ /* 0x080fe20000060000 */
[----:B------:R-:W-:Y:S01]  /*9180*/  LOP3.LUT R2, R32, 0x1c001c0, RZ, 0xc0, !PT ;  /* 0x01c001c020027812 */ /* 0x000fe200078ec0ff */
[----:B------:R-:W-:Y:S01]  /*9190*/  HFMA2 R9, R73, R0.H1_H1, -132, -132 ;  /* 0xd820d82049097431 */ /* 0x000fe20000060000 */
        /* <DEDUP_REMOVED lines=74> */
[----:B------:R-:W0:Y:S01]  /*9640*/  LDS.128 R36, [UR4+-0x80] ;  /* 0xffff8004ff247984 */ /* 0x000e220008000c00 */
[----:B------:R-:W-:Y:S02]  /*9650*/  PRMT R44, R44, 0x5410, R43 ;  /* 0x000054102c2c7816 */ /* 0x000fe4000000002b */
[----:B------:R-:W-:Y:S01]  /*9660*/  PRMT R42, R42, 0x5410, R41 ;  /* 0x000054102a2a7816 */ /* 0x000fe20000000029 */
        /* <DEDUP_REMOVED lines=75> */
.L_x_1098:
[----:B------:R-:W-:Y:S05]  /*9b20*/  @!P1 BRA `(.L_x_1099) ;  /* 0x0000000c00cc9947 */ /* 0x000fea0003800000 */
[----:B------:R-:W-:Y:S02]  /*9b30*/  PRMT R28, R94, 0x9910, RZ ;  /* 0x000099105e1c7816 */ /* 0x000fe400000000ff */
[----:B------:R-:W-:Y:S02]  /*9b40*/  ISETP.NE.AND P1, PT, R96, 0x2, PT ;  /* 0x000000026000780c */ /* 0x000fe40003f25270 */
[----:B------:R-:W-:-:S13]  /*9b50*/  ISETP.NE.AND P2, PT, R28, RZ, PT ;  /* 0x000000ff1c00720c */ /* 0x000fda0003f45270 */
[----:B------:R-:W-:Y:S05]  /*9b60*/  @!P2 BRA `(.L_x_1100) ;  /* 0x000000040038a947 */ /* 0x000fea0003800000 */
        /* <DEDUP_REMOVED lines=78> */
.L_x_1100:
[----:B------:R-:W-:Y:S05]  /*a050*/  @!P1 BRA `(.L_x_1099) ;  /* 0x0000000800809947 */ /* 0x000fea0003800000 */
[----:B------:R-:W-:-:S04]  /*a060*/  PRMT R28, R93, 0x9910, RZ ;  /* 0x000099105d1c7816 */ /* 0x000fc800000000ff */
[----:B------:R-:W-:-:S13]  /*a070*/  ISETP.NE.AND P1, PT, R28, RZ, PT ;  /* 0x000000ff1c00720c */ /* 0x000fda0003f25270 */
[----:B------:R-:W-:Y:S05]  /*a080*/  @!P1 BRA `(.L_x_1101) ;  /* 0x0000000400389947 */ /* 0x000fea0003800000 */
        /* <DEDUP_REMOVED lines=78> */
.L_x_1101:
[----:B------:R-:W-:Y:S05]  /*a570*/  @P0 BRA `(.L_x_1099) ;  /* 0x0000000400380947 */ /* 0x000fea0003800000 */
        /* <DEDUP_REMOVED lines=78> */
.L_x_1099:
[----:B------:R-:W-:Y:S01]  /*aa60*/  IADD3 R99, PT, PT, R99, 0x20, RZ ;  /* 0x0000002063637810 */ /* 0x000fe20007ffe0ff */
[----:B------:R-:W-:Y:S01]  /*aa70*/  UIADD3 UR4, UPT, UPT, UR4, 0x40, URZ ;  /* 0x0000004004047890 */ /* 0x000fe2000fffe0ff */
[----:B------:R-:W-:Y:S02]  /*aa80*/  IMAD.WIDE R6, R89, 0x4, R100 ;  /* 0x0000000459067825 */ /* 0x000fe400078e0264 */
[----:B------:R-:W-:-:S13]  /*aa90*/  ISETP.GE.AND P1, PT, R99, R92, PT ;  /* 0x0000005c6300720c */ /* 0x000fda0003f26270 */
[----:B------:R-:W-:Y:S05]  /*aaa0*/  @!P1 BRA `(.L_x_1102) ;  /* 0xffffffdc00289947 */ /* 0x000fea000383ffff */
.L_x_1097:
        /* <DEDUP_REMOVED lines=19> */
.L_x_1106:
[----:B------:R-:W0:Y:S02]  /*abe0*/  LDS R2, [R0] ;  /* 0x0000000000027984 */ /* 0x000e240000000800 */
[----:B0-----:R-:W-:-:S05]  /*abf0*/  HADD2 R3, R2, R7 ;  /* 0x0000000702037230 */ /* 0x001fca0000000000 */
[----:B------:R-:W0:Y:S02]  /*ac00*/  ATOMS.CAST.SPIN P1, [R0], R2, R3 ;  /* 0x000000020000758d */ /* 0x000e240001820003 */
[----:B0-----:R-:W-:Y:S05]  /*ac10*/  @!P1 BRA `(.L_x_1106) ;  /* 0xfffffffc00f09947 */ /* 0x001fea000383ffff */
[----:B------:R-:W-:Y:S05]  /*ac20*/  BRA `(.L_x_1104) ;  /* 0x00000000000c7947 */ /* 0x000fea0003800000 */
.L_x_1105:
[----:B------:R-:W2:Y:S02]  /*ac30*/  LD.E R0, desc[UR10][R4.64] ;  /* 0x0000000a04007980 */ /* 0x000ea4000c101900 */
[----:B--2---:R-:W-:-:S05]  /*ac40*/  IADD3 R3, PT, PT, R7, R0, RZ ;  /* 0x0000000007037210 */ /* 0x004fca0007ffe0ff */
[----:B------:R0:W-:Y:S02]  /*ac50*/  ST.E desc[UR10][R4.64], R3 ;  /* 0x0000000304007985 */ /* 0x0001e4000c10190a */
.L_x_1104:
[----:B------:R-:W-:Y:S05]  /*ac60*/  BSYNC.RECONVERGENT B0 ;  /* 0x0000000000007941 */ /* 0x000fea0003800200 */
.L_x_1103:
[----:B------:R1:W-:Y:S01]  /*ac70*/  ATOM.E.ADD.F16x2.RN.STRONG.GPU P1, RZ, desc[UR10][R4.64+0x4], R27 ;  /* 0x8000041b04ff79a2 */ /* 0x0003e2000c12e10a */
[----:B------:R-:W-:Y:S04]  /*ac80*/  BSSY.RECONVERGENT B0, `(.L_x_1107) ;  /* 0x000000e000007945 */ /* 0x000fe80003800200 */
[----:B-1----:R-:W-:Y:S05]  /*ac90*/  @P1 BRA `(.L_x_1108) ;  /* 0x0000000000301947 */ /* 0x002fea0003800000 */
[----:B------:R-:W1:Y:S02]  /*aca0*/  QSPC.E.S P1, RZ, [R4+0x4] ;  /* 0x0000040004ff73aa */ /* 0x000e640000020500 */
[----:B-1----:R-:W-:Y:S05]  /*acb0*/  @!P1 BRA `(.L_x_1109) ;  /* 0x00000000001c9947 */ /* 0x002fea0003800000 */
[----:B------:R-:W-:-:S04]  /*acc0*/  MOV R2, R4 ;  /* 0x0000000400027202 */ /* 0x000fc80000000f00 */
[----:B------:R-:W-:-:S07]  /*acd0*/  MOV R0, R2 ;  /* 0x0000000200007202 */ /* 0x000fce0000000f00 */
.L_x_1110:
[----:B------:R-:W0:Y:S02]  /*ace0*/  LDS R2, [R0+0x4] ;  /* 0x0000040000027984 */ /* 0x000e240000000800 */
[----:B0-----:R-:W-:-:S05]  /*acf0*/  HFMA2 R3, R2, 1, 1, R27 ;  /* 0x3c003c0002037831 */ /* 0x001fca000000001b */
[----:B------:R-:W0:Y:S02]  /*ad00*/  ATOMS.CAST.SPIN P1, [R0+0x4], R2, R3 ;  /* 0x000004020000758d */ /* 0x000e240001820003 */
[----:B0-----:R-:W-:Y:S05]  /*ad10*/  @!P1 BRA `(.L_x_1110) ;  /* 0xfffffffc00f09947 */ /* 0x001fea000383ffff */
[----:B------:R-:W-:Y:S05]  /*ad20*/  BRA `(.L_x_1108) ;  /* 0x00000000000c7947 */ /* 0x000fea0003800000 */
.L_x_1109:
[----:B------:R-:W0:Y:S02]  /*ad30*/  LD.E R0, desc[UR10][R4.64+0x4] ;  /* 0x0000040a04007980 */ /* 0x000e24000c101900 */
[----:B0-----:R-:W-:-:S05]  /*ad40*/  IADD3 R3, PT, PT, R27, R0, RZ ;  /* 0x000000001b037210 */ /* 0x001fca0007ffe0ff */
[----:B------:R1:W-:Y:S02]  /*ad50*/  ST.E desc[UR10][R4.64+0x4], R3 ;  /* 0x0000040304007985 */ /* 0x0003e4000c10190a */
.L_x_1108:
[----:B------:R-:W-:Y:S05]  /*ad60*/  BSYNC.RECONVERGENT B0 ;  /* 0x0000000000007941 */ /* 0x000fea0003800200 */
.L_x_1107:
        /* <DEDUP_REMOVED lines=11> */
.L_x_1114:
[----:B------:R-:W0:Y:S02]  /*ae20*/  LDS R2, [R0] ;  /* 0x0000000000027984 */ /* 0x000e240000000800 */
[----:B0-----:R-:W-:-:S05]  /*ae30*/  HADD2 R3, R2, R7 ;  /* 0x0000000702037230 */ /* 0x001fca0000000000 */
[----:B------:R-:W0:Y:S02]  /*ae40*/  ATOMS.CAST.SPIN P0, [R0], R2, R3 ;  /* 0x000000020000758d */ /* 0x000e240001800003 */
[----:B0-----:R-:W-:Y:S05]  /*ae50*/  @!P0 BRA `(.L_x_1114) ;  /* 0xfffffffc00f08947 */ /* 0x001fea000383ffff */
[----:B------:R-:W-:Y:S05]  /*ae60*/  BRA `(.L_x_1112) ;  /* 0x00000000000c7947 */ /* 0x000fea0003800000 */
.L_x_1113:
[----:B------:R-:W2:Y:S02]  /*ae70*/  LD.E R0, desc[UR10][R4.64] ;  /* 0x0000000a04007980 */ /* 0x000ea4000c101900 */
[----:B--2---:R-:W-:-:S05]  /*ae80*/  IADD3 R3, PT, PT, R7, R0, RZ ;  /* 0x0000000007037210 */ /* 0x004fca0007ffe0ff */
[----:B------:R0:W-:Y:S02]  /*ae90*/  ST.E desc[UR10][R4.64], R3 ;  /* 0x0000000304007985 */ /* 0x0001e4000c10190a */
.L_x_1112:
[----:B------:R-:W-:Y:S05]  /*aea0*/  BSYNC.RECONVERGENT B0 ;  /* 0x0000000000007941 */ /* 0x000fea0003800200 */
.L_x_1111:
[----:B------:R1:W-:Y:S01]  /*aeb0*/  ATOM.E.ADD.F16x2.RN.STRONG.GPU P0, RZ, desc[UR10][R4.64+0x4], R25 ;  /* 0x8000041904ff79a2 */ /* 0x0003e2000c10e10a */
[----:B------:R-:W-:Y:S04]  /*aec0*/  BSSY.RECONVERGENT B0, `(.L_x_1115) ;  /* 0x000000e000007945 */ /* 0x000fe80003800200 */
[----:B-1----:R-:W-:Y:S05]  /*aed0*/  @P0 BRA `(.L_x_1116) ;  /* 0x0000000000300947 */ /* 0x002fea0003800000 */
[----:B------:R-:W1:Y:S02]  /*aee0*/  QSPC.E.S P0, RZ, [R4+0x4] ;  /* 0x0000040004ff73aa */ /* 0x000e640000000500 */
[----:B-1----:R-:W-:Y:S05]  /*aef0*/  @!P0 BRA `(.L_x_1117) ;  /* 0x00000000001c8947 */ /* 0x002fea0003800000 */
[----:B------:R-:W-:-:S04]  /*af00*/  MOV R2, R4 ;  /* 0x0000000400027202 */ /* 0x000fc80000000f00 */
[----:B------:R-:W-:-:S07]  /*af10*/  MOV R0, R2 ;  /* 0x0000000200007202 */ /* 0x000fce0000000f00 */
.L_x_1118:
[----:B------:R-:W0:Y:S02]  /*af20*/  LDS R2, [R0+0x4] ;  /* 0x0000040000027984 */ /* 0x000e240000000800 */
[----:B0-----:R-:W-:-:S05]  /*af30*/  HFMA2 R3, R2, 1, 1, R25 ;  /* 0x3c003c0002037831 */ /* 0x001fca0000000019 */
[----:B------:R-:W0:Y:S02]  /*af40*/  ATOMS.CAST.SPIN P0, [R0+0x4], R2, R3 ;  /* 0x000004020000758d */ /* 0x000e240001800003 */
[----:B0-----:R-:W-:Y:S05]  /*af50*/  @!P0 BRA `(.L_x_1118) ;  /* 0xfffffffc00f08947 */ /* 0x001fea000383ffff */
[----:B------:R-:W-:Y:S05]  /*af60*/  BRA `(.L_x_1116) ;  /* 0x00000000000c7947 */ /* 0x000fea0003800000 */
.L_x_1117:
[----:B------:R-:W0:Y:S02]  /*af70*/  LD.E R0, desc[UR10][R4.64+0x4] ;  /* 0x0000040a04007980 */ /* 0x000e24000c101900 */
[----:B0-----:R-:W-:-:S05]  /*af80*/  IADD3 R3, PT, PT, R25, R0, RZ ;  /* 0x0000000019037210 */ /* 0x001fca0007ffe0ff */
[----:B------:R1:W-:Y:S02]  /*af90*/  ST.E desc[UR10][R4.64+0x4], R3 ;  /* 0x0000040304007985 */ /* 0x0003e4000c10190a */
.L_x_1116:
[----:B------:R-:W-:Y:S05]  /*afa0*/  BSYNC.RECONVERGENT B0 ;  /* 0x0000000000007941 */ /* 0x000fea0003800200 */
.L_x_1115:
        /* <DEDUP_REMOVED lines=12> */
.L_x_1122:
[----:B------:R-:W0:Y:S02]  /*b070*/  LDS R2, [R0] ;  /* 0x0000000000027984 */ /* 0x000e240000000800 */
[----:B0-----:R-:W-:-:S05]  /*b080*/  HADD2 R3, R2, R7 ;  /* 0x0000000702037230 */ /* 0x001fca0000000000 */
[----:B------:R-:W0:Y:S02]  /*b090*/  ATOMS.CAST.SPIN P0, [R0], R2, R3 ;  /* 0x000000020000758d */ /* 0x000e240001800003 */
[----:B0-----:R-:W-:Y:S05]  /*b0a0*/  @!P0 BRA `(.L_x_1122) ;  /* 0xfffffffc00f08947 */ /* 0x001fea000383ffff */
[----:B------:R-:W-:Y:S05]  /*b0b0*/  BRA `(.L_x_1120) ;  /* 0x00000000000c7947 */ /* 0x000fea0003800000 */
.L_x_1121:
[----:B------:R-:W2:Y:S02]  /*b0c0*/  LD.E R0, desc[UR10][R4.64] ;  /* 0x0000000a04007980 */ /* 0x000ea4000c101900 */
[----:B--2---:R-:W-:-:S05]  /*b0d0*/  IADD3 R3, PT, PT, R7, R0, RZ ;  /* 0x0000000007037210 */ /* 0x004fca0007ffe0ff */
[----:B------:R0:W-:Y:S02]  /*b0e0*/  ST.E desc[UR10][R4.64], R3 ;  /* 0x0000000304007985 */ /* 0x0001e4000c10190a */
.L_x_1120:
[----:B------:R-:W-:Y:S05]  /*b0f0*/  BSYNC.RECONVERGENT B0 ;  /* 0x0000000000007941 */ /* 0x000fea0003800200 */
.L_x_1119:
[----:B------:R1:W-:Y:S01]  /*b100*/  ATOM.E.ADD.F16x2.RN.STRONG.GPU P0, RZ, desc[UR10][R4.64+0x4], R23 ;  /* 0x8000041704ff79a2 */ /* 0x0003e2000c10e10a */
[----:B------:R-:W-:Y:S04]  /*b110*/  BSSY.RECONVERGENT B0, `(.L_x_1123) ;  /* 0x000000e000007945 */ /* 0x000fe80003800200 */
[----:B-1----:R-:W-:Y:S05]  /*b120*/  @P0 BRA `(.L_x_1124) ;  /* 0x0000000000300947 */ /* 0x002fea0003800000 */
[----:B------:R-:W1:Y:S02]  /*b130*/  QSPC.E.S P0, RZ, [R4+0x4] ;  /* 0x0000040004ff73aa */ /* 0x000e640000000500 */
[----:B-1----:R-:W-:Y:S05]  /*b140*/  @!P0 BRA `(.L_x_1125) ;  /* 0x00000000001c8947 */ /* 0x002fea0003800000 */
[----:B------:R-:W-:-:S04]  /*b150*/  MOV R2, R4 ;  /* 0x0000000400027202 */ /* 0x000fc80000000f00 */
[----:B------:R-:W-:-:S07]  /*b160*/  MOV R0, R2 ;  /* 0x0000000200007202 */ /* 0x000fce0000000f00 */
.L_x_1126:
[----:B------:R-:W0:Y:S02]  /*b170*/  LDS R2, [R0+0x4] ;  /* 0x0000040000027984 */ /* 0x000e240000000800 */
[----:B0-----:R-:W-:-:S05]  /*b180*/  HFMA2 R3, R2, 1, 1, R23 ;  /* 0x3c003c0002037831 */ /* 0x001fca0000000017 */
[----:B------:R-:W0:Y:S02]  /*b190*/  ATOMS.CAST.SPIN P0, [R0+0x4], R2, R3 ;  /* 0x000004020000758d */ /* 0x000e240001800003 */
[----:B0-----:R-:W-:Y:S05]  /*b1a0*/  @!P0 BRA `(.L_x_1126) ;  /* 0xfffffffc00f08947 */ /* 0x001fea000383ffff */
[----:B------:R-:W-:Y:S05]  /*b1b0*/  BRA `(.L_x_1124) ;  /* 0x00000000000c7947 */ /* 0x000fea0003800000 */
.L_x_1125:
[----:B------:R-:W0:Y:S02]  /*b1c0*/  LD.E R0, desc[UR10][R4.64+0x4] ;  /* 0x0000040a04007980 */ /* 0x000e24000c101900 */
[----:B0-----:R-:W-:-:S05]  /*b1d0*/  IADD3 R3, PT, PT, R23, R0, RZ ;  /* 0x0000000017037210 */ /* 0x001fca0007ffe0ff */
[----:B------:R1:W-:Y:S02]  /*b1e0*/  ST.E desc[UR10][R4.64+0x4], R3 ;  /* 0x0000040304007985 */ /* 0x0003e4000c10190a */
.L_x_1124:
[----:B------:R-:W-:Y:S05]  /*b1f0*/  BSYNC.RECONVERGENT B0 ;  /* 0x0000000000007941 */ /* 0x000fea0003800200 */
.L_x_1123:
        /* <DEDUP_REMOVED lines=12> */
.L_x_1130:
[----:B------:R-:W0:Y:S02]  /*b2c0*/  LDS R2, [R0] ;  /* 0x0000000000027984 */ /* 0x000e240000000800 */
[----:B0-----:R-:W-:-:S05]  /*b2d0*/  HADD2 R3, R2, R7 ;  /* 0x0000000702037230 */ /* 0x001fca0000000000 */
[----:B------:R-:W0:Y:S02]  /*b2e0*/  ATOMS.CAST.SPIN P0, [R0], R2, R3 ;  /* 0x000000020000758d */ /* 0x000e240001800003 */
[----:B0-----:R-:W-:Y:S05]  /*b2f0*/  @!P0 BRA `(.L_x_1130) ;  /* 0xfffffffc00f08947 */ /* 0x001fea000383ffff */
[----:B------:R-:W-:Y:S05]  /*b300*/  BRA `(.L_x_1128) ;  /* 0x00000000000c7947 */ /* 0x000fea0003800000 */
.L_x_1129:
[----:B------:R-:W2:Y:S02]  /*b310*/  LD.E R0, desc[UR10][R4.64] ;  /* 0x0000000a04007980 */ /* 0x000ea4000c101900 */
[----:B--2---:R-:W-:-:S05]  /*b320*/  IADD3 R3, PT, PT, R7, R0, RZ ;  /* 0x0000000007037210 */ /* 0x004fca0007ffe0ff */
[----:B------:R0:W-:Y:S02]  /*b330*/  ST.E desc[UR10][R4.64], R3 ;  /* 0x0000000304007985 */ /* 0x0001e4000c10190a */
.L_x_1128:
[----:B------:R-:W-:Y:S05]  /*b340*/  BSYNC.RECONVERGENT B0 ;  /* 0x0000000000007941 */ /* 0x000fea0003800200 */
.L_x_1127:
[----:B------:R1:W-:Y:S02]  /*b350*/  ATOM.E.ADD.F16x2.RN.STRONG.GPU P0, RZ, desc[UR10][R4.64+0x4], R21 ;  /* 0x8000041504ff79a2 */ /* 0x0003e4000c10e10a */
[----:B-1----:R-:W-:Y:S05]  /*b360*/  @P0 EXIT ;  /* 0x000000000000094d */ /* 0x002fea0003800000 */
[----:B------:R-:W1:Y:S02]  /*b370*/  QSPC.E.S P0, RZ, [R4+0x4] ;  /* 0x0000040004ff73aa */ /* 0x000e640000000500 */
[----:B-1----:R-:W-:Y:S05]  /*b380*/  @!P0 BRA `(.L_x_1131) ;  /* 0x00000000001c8947 */ /* 0x002fea0003800000 */
[----:B------:R-:W-:-:S04]  /*b390*/  MOV R2, R4 ;  /* 0x0000000400027202 */ /* 0x000fc80000000f00 */
[----:B------:R-:W-:-:S07]  /*b3a0*/  MOV R0, R2 ;  /* 0x0000000200007202 */ /* 0x000fce0000000f00 */
.L_x_1132:
[----:B------:R-:W0:Y:S02]  /*b3b0*/  LDS R2, [R0+0x4] ;  /* 0x0000040000027984 */ /* 0x000e240000000800 */
[----:B0-----:R-:W-:-:S05]  /*b3c0*/  HFMA2 R3, R2, 1, 1, R21 ;  /* 0x3c003c0002037831 */ /* 0x001fca0000000015 */
[----:B------:R-:W0:Y:S02]  /*b3d0*/  ATOMS.CAST.SPIN P0, [R0+0x4], R2, R3 ;  /* 0x000004020000758d */ /* 0x000e240001800003 */
[----:B0-----:R-:W-:Y:S05]  /*b3e0*/  @!P0 BRA `(.L_x_1132) ;  /* 0xfffffffc00f08947 */ /* 0x001fea000383ffff */
[----:B------:R-:W-:Y:S05]  /*b3f0*/  EXIT ;  /* 0x000000000000794d */ /* 0x000fea0003800000 */
.L_x_1131:
[----:B------:R-:W0:Y:S02]  /*b400*/  LD.E R0, desc[UR10][R4.64+0x4] ;  /* 0x0000040a04007980 */ /* 0x000e24000c101900 */
[----:B0-----:R-:W-:-:S05]  /*b410*/  IADD3 R3, PT, PT, R21, R0, RZ ;  /* 0x0000000015037210 */ /* 0x001fca0007ffe0ff */
[----:B------:R-:W-:Y:S01]  /*b420*/  ST.E desc[UR10][R4.64+0x4], R3 ;  /* 0x0000040304007985 */ /* 0x000fe2000c10190a */
[----:B------:R-:W-:Y:S05]  /*b430*/  EXIT ;  /* 0x000000000000794d */ /* 0x000fea0003800000 */
.L_x_1133:
        /* <DEDUP_REMOVED lines=12> */
.L_x_3929:


//--------------------- .text._Z23gemm_half_q_half_kernelILi4ELi14ELb1ELb1ELi32EEvPK6__halfPKjS4_S2_PS0_iiiiPKtS7_iiiiiibS2_i --------------------------
	.section	.text._Z23gemm_half_q_half_kernelILi4ELi14ELb1ELb1ELi32EEvPK6__halfPKjS4_S2_PS0_iiiiPKtS7_iiiiiibS2_i,"ax",@progbits
	.align	128
        .global         _Z23gemm_half_q_half_kernelILi4ELi14ELb1ELb1ELi32EEvPK6__halfPKjS4_S2_PS0_iiiiPKtS7_iiiiiibS2_i
        .type           _Z23gemm_half_q_half_kernelILi4ELi14ELb1ELb1ELi32EEvPK6__halfPKjS4_S2_PS0_iiiiPKtS7_iiiiiibS2_i,@function
        .size           _Z23gemm_half_q_half_kernelILi4ELi14ELb1ELb1ELi32EEvPK6__halfPKjS4_S2_PS0_iiiiPKtS7_iiiiiibS2_i,(.L_x_3930 - _Z23gemm_half_q_half_kernelILi4ELi14ELb1ELb1ELi32EEvPK6__halfPKjS4_S2_PS0_iiiiPKtS7_iiiiiibS2_i)
        .other          _Z23gemm_half_q_half_kernelILi4ELi14ELb1ELb1ELi32EEvPK6__halfPKjS4_S2_PS0_iiiiPKtS7_iiiiiibS2_i,@"STO_CUDA_ENTRY STV_DEFAULT"
_Z23gemm_half_q_half_kernelILi4ELi14ELb1ELb1ELi32EEvPK6__halfPKjS4_S2_PS0_iiiiPKtS7_iiiiiibS2_i:
.text._Z23gemm_half_q_half_kernelILi4ELi14ELb1ELb1ELi32EEvPK6__halfPKjS4_S2_PS0_iiiiPKtS7_iiiiiibS2_i:
[----:B------:R-:W-:Y:S08]  /*0000*/  LDC R1, c[0x0][0x37c] ;  /* 0x0000df00ff017b82 */ /* 0x000ff00000000800 */
[----:B------:R-:W0:Y:S08]  /*0010*/  S2UR UR10, SR_CTAID.Y ;  /* 0x00000000000a79c3 */ /* 0x000e300000002600 */
[----:B------:R-:W1:Y:S01]  /*0020*/  LDC R98, c[0x0][0x3a8] ;  /* 0x0000ea00ff627b82 */ /* 0x000e620000000800 */
[----:B0-----:R-:W-:-:S06]  /*0030*/  USHF.L.U32 UR7, UR10, 0x2, URZ ;  /* 0x000000020a077899 */ /* 0x001fcc00080006ff */
[----:B-1----:R-:W-:-:S04]  /*0040*/  IADD3 R98, PT, PT, R98, -UR7, RZ ;  /* 0x8000000762627c10 */ /* 0x002fc8000fffe0ff */
        /* <DEDUP_REMOVED lines=30> */
.L_x_1134:
[----:B------:R-:W-:Y:S02]  /*0230*/  PRMT R4, R8, 0x9910, RZ ;  /* 0x0000991008047816 */ /* 0x000fe400000000ff */
[----:B------:R-:W-:Y:S02]  /*0240*/  SHF.L.U32 R97, R3, 0x5, RZ ;  /* 0x0000000503617819 */ /* 0x000fe400000006ff */
[----:B------:R-:W-:Y:S02]  /*0250*/  ISETP.NE.AND P0, PT, R4, RZ, PT ;  /* 0x000000ff0400720c */ /* 0x000fe40003f05270 */
[----:B------:R-:W-:-:S04]  /*0260*/  IADD3 R6, PT, PT, R97, 0x20, RZ ;  /* 0x0000002061067810 */ /* 0x000fc80007ffe0ff */
[----:B------:R-:W-:-:S07]  /*0270*/  VIMNMX R96, PT, PT, R6, R0, PT ;  /* 0x0000000006607248 */ /* 0x000fce0003fe0100 */
        /* <DEDUP_REMOVED lines=37> */
.L_x_1140:
        /* <DEDUP_REMOVED lines=15> */
[C---:B------:R-:W-:Y:S02]  /*05c0*/  LEA R10, P3, R18.reuse, UR12, 0x1 ;  /* 0x0000000c120a7c11 */ /* 0x040fe4000f8608ff */
        /* <DEDUP_REMOVED lines=16> */
.L_x_1139:
        /* <DEDUP_REMOVED lines=20> */
.L_x_1141:
[----:B------:R-:W-:-:S13]  /*0810*/  ISETP.EQ.AND P2, PT, R15, RZ, PT ;  /* 0x000000ff0f00720c */ /* 0x000fda0003f42270 */
[----:B------:R-:W-:Y:S05]  /*0820*/  @!P0 BRA P2, `(.L_x_1136) ;  /* 0x0000000400788947 */ /* 0x000fea0001000000 */
.L_x_1138:
        /* <DEDUP_REMOVED lines=12> */
.L_x_1137:
        /* <DEDUP_REMOVED lines=16> */
.L_x_1144:
        /* <DEDUP_REMOVED lines=32> */
.L_x_1143:
        /* <DEDUP_REMOVED lines=21> */
.L_x_1145:
[----:B------:R-:W-:-:S13]  /*0d40*/  ISETP.NE.OR P0, PT, R15, RZ, P0 ;  /* 0x000000ff0f00720c */ /* 0x000fda0000705670 */
[----:B------:R-:W-:Y:S05]  /*0d50*/  @!P0 BRA `(.L_x_1136) ;  /* 0x00000000002c8947 */ /* 0x000fea0003800000 */
.L_x_1142:
        /* <DEDUP_REMOVED lines=11> */
.L_x_1136:
[----:B------:R-:W-:Y:S05]  /*0e10*/  BSYNC.RECONVERGENT B0 ;  /* 0x0000000000007941 */ /* 0x000fea0003800200 */
.L_x_1135:
        /* <DEDUP_REMOVED lines=10> */
[----:B------:R-:W-:-:S03]  /*0ec0*/  IMAD R4, R89, UR10, RZ ;  /* 0x0000000a59047c24 */ /* 0x000fc6000f8e02ff */
[----:B------:R-:W-:Y:S02]  /*0ed0*/  ISETP.GE.AND P0, PT, R7, RZ, PT ;  /* 0x000000ff0700720c */ /* 0x000fe40003f06270 */
[----:B0-----:R-:W-:-:S04]  /*0ee0*/  LEA R5, R4, UR4, 0x2 ;  /* 0x0000000404057c11 */ /* 0x001fc8000f8e10ff */
        /* <DEDUP_REMOVED lines=8> */
.L_x_1149:
        /* <DEDUP_REMOVED lines=15> */
.L_x_1148:
        /* <DEDUP_REMOVED lines=12> */
.L_x_1150:
[----:B------:R-:W-:-:S13]  /*1120*/  ISETP.NE.OR P0, PT, R7, RZ, P0 ;  /* 0x000000ff0700720c */ /* 0x000fda0000705670 */
[----:B------:R-:W-:Y:S05]  /*1130*/  @!P0 BRA `(.L_x_1146) ;  /* 0x00000000001c8947 */ /* 0x000fea0003800000 */
.L_x_1147:
[----:B0-----:R-:W0:Y:S02]  /*1140*/  LDC.64 R4, c[0x0][0x3a0] ;  /* 0x0000e800ff047b82 */ /* 0x001e240000000a00 */
.L_x_1151:
[C---:B0-----:R-:W-:Y:S01]  /*1150*/  IMAD.WIDE R8, R16.reuse, 0x2, R4 ;  /* 0x0000000210087825 */ /* 0x041fe200078e0204 */
[----:B------:R-:W-:Y:S02]  /*1160*/  IADD3 R7, PT, PT, R7, 0x1, RZ ;  /* 0x0000000107077810 */ /* 0x000fe40007ffe0ff */
[----:B------:R-:W-:Y:S02]  /*1170*/  IADD3 R16, PT, PT, R16, R89, RZ ;  /* 0x0000005910107210 */ /* 0x000fe40007ffe0ff */
[----:B------:R1:W-:Y:S01]  /*1180*/  STG.E.64 desc[UR8][R8.64], RZ ;  /* 0x000000ff08007986 */ /* 0x0003e2000c101b08 */
[----:B------:R-:W-:-:S13]  /*1190*/  ISETP.NE.AND P0, PT, R7, RZ, PT ;  /* 0x000000ff0700720c */ /* 0x000fda0003f05270 */
[----:B-1----:R-:W-:Y:S05]  /*11a0*/  @P0 BRA `(.L_x_1151) ;  /* 0xfffffffc00e80947 */ /* 0x002fea000383ffff */
.L_x_1146:
        /* <DEDUP_REMOVED lines=9> */
[----:B------:R-:W2:Y:S01]  /*1240*/  LDC.64 R10, c[0x0][0x3b8] ;  /* 0x0000ee00ff0a7b82 */ /* 0x000ea20000000a00 */
[----:B0-----:R-:W-:-:S05]  /*1250*/  SHF.L.U32 R5, R3, 0x6, RZ ;  /* 0x0000000603057819 */ /* 0x001fca00000006ff */
[----:B--2---:R-:W-:-:S05]  /*1260*/  IMAD.WIDE.U32 R4, R5, 0x2, R10 ;  /* 0x0000000205047825 */ /* 0x004fca00078e000a */
        /* <DEDUP_REMOVED lines=8> */
.L_x_1153:
        /* <DEDUP_REMOVED lines=42> */
.L_x_1152:
[C---:B------:R-:W-:Y:S01]  /*1590*/  ISETP.GT.AND P0, PT, R97.reuse, UR5, PT ;  /* 0x0000000561007c0c */ /* 0x040fe2000bf04270 */
[----:B------:R-:W-:Y:S01]  /*15a0*/  HFMA2 R7, -RZ, RZ, 0, 0 ;  /* 0x00000000ff077431 */ /* 0x000fe200000001ff */
[----:B------:R-:W-:Y:S01]  /*15b0*/  SHF.R.S32.HI R3, RZ, 0x1f, R18 ;  /* 0x0000001fff037819 */ /* 0x000fe20000011412 */
[----:B------:R-:W-:Y:S01]  /*15c0*/  HFMA2 R2, -RZ, RZ, 0, 0 ;  /* 0x00000000ff027431 */ /* 0x000fe200000001ff */
[----:B--2---:R-:W-:Y:S02]  /*15d0*/  ISETP.GT.AND P2, PT, R97, UR6, PT ;  /* 0x0000000661007c0c */ /* 0x004fe4000bf44270 */
[----:B0-----:R-:W-:Y:S02]  /*15e0*/  CS2R R4, SRZ ;  /* 0x0000000000047805 */ /* 0x001fe4000001ff00 */
        /* <DEDUP_REMOVED lines=14> */
.L_x_1154:
        /* <DEDUP_REMOVED lines=8> */
.L_x_1155:
        /* <DEDUP_REMOVED lines=8> */
.L_x_1156:
        /* <DEDUP_REMOVED lines=8> */
.L_x_1157:
        /* <DEDUP_REMOVED lines=8> */
.L_x_1158:
[----:B------:R-:W-:Y:S01]  /*18d0*/  LEA R2, R9, R2, 0x3 ;  /* 0x0000000209027211 */ /* 0x000fe200078e18ff */
[----:B------:R-:W0:Y:S01]  /*18e0*/  S2UR UR5, SR_CgaCtaId ;  /* 0x00000000000579c3 */ /* 0x000e220000008800 */
[----:B------:R-:W1:Y:S01]  /*18f0*/  LDCU.64 UR10, c[0x0][0x388] ;  /* 0x00007100ff0a77ac */ /* 0x000e620008000a00 */
[----:B------:R-:W-:Y:S02]  /*1900*/  VIMNMX R0, PT, PT, R0, UR12, PT ;  /* 0x0000000c00007c48 */ /* 0x000fe4000bfe0100 */
[----:B------:R-:W-:Y:S01]  /*1910*/  IADD3 R2, PT, PT, R5, R2, R4 ;  /* 0x0000000205027210 */ /* 0x000fe20007ffe004 */
[----:B------:R-:W-:Y:S01]  /*1920*/  UMOV UR4, 0x400 ;  /* 0x0000040000047882 */ /* 0x000fe20000000000 */
[----:B------:R-:W-:Y:S02]  /*1930*/  PRMT R40, RZ, 0x5410, RZ ;  /* 0x00005410ff287816 */ /* 0x000fe400000000ff */
        /* <DEDUP_REMOVED lines=11> */
[C---:B-1----:R-:W-:Y:S02]  /*19f0*/  LEA R104, P2, R4.reuse, UR10, 0x2 ;  /* 0x0000000a04687c11 */ /* 0x042fe4000f8410ff */
[----:B------:R-:W-:Y:S02]  /*1a00*/  PRMT R23, RZ, 0x5410, RZ ;  /* 0x00005410ff177816 */ /* 0x000fe400000000ff */
[----:B------:R-:W-:Y:S02]  /*1a10*/  LEA.HI.X R105, R4, UR11, R3, 0x2, P2 ;  /* 0x0000000b04697c11 */ /* 0x000fe400090f1403 */
[----:B------:R-:W-:Y:S01]  /*1a20*/  UMOV UR4, UR5 ;  /* 0x0000000500047c82 */ /* 0x000fe20008000000 */
[----:B------:R-:W-:Y:S02]  /*1a30*/  PRMT R22, RZ, 0x5410, RZ ;  /* 0x00005410ff167816 */ /* 0x000fe400000000ff */
[----:B------:R-:W-:-:S02]  /*1a40*/  PRMT R21, RZ, 0x5410, RZ ;  /* 0x00005410ff157816 */ /* 0x000fc400000000ff */
        /* <DEDUP_REMOVED lines=10> */
[C---:B--2---:R-:W-:Y:S02]  /*1af0*/  LOP3.LUT R4, R9.reuse, 0xf000f, RZ, 0xc0, !PT ;  /* 0x000f000f09047812 */ /* 0x044fe400078ec0ff */
[----:B------:R-:W-:Y:S02]  /*1b00*/  LOP3.LUT R7, R9, 0xf000f0, RZ, 0xc0, !PT ;  /* 0x00f000f009077812 */ /* 0x000fe400078ec0ff */
[C---:B------:R-:W-:Y:S02]  /*1b10*/  LOP3.LUT R13, R10.reuse, 0xf000f, RZ, 0xc0, !PT ;  /* 0x000f000f0a0d7812 */ /* 0x040fe400078ec0ff */
[----:B------:R-:W-:Y:S02]  /*1b20*/  LOP3.LUT R14, R10, 0xf000f0, RZ, 0xc0, !PT ;  /* 0x00f000f00a0e7812 */ /* 0x000fe400078ec0ff */
[----:B------:R-:W-:-:S02]  /*1b30*/  LOP3.LUT R0, R8, 0xf000f, RZ, 0xc0, !PT ;  /* 0x000f000f08007812 */ /* 0x000fc400078ec0ff */
[----:B------:R-:W-:Y:S02]  /*1b40*/  LOP3.LUT R2, R8, 0xf000f0, RZ, 0xc0, !PT ;  /* 0x00f000f008027812 */ /* 0x000fe400078ec0ff */
[----:B------:R-:W-:Y:S02]  /*1b50*/  SHF.R.U32.HI R9, RZ, 0x8, R9 ;  /* 0x00000008ff097819 */ /* 0x000fe40000011609 */
[----:B------:R-:W-:Y:S02]  /*1b60*/  SHF.R.U32.HI R10, RZ, 0x8, R10 ;  /* 0x00000008ff0a7819 */ /* 0x000fe4000001160a */
[----:B------:R-:W-:Y:S02]  /*1b70*/  SHF.R.U32.HI R8, RZ, 0x8, R8 ;  /* 0x00000008ff087819 */ /* 0x000fe40000011608 */
[----:B------:R-:W-:Y:S02]  /*1b80*/  SHF.R.U32.HI R17, RZ, 0x8, R11 ;  /* 0x00000008ff117819 */ /* 0x000fe4000001160b */
[----:B------:R-:W-:-:S02]  /*1b90*/  LOP3.LUT R15, R11, 0xf000f, RZ, 0xc0, !PT ;  /* 0x000f000f0b0f7812 */ /* 0x000fc400078ec0ff */
[----:B------:R-:W-:Y:S02]  /*1ba0*/  LOP3.LUT R16, R11, 0xf000f0, RZ, 0xc0, !PT ;  /* 0x00f000f00b107812 */ /* 0x000fe400078ec0ff */
[----:B------:R-:W-:Y:S02]  /*1bb0*/  LOP3.LUT R12, R7, 0x64006400, RZ, 0xfc, !PT ;  /* 0x64006400070c7812 */ /* 0x000fe400078efcff */
[C---:B------:R-:W-:Y:S02]  /*1bc0*/  LOP3.LUT R7, R9.reuse, 0xf000f, RZ, 0xc0, !PT ;  /* 0x000f000f09077812 */ /* 0x040fe400078ec0ff */
[----:B------:R-:W-:Y:S01]  /*1bd0*/  LOP3.LUT R11, R10, 0xf000f, RZ, 0xc0, !PT ;  /* 0x000f000f0a0b7812 */ /* 0x000fe200078ec0ff */
[----:B------:R-:W-:Y:S01]  /*1be0*/  HFMA2 R12, R12, R5.H0_H0, -72, -72 ;  /* 0xd480d4800c0c7431 */ /* 0x000fe20000040005 */
[----:B------:R-:W-:Y:S02]  /*1bf0*/  LOP3.LUT R3, R8, 0xf000f, RZ, 0xc0, !PT ;  /* 0x000f000f08037812 */ /* 0x000fe400078ec0ff */
[----:B------:R-:W-:-:S02]  /*1c00*/  LOP3.LUT R9, R9, 0xf000f0, RZ, 0xc0, !PT ;  /* 0x00f000f009097812 */ /* 0x000fc400078ec0ff */
[----:B------:R-:W-:Y:S02]  /*1c10*/  LOP3.LUT R10, R10, 0xf000f0, RZ, 0xc0, !PT ;  /* 0x00f000f00a0a7812 */ /* 0x000fe400078ec0ff */
[C---:B------:R-:W-:Y:S02]  /*1c20*/  LOP3.LUT R18, R17.reuse, 0xf000f, RZ, 0xc0, !PT ;  /* 0x000f000f11127812 */ /* 0x040fe400078ec0ff */
[----:B------:R-:W-:Y:S02]  /*1c30*/  LOP3.LUT R8, R8, 0xf000f0, RZ, 0xc0, !PT ;  /* 0x00f000f008087812 */ /* 0x000fe400078ec0ff */
[----:B------:R-:W-:Y:S02]  /*1c40*/  LOP3.LUT R17, R17, 0xf000f0, RZ, 0xc0, !PT ;  /* 0x00f000f011117812 */ /* 0x000fe400078ec0ff */
[----:B-----5:R-:W-:Y:S02]  /*1c50*/  LOP3.LUT R20, R9, 0x64006400, RZ, 0xfc, !PT ;  /* 0x6400640009147812 */ /* 0x020fe400078efcff */
[----:B------:R-:W-:-:S02]  /*1c60*/  LOP3.LUT R30, R10, 0x64006400, RZ, 0xfc, !PT ;  /* 0x640064000a1e7812 */ /* 0x000fc400078efcff */
[----:B------:R-:W-:Y:S01]  /*1c70*/  LOP3.LUT R0, R0, 0x64006400, RZ, 0xfc, !PT ;  /* 0x6400640000007812 */ /* 0x000fe200078efcff */
[-C--:B------:R-:W-:Y:S01]  /*1c80*/  HFMA2 R20, R20, R5.reuse.H0_H0, -72, -72 ;  /* 0xd480d48014147431 */ /* 0x080fe20000040005 */
[----:B------:R-:W-:Y:S01]  /*1c90*/  LOP3.LUT R2, R2, 0x64006400, RZ, 0xfc, !PT ;  /* 0x6400640002027812 */ /* 0x000fe200078efcff */
[-C--:B------:R-:W-:Y:S01]  /*1ca0*/  HFMA2 R29, R30, R5.reuse.H0_H0, -72, -72 ;  /* 0xd480d4801e1d7431 */ /* 0x080fe20000040005 */
[----:B------:R-:W-:Y:S02]  /*1cb0*/  LOP3.LUT R4, R4, 0x64006400, RZ, 0xfc, !PT ;  /* 0x6400640004047812 */ /* 0x000fe400078efcff */
[----:B------:R-:W-:Y:S02]  /*1cc0*/  LOP3.LUT R13, R13, 0x64006400, RZ, 0xfc, !PT ;  /* 0x640064000d0d7812 */ /* 0x000fe400078efcff */
        /* <DEDUP_REMOVED lines=18> */
[----:B------:R-:W-:Y:S02]  /*1df0*/  HADD2 R19, R19, -1032, -1032 ;  /* 0xe408e40813137430 */ /* 0x000fe40000000000 */
        /* <DEDUP_REMOVED lines=94> */
.L_x_1160:
        /* <DEDUP_REMOVED lines=100> */
.L_x_1162:
        /* <DEDUP_REMOVED lines=100> */
.L_x_1163:
        /* <DEDUP_REMOVED lines=17> */
[----:B------:R-:W-:-:S02]  /*3170*/  HADD2.F32 R0, -RZ, R7.H0_H0 ;  /* 0x20000007ff007230 */ /* 0x000fc40000004100 */
[-C--:B------:R-:W-:Y:S01]  /*3180*/  FFMA.FTZ R3, R3, R21.reuse, RZ ;  /* 0x0000001503037223 */ /* 0x080fe200000100ff */
[----:B------:R-:W-:Y:S01]  /*3190*/  FFMA.FTZ R21, R4, R21, RZ ;  /* 0x0000001504157223 */ /* 0x000fe200000100ff */
[----:B------:R-:W-:Y:S02]  /*31a0*/  HADD2.F32 R4, -RZ, R13.H1_H1 ;  /* 0x3000000dff047230 */ /* 0x000fe40000004100 */
[----:B------:R-:W-:Y:S01]  /*31b0*/  FFMA.FTZ R35, R10, R22, R35 ;  /* 0x000000160a237223 */ /* 0x000fe20000010023 */
[----:B------:R-:W-:Y:S02]  /*31c0*/  HADD2.F32 R10, -RZ, R14.H0_H0 ;  /* 0x2000000eff0a7230 */ /* 0x000fe40000004100 */
[----:B------:R-:W-:Y:S01]  /*31d0*/  FFMA.FTZ R0, R0, R32, R11 ;  /* 0x0000002000007223 */ /* 0x000fe2000001000b */
[----:B------:R-:W-:Y:S02]  /*31e0*/  HADD2.F32 R34, -RZ, R15.H1_H1 ;  /* 0x3000000fff227230 */ /* 0x000fe40000004100 */
[----:B------:R-:W-:Y:S01]  /*31f0*/  FFMA.FTZ R3, R4, R22, R3 ;  /* 0x0000001604037223 */ /* 0x000fe20000010003 */
[----:B------:R-:W-:-:S02]  /*3200*/  HADD2.F32 R2, -RZ, R12.H0_H0 ;  /* 0x2000000cff027230 */ /* 0x000fc40000004100 */
[----:B------:R-:W-:Y:S02]  /*3210*/  HADD2.F32 R4, -RZ, R16.H0_H0 ;  /* 0x20000010ff047230 */ /* 0x000fe40000004100 */
[----:B------:R-:W-:Y:S01]  /*3220*/  FFMA.FTZ R10, R10, R32, R3 ;  /* 0x000000200a0a7223 */ /* 0x000fe20000010003 */
[----:B------:R-:W-:Y:S01]  /*3230*/  FFMA.FTZ R21, R34, R22, R21 ;  /* 0x0000001622157223 */ /* 0x000fe20000010015 */
[----:B------:R-:W-:Y:S02]  /*3240*/  HADD2.F32 R3, -RZ, R12.H1_H1 ;  /* 0x3000000cff037230 */ /* 0x000fe40000004100 */
[-C--:B------:R-:W-:Y:S01]  /*3250*/  FFMA.FTZ R2, R2, R32.reuse, R35 ;  /* 0x0000002002027223 */ /* 0x080fe20000010023 */
[----:B------:R-:W-:Y:S02]  /*3260*/  HADD2.F32 R11, -RZ, R14.H1_H1 ;  /* 0x3000000eff0b7230 */ /* 0x000fe40000004100 */
[----:B------:R-:W-:Y:S01]  /*3270*/  FFMA.FTZ R32, R4, R32, R21 ;  /* 0x0000002004207223 */ /* 0x000fe20000010015 */
[----:B------:R-:W-:-:S02]  /*3280*/  HADD2.F32 R7, -RZ, R7.H1_H1 ;  /* 0x30000007ff077230 */ /* 0x000fc40000004100 */
[-C--:B------:R-:W-:Y:S01]  /*3290*/  FFMA.FTZ R4, R3, R33.reuse, R2 ;  /* 0x0000002103047223 */ /* 0x080fe20000010002 */
[----:B------:R-:W-:Y:S02]  /*32a0*/  HADD2.F32 R13, -RZ, R16.H1_H1 ;  /* 0x30000010ff0d7230 */ /* 0x000fe40000004100 */
[-C--:B------:R-:W-:Y:S01]  /*32b0*/  FFMA.FTZ R10, R11, R33.reuse, R10 ;  /* 0x000000210b0a7223 */ /* 0x080fe2000001000a */
[----:B-1----:R-:W-:Y:S02]  /*32c0*/  HADD2.F32 R3, -RZ, R8.H0_H0 ;  /* 0x20000008ff037230 */ /* 0x002fe40000004100 */
[-C--:B------:R-:W-:Y:S01]  /*32d0*/  FFMA.FTZ R0, R7, R33.reuse, R0 ;  /* 0x0000002107007223 */ /* 0x080fe20000010000 */
[----:B------:R-:W-:Y:S02]  /*32e0*/  HADD2.F32 R11, -RZ, R19.H0_H0 ;  /* 0x20000013ff0b7230 */ /* 0x000fe40000004100 */
[----:B------:R-:W-:Y:S01]  /*32f0*/  FFMA.FTZ R32, R13, R33, R32 ;  /* 0x000000210d207223 */ /* 0x000fe20000010020 */
[----:B------:R-:W-:-:S02]  /*3300*/  HADD2.F32 R7, -RZ, R17.H0_H0 ;  /* 0x20000011ff077230 */ /* 0x000fc40000004100 */
[----:B------:R-:W-:Y:S02]  /*3310*/  HADD2.F32 R13, -RZ, R28.H0_H0 ;  /* 0x2000001cff0d7230 */ /* 0x000fe40000004100 */
        /* <DEDUP_REMOVED lines=48> */
.L_x_1161:
[----:B------:R-:W-:-:S05]  /*3620*/  IMAD.WIDE R104, R89, 0x4, R104 ;  /* 0x0000000459687825 */ /* 0x000fca00078e0268 */
[----:B------:R-:W2:Y:S02]  /*3630*/  LDG.E.128.CONSTANT R8, desc[UR8][R104.64] ;  /* 0x0000000868087981 */ /* 0x000ea4000c1e9d00 */
        /* <DEDUP_REMOVED lines=53> */
[----:B------:R-:W0:Y:S01]  /*3990*/  LDS.64 R32, [UR5+0x10] ;  /* 0x00001005ff207984 */ /* 0x000e220008000a00 */
[----:B------:R-:W-:Y:S02]  /*39a0*/  HADD2.F32 R0, -RZ, R11.H0_H0 ;  /* 0x2000000bff007230 */ /* 0x000fe40000004100 */
[--C-:B------:R-:W-:Y:S01]  /*39b0*/  HADD2.F32 R36, -RZ, R10.reuse.H0_H0 ;  /* 0x2000000aff247230 */ /* 0x100fe20000004100 */
[----:B------:R-:W1:Y:S01]  /*39c0*/  LDS.64 R8, [UR5+0x18] ;  /* 0x00001805ff087984 */ /* 0x000e620008000a00 */
        /* <DEDUP_REMOVED lines=86> */
.L_x_1164:
        /* <DEDUP_REMOVED lines=95> */
.L_x_1166:
        /* <DEDUP_REMOVED lines=97> */
.L_x_1167:
        /* <DEDUP_REMOVED lines=91> */
.L_x_1165:
        /* <DEDUP_REMOVED lines=145> */
.L_x_1168:
        /* <DEDUP_REMOVED lines=95> */
.L_x_1170:
        /* <DEDUP_REMOVED lines=97> */
.L_x_1171:
        /* <DEDUP_REMOVED lines=91> */
.L_x_1169:
[----:B------:R-:W-:-:S05]  /*6ba0*/  IMAD.WIDE R104, R89, 0x4, R104 ;  /* 0x0000000459687825 */ /* 0x000fca00078e0268 */
[----:B------:R-:W2:Y:S01]  /*6bb0*/  LDG.E.128.CONSTANT R8, desc[UR8][R104.64] ;  /* 0x0000000868087981 */ /* 0x000ea2000c1e9d00 */
[----:B------:R-:W-:Y:S01]  /*6bc0*/  UIADD3 UR4, UPT, UPT, UR5, 0x40, URZ ;  /* 0x0000004005047890 */ /* 0x000fe2000fffe0ff */
[C---:B--2---:R-:W-:Y:S02]  /*6bd0*/  LOP3.LUT R16, R9.reuse, 0xf000f, RZ, 0xc0, !PT ;  /* 0x000f000f09107812 */ /* 0x044fe400078ec0ff */
[----:B------:R-:W-:Y:S02]  /*6be0*/  LOP3.LUT R3, R9, 0xf000f0, RZ, 0xc0, !PT ;  /* 0x00f000f009037812 */ /* 0x000fe400078ec0ff */
[----:B------:R-:W-:Y:S02]  /*6bf0*/  LOP3.LUT R7, R11, 0xf000f0, RZ, 0xc0, !PT ;  /* 0x00f000f00b077812 */ /* 0x000fe400078ec0ff */
[----:B------:R-:W-:Y:S02]  /*6c00*/  LOP3.LUT R2, R8, 0xf000f0, RZ, 0xc0, !PT ;  /* 0x00f000f008027812 */ /* 0x000fe400078ec0ff */
[----:B------:R-:W-:-:S02]  /*6c10*/  SHF.R.U32.HI R9, RZ, 0x8, R9 ;  /* 0x00000008ff097819 */ /* 0x000fc40000011609 */
[----:B------:R-:W-:Y:S02]  /*6c20*/  LOP3.LUT R0, R8, 0xf000f, RZ, 0xc0, !PT ;  /* 0x000f000f08007812 */ /* 0x000fe400078ec0ff */
[----:B------:R-:W-:Y:S02]  /*6c30*/  LOP3.LUT R28, R7, 0x64006400, RZ, 0xfc, !PT ;  /* 0x64006400071c7812 */ /* 0x000fe400078efcff */
[----:B------:R-:W-:Y:S02]  /*6c40*/  SHF.R.U32.HI R8, RZ, 0x8, R8 ;  /* 0x00000008ff087819 */ /* 0x000fe40000011608 */
[----:B------:R-:W-:Y:S02]  /*6c50*/  SHF.R.U32.HI R18, RZ, 0x8, R10 ;  /* 0x00000008ff127819 */ /* 0x000fe4000001160a */
[----:B------:R-:W-:Y:S02]  /*6c60*/  LOP3.LUT R2, R2, 0x64006400, RZ, 0xfc, !PT ;  /* 0x6400640002027812 */ /* 0x000fe400078efcff */
[----:B------:R-:W-:-:S02]  /*6c70*/  LOP3.LUT R7, R9, 0xf000f0, RZ, 0xc0, !PT ;  /* 0x00f000f009077812 */ /* 0x000fc400078ec0ff */
[----:B------:R-:W-:Y:S02]  /*6c80*/  SHF.R.U32.HI R29, RZ, 0x8, R11 ;  /* 0x00000008ff1d7819 */ /* 0x000fe4000001160b */
        /* <DEDUP_REMOVED lines=131> */
.L_x_1172:
        /* <DEDUP_REMOVED lines=97> */
.L_x_1173:
        /* <DEDUP_REMOVED lines=98> */
.L_x_1174:
[----:B------:R-:W-:Y:S01]  /*80f0*/  MOV R97, R6 ;  /* 0x0000000600617202 */ /* 0x000fe20000000f00 */
[----:B------:R-:W-:Y:S06]  /*8100*/  @P0 BRA `(.L_x_1159) ;  /* 0x00000004006c0947 */ /* 0x000fec0003800000 */
[----:B------:R-:W0:Y:S01]  /*8110*/  LDS.64 R2, [UR5+0xf0] ;  /* 0x0000f005ff027984 */ /* 0x000e220008000a00 */
[--C-:B------:R-:W-:Y:S01]  /*8120*/  HADD2.F32 R0, -RZ, R18.reuse.H0_H0 ;  /* 0x20000012ff007230 */ /* 0x100fe20000004100 */
[----:B------:R-:W-:Y:S01]  /*8130*/  MOV R97, R6 ;  /* 0x0000000600617202 */ /* 0x000fe20000000f00 */
        /* <DEDUP_REMOVED lines=25> */
[-C--:B------:R-:W-:Y:S01]  /*82d0*/  FFMA.FTZ R0, R0, R34.reuse, R33 ;  /* 0x0000002200007223 */ /* 0x080fe20000010021 */
[-C--:B------:R-:W-:Y:S01]  /*82e0*/  FFMA.FTZ R2, R2, R34.reuse, R37 ;  /* 0x0000002202027223 */ /* 0x080fe20000010025 */
[----:B------:R-:W-:Y:S02]  /*82f0*/  HADD2.F32 R7, -RZ, R7.H1_H1 ;  /* 0x30000007ff077230 */ /* 0x000fe40000004100 */
[----:B------:R-:W-:Y:S01]  /*8300*/  FFMA.FTZ R34, R4, R34, R31 ;  /* 0x0000002204227223 */ /* 0x000fe2000001001f */
[----:B------:R-:W-:Y:S02]  /*8310*/  HADD2.F32 R3, -RZ, R10.H1_H1 ;  /* 0x3000000aff037230 */ /* 0x000fe40000004100 */
        /* <DEDUP_REMOVED lines=45> */
[----:B------:R-:W-:Y:S01]  /*85f0*/  FMUL.FTZ R0, R3, R0 ;  /* 0x0000000003007220 */ /* 0x000fe20000410000 */
[----:B------:R-:W-:Y:S02]  /*8600*/  HADD2.F32 R13, -RZ, R41.H0_H0 ;  /* 0x20000029ff0d7230 */ /* 0x000fe40000004100 */
        /* <DEDUP_REMOVED lines=11> */
.L_x_1159:
[----:B------:R-:W-:-:S04]  /*86c0*/  VIMNMX R0, PT, PT, R96, UR13, PT ;  /* 0x0000000d60007c48 */ /* 0x000fc8000bfe0100 */
[----:B------:R-:W-:-:S13]  /*86d0*/  ISETP.GT.AND P0, PT, R0, R97, PT ;  /* 0x000000610000720c */ /* 0x000fda0003f04270 */
[----:B------:R-:W-:Y:S05]  /*86e0*/  @!P0 BRA `(.L_x_1175) ;  /* 0x0000002000e88947 */ /* 0x000fea0003800000 */
[----:B------:R-:W-:Y:S02]  /*86f0*/  PRMT R0, R93, 0x9910, RZ ;  /* 0x000099105d007816 */ /* 0x000fe400000000ff */
[----:B------:R-:W-:Y:S02]  /*8700*/  VIMNMX.U32 R90, PT, PT, R96, UR13, PT ;  /* 0x0000000d605a7c48 */ /* 0x000fe4000bfe0000 */
[----:B------:R-:W-:-:S04]  /*8710*/  ISETP.NE.AND P0, PT, R0, RZ, PT ;  /* 0x000000ff0000720c */ /* 0x000fc80003f05270 */
[----:B------:R-:W-:-:S13]  /*8720*/  ISETP.EQ.OR P0, PT, R98, 0x3, !P0 ;  /* 0x000000036200780c */ /* 0x000fda0004702670 */
.L_x_1180:
[----:B------:R-:W0:Y:S01]  /*8730*/  LDC R89, c[0x0][0x3ac] ;  /* 0x0000eb00ff597b82 */ /* 0x000e220000000800 */
[----:B------:R-:W2:Y:S01]  /*8740*/  LDG.E.128.CONSTANT R12, desc[UR8][R104.64] ;  /* 0x00000008680c7981 */ /* 0x000ea2000c1e9d00 */
[----:B0-----:R-:W-:-:S05]  /*8750*/  IMAD.WIDE R2, R89, 0x4, R104 ;  /* 0x0000000459027825 */ /* 0x001fca00078e0268 */
[----:B------:R0:W3:Y:S01]  /*8760*/  LDG.E.128.CONSTANT R8, desc[UR8][R2.64] ;  /* 0x0000000802087981 */ /* 0x0000e2000c1e9d00 */
[----:B------:R-:W-:-:S05]  /*8770*/  IMAD.WIDE R100, R89, 0x4, R2 ;  /* 0x0000000459647825 */ /* 0x000fca00078e0202 */
[----:B------:R-:W4:Y:S01]  /*8780*/  LDG.E.128.CONSTANT R4, desc[UR8][R100.64] ;  /* 0x0000000864047981 */ /* 0x000f22000c1e9d00 */
[----:B------:R-:W-:Y:S01]  /*8790*/  HFMA2 R0, -RZ, RZ, 0, 0.125 ;  /* 0x00003000ff007431 */ /* 0x000fe200000001ff */
[----:B------:R-:W-:Y:S02]  /*87a0*/  MOV R16, 0x2400 ;  /* 0x0000240000107802 */ /* 0x000fe40000000f00 */
[----:B------:R-:W-:Y:S02]  /*87b0*/  ISETP.NE.AND P2, PT, R95, RZ, PT ;  /* 0x000000ff5f00720c */ /* 0x000fe40003f45270 */
[----:B------:R-:W-:Y:S02]  /*87c0*/  PRMT R0, R16, 0x5410, R0 ;  /* 0x0000541010007816 */ /* 0x000fe40000000000 */
[----:B------:R-:W-:Y:S02]  /*87d0*/  ISETP.NE.AND P1, PT, R98, 0x1, PT ;  /* 0x000000016200780c */ /* 0x000fe40003f25270 */
[----:B--2---:R-:W-:-:S02]  /*87e0*/  SHF.R.U32.HI R19, RZ, 0xf, R14 ;  /* 0x0000000fff137819 */ /* 0x004fc4000001160e */
[----:B------:R-:W-:Y:S02]  /*87f0*/  SHF.R.U32.HI R28, RZ, 0xf, R15 ;  /* 0x0000000fff1c7819 */ /* 0x000fe4000001160f */
[----:B------:R-:W-:Y:S02]  /*8800*/  SHF.R.U32.HI R17, RZ, 0xf, R13 ;  /* 0x0000000fff117819 */ /* 0x000fe4000001160d */
[----:B------:R-:W-:Y:S02]  /*8810*/  LOP3.LUT R19, R19, 0x10001, RZ, 0xc0, !PT ;  /* 0x0001000113137812 */ /* 0x000fe400078ec0ff */
[----:B------:R-:W-:Y:S02]  /*8820*/  LOP3.LUT R28, R28, 0x10001, RZ, 0xc0, !PT ;  /* 0x000100011c1c7812 */ /* 0x000fe400078ec0ff */
[C---:B------:R-:W-:Y:S02]  /*8830*/  LOP3.LUT R57, R12.reuse, 0x70007, RZ, 0xc0, !PT ;  /* 0x000700070c397812 */ /* 0x040fe400078ec0ff */
[----:B------:R-:W-:-:S02]  /*8840*/  LOP3.LUT R16, R12, 0x380038, RZ, 0xc0, !PT ;  /* 0x003800380c107812 */ /* 0x000fc400078ec0ff */
[----:B------:R-:W-:Y:S02]  /*8850*/  SHF.R.U32.HI R51, RZ, 0x6, R12 ;  /* 0x00000006ff337819 */ /* 0x000fe4000001160c */
[C---:B------:R-:W-:Y:S02]  /*8860*/  LOP3.LUT R56, R13.reuse, 0x70007, RZ, 0xc0, !PT ;  /* 0x000700070d387812 */ /* 0x040fe400078ec0ff */
[----:B0-----:R-:W-:Y:S02]  /*8870*/  LOP3.LUT R2, R13, 0x380038, RZ, 0xc0, !PT ;  /* 0x003800380d027812 */ /* 0x001fe400078ec0ff */
[----:B------:R-:W-:Y:S02]  /*8880*/  SHF.R.U32.HI R52, RZ, 0x6, R13 ;  /* 0x00000006ff347819 */ /* 0x000fe4000001160d */
[----:B------:R-:W-:Y:S02]  /*8890*/  SHF.R.U32.HI R55, RZ, 0x6, R14 ;  /* 0x00000006ff377819 */ /* 0x000fe4000001160e */
[----:B------:R-:W-:-:S02]  /*88a0*/  SHF.R.U32.HI R12, RZ, 0xf, R12 ;  /* 0x0000000fff0c7819 */ /* 0x000fc4000001160c */
[----:B------:R-:W-:Y:S02]  /*88b0*/  LOP3.LUT R58, R14, 0x70007, RZ, 0xc0, !PT ;  /* 0x000700070e3a7812 */ /* 0x000fe400078ec0ff */
[----:B---3-5:R-:W-:Y:S02]  /*88c0*/  SHF.R.U32.HI R20, RZ, 0xe, R10 ;  /* 0x0000000eff147819 */ /* 0x028fe4000001160a */
[C---:B------:R-:W-:Y:S02]  /*88d0*/  LOP3.LUT R54, R11.reuse, 0x70007, RZ, 0xc0, !PT ;  /* 0x000700070b367812 */ /* 0x040fe400078ec0ff */
[----:B------:R-:W-:Y:S02]  /*88e0*/  LOP3.LUT R62, R11, 0x380038, RZ, 0xc0, !PT ;  /* 0x003800380b3e7812 */ /* 0x000fe400078ec0ff */
[--C-:B------:R-:W-:Y:S02]  /*88f0*/  SHF.R.U32.HI R47, RZ, 0x6, R11.reuse ;  /* 0x00000006ff2f7819 */ /* 0x100fe4000001160b */
[----:B------:R-:W-:-:S02]  /*8900*/  SHF.R.U32.HI R11, RZ, 0xe, R11 ;  /* 0x0000000eff0b7819 */ /* 0x000fc4000001160b */
[----:B------:R-:W-:Y:S02]  /*8910*/  LOP3.LUT R18, R14, 0x380038, RZ, 0xc0, !PT ;  /* 0x003800380e127812 */ /* 0x000fe400078ec0ff */
[----:B------:R-:W-:Y:S02]  /*8920*/  SHF.R.U32.HI R59, RZ, 0x6, R15 ;  /* 0x00000006ff3b7819 */ /* 0x000fe4000001160f */
[C---:B------:R-:W-:Y:S02]  /*8930*/  LOP3.LUT R45, R8.reuse, 0x70007, RZ, 0xc0, !PT ;  /* 0x00070007082d7812 */ /* 0x040fe400078ec0ff */
[----:B------:R-:W-:Y:S02]  /*8940*/  LOP3.LUT R3, R8, 0x380038, RZ, 0xc0, !PT ;  /* 0x0038003808037812 */ /* 0x000fe400078ec0ff */
[--C-:B------:R-:W-:Y:S02]  /*8950*/  SHF.R.U32.HI R35, RZ, 0x6, R8.reuse ;  /* 0x00000006ff237819 */ /* 0x100fe40000011608 */
[----:B------:R-:W-:-:S02]  /*8960*/  SHF.R.U32.HI R13, RZ, 0xe, R8 ;  /* 0x0000000eff0d7819 */ /* 0x000fc40000011608 */
[C---:B------:R-:W-:Y:S02]  /*8970*/  LOP3.LUT R39, R9.reuse, 0x70007, RZ, 0xc0, !PT ;  /* 0x0007000709277812 */ /* 0x040fe400078ec0ff */
[----:B------:R-:W-:Y:S02]  /*8980*/  LOP3.LUT R14, R9, 0x380038, RZ, 0xc0, !PT ;  /* 0x00380038090e7812 */ /* 0x000fe400078ec0ff */
[--C-:B------:R-:W-:Y:S02]  /*8990*/  SHF.R.U32.HI R34, RZ, 0x6, R9.reuse ;  /* 0x00000006ff227819 */ /* 0x100fe40000011609 */
[----:B------:R-:W-:Y:S02]  /*89a0*/  SHF.R.U32.HI R8, RZ, 0xe, R9 ;  /* 0x0000000eff087819 */ /* 0x000fe40000011609 */
[----:B------:R-:W-:Y:S02]  /*89b0*/  LOP3.LUT R17, R17, 0x10001, RZ, 0xc0, !PT ;  /* 0x0001000111117812 */ /* 0x000fe400078ec0ff */
[----:B------:R-:W-:-:S02]  /*89c0*/  LOP3.LUT R19, R19, 0x20002, R20, 0xf8, !PT ;  /* 0x0002000213137812 */ /* 0x000fc400078ef814 */
[----:B------:R-:W-:Y:S02]  /*89d0*/  LOP3.LUT R20, R28, 0x20002, R11, 0xf8, !PT ;  /* 0x000200021c147812 */ /* 0x000fe400078ef80b */
[C---:B----4-:R-:W-:Y:S02]  /*89e0*/  LOP3.LUT R38, R5.reuse, 0x70007, RZ, 0xc0, !PT ;  /* 0x0007000705267812 */ /* 0x050fe400078ec0ff */
[----:B------:R-:W-:Y:S02]  /*89f0*/  LOP3.LUT R9, R5, 0x380038, RZ, 0xc0, !PT ;  /* 0x0038003805097812 */ /* 0x000fe400078ec0ff */
[--C-:B------:R-:W-:Y:S02]  /*8a00*/  SHF.R.U32.HI R33, RZ, 0x6, R5.reuse ;  /* 0x00000006ff217819 */ /* 0x100fe40000011605 */
[----:B------:R-:W-:Y:S02]  /*8a10*/  SHF.R.U32.HI R29, RZ, 0xd, R5 ;  /* 0x0000000dff1d7819 */ /* 0x000fe40000011605 */
[----:B------:R-:W-:-:S02]  /*8a20*/  LOP3.LUT R70, R15, 0x70007, RZ, 0xc0, !PT ;  /* 0x000700070f467812 */ /* 0x000fc400078ec0ff */
[----:B------:R-:W-:Y:S02]  /*8a30*/  LOP3.LUT R60, R15, 0x380038, RZ, 0xc0, !PT ;  /* 0x003800380f3c7812 */ /* 0x000fe400078ec0ff */
[C---:B------:R-:W-:Y:S02]  /*8a40*/  LOP3.LUT R48, R6.reuse, 0x70007, RZ, 0xc0, !PT ;  /* 0x0007000706307812 */ /* 0x040fe400078ec0ff */
[----:B------:R-:W-:Y:S02]  /*8a50*/  LOP3.LUT R11, R6, 0x380038, RZ, 0xc0, !PT ;  /* 0x00380038060b7812 */ /* 0x000fe400078ec0ff */
[--C-:B------:R-:W-:Y:S02]  /*8a60*/  SHF.R.U32.HI R36, RZ, 0x6, R6.reuse ;  /* 0x00000006ff247819 */ /* 0x100fe40000011606 */
[----:B------:R-:W-:Y:S02]  /*8a70*/  SHF.R.U32.HI R30, RZ, 0xd, R6 ;  /* 0x0000000dff1e7819 */ /* 0x000fe40000011606 */
[----:B------:R-:W-:-:S02]  /*8a80*/  LOP3.LUT R83, R2, 0x64006400, RZ, 0xfc, !PT ;  /* 0x6400640002537812 */ /* 0x000fc400078efcff */
[----:B------:R-:W-:Y:S02]  /*8a90*/  LOP3.LUT R5, R55, 0x380038, RZ, 0xc0, !PT ;  /* 0x0038003837057812 */ /* 0x000fe400078ec0ff */
[C---:B------:R-:W-:Y:S01]  /*8aa0*/  LOP3.LUT R50, R10.reuse, 0x70007, RZ, 0xc0, !PT ;  /* 0x000700070a327812 */ /* 0x040fe200078ec0ff */
[----:B------:R-:W-:Y:S01]  /*8ab0*/  HFMA2 R83, R83, R0.H1_H1, -132, -132 ;  /* 0xd820d82053537431 */ /* 0x000fe20000060000 */
[----:B------:R-:W-:Y:S02]  /*8ac0*/  LOP3.LUT R15, R10, 0x380038, RZ, 0xc0, !PT ;  /* 0x003800380a0f7812 */ /* 0x000fe400078ec0ff */
[----:B------:R-:W-:Y:S02]  /*8ad0*/  SHF.R.U32.HI R46, RZ, 0x6, R10 ;  /* 0x00000006ff2e7819 */ /* 0x000fe4000001160a */
[----:B------:R-:W-:Y:S02]  /*8ae0*/  LOP3.LUT R12, R12, 0x10001, RZ, 0xc0, !PT ;  /* 0x000100010c0c7812 */ /* 0x000fe400078ec0ff */
[----:B------:R-:W-:-:S02]  /*8af0*/  LOP3.LUT R2, R51, 0x380038, RZ, 0xc0, !PT ;  /* 0x0038003833027812 */ /* 0x000fc400078ec0ff */
[----:B------:R-:W-:Y:S02]  /*8b00*/  LOP3.LUT R6, R59, 0x380038, RZ, 0xc0, !PT ;  /* 0x003800383b067812 */ /* 0x000fe400078ec0ff */
[----:B------:R-:W-:Y:S02]  /*8b10*/  LOP3.LUT R10, R17, 0x20002, R8, 0xf8, !PT ;  /* 0x00020002110a7812 */ /* 0x000fe400078ef808 */
[C---:B------:R-:W-:Y:S02]  /*8b20*/  LOP3.LUT R37, R4.reuse, 0x70007, RZ, 0xc0, !PT ;  /* 0x0007000704257812 */ /* 0x040fe400078ec0ff */
[----:B------:R-:W-:Y:S02]  /*8b30*/  LOP3.LUT R8, R4, 0x380038, RZ, 0xc0, !PT ;  /* 0x0038003804087812 */ /* 0x000fe400078ec0ff */
[--C-:B------:R-:W-:Y:S02]  /*8b40*/  SHF.R.U32.HI R32, RZ, 0x6, R4.reuse ;  /* 0x00000006ff207819 */ /* 0x100fe40000011604 */
[----:B------:R-:W-:-:S02]  /*8b50*/  SHF.R.U32.HI R28, RZ, 0xd, R4 ;  /* 0x0000000dff1c7819 */ /* 0x000fc40000011604 */
[----:B------:R-:W-:Y:S02]  /*8b60*/  LOP3.LUT R4, R52, 0x380038, RZ, 0xc0, !PT ;  /* 0x0038003834047812 */ /* 0x000fe400078ec0ff */
[----:B------:R-:W-:Y:S02]  /*8b70*/  LOP3.LUT R5, R5, 0x64006400, RZ, 0xfc, !PT ;  /* 0x6400640005057812 */ /* 0x000fe400078efcff */
[----:B------:R-:W-:Y:S02]  /*8b80*/  LOP3.LUT R13, R12, 0x20002, R13, 0xf8, !PT ;  /* 0x000200020c0d7812 */ /* 0x000fe400078ef80d */
[----:B------:R-:W-:Y:S02]  /*8b90*/  LOP3.LUT R85, R2, 0x64006400, RZ, 0xfc, !PT ;  /* 0x6400640002557812 */ /* 0x000fe400078efcff */
[----:B------:R-:W-:Y:S02]  /*8ba0*/  LOP3.LUT R61, R6, 0x64006400, RZ, 0xfc, !PT ;  /* 0x64006400063d7812 */ /* 0x000fe400078efcff */
[C---:B------:R-:W-:Y:S01]  /*8bb0*/  LOP3.LUT R53, R7.reuse, 0x70007, RZ, 0xc0, !PT ;  /* 0x0007000707357812 */ /* 0x040fe200078ec0ff */
[-C--:B------:R-:W-:Y:S01]  /*8bc0*/  HFMA2 R85, R85, R0.reuse.H1_H1, -132, -132 ;  /* 0xd820d82055557431 */ /* 0x080fe20000060000 */
[----:B------:R-:W-:Y:S01]  /*8bd0*/  LOP3.LUT R12, R7, 0x380038, RZ, 0xc0, !PT ;  /* 0x00380038070c7812 */ /* 0x000fe200078ec0ff */
[----:B------:R-:W-:Y:S01]  /*8be0*/  HFMA2 R61, R61, R0.H1_H1, -132, -132 ;  /* 0xd820d8203d3d7431 */ /* 0x000fe20000060000 */
[----:B------:R-:W-:-:S02]  /*8bf0*/  SHF.R.U32.HI R49, RZ, 0x6, R7 ;  /* 0x00000006ff317819 */ /* 0x000fc40000011607 */
[----:B------:R-:W-:Y:S02]  /*8c00*/  SHF.R.U32.HI R31, RZ, 0xd, R7 ;  /* 0x0000000dff1f7819 */ /* 0x000fe40000011607 */
[----:B------:R-:W-:Y:S02]  /*8c10*/  LOP3.LUT R2, R35, 0x380038, RZ, 0xc0, !PT ;  /* 0x0038003823027812 */ /* 0x000fe400078ec0ff */
[----:B------:R-:W-:Y:S02]  /*8c20*/  LOP3.LUT R6, R46, 0x380038, RZ, 0xc0, !PT ;  /* 0x003800382e067812 */ /* 0x000fe400078ec0ff */
[----:B------:R-:W-:Y:S01]  /*8c30*/  LOP3.LUT R7, R60, 0x64006400, RZ, 0xfc, !PT ;  /* 0x640064003c077812 */ /* 0x000fe200078efcff */
[-C--:B------:R-:W-:Y:S01]  /*8c40*/  HFMA2 R60, R5, R0.reuse.H1_H1, -132, -132 ;  /* 0xd820d820053c7431 */ /* 0x080fe20000060000 */
[----:B------:R-:W-:Y:S02]  /*8c50*/  LOP3.LUT R77, R4, 0x64006400, RZ, 0xfc, !PT ;  /* 0x64006400044d7812 */ /* 0x000fe400078efcff */
[----:B------:R-:W-:Y:S01]  /*8c60*/  LOP3.LUT R28, R13, 0x40004, R28, 0xf8, !PT ;  /* 0x000400040d1c7812 */ /* 0x000fe200078ef81c */
[-C--:B------:R-:W-:Y:S01]  /*8c70*/  HFMA2 R78, R7, R0.reuse.H1_H1, -132, -132 ;  /* 0xd820d820074e7431 */ /* 0x080fe20000060000 */
[----:B------:R-:W-:Y:S01]  /*8c80*/  LOP3.LUT R4, R34, 0x380038, RZ, 0xc0, !PT ;  /* 0x0038003822047812 */ /* 0x000fe200078ec0ff */
[----:B------:R-:W-:Y:S01]  /*8c90*/  HFMA2 R77, R77, R0.H1_H1, -132, -132 ;  /* 0xd820d8204d4d7431 */ /* 0x000fe20000060000 */
[----:B------:R-:W-:-:S02]  /*8ca0*/  LOP3.LUT R5, R2, 0x64006400, RZ, 0xfc, !PT ;  /* 0x6400640002057812 */ /* 0x000fc400078efcff */
[----:B------:R-:W-:Y:S02]  /*8cb0*/  LOP3.LUT R13, R6, 0x64006400, RZ, 0xfc, !PT ;  /* 0x64006400060d7812 */ /* 0x000fe400078efcff */
[----:B------:R-:W-:Y:S02]  /*8cc0*/  LOP3.LUT R3, R3, 0x64006400, RZ, 0xfc, !PT ;  /* 0x6400640003037812 */ /* 0x000fe400078efcff */
[----:B------:R-:W-:Y:S02]  /*8cd0*/  LOP3.LUT R6, R36, 0x380038, RZ, 0xc0, !PT ;  /* 0x0038003824067812 */ /* 0x000fe400078ec0ff */
[----:B------:R-:W-:Y:S02]  /*8ce0*/  LOP3.LUT R30, R19, 0x40004, R30, 0xf8, !PT ;  /* 0x00040004131e7812 */ /* 0x000fe400078ef81e */
[----:B------:R-:W-:Y:S02]  /*8cf0*/  LOP3.LUT R7, R47, 0x380038, RZ, 0xc0, !PT ;  /* 0x003800382f077812 */ /* 0x000fe400078ec0ff */
[----:B------:R-:W-:-:S02]  /*8d00*/  LOP3.LUT R19, R4, 0x64006400, RZ, 0xfc, !PT ;  /* 0x6400640004137812 */ /* 0x000fc400078efcff */
[----:B------:R-:W-:Y:S02]  /*8d10*/  LOP3.LUT R2, R32, 0x380038, RZ, 0xc0, !PT ;  /* 0x0038003820027812 */ /* 0x000fe400078ec0ff */
[----:B------:R-:W-:Y:S01]  /*8d20*/  LOP3.LUT R31, R20, 0x40004, R31, 0xf8, !PT ;  /* 0x00040004141f7812 */ /* 0x000fe200078ef81f */
[-C--:B------:R-:W-:Y:S01]  /*8d30*/  HFMA2 R20, R5, R0.reuse.H1_H1, -132, -132 ;  /* 0xd820d82005147431 */ /* 0x080fe20000060000 */
[----:B------:R-:W-:Y:S01]  /*8d40*/  LOP3.LUT R4, R33, 0x380038, RZ, 0xc0, !PT ;  /* 0x0038003821047812 */ /* 0x000fe200078ec0ff */
[-C--:B------:R-:W-:Y:S01]  /*8d50*/  HFMA2 R19, R19, R0.reuse.H1_H1, -132, -132 ;  /* 0xd820d82013137431 */ /* 0x080fe20000060000 */
[----:B------:R-:W-:Y:S01]  /*8d60*/  LOP3.LUT R65, R62, 0x64006400, RZ, 0xfc, !PT ;  /* 0x640064003e417812 */ /* 0x000fe200078efcff */
[-C--:B------:R-:W-:Y:S01]  /*8d70*/  HFMA2 R62, R3, R0.reuse.H1_H1, -132, -132 ;  /* 0xd820d820033e7431 */ /* 0x080fe20000060000 */
[----:B------:R-:W-:Y:S02]  /*8d80*/  LOP3.LUT R69, R6, 0x64006400, RZ, 0xfc, !PT ;  /* 0x6400640006457812 */ /* 0x000fe400078efcff */
[----:B------:R-:W-:Y:S01]  /*8d90*/  LOP3.LUT R5, R55, 0x1c001c0, RZ, 0xc0, !PT ;  /* 0x01c001c037057812 */ /* 0x000fe200078ec0ff */
[----:B------:R-:W-:Y:S01]  /*8da0*/  HFMA2 R65, R65, R0.H1_H1, -132, -132 ;  /* 0xd820d82041417431 */ /* 0x000fe20000060000 */
[----:B------:R-:W-:-:S02]  /*8db0*/  LOP3.LUT R17, R7, 0x64006400, RZ, 0xfc, !PT ;  /* 0x6400640007117812 */ /* 0x000fc400078efcff */
[----:B------:R-:W-:Y:S02]  /*8dc0*/  LOP3.LUT R67, R11, 0x64006400, RZ, 0xfc, !PT ;  /* 0x640064000b437812 */ /* 0x000fe400078efcff */
[----:B------:R-:W-:Y:S01]  /*8dd0*/  LOP3.LUT R3, R2, 0x64006400, RZ, 0xfc, !PT ;  /* 0x6400640002037812 */ /* 0x000fe200078efcff */
[-C--:B------:R-:W-:Y:S01]  /*8de0*/  HFMA2 R17, R17, R0.reuse.H1_H1, -132, -132 ;  /* 0xd820d82011117431 */ /* 0x080fe20000060000 */
[----:B------:R-:W-:Y:S02]  /*8df0*/  LOP3.LUT R6, R59, 0x1c001c0, RZ, 0xc0, !PT ;  /* 0x01c001c03b067812 */ /* 0x000fe400078ec0ff */
[----:B------:R-:W-:Y:S02]  /*8e00*/  LOP3.LUT R7, R8, 0x64006400, RZ, 0xfc, !PT ;  /* 0x6400640008077812 */ /* 0x000fe400078efcff */
        /* <DEDUP_REMOVED lines=13> */
[-C--:B------:R-:W-:Y:S01]  /*8ee0*/  HFMA2 R68, R5, R0.reuse.H0_H0, -20, -20 ;  /* 0xcd00cd0005447431 */ /* 0x080fe20000040000 */
[----:B------:R-:W-:Y:S01]  /*8ef0*/  LOP3.LUT R6, R46, 0x1c001c0, RZ, 0xc0, !PT ;  /* 0x01c001c02e067812 */ /* 0x000fe200078ec0ff */
[-C--:B------:R-:W-:Y:S01]  /*8f00*/  HFMA2 R63, R63, R0.reuse.H1_H1, -132, -132 ;  /* 0xd820d8203f3f7431 */ /* 0x080fe20000060000 */
        /* <DEDUP_REMOVED lines=11> */
[----:B------:R-:W-:Y:S01]  /*8fc0*/  LOP3.LUT R59, R59, 0x70007, RZ, 0xc0, !PT ;  /* 0x000700073b3b7812 */ /* 0x000fe200078ec0ff */
[-C--:B------:R-:W-:Y:S01]  /*8fd0*/  HFMA2 R64, R15, R0.reuse.H1_H1, -132, -132 ;  /* 0xd820d8200f407431 */ /* 0x080fe20000060000 */
        /* <DEDUP_REMOVED lines=8> */
[----:B------:R-:W-:Y:S01]  /*9060*/  HFMA2 R9, R73, R0.H1_H1, -132, -132 ;  /* 0xd820d82049097431 */ /* 0x000fe20000060000 */
[----:B------:R-:W-:-:S02]  /*9070*/  LOP3.LUT R7, R4, 0x64006400, RZ, 0xfc, !PT ;  /* 0x6400640004077812 */ /* 0x000fc400078efcff */
[----:B------:R-:W-:Y:S01]  /*9080*/  LOP3.LUT R81, R8, 0x64006400, RZ, 0xfc, !PT ;  /* 0x6400640008517812 */ /* 0x000fe200078efcff */
[----:B------:R-:W-:Y:S01]  /*9090*/  HADD2 R86, R51, -1028, -1028 ;  /* 0xe404e40433567430 */ /* 0x000fe20000000000 */
        /* <DEDUP_REMOVED lines=8> */
[----:B------:R-:W-:Y:S01]  /*9120*/  LOP3.LUT R79, R18, 0x64006400, RZ, 0xfc, !PT ;  /* 0x64006400124f7812 */ /* 0x000fe200078efcff */
[-C--:B------:R-:W-:Y:S01]  /*9130*/  HFMA2 R18, R13, R0.reuse.H1_H1, -132, -132 ;  /* 0xd820d8200d127431 */ /* 0x080fe20000060000 */
[----:B------:R-:W-:Y:S01]  /*9140*/  LOP3.LUT R75, R6, 0x64006400, RZ, 0xfc, !PT ;  /* 0x64006400064b7812 */ /* 0x000fe200078efcff */
[-C--:B------:R-:W-:Y:S01]  /*9150*/  HFMA2 R6, R5, R0.reuse.H0_H0, -20, -20 ;  /* 0xcd00cd0005067431 */ /* 0x080fe20000040000 */
[----:B------:R-:W-:Y:S01]  /*9160*/  LOP3.LUT R35, R35, 0x70007, RZ, 0xc0, !PT ;  /* 0x0007000723237812 */ /* 0x000fe200078ec0ff */
[-C--:B------:R-:W-:Y:S01]  /*9170*/  HFMA2 R13, R71, R0.reuse.H1_H1, -132, -132 ;  /* 0xd820d820470d7431 */ /* 0x080fe20000060000 */
[----:B------:R-:W-:Y:S01]  /*9180*/  LOP3.LUT R34, R34, 0x70007, RZ, 0xc0, !PT ;  /* 0x0007000722227812 */ /* 0x000fe200078ec0ff */
[-C--:B------:R-:W-:Y:S01]  /*9190*/  HFMA2 R5, R81, R0.reuse.H0_H0, -20, -20 ;  /* 0xcd00cd0051057431 */ /* 0x080fe20000040000 */
[----:B------:R-:W-:Y:S01]  /*91a0*/  LOP3.LUT R46, R46, 0x70007, RZ, 0xc0, !PT ;  /* 0x000700072e2e7812 */ /* 0x000fe200078ec0ff */
[----:B------:R-:W-:Y:S01]  /*91b0*/  HADD2 R81, R59, -1028, -1028 ;  /* 0xe404e4043b517430 */ /* 0x000fe20000000000 */
[----:B------:R-:W-:Y:S01]  /*91c0*/  LOP3.LUT R47, R47, 0x70007, RZ, 0xc0, !PT ;  /* 0x000700072f2f7812 */ /* 0x000fe200078ec0ff */
[----:B------:R-:W-:Y:S01]  /*91d0*/  HFMA2 R79, R79, R0.H1_H1, -132, -132 ;  /* 0xd820d8204f4f7431 */ /* 0x000fe20000060000 */
        /* <DEDUP_REMOVED lines=63> */
[----:B------:R-:W-:Y:S01]  /*95d0*/  HADD2 R59, R59, -1028, -1028 ;  /* 0xe404e4043b3b7430 */ /* 0x000fe20000000000 */
[----:B------:R-:W-:Y:S06]  /*95e0*/  @!P2 BRA `(.L_x_1176) ;  /* 0x000000040038a947 */ /* 0x000fec0003800000 */
        /* <DEDUP_REMOVED lines=78> */
.L_x_1176:
[----:B------:R-:W-:Y:S02]  /*9ad0*/  MOV R102, R104 ;  /* 0x0000006800667202 */ /* 0x000fe40000000f00 */
[----:B------:R-:W-:Y:S01]  /*9ae0*/  MOV R103, R105 ;  /* 0x0000006900677202 */ /* 0x000fe20000000f00 */
[----:B------:R-:W-:Y:S06]  /*9af0*/  @!P1 BRA `(.L_x_1177) ;  /* 0x0000000c00cc9947 */ /* 0x000fec0003800000 */
[----:B------:R-:W-:Y:S02]  /*9b00*/  PRMT R28, R92, 0x9910, RZ ;  /* 0x000099105c1c7816 */ /* 0x000fe400000000ff */
[----:B------:R-:W-:Y:S02]  /*9b10*/  ISETP.NE.AND P3, PT, R98, 0x2, PT ;  /* 0x000000026200780c */ /* 0x000fe40003f65270 */
[----:B------:R-:W-:-:S13]  /*9b20*/  ISETP.NE.AND P2, PT, R28, RZ, PT ;  /* 0x000000ff1c00720c */ /* 0x000fda0003f45270 */
        /* <DEDUP_REMOVED lines=79> */
.L_x_1178:
[----:B------:R-:W-:Y:S05]  /*a020*/  @!P3 BRA `(.L_x_1177) ;  /* 0x000000080080b947 */ /* 0x000fea0003800000 */
[----:B------:R-:W-:-:S04]  /*a030*/  PRMT R28, R91, 0x9910, RZ ;  /* 0x000099105b1c7816 */ /* 0x000fc800000000ff */
        /* <DEDUP_REMOVED lines=80> */
.L_x_1179:
        /* <DEDUP_REMOVED lines=79> */
.L_x_1177:
[----:B------:R-:W-:Y:S01]  /*aa30*/  IADD3 R97, PT, PT, R97, 0x20, RZ ;  /* 0x0000002061617810 */ /* 0x000fe20007ffe0ff */
[----:B------:R-:W-:Y:S01]  /*aa40*/  UIADD3 UR4, UPT, UPT, UR4, 0x40, URZ ;  /* 0x0000004004047890 */ /* 0x000fe2000fffe0ff */
[----:B------:R-:W-:Y:S02]  /*aa50*/  IMAD.WIDE R104, R89, 0x4, R100 ;  /* 0x0000000459687825 */ /* 0x000fe400078e0264 */
[----:B------:R-:W-:-:S13]  /*aa60*/  ISETP.GE.AND P2, PT, R97, R90, PT ;  /* 0x0000005a6100720c */ /* 0x000fda0003f46270 */
[----:B------:R-:W-:Y:S05]  /*aa70*/  @!P2 BRA `(.L_x_1180) ;  /* 0xffffffdc002ca947 */ /* 0x000fea000383ffff */
[----:B------:R-:W-:-:S07]  /*aa80*/  IMAD.WIDE R104, R89, 0xc, R102 ;  /* 0x0000000c59687825 */ /* 0x000fce00078e0266 */
.L_x_1175:
[----:B------:R-:W0:Y:S02]  /*aa90*/  LDCU UR5, c[0x0][0x3dc] ;  /* 0x00007b80ff0577ac */ /* 0x000e240008000800 */
[----:B0-----:R-:W-:-:S04]  /*aaa0*/  VIMNMX R96, PT, PT, R96, UR5, PT ;  /* 0x0000000560607c48 */ /* 0x001fc8000bfe0100 */
[----:B------:R-:W-:-:S13]  /*aab0*/  ISETP.GT.AND P0, PT, R96, R97, PT ;  /* 0x000000616000720c */ /* 0x000fda0003f04270 */
[----:B------:R-:W-:Y:S05]  /*aac0*/  @!P0 BRA `(.L_x_1181) ;  /* 0x0000001000c48947 */ /* 0x000fea0003800000 */
[----:B------:R-:W-:Y:S01]  /*aad0*/  PRMT R0, R93, 0x9910, RZ ;  /* 0x000099105d007816 */ /* 0x000fe200000000ff */
[----:B------:R-:W-:-:S03]  /*aae0*/  UIADD3 UR4, UPT, UPT, UR4, 0x80, URZ ;  /* 0x0000008004047890 */ /* 0x000fc6000fffe0ff */
[----:B------:R-:W-:-:S04]  /*aaf0*/  ISETP.NE.AND P0, PT, R0, RZ, PT ;  /* 0x000000ff0000720c */ /* 0x000fc80003f05270 */
[----:B------:R-:W-:-:S13]  /*ab00*/  ISETP.EQ.OR P0, PT, R98, 0x3, !P0 ;  /* 0x000000036200780c */ /* 0x000fda0004702670 */
.L_x_1186:
[----:B------:R-:W2:Y:S01]  /*ab10*/  LDG.E.128.CONSTANT R4, desc[UR8][R104.64] ;  /* 0x0000000868047981 */ /* 0x000ea2000c1e9d00 */
[----:B------:R-:W-:Y:S01]  /*ab20*/  MOV R8, 0x3400 ;  /* 0x0000340000087802 */ /* 0x000fe20000000f00 */
[----:B------:R-:W-:Y:S01]  /*ab30*/  HFMA2 R33, -RZ, RZ, 0, 0.0625 ;  /* 0x00002c00ff217431 */ /* 0x000fe200000001ff */
[----:B------:R-:W-:Y:S02]  /*ab40*/  MOV R0, 0x2400 ;  /* 0x0000240000007802 */ /* 0x000fe40000000f00 */
[----:B------:R-:W-:Y:S02]  /*ab50*/  ISETP.NE.AND P2, PT, R95, RZ, PT ;  /* 0x000000ff5f00720c */ /* 0x000fe40003f45270 */
[----:B------:R-:W-:Y:S02]  /*ab60*/  PRMT R8, R0, 0x5410, R8 ;  /* 0x0000541000087816 */ /* 0x000fe40000000008 */
[----:B------:R-:W-:Y:S02]  /*ab70*/  ISETP.NE.AND P1, PT, R98, 0x1, PT ;  /* 0x000000016200780c */ /* 0x000fe40003f25270 */
[----:B--2---:R-:W-:-:S02]  /*ab80*/  LOP3.LUT R45, R5, 0x30003, RZ, 0xc0, !PT ;  /* 0x00030003052d7812 */ /* 0x004fc400078ec0ff */
[C---:B------:R-:W-:Y:S02]  /*ab90*/  LOP3.LUT R2, R5.reuse, 0xc000c, RZ, 0xc0, !PT ;  /* 0x000c000c05027812 */ /* 0x040fe400078ec0ff */
[C---:B------:R-:W-:Y:S02]  /*aba0*/  LOP3.LUT R17, R5.reuse, 0x300030, RZ, 0xc0, !PT ;  /* 0x0030003005117812 */ /* 0x040fe400078ec0ff */
[----:B------:R-:W-:Y:S02]  /*abb0*/  LOP3.LUT R32, R5, 0xc000c0, RZ, 0xc0, !PT ;  /* 0x00c000c005207812 */ /* 0x000fe400078ec0ff */
[----:B------:R-:W-:Y:S02]  /*abc0*/  SHF.R.U32.HI R47, RZ, 0x8, R5 ;  /* 0x00000008ff2f7819 */ /* 0x000fe40000011605 */
[C---:B------:R-:W-:Y:S02]  /*abd0*/  LOP3.LUT R5, R6.reuse, 0xc000c, RZ, 0xc0, !PT ;  /* 0x000c000c06057812 */ /* 0x040fe400078ec0ff */
[----:B------:R-:W-:-:S02]  /*abe0*/  LOP3.LUT R48, R6, 0x30003, RZ, 0xc0, !PT ;  /* 0x0003000306307812 */ /* 0x000fc400078ec0ff */
[C---:B------:R-:W-:Y:S02]  /*abf0*/  LOP3.LUT R19, R6.reuse, 0x300030, RZ, 0xc0, !PT ;  /* 0x0030003006137812 */ /* 0x040fe400078ec0ff */
[----:B------:R-:W-:Y:S02]  /*ac00*/  LOP3.LUT R34, R6, 0xc000c0, RZ, 0xc0, !PT ;  /* 0x00c000c006227812 */ /* 0x000fe400078ec0ff */
[----:B------:R-:W-:Y:S02]  /*ac10*/  SHF.R.U32.HI R49, RZ, 0x8, R6 ;  /* 0x00000008ff317819 */ /* 0x000fe40000011606 */
[----:B------:R-:W-:Y:S02]  /*ac20*/  LOP3.LUT R6, R5, 0x64006400, RZ, 0xfc, !PT ;  /* 0x6400640005067812 */ /* 0x000fe400078efcff */
[C---:B------:R-:W-:Y:S02]  /*ac30*/  LOP3.LUT R9, R4.reuse, 0x30003, RZ, 0xc0, !PT ;  /* 0x0003000304097812 */ /* 0x040fe400078ec0ff */
[----:B------:R-:W-:-:S02]  /*ac40*/  LOP3.LUT R0, R4, 0xc000c, RZ, 0xc0, !PT ;  /* 0x000c000c04007812 */ /* 0x000fc400078ec0ff */
[C---:B------:R-:W-:Y:S02]  /*ac50*/  LOP3.LUT R10, R4.reuse, 0x300030, RZ, 0xc0, !PT ;  /* 0x00300030040a7812 */ /* 0x040fe400078ec0ff */
[----:B------:R-:W-:Y:S02]  /*ac60*/  LOP3.LUT R11, R4, 0xc000c0, RZ, 0xc0, !PT ;  /* 0x00c000c0040b7812 */ /* 0x000fe400078ec0ff */
[----:B------:R-:W-:Y:S02]  /*ac70*/  SHF.R.U32.HI R51, RZ, 0x8, R7 ;  /* 0x00000008ff337819 */ /* 0x000fe40000011607 */
[----:B------:R-:W-:Y:S02]  /*ac80*/  LOP3.LUT R5, R47, 0xc000c, RZ, 0xc0, !PT ;  /* 0x000c000c2f057812 */ /* 0x000fe400078ec0ff */
[----:B------:R-:W-:Y:S02]  /*ac90*/  SHF.R.U32.HI R4, RZ, 0x8, R4 ;  /* 0x00000008ff047819 */ /* 0x000fe40000011604 */
[----:B------:R-:W-:-:S02]  /*aca0*/  LOP3.LUT R3, R2, 0x64006400, RZ, 0xfc, !PT ;  /* 0x6400640002037812 */ /* 0x000fc400078efcff */
[----:B------:R-:W-:Y:S02]  /*acb0*/  LOP3.LUT R14, R51, 0xc000c, RZ, 0xc0, !PT ;  /* 0x000c000c330e7812 */ /* 0x000fe400078ec0ff */
[----:B------:R-:W-:Y:S02]  /*acc0*/  LOP3.LUT R5, R5, 0x64006400, RZ, 0xfc, !PT ;  /* 0x6400640005057812 */ /* 0x000fe400078efcff */
[C---:B------:R-:W-:Y:S02]  /*acd0*/  LOP3.LUT R50, R7.reuse, 0x30003, RZ, 0xc0, !PT ;  /* 0x0003000307327812 */ /* 0x040fe400078ec0ff */
[C---:B------:R-:W-:Y:S02]  /*ace0*/  LOP3.LUT R12, R7.reuse, 0xc000c, RZ, 0xc0, !PT ;  /* 0x000c000c070c7812 */ /* 0x040fe400078ec0ff */
[C---:B-----5:R-:W-:Y:S02]  /*acf0*/  LOP3.LUT R20, R7.reuse, 0x300030, RZ, 0xc0, !PT ;  /* 0x0030003007147812 */ /* 0x060fe400078ec0ff */
        /* <DEDUP_REMOVED lines=121> */
.L_x_1182:
        /* <DEDUP_REMOVED lines=49> */
.L_x_1184:
        /* <DEDUP_REMOVED lines=48> */
.L_x_1185:
[----:B------:R-:W-:Y:S05]  /*baa0*/  @P0 BRA `(.L_x_1183) ;  /* 0x0000000000b40947 */ /* 0x000fea0003800000 */
[----:B------:R-:W0:Y:S01]  /*bab0*/  LDS.128 R4, [UR4+0x40] ;  /* 0x00004004ff047984 */ /* 0x000e220008000c00 */
[----:B------:R-:W-:Y:S02]  /*bac0*/  MOV R53, R0 ;  /* 0x0000000000357202 */ /* 0x000fe40000000f00 */
[----:B------:R-:W-:Y:S01]  /*bad0*/  PRMT R44, R44, 0x5410, R43 ;  /* 0x000054102c2c7816 */ /* 0x000fe2000000002b */
[----:B------:R-:W1:Y:S01]  /*bae0*/  LDS.128 R8, [UR4+0x50] ;  /* 0x00005004ff087984 */ /* 0x000e620008000c00 */
[----:B------:R-:W-:Y:S01]  /*baf0*/  PRMT R42, R42, 0x5410, R41 ;  /* 0x000054102a2a7816 */ /* 0x000fe20000000029 */
[-C--:B0-----:R-:W-:Y:S02]  /*bb00*/  HFMA2 R0, R45, R4.reuse, RZ ;  /* 0x000000042d007231 */ /* 0x081fe400000000ff */
[-C--:B------:R-:W-:Y:S02]  /*bb10*/  HFMA2 R45, R46, R4.reuse, RZ.H0_H0 ;  /* 0x000000042e2d7231 */ /* 0x080fe400000400ff */
[----:B------:R-:W-:-:S02]  /*bb20*/  HFMA2 R46, R47, R4, RZ ;  /* 0x000000042f2e7231 */ /* 0x000fc400000000ff */
[----:B------:R-:W-:Y:S02]  /*bb30*/  HFMA2 R4, R48, R4, RZ.H0_H0 ;  /* 0x0000000430047231 */ /* 0x000fe400000400ff */
        /* <DEDUP_REMOVED lines=34> */
[----:B------:R-:W-:-:S04]  /*bd60*/  HFMA2 R22, R5, R44, R22 ;  /* 0x0000002c05167231 */ /* 0x000fc80000000016 */
[----:B------:R-:W-:-:S07]  /*bd70*/  HFMA2 R21, R3, R42, R21 ;  /* 0x0000002a03157231 */ /* 0x000fce0000000015 */
.L_x_1183:
[----:B------:R-:W0:Y:S01]  /*bd80*/  LDC R89, c[0x0][0x3ac] ;  /* 0x0000eb00ff597b82 */ /* 0x000e220000000800 */
[----:B------:R-:W-:Y:S01]  /*bd90*/  IADD3 R97, PT, PT, R97, 0x10, RZ ;  /* 0x0000001061617810 */ /* 0x000fe20007ffe0ff */
[----:B------:R-:W-:-:S03]  /*bda0*/  UIADD3 UR4, UPT, UPT, UR4, 0x20, URZ ;  /* 0x0000002004047890 */ /* 0x000fc6000fffe0ff */
[----:B------:R-:W-:Y:S01]  /*bdb0*/  ISETP.GE.AND P2, PT, R97, R96, PT ;  /* 0x000000606100720c */ /* 0x000fe20003f46270 */
[----:B0-----:R-:W-:-:S12]  /*bdc0*/  IMAD.WIDE R104, R89, 0x4, R104 ;  /* 0x0000000459687825 */ /* 0x001fd800078e0268 */
[----:B------:R-:W-:Y:S05]  /*bdd0*/  @!P2 BRA `(.L_x_1186) ;  /* 0xffffffec004ca947 */ /* 0x000fea000383ffff */
.L_x_1181:
        /* <DEDUP_REMOVED lines=12> */
.L_x_1190:
[----:B------:R-:W0:Y:S02]  /*bea0*/  LDS R2, [R0] ;  /* 0x0000000000027984 */ /* 0x000e240000000800 */
[----:B0-----:R-:W-:-:S05]  /*beb0*/  HADD2 R3, R2, R7 ;  /* 0x0000000702037230 */ /* 0x001fca0000000000 */
[----:B------:R-:W0:Y:S02]  /*bec0*/  ATOMS.CAST.SPIN P0, [R0], R2, R3 ;  /* 0x000000020000758d */ /* 0x000e240001800003 */
[----:B0-----:R-:W-:Y:S05]  /*bed0*/  @!P0 BRA `(.L_x_1190) ;  /* 0xfffffffc00f08947 */ /* 0x001fea000383ffff */
[----:B------:R-:W-:Y:S05]  /*bee0*/  BRA `(.L_x_1188) ;  /* 0x00000000000c7947 */ /* 0x000fea0003800000 */
.L_x_1189:
[----:B------:R-:W2:Y:S02]  /*bef0*/  LD.E R0, desc[UR8][R4.64] ;  /* 0x0000000804007980 */ /* 0x000ea4000c101900 */
[----:B--2---:R-:W-:-:S05]  /*bf00*/  IADD3 R3, PT, PT, R7, R0, RZ ;  /* 0x0000000007037210 */ /* 0x004fca0007ffe0ff */
[----:B------:R0:W-:Y:S02]  /*bf10*/  ST.E desc[UR8][R4.64], R3 ;  /* 0x0000000304007985 */ /* 0x0001e4000c101908 */
.L_x_1188:
[----:B------:R-:W-:Y:S05]  /*bf20*/  BSYNC.RECONVERGENT B0 ;  /* 0x0000000000007941 */ /* 0x000fea0003800200 */
.L_x_1187:
[----:B------:R1:W-:Y:S01]  /*bf30*/  ATOM.E.ADD.F16x2.RN.STRONG.GPU P0, RZ, desc[UR8][R4.64+0x4], R27 ;  /* 0x8000041b04ff79a2 */ /* 0x0003e2000c10e108 */
[----:B------:R-:W-:Y:S04]  /*bf40*/  BSSY.RECONVERGENT B0, `(.L_x_1191) ;  /* 0x000000e000007945 */ /* 0x000fe80003800200 */
[----:B-1----:R-:W-:Y:S05]  /*bf50*/  @P0 BRA `(.L_x_1192) ;  /* 0x0000000000300947 */ /* 0x002fea0003800000 */
[----:B------:R-:W1:Y:S02]  /*bf60*/  QSPC.E.S P0, RZ, [R4+0x4] ;  /* 0x0000040004ff73aa */ /* 0x000e640000000500 */
[----:B-1----:R-:W-:Y:S05]  /*bf70*/  @!P0 BRA `(.L_x_1193) ;  /* 0x00000000001c8947 */ /* 0x002fea0003800000 */
[----:B------:R-:W-:-:S04]  /*bf80*/  MOV R2, R4 ;  /* 0x0000000400027202 */ /* 0x000fc80000000f00 */
[----:B------:R-:W-:-:S07]  /*bf90*/  MOV R0, R2 ;  /* 0x0000000200007202 */ /* 0x000fce0000000f00 */
.L_x_1194:
[----:B------:R-:W0:Y:S02]  /*bfa0*/  LDS R2, [R0+0x4] ;  /* 0x0000040000027984 */ /* 0x000e240000000800 */
[----:B0-----:R-:W-:-:S05]  /*bfb0*/  HFMA2 R3, R2, 1, 1, R27 ;  /* 0x3c003c0002037831 */ /* 0x001fca000000001b */
[----:B------:R-:W0:Y:S02]  /*bfc0*/  ATOMS.CAST.SPIN P0, [R0+0x4], R2, R3 ;  /* 0x000004020000758d */ /* 0x000e240001800003 */
[----:B0-----:R-:W-:Y:S05]  /*bfd0*/  @!P0 BRA `(.L_x_1194) ;  /* 0xfffffffc00f08947 */ /* 0x001fea000383ffff */
[----:B------:R-:W-:Y:S05]  /*bfe0*/  BRA `(.L_x_1192) ;  /* 0x00000000000c7947 */ /* 0x000fea0003800000 */
.L_x_1193:
[----:B------:R-:W0:Y:S02]  /*bff0*/  LD.E R0, desc[UR8][R4.64+0x4] ;  /* 0x0000040804007980 */ /* 0x000e24000c101900 */
[----:B0-----:R-:W-:-:S05]  /*c000*/  IADD3 R3, PT, PT, R27, R0, RZ ;  /* 0x000000001b037210 */ /* 0x001fca0007ffe0ff */
[----:B------:R1:W-:Y:S02]  /*c010*/  ST.E desc[UR8][R4.64+0x4], R3 ;  /* 0x0000040304007985 */ /* 0x0003e4000c101908 */
.L_x_1192:
[----:B------:R-:W-:Y:S05]  /*c020*/  BSYNC.RECONVERGENT B0 ;  /* 0x0000000000007941 */ /* 0x000fea0003800200 */
.L_x_1191:
        /* <DEDUP_REMOVED lines=11> */
.L_x_1198:
[----:B------:R-:W0:Y:S02]  /*c0e0*/  LDS R2, [R0] ;  /* 0x0000000000027984 */ /* 0x000e240000000800 */
[----:B0-----:R-:W-:-:S05]  /*c0f0*/  HADD2 R3, R2, R7 ;  /* 0x0000000702037230 */ /* 0x001fca0000000000 */
[----:B------:R-:W0:Y:S02]  /*c100*/  ATOMS.CAST.SPIN P0, [R0], R2, R3 ;  /* 0x000000020000758d */ /* 0x000e240001800003 */
[----:B0-----:R-:W-:Y:S05]  /*c110*/  @!P0 BRA `(.L_x_1198) ;  /* 0xfffffffc00f08947 */ /* 0x001fea000383ffff */
[----:B------:R-:W-:Y:S05]  /*c120*/  BRA `(.L_x_1196) ;  /* 0x00000000000c7947 */ /* 0x000fea0003800000 */
.L_x_1197:
[----:B------:R-:W2:Y:S02]  /*c130*/  LD.E R0, desc[UR8][R4.64] ;  /* 0x0000000804007980 */ /* 0x000ea4000c101900 */
[----:B--2---:R-:W-:-:S05]  /*c140*/  IADD3 R3, PT, PT, R7, R0, RZ ;  /* 0x0000000007037210 */ /* 0x004fca0007ffe0ff */
[----:B------:R0:W-:Y:S02]  /*c150*/  ST.E desc[UR8][R4.64], R3 ;  /* 0x0000000304007985 */ /* 0x0001e4000c101908 */
.L_x_1196:
[----:B------:R-:W-:Y:S05]  /*c160*/  BSYNC.RECONVERGENT B0 ;  /* 0x0000000000007941 */ /* 0x000fea0003800200 */
.L_x_1195:
[----:B------:R1:W-:Y:S01]  /*c170*/  ATOM.E.ADD.F16x2.RN.STRONG.GPU P0, RZ, desc[UR8][R4.64+0x4], R25 ;  /* 0x8000041904ff79a2 */ /* 0x0003e2000c10e108 */
[----:B------:R-:W-:Y:S04]  /*c180*/  BSSY.RECONVERGENT B0, `(.L_x_1199) ;  /* 0x000000e000007945 */ /* 0x000fe80003800200 */
[----:B-1----:R-:W-:Y:S05]  /*c190*/  @P0 BRA `(.L_x_1200) ;  /* 0x0000000000300947 */ /* 0x002fea0003800000 */
[----:B------:R-:W1:Y:S02]  /*c1a0*/  QSPC.E.S P0, RZ, [R4+0x4] ;  /* 0x0000040004ff73aa */ /* 0x000e640000000500 */
[----:B-1----:R-:W-:Y:S05]  /*c1b0*/  @!P0 BRA `(.L_x_1201) ;  /* 0x00000000001c8947 */ /* 0x002fea0003800000 */
[----:B------:R-:W-:-:S04]  /*c1c0*/  MOV R2, R4 ;  /* 0x0000000400027202 */ /* 0x000fc80000000f00 */
[----:B------:R-:W-:-:S07]  /*c1d0*/  MOV R0, R2 ;  /* 0x0000000200007202 */ /* 0x000fce0000000f00 */
.L_x_1202:
[----:B------:R-:W0:Y:S02]  /*c1e0*/  LDS R2, [R0+0x4] ;  /* 0x0000040000027984 */ /* 0x000e240000000800 */
[----:B0-----:R-:W-:-:S05]  /*c1f0*/  HFMA2 R3, R2, 1, 1, R25 ;  /* 0x3c003c0002037831 */ /* 0x001fca0000000019 */
[----:B------:R-:W0:Y:S02]  /*c200*/  ATOMS.CAST.SPIN P0, [R0+0x4], R2, R3 ;  /* 0x000004020000758d */ /* 0x000e240001800003 */
[----:B0-----:R-:W-:Y:S05]  /*c210*/  @!P0 BRA `(.L_x_1202) ;  /* 0xfffffffc00f08947 */ /* 0x001fea000383ffff */
[----:B------:R-:W-:Y:S05]  /*c220*/  BRA `(.L_x_1200) ;  /* 0x00000000000c7947 */ /* 0x000fea0003800000 */
.L_x_1201:
[----:B------:R-:W0:Y:S02]  /*c230*/  LD.E R0, desc[UR8][R4.64+0x4] ;  /* 0x0000040804007980 */ /* 0x000e24000c101900 */
[----:B0-----:R-:W-:-:S05]  /*c240*/  IADD3 R3, PT, PT, R25, R0, RZ ;  /* 0x0000000019037210 */ /* 0x001fca0007ffe0ff */
[----:B------:R1:W-:Y:S02]  /*c250*/  ST.E desc[UR8][R4.64+0x4], R3 ;  /* 0x0000040304007985 */ /* 0x0003e4000c101908 */
.L_x_1200:
[----:B------:R-:W-:Y:S05]  /*c260*/  BSYNC.RECONVERGENT B0 ;  /* 0x0000000000007941 */ /* 0x000fea0003800200 */
.L_x_1199:
        /* <DEDUP_REMOVED lines=12> */
.L_x_1206:
[----:B------:R-:W0:Y:S02]  /*c330*/  LDS R2, [R0] ;  /* 0x0000000000027984 */ /* 0x000e240000000800 */
[----:B0-----:R-:W-:-:S05]  /*c340*/  HADD2 R3, R2, R7 ;  /* 0x0000000702037230 */ /* 0x001fca0000000000 */
[----:B------:R-:W0:Y:S02]  /*c350*/  ATOMS.CAST.SPIN P0, [R0], R2, R3 ;  /* 0x000000020000758d */ /* 0x000e240001800003 */
[----:B0-----:R-:W-:Y:S05]  /*c360*/  @!P0 BRA `(.L_x_1206) ;  /* 0xfffffffc00f08947 */ /* 0x001fea000383ffff */
[----:B------:R-:W-:Y:S05]  /*c370*/  BRA `(.L_x_1204) ;  /* 0x00000000000c7947 */ /* 0x000fea0003800000 */
.L_x_1205:
[----:B------:R-:W2:Y:S02]  /*c380*/  LD.E R0, desc[UR8][R4.64] ;  /* 0x0000000804007980 */ /* 0x000ea4000c101900 */
[----:B--2---:R-:W-:-:S05]  /*c390*/  IADD3 R3, PT, PT, R7, R0, RZ ;  /* 0x0000000007037210 */ /* 0x004fca0007ffe0ff */
[----:B------:R0:W-:Y:S02]  /*c3a0*/  ST.E desc[UR8][R4.64], R3 ;  /* 0x0000000304007985 */ /* 0x0001e4000c101908 */
.L_x_1204:
[----:B------:R-:W-:Y:S05]  /*c3b0*/  BSYNC.RECONVERGENT B0 ;  /* 0x0000000000007941 */ /* 0x000fea0003800200 */
.L_x_1203:
[----:B------:R1:W-:Y:S01]  /*c3c0*/  ATOM.E.ADD.F16x2.RN.STRONG.GPU P0, RZ, desc[UR8][R4.64+0x4], R23 ;  /* 0x8000041704ff79a2 */ /* 0x0003e2000c10e108 */
[----:B------:R-:W-:Y:S04]  /*c3d0*/  BSSY.RECONVERGENT B0, `(.L_x_1207) ;  /* 0x000000e000007945 */ /* 0x000fe80003800200 */
[----:B-1----:R-:W-:Y:S05]  /*c3e0*/  @P0 BRA `(.L_x_1208) ;  /* 0x0000000000300947 */ /* 0x002fea0003800000 */
[----:B------:R-:W1:Y:S02]  /*c3f0*/  QSPC.E.S P0, RZ, [R4+0x4] ;  /* 0x0000040004ff73aa */ /* 0x000e640000000500 */
[----:B-1----:R-:W-:Y:S05]  /*c400*/  @!P0 BRA `(.L_x_1209) ;  /* 0x00000000001c8947 */ /* 0x002fea0003800000 */
[----:B------:R-:W-:-:S04]  /*c410*/  MOV R2, R4 ;  /* 0x0000000400027202 */ /* 0x000fc80000000f00 */
[----:B------:R-:W-:-:S07]  /*c420*/  MOV R0, R2 ;  /* 0x0000000200007202 */ /* 0x000fce0000000f00 */
.L_x_1210:
[----:B------:R-:W0:Y:S02]  /*c430*/  LDS R2, [R0+0x4] ;  /* 0x0000040000027984 */ /* 0x000e240000000800 */
[----:B0-----:R-:W-:-:S05]  /*c440*/  HFMA2 R3, R2, 1, 1, R23 ;  /* 0x3c003c0002037831 */ /* 0x001fca0000000017 */
[----:B------:R-:W0:Y:S02]  /*c450*/  ATOMS.CAST.SPIN P0, [R0+0x4], R2, R3 ;  /* 0x000004020000758d */ /* 0x000e240001800003 */
[----:B0-----:R-:W-:Y:S05]  /*c460*/  @!P0 BRA `(.L_x_1210) ;  /* 0xfffffffc00f08947 */ /* 0x001fea000383ffff */
[----:B------:R-:W-:Y:S05]  /*c470*/  BRA `(.L_x_1208) ;  /* 0x00000000000c7947 */ /* 0x000fea0003800000 */
.L_x_1209:
[----:B------:R-:W0:Y:S02]  /*c480*/  LD.E R0, desc[UR8][R4.64+0x4] ;  /* 0x0000040804007980 */ /* 0x000e24000c101900 */
[----:B0-----:R-:W-:-:S05]  /*c490*/  IADD3 R3, PT, PT, R23, R0, RZ ;  /* 0x0000000017037210 */ /* 0x001fca0007ffe0ff */
[----:B------:R1:W-:Y:S02]  /*c4a0*/  ST.E desc[UR8][R4.64+0x4], R3 ;  /* 0x0000040304007985 */ /* 0x0003e4000c101908 */
.L_x_1208:
[----:B------:R-:W-:Y:S05]  /*c4b0*/  BSYNC.RECONVERGENT B0 ;  /* 0x0000000000007941 */ /* 0x000fea0003800200 */
.L_x_1207:
        /* <DEDUP_REMOVED lines=12> */
.L_x_1214:
[----:B------:R-:W0:Y:S02]  /*c580*/  LDS R2, [R0] ;  /* 0x0000000000027984 */ /* 0x000e240000000800 */
[----:B0-----:R-:W-:-:S05]  /*c590*/  HADD2 R3, R2, R7 ;  /* 0x0000000702037230 */ /* 0x001fca0000000000 */
[----:B------:R-:W0:Y:S02]  /*c5a0*/  ATOMS.CAST.SPIN P0, [R0], R2, R3 ;  /* 0x000000020000758d */ /* 0x000e240001800003 */
[----:B0-----:R-:W-:Y:S05]  /*c5b0*/  @!P0 BRA `(.L_x_1214) ;  /* 0xfffffffc00f08947 */ /* 0x001fea000383ffff */
[----:B------:R-:W-:Y:S05]  /*c5c0*/  BRA `(.L_x_1212) ;  /* 0x00000000000c7947 */ /* 0x000fea0003800000 */
.L_x_1213:
[----:B------:R-:W2:Y:S02]  /*c5d0*/  LD.E R0, desc[UR8][R4.64] ;  /* 0x0000000804007980 */ /* 0x000ea4000c101900 */
[----:B--2---:R-:W-:-:S05]  /*c5e0*/  IADD3 R3, PT, PT, R7, R0, RZ ;  /* 0x0000000007037210 */ /* 0x004fca0007ffe0ff */
[----:B------:R0:W-:Y:S02]  /*c5f0*/  ST.E desc[UR8][R4.64], R3 ;  /* 0x0000000304007985 */ /* 0x0001e4000c101908 */
.L_x_1212:
[----:B------:R-:W-:Y:S05]  /*c600*/  BSYNC.RECONVERGENT B0 ;  /* 0x0000000000007941 */ /* 0x000fea0003800200 */
.L_x_1211:
[----:B------:R1:W-:Y:S02]  /*c610*/  ATOM.E.ADD.F16x2.RN.STRONG.GPU P0, RZ, desc[UR8][R4.64+0x4], R21 ;  /* 0x8000041504ff79a2 */ /* 0x0003e4000c10e108 */
[----:B-1----:R-:W-:Y:S05]  /*c620*/  @P0 EXIT ;  /* 0x000000000000094d */ /* 0x002fea0003800000 */
[----:B------:R-:W1:Y:S02]  /*c630*/  QSPC.E.S P0, RZ, [R4+0x4] ;  /* 0x0000040004ff73aa */ /* 0x000e640000000500 */
[----:B-1----:R-:W-:Y:S05]  /*c640*/  @!P0 BRA `(.L_x_1215) ;  /* 0x00000000001c8947 */ /* 0x002fea0003800000 */
[----:B------:R-:W-:-:S04]  /*c650*/  MOV R2, R4 ;  /* 0x0000000400027202 */ /* 0x000fc80000000f00 */
[----:B------:R-:W-:-:S07]  /*c660*/  MOV R0, R2 ;  /* 0x0000000200007202 */ /* 0x000fce0000000f00 */
.L_x_1216:
[----:B------:R-:W0:Y:S02]  /*c670*/  LDS R2, [R0+0x4] ;  /* 0x0000040000027984 */ /* 0x000e240000000800 */
[----:B0-----:R-:W-:-:S05]  /*c680*/  HFMA2 R3, R2, 1, 1, R21 ;  /* 0x3c003c0002037831 */ /* 0x001fca0000000015 */
[----:B------:R-:W0:Y:S02]  /*c690*/  ATOMS.CAST.SPIN P0, [R0+0x4], R2, R3 ;  /* 0x000004020000758d */ /* 0x000e240001800003 */
[----:B0-----:R-:W-:Y:S05]  /*c6a0*/  @!P0 BRA `(.L_x_1216) ;  /* 0xfffffffc00f08947 */ /* 0x001fea000383ffff */
[----:B------:R-:W-:Y:S05]  /*c6b0*/  EXIT ;  /* 0x000000000000794d */ /* 0x000fea0003800000 */
.L_x_1215:
[----:B------:R-:W0:Y:S02]  /*c6c0*/  LD.E R0, desc[UR8][R4.64+0x4] ;  /* 0x0000040804007980 */ /* 0x000e24000c101900 */
[----:B0-----:R-:W-:-:S05]  /*c6d0*/  IADD3 R3, PT, PT, R21, R0, RZ ;  /* 0x0000000015037210 */ /* 0x001fca0007ffe0ff */
[----:B------:R-:W-:Y:S01]  /*c6e0*/  ST.E desc[UR8][R4.64+0x4], R3 ;  /* 0x0000040304007985 */ /* 0x000fe2000c101908 */
[----:B------:R-:W-:Y:S05]  /*c6f0*/  EXIT ;  /* 0x000000000000794d */ /* 0x000fea0003800000 */
.L_x_1217:
        /* <DEDUP_REMOVED lines=16> */
.L_x_3930:


//--------------------- .text._Z23gemm_half_q_half_kernelILi4ELi4ELb1ELb1ELi32EEvPK6__halfPKjS4_S2_PS0_iiiiPKtS7_iiiiiibS2_i --------------------------
	.section	.text._Z23gemm_half_q_half_kernelILi4ELi4ELb1ELb1ELi32EEvPK6__halfPKjS4_S2_PS0_iiiiPKtS7_iiiiiibS2_i,"ax",@progbits
	.align	128
        .global         _Z23gemm_half_q_half_kernelILi4ELi4ELb1ELb1ELi32EEvPK6__halfPKjS4_S2_PS0_iiiiPKtS7_iiiiiibS2_i
        .type           _Z23gemm_half_q_half_kernelILi4ELi4ELb1ELb1ELi32EEvPK6__halfPKjS4_S2_PS0_iiiiPKtS7_iiiiiibS2_i,@function
        .size           _Z23gemm_half_q_half_kernelILi4ELi4ELb1ELb1ELi32EEvPK6__halfPKjS4_S2_PS0_iiiiPKtS7_iiiiiibS2_i,(.L_x_3931 - _Z23gemm_half_q_half_kernelILi4ELi4ELb1ELb1ELi32EEvPK6__halfPKjS4_S2_PS0_iiiiPKtS7_iiiiiibS2_i)
        .other          _Z23gemm_half_q_half_kernelILi4ELi4ELb1ELb1ELi32EEvPK6__halfPKjS4_S2_PS0_iiiiPKtS7_iiiiiibS2_i,@"STO_CUDA_ENTRY STV_DEFAULT"
_Z23gemm_half_q_half_kernelILi4ELi4ELb1ELb1ELi32EEvPK6__halfPKjS4_S2_PS0_iiiiPKtS7_iiiiiibS2_i:
.text._Z23gemm_half_q_half_kernelILi4ELi4ELb1ELb1ELi32EEvPK6__halfPKjS4_S2_PS0_iiiiPKtS7_iiiiiibS2_i:
        /* <DEDUP_REMOVED lines=37> */
.L_x_1218:
[----:B------:R-:W-:Y:S01]  /*0250*/  PRMT R2, R4, 0x9910, RZ ;  /* 0x0000991004027816 */ /* 0x000fe200000000ff */
[----:B------:R-:W-:Y:S01]  /*0260*/  UISETP.LT.U32.AND UP0, UPT, UR12, 0x4, UPT ;  /* 0x000000040c00788c */ /* 0x000fe2000bf01070 */
[----:B------:R-:W-:Y:S02]  /*0270*/  SHF.L.U32 R3, R5, 0x5, RZ ;  /* 0x0000000505037819 */ /* 0x000fe400000006ff */
[----:B------:R-:W-:Y:S02]  /*0280*/  ISETP.NE.AND P0, PT, R2, RZ, PT ;  /* 0x000000ff0200720c */ /* 0x000fe40003f05270 */
[----:B------:R-:W-:-:S11]  /*0290*/  VIADDMNMX R2, R3, 0x20, R0, PT ;  /* 0x0000002003027846 */ /* 0x000fd60003800100 */
[----:B------:R-:W-:Y:S05]  /*02a0*/  @!P0 EXIT ;  /* 0x000000000000894d */ /* 0x000fea0003800000 */
[----:B------:R-:W-:Y:S01]  /*02b0*/  IMAD.IADD R9, R3, 0x1, R8 ;  /* 0x0000000103097824 */ /* 0x000fe200078e0208 */
[----:B------:R-:W-:Y:S01]  /*02c0*/  USHF.L.U32 UR4, UR14, 0x7, URZ ;  /* 0x000000070e047899 */ /* 0x000fe200080006ff */
[----:B------:R-:W-:Y:S01]  /*02d0*/  BSSY.RECONVERGENT B0, `(.L_x_1219) ;  /* 0x00000b5000007945 */ /* 0x000fe20003800200 */
[----:B------:R-:W-:Y:S02]  /*02e0*/  USEL UR5, UR12, 0x4, UP0 ;  /* 0x000000040c057887 */ /* 0x000fe40008000000 */
        /* <DEDUP_REMOVED lines=32> */
.L_x_1224:
[----:B------:R-:W-:Y:S02]  /*04f0*/  IADD3 R7, P1, PT, R9, R16, RZ ;  /* 0x0000001009077210 */ /* 0x000fe40007f3e0ff */
[CC--:B------:R-:W-:Y:S02]  /*0500*/  IADD3 R10, PT, PT, R16.reuse, R0.reuse, RZ ;  /* 0x00000000100a7210 */ /* 0x0c0fe40007ffe0ff */
[----:B------:R-:W-:Y:S02]  /*0510*/  LEA.HI.X.SX32 R16, R16, RZ, 0x1, P1 ;  /* 0x000000ff10107211 */ /* 0x000fe400008f0eff */
[----:B------:R-:W-:Y:S02]  /*0520*/  LEA R6, P1, R7, UR16, 0x1 ;  /* 0x0000001007067c11 */ /* 0x000fe4000f8208ff */
[----:B------:R-:W-:Y:S02]  /*0530*/  IADD3 R11, PT, PT, R10, R0, RZ ;  /* 0x000000000a0b7210 */ /* 0x000fe40007ffe0ff */
[----:B------:R-:W-:-:S02]  /*0540*/  IADD3 R14, P2, PT, R9, R10, RZ ;  /* 0x0000000a090e7210 */ /* 0x000fc40007f5e0ff */
[----:B------:R-:W-:Y:S01]  /*0550*/  LEA.HI.X R7, R7, UR17, R16, 0x1, P1 ;  /* 0x0000001107077c11 */ /* 0x000fe200088f0c10 */
[----:B------:R-:W-:Y:S01]  /*0560*/  IMAD.IADD R16, R11, 0x1, R0 ;  /* 0x000000010b107824 */ /* 0x000fe200078e0200 */
[C---:B------:R-:W-:Y:S02]  /*0570*/  IADD3 R13, P3, PT, R9.reuse, R11, RZ ;  /* 0x0000000b090d7210 */ /* 0x040fe40007f7e0ff */
[----:B------:R-:W-:Y:S01]  /*0580*/  LEA.HI.X.SX32 R19, R10, RZ, 0x1, P2 ;  /* 0x000000ff0a137211 */ /* 0x000fe200010f0eff */
[----:B------:R-:W2:Y:S01]  /*0590*/  LDG.E.U16.CONSTANT R6, desc[UR10][R6.64] ;  /* 0x0000000a06067981 */ /* 0x000ea2000c1e9500 */
        /* <DEDUP_REMOVED lines=21> */
.L_x_1223:
        /* <DEDUP_REMOVED lines=20> */
.L_x_1225:
[----:B------:R-:W-:-:S13]  /*0830*/  ISETP.EQ.AND P1, PT, RZ, UR6, PT ;  /* 0x00000006ff007c0c */ /* 0x000fda000bf22270 */
[----:B------:R-:W-:Y:S05]  /*0840*/  @!P0 BRA P1, `(.L_x_1220) ;  /* 0x0000000400748947 */ /* 0x000fea0000800000 */
.L_x_1222:
[----:B------:R-:W-:-:S04]  /*0850*/  IADD3 R7, P0, PT, R9, R16, RZ ;  /* 0x0000001009077210 */ /* 0x000fc80007f1e0ff */
[----:B------:R-:W-:Y:S02]  /*0860*/  LEA.HI.X.SX32 R10, R16, RZ, 0x1, P0 ;  /* 0x000000ff100a7211 */ /* 0x000fe400000f0eff */
[----:B------:R-:W-:-:S04]  /*0870*/  LEA R6, P0, R7, UR16, 0x1 ;  /* 0x0000001007067c11 */ /* 0x000fc8000f8008ff */
[----:B------:R-:W-:-:S05]  /*0880*/  LEA.HI.X R7, R7, UR17, R10, 0x1, P0 ;  /* 0x0000001107077c11 */ /* 0x000fca00080f0c0a */
[----:B------:R-:W2:Y:S01]  /*0890*/  LDG.E.U16.CONSTANT R6, desc[UR10][R6.64] ;  /* 0x0000000a06067981 */ /* 0x000ea2000c1e9500 */
[----:B------:R-:W-:Y:S01]  /*08a0*/  UIADD3 UR6, UPT, UPT, UR6, 0x1, URZ ;  /* 0x0000000106067890 */ /* 0x000fe2000fffe0ff */
[----:B------:R-:W-:-:S03]  /*08b0*/  IMAD.IADD R16, R16, 0x1, R0 ;  /* 0x0000000110107824 */ /* 0x000fc600078e0200 */
[----:B------:R-:W-:Y:S01]  /*08c0*/  UISETP.NE.AND UP0, UPT, UR6, URZ, UPT ;  /* 0x000000ff0600728c */ /* 0x000fe2000bf05270 */
[----:B--2---:R0:W-:Y:S02]  /*08d0*/  STS.U16 [R17], R6 ;  /* 0x0000000611007388 */ /* 0x0041e40000000400 */
[----:B0-----:R-:W-:-:S06]  /*08e0*/  IADD3 R17, PT, PT, R17, 0x40, RZ ;  /* 0x0000004011117810 */ /* 0x001fcc0007ffe0ff */
[----:B------:R-:W-:Y:S05]  /*08f0*/  BRA.U UP0, `(.L_x_1222) ;  /* 0xfffffffd00d47547 */ /* 0x000fea000b83ffff */
[----:B------:R-:W-:Y:S05]  /*0900*/  BRA `(.L_x_1220) ;  /* 0x0000000400447947 */ /* 0x000fea0003800000 */
.L_x_1221:
        /* <DEDUP_REMOVED lines=15> */
.L_x_1228:
[----:B------:R-:W-:Y:S01]  /*0a00*/  IMAD.IADD R10, R17, 0x1, R0 ;  /* 0x00000001110a7824 */ /* 0x000fe200078e0200 */
[----:B-----5:R-:W-:-:S04]  /*0a10*/  IADD3 R7, P0, PT, R9, R17, RZ ;  /* 0x0000001109077210 */ /* 0x020fc80007f1e0ff */
[----:B------:R-:W-:Y:S02]  /*0a20*/  IADD3 R11, PT, PT, R10, R0, RZ ;  /* 0x000000000a0b7210 */ /* 0x000fe40007ffe0ff */
[----:B------:R-:W-:Y:S02]  /*0a30*/  LEA.HI.X.SX32 R12, R17, RZ, 0x1, P0 ;  /* 0x000000ff110c7211 */ /* 0x000fe400000f0eff */
[----:B0-----:R-:W-:Y:S02]  /*0a40*/  LEA R6, P0, R7, UR16, 0x1 ;  /* 0x0000001007067c11 */ /* 0x001fe4000f8008ff */
[----:B------:R-:W-:Y:S02]  /*0a50*/  IADD3 R14, P1, PT, R9, R10, RZ ;  /* 0x0000000a090e7210 */ /* 0x000fe40007f3e0ff */
[----:B------:R-:W-:Y:S02]  /*0a60*/  IADD3 R17, PT, PT, R11, R0, RZ ;  /* 0x000000000b117210 */ /* 0x000fe40007ffe0ff */
[----:B------:R-:W-:-:S02]  /*0a70*/  LEA.HI.X R7, R7, UR17, R12, 0x1, P0 ;  /* 0x0000001107077c11 */ /* 0x000fc400080f0c0c */
[C---:B------:R-:W-:Y:S02]  /*0a80*/  IADD3 R13, P2, PT, R9.reuse, R11, RZ ;  /* 0x0000000b090d7210 */ /* 0x040fe40007f5e0ff */
[----:B------:R-:W-:Y:S02]  /*0a90*/  LEA.HI.X.SX32 R19, R10, RZ, 0x1, P1 ;  /* 0x000000ff0a137211 */ /* 0x000fe400008f0eff */
[C---:B------:R-:W-:Y:S01]  /*0aa0*/  LEA R10, P0, R14.reuse, UR16, 0x1 ;  /* 0x000000100e0a7c11 */ /* 0x040fe2000f8008ff */
[----:B------:R-:W2:Y:S01]  /*0ab0*/  LDG.E.U16.CONSTANT R7, desc[UR10][R6.64] ;  /* 0x0000000a06077981 */ /* 0x000ea2000c1e9500 */
[----:B------:R-:W-:Y:S02]  /*0ac0*/  IADD3 R15, P3, PT, R9, R17, RZ ;  /* 0x00000011090f7210 */ /* 0x000fe40007f7e0ff */
[----:B------:R-:W-:Y:S02]  /*0ad0*/  LEA.HI.X.SX32 R20, R11, RZ, 0x1, P2 ;  /* 0x000000ff0b147211 */ /* 0x000fe400010f0eff */
[----:B------:R-:W-:-:S02]  /*0ae0*/  LEA.HI.X R11, R14, UR17, R19, 0x1, P0 ;  /* 0x000000110e0b7c11 */ /* 0x000fc400080f0c13 */
[----:B------:R-:W-:Y:S02]  /*0af0*/  LEA R12, P1, R13, UR16, 0x1 ;  /* 0x000000100d0c7c11 */ /* 0x000fe4000f8208ff */
        /* <DEDUP_REMOVED lines=9> */
[----:B------:R-:W-:Y:S01]  /*0b90*/  IMAD.IADD R17, R17, 0x1, R0 ;  /* 0x0000000111117824 */ /* 0x000fe200078e0200 */
[----:B--2---:R-:W-:Y:S04]  /*0ba0*/  STS.U16 [R16], R7 ;  /* 0x0000000710007388 */ /* 0x004fe80000000400 */
[----:B---3--:R-:W-:Y:S04]  /*0bb0*/  STS.U16 [R16+0x40], R11 ;  /* 0x0000400b10007388 */ /* 0x008fe80000000400 */
[----:B----4-:R-:W-:Y:S04]  /*0bc0*/  STS.U16 [R16+0x80], R13 ;  /* 0x0000800d10007388 */ /* 0x010fe80000000400 */
[----:B------:R0:W-:Y:S02]  /*0bd0*/  STS.U16 [R16+0xc0], R15 ;  /* 0x0000c00f10007388 */ /* 0x0001e40000000400 */
[----:B0-----:R-:W-:Y:S01]  /*0be0*/  IADD3 R16, PT, PT, R16, 0x100, RZ ;  /* 0x0000010010107810 */ /* 0x001fe20007ffe0ff */
[----:B------:R-:W-:Y:S06]  /*0bf0*/  BRA.U !UP2, `(.L_x_1228) ;  /* 0xfffffffd0a807547 */ /* 0x000fec000b83ffff */
.L_x_1227:
        /* <DEDUP_REMOVED lines=21> */
.L_x_1229:
[----:B------:R-:W-:-:S09]  /*0d50*/  UISETP.NE.OR UP0, UPT, UR6, URZ, UP0 ;  /* 0x000000ff0600728c */ /* 0x000fd20008705670 */
[----:B------:R-:W-:Y:S05]  /*0d60*/  BRA.U !UP0, `(.L_x_1220) ;  /* 0x00000001082c7547 */ /* 0x000fea000b800000 */
.L_x_1226:
[----:B-----5:R-:W-:-:S04]  /*0d70*/  IADD3 R7, P0, PT, R9, R17, RZ ;  /* 0x0000001109077210 */ /* 0x020fc80007f1e0ff */
        /* <DEDUP_REMOVED lines=8> */
[----:B0-----:R-:W-:-:S06]  /*0e00*/  VIADD R16, R16, 0x40 ;  /* 0x0000004010107836 */ /* 0x001fcc0000000000 */
[----:B------:R-:W-:Y:S05]  /*0e10*/  BRA.U UP0, `(.L_x_1226) ;  /* 0xfffffffd00d47547 */ /* 0x000fea000b83ffff */
.L_x_1220:
[----:B------:R-:W-:Y:S05]  /*0e20*/  BSYNC.RECONVERGENT B0 ;  /* 0x0000000000007941 */ /* 0x000fea0003800200 */
.L_x_1219:
        /* <DEDUP_REMOVED lines=20> */
.L_x_1233:
[C---:B-1----:R-:W-:Y:S01]  /*0f70*/  IADD3 R11, PT, PT, R9.reuse, UR7, RZ ;  /* 0x00000007090b7c10 */ /* 0x042fe2000fffe0ff */
[--C-:B0-----:R-:W-:Y:S01]  /*0f80*/  IMAD.WIDE R6, R9, 0x2, R16.reuse ;  /* 0x0000000209067825 */ /* 0x101fe200078e0210 */
[----:B------:R-:W-:Y:S02]  /*0f90*/  UIADD3 UR5, UPT, UPT, UR5, 0x4, URZ ;  /* 0x0000000405057890 */ /* 0x000fe4000fffe0ff */
        /* <DEDUP_REMOVED lines=12> */
.L_x_1232:
[----:B------:R-:W-:-:S04]  /*1060*/  UIADD3 UR4, UPT, UPT, URZ, -UR5, URZ ;  /* 0x80000005ff047290 */ /* 0x000fc8000fffe0ff */
[----:B------:R-:W-:-:S09]  /*1070*/  UISETP.GT.AND UP2, UPT, UR4, 0x1, UPT ;  /* 0x000000010400788c */ /* 0x000fd2000bf44270 */
[----:B------:R-:W-:Y:S05]  /*1080*/  BRA.U !UP2, `(.L_x_1234) ;  /* 0x000000010a247547 */ /* 0x000fea000b800000 */
[----:B-1----:R-:W0:Y:S01]  /*1090*/  LDC.64 R10, c[0x0][0x3a0] ;  /* 0x0000e800ff0a7b82 */ /* 0x002e220000000a00 */
[C---:B------:R-:W-:Y:S01]  /*10a0*/  IADD3 R13, PT, PT, R9.reuse, UR7, RZ ;  /* 0x00000007090d7c10 */ /* 0x040fe2000fffe0ff */
[----:B------:R-:W-:Y:S02]  /*10b0*/  UIADD3 UR5, UPT, UPT, UR5, 0x2, URZ ;  /* 0x0000000205057890 */ /* 0x000fe4000fffe0ff */
[----:B------:R-:W-:Y:S01]  /*10c0*/  UPLOP3.LUT UP0, UPT, UPT, UPT, UPT, 0x40, 0x4 ;  /* 0x000000000004789c */ /* 0x000fe20003f0e870 */
[----:B0-----:R-:W-:Y:S01]  /*10d0*/  IMAD.WIDE R6, R9, 0x2, R10 ;  /* 0x0000000209067825 */ /* 0x001fe200078e020a */
[----:B------:R-:W-:-:S03]  /*10e0*/  IADD3 R9, PT, PT, R13, UR7, RZ ;  /* 0x000000070d097c10 */ /* 0x000fc6000fffe0ff */
[----:B------:R-:W-:Y:S01]  /*10f0*/  IMAD.WIDE R10, R13, 0x2, R10 ;  /* 0x000000020d0a7825 */ /* 0x000fe200078e020a */
[----:B------:R2:W-:Y:S04]  /*1100*/  STG.E.64 desc[UR10][R6.64], RZ ;  /* 0x000000ff06007986 */ /* 0x0005e8000c101b0a */
[----:B------:R2:W-:Y:S02]  /*1110*/  STG.E.64 desc[UR10][R10.64], RZ ;  /* 0x000000ff0a007986 */ /* 0x0005e4000c101b0a */
.L_x_1234:
[----:B------:R-:W-:-:S09]  /*1120*/  UISETP.NE.OR UP0, UPT, UR5, URZ, UP0 ;  /* 0x000000ff0500728c */ /* 0x000fd20008705670 */
[----:B------:R-:W-:Y:S05]  /*1130*/  BRA.U !UP0, `(.L_x_1230) ;  /* 0x00000001081c7547 */ /* 0x000fea000b800000 */
.L_x_1231:
[----:B012---:R-:W0:Y:S02]  /*1140*/  LDC.64 R6, c[0x0][0x3a0] ;  /* 0x0000e800ff067b82 */ /* 0x007e240000000a00 */
.L_x_1235:
[----:B0-----:R-:W-:Y:S01]  /*1150*/  IMAD.WIDE R10, R9, 0x2, R6 ;  /* 0x00000002090a7825 */ /* 0x001fe200078e0206 */
[----:B------:R-:W-:-:S03]  /*1160*/  UIADD3 UR5, UPT, UPT, UR5, 0x1, URZ ;  /* 0x0000000105057890 */ /* 0x000fc6000fffe0ff */
[----:B------:R-:W-:Y:S01]  /*1170*/  VIADD R9, R9, UR7 ;  /* 0x0000000709097c36 */ /* 0x000fe20008000000 */
[----:B------:R3:W-:Y:S01]  /*1180*/  STG.E.64 desc[UR10][R10.64], RZ ;  /* 0x000000ff0a007986 */ /* 0x0007e2000c101b0a */
[----:B------:R-:W-:-:S09]  /*1190*/  UISETP.NE.AND UP0, UPT, UR5, URZ, UPT ;  /* 0x000000ff0500728c */ /* 0x000fd2000bf05270 */
[----:B---3--:R-:W-:Y:S05]  /*11a0*/  BRA.U UP0, `(.L_x_1235) ;  /* 0xfffffffd00e87547 */ /* 0x008fea000b83ffff */
.L_x_1230:
        /* <DEDUP_REMOVED lines=14> */
[----:B------:R-:W-:Y:S01]  /*1290*/  UMOV UR4, URZ ;  /* 0x000000ff00047c82 */ /* 0x000fe20008000000 */
[----:B------:R-:W-:Y:S02]  /*12a0*/  SHF.L.U32 R8, R8, 0x4, RZ ;  /* 0x0000000408087819 */ /* 0x000fe400000006ff */
[----:B------:R-:W-:Y:S02]  /*12b0*/  LEA.HI R9, R9, R4, RZ, 0x3 ;  /* 0x0000000409097211 */ /* 0x000fe400078f18ff */
[----:B------:R-:W-:Y:S02]  /*12c0*/  MOV R17, R3 ;  /* 0x0000000300117202 */ /* 0x000fe40000000f00 */
[----:B------:R-:W-:-:S02]  /*12d0*/  LOP3.LUT R14, R8, 0x10, RZ, 0xc0, !PT ;  /* 0x00000010080e7812 */ /* 0x000fc400078ec0ff */
[----:B0-----:R-:W-:-:S07]  /*12e0*/  SHF.R.S32.HI R15, RZ, 0x3, R9 ;  /* 0x00000003ff0f7819 */ /* 0x001fce0000011409 */
.L_x_1237:
[----:B------:R-:W0:Y:S01]  /*12f0*/  LDC.64 R8, c[0x0][0x390] ;  /* 0x0000e400ff087b82 */ /* 0x000e220000000a00 */
[----:B------:R-:W-:-:S04]  /*1300*/  VIADD R19, R5, UR4 ;  /* 0x0000000405137c36 */ /* 0x000fc80008000000 */
[----:B------:R-:W-:-:S05]  /*1310*/  IMAD R10, R19, UR7, RZ ;  /* 0x00000007130a7c24 */ /* 0x000fca000f8e02ff */
        /* <DEDUP_REMOVED lines=8> */
[----:B------:R-:W5:Y:S01]  /*13a0*/  LDG.E.U16.CONSTANT R12, desc[UR10][R12.64+0x2] ;  /* 0x0000020a0c0c7981 */ /* 0x000f62000c1e9500 */
[----:B0-----:R-:W-:-:S06]  /*13b0*/  IMAD.WIDE.U32 R10, R19, 0x2, R10 ;  /* 0x00000002130a7825 */ /* 0x001fcc00078e000a */
[----:B------:R0:W3:Y:S01]  /*13c0*/  LDG.E.U16.CONSTANT R10, desc[UR10][R10.64] ;  /* 0x0000000a0a0a7981 */ /* 0x0000e2000c1e9500 */
        /* <DEDUP_REMOVED lines=14> */
[----:B-----5:R-:W-:Y:S01]  /*14b0*/  IADD3 R17, PT, PT, R12, R17, RZ ;  /* 0x000000110c117210 */ /* 0x020fe20007ffe0ff */
[----:B------:R-:W-:Y:S01]  /*14c0*/  IMAD R18, R19, R19, R19 ;  /* 0x0000001313127224 */ /* 0x000fe200078e0213 */
[----:B------:R-:W3:Y:S02]  /*14d0*/  I2F.F16 R55, R21 ;  /* 0x0000001500377306 */ /* 0x000ee40000200c00 */
[----:B------:R-:W-:-:S02]  /*14e0*/  IADD3 R9, PT, PT, R16, 0x1, R9 ;  /* 0x0000000110097810 */ /* 0x000fc40007ffe009 */
[----:B------:R-:W-:Y:S02]  /*14f0*/  IADD3 R18, PT, PT, R19, 0x1, R18 ;  /* 0x0000000113127810 */ /* 0x000fe40007ffe012 */
[----:B------:R-:W-:Y:S02]  /*1500*/  ISETP.GE.AND P0, PT, R17, R2, PT ;  /* 0x000000021100720c */ /* 0x000fe40003f06270 */
[----:B0-----:R-:W0:Y:S01]  /*1510*/  I2F.F16 R11, R18 ;  /* 0x00000012000b7306 */ /* 0x001e220000200c00 */
[----:B---3--:R-:W-:-:S07]  /*1520*/  HMUL2 R55, R55.H0_H0, R10.H0_H0 ;  /* 0x2000000a37377232 */ /* 0x008fce0000000800 */
[----:B------:R-:W1:Y:S01]  /*1530*/  I2F.F16 R53, R8 ;  /* 0x0000000800357306 */ /* 0x000e620000200c00 */
[----:B0-----:R-:W-:-:S07]  /*1540*/  HMUL2 R54, R11.H0_H0, R10.H0_H0 ;  /* 0x2000000a0b367232 */ /* 0x001fce0000000800 */
[----:B------:R-:W0:Y:S01]  /*1550*/  I2F.F16 R9, R9 ;  /* 0x0000000900097306 */ /* 0x000e220000200c00 */
[-C--:B-1----:R-:W-:Y:S02]  /*1560*/  HMUL2 R53, R53.H0_H0, R10.reuse.H0_H0 ;  /* 0x2000000a35357232 */ /* 0x082fe40000000800 */
[----:B0-----:R-:W-:Y:S01]  /*1570*/  HMUL2 R52, R9.H0_H0, R10.H0_H0 ;  /* 0x2000000a09347232 */ /* 0x001fe20000000800 */
[----:B------:R-:W-:Y:S06]  /*1580*/  @!P0 BRA `(.L_x_1237) ;  /* 0xfffffffc00588947 */ /* 0x000fec000383ffff */
.L_x_1236:
        /* <DEDUP_REMOVED lines=20> */
.L_x_1238:
        /* <DEDUP_REMOVED lines=8> */
.L_x_1239:
        /* <DEDUP_REMOVED lines=8> */
.L_x_1240:
        /* <DEDUP_REMOVED lines=8> */
.L_x_1241:
        /* <DEDUP_REMOVED lines=8> */
.L_x_1242:
        /* <DEDUP_REMOVED lines=21> */
[----:B------:R-:W-:Y:S01]  /*1a20*/  MOV R3, UR7 ;  /* 0x0000000700037c02 */ /* 0x000fe20008000f00 */
[----:B------:R-:W2:Y:S01]  /*1a30*/  LDG.E.128.CONSTANT R20, desc[UR10][R14.64] ;  /* 0x0000000a0e147981 */ /* 0x000ea2000c1e9d00 */
[----:B------:R-:W-:-:S03]  /*1a40*/  MOV R5, UR7 ;  /* 0x0000000700057c02 */ /* 0x000fc60008000f00 */
[----:B------:R-:W-:-:S05]  /*1a50*/  IMAD.WIDE R2, R3, 0x4, R14 ;  /* 0x0000000403027825 */ /* 0x000fca00078e020e */
[----:B------:R-:W3:Y:S01]  /*1a60*/  LDG.E.128.CONSTANT R8, desc[UR10][R2.64] ;  /* 0x0000000a02087981 */ /* 0x000ee2000c1e9d00 */
[----:B------:R-:W-:-:S06]  /*1a70*/  IMAD.WIDE R4, R5, 0x4, R2 ;  /* 0x0000000405047825 */ /* 0x000fcc00078e0202 */
[----:B------:R-:W4:Y:S01]  /*1a80*/  LDG.E.128.CONSTANT R4, desc[UR10][R4.64] ;  /* 0x0000000a04047981 */ /* 0x000f22000c1e9d00 */
[----:B------:R-:W-:Y:S02]  /*1a90*/  IMAD.MOV.U32 R12, RZ, RZ, 0x3000 ;  /* 0x00003000ff0c7424 */ /* 0x000fe400078e00ff */
[----:B------:R-:W-:Y:S01]  /*1aa0*/  HFMA2 R16, -RZ, RZ, 0, 0.015625 ;  /* 0x00002400ff107431 */ /* 0x000fe200000001ff */
[----:B------:R-:W-:Y:S01]  /*1ab0*/  UISETP.NE.AND UP0, UPT, UR13, URZ, UPT ;  /* 0x000000ff0d00728c */ /* 0x000fe2000bf05270 */
[----:B------:R-:W-:Y:S02]  /*1ac0*/  PRMT R86, RZ, 0x7610, R86 ;  /* 0x00007610ff567816 */ /* 0x000fe40000000056 */
[C---:B--2---:R-:W-:Y:S02]  /*1ad0*/  LOP3.LUT R33, R20.reuse, 0x70007, RZ, 0xc0, !PT ;  /* 0x0007000714217812 */ /* 0x044fe400078ec0ff */
[----:B------:R-:W-:Y:S02]  /*1ae0*/  LOP3.LUT R13, R20, 0x380038, RZ, 0xc0, !PT ;  /* 0x00380038140d7812 */ /* 0x000fe400078ec0ff */
[----:B------:R-:W-:-:S02]  /*1af0*/  SHF.R.U32.HI R34, RZ, 0x6, R20 ;  /* 0x00000006ff227819 */ /* 0x000fc40000011614 */
[----:B------:R-:W-:Y:S02]  /*1b00*/  SHF.R.U32.HI R20, RZ, 0xf, R20 ;  /* 0x0000000fff147819 */ /* 0x000fe40000011614 */
[C---:B------:R-:W-:Y:S02]  /*1b10*/  LOP3.LUT R41, R22.reuse, 0x70007, RZ, 0xc0, !PT ;  /* 0x0007000716297812 */ /* 0x040fe400078ec0ff */
[----:B------:R-:W-:Y:S02]  /*1b20*/  LOP3.LUT R45, R22, 0x380038, RZ, 0xc0, !PT ;  /* 0x00380038162d7812 */ /* 0x000fe400078ec0ff */
[--C-:B------:R-:W-:Y:S02]  /*1b30*/  SHF.R.U32.HI R42, RZ, 0x6, R22.reuse ;  /* 0x00000006ff2a7819 */ /* 0x100fe40000011616 */
[----:B------:R-:W-:Y:S02]  /*1b40*/  SHF.R.U32.HI R22, RZ, 0xf, R22 ;  /* 0x0000000fff167819 */ /* 0x000fe40000011616 */
[----:B---3--:R-:W-:-:S02]  /*1b50*/  LOP3.LUT R35, R8, 0x70007, RZ, 0xc0, !PT ;  /* 0x0007000708237812 */ /* 0x008fc400078ec0ff */
[----:B------:R-:W-:Y:S02]  /*1b60*/  LOP3.LUT R0, R8, 0x380038, RZ, 0xc0, !PT ;  /* 0x0038003808007812 */ /* 0x000fe400078ec0ff */
[--C-:B------:R-:W-:Y:S02]  /*1b70*/  SHF.R.U32.HI R29, RZ, 0x6, R8.reuse ;  /* 0x00000006ff1d7819 */ /* 0x100fe40000011608 */
[----:B------:R-:W-:Y:S02]  /*1b80*/  SHF.R.U32.HI R15, RZ, 0xe, R8 ;  /* 0x0000000eff0f7819 */ /* 0x000fe40000011608 */
[C---:B------:R-:W-:Y:S02]  /*1b90*/  LOP3.LUT R39, R21.reuse, 0x70007, RZ, 0xc0, !PT ;  /* 0x0007000715277812 */ /* 0x040fe400078ec0ff */
[----:B------:R-:W-:Y:S02]  /*1ba0*/  LOP3.LUT R14, R21, 0x380038, RZ, 0xc0, !PT ;  /* 0x00380038150e7812 */ /* 0x000fe400078ec0ff */
[----:B------:R-:W-:-:S02]  /*1bb0*/  SHF.R.U32.HI R40, RZ, 0x6, R21 ;  /* 0x00000006ff287819 */ /* 0x000fc40000011615 */
[C---:B------:R-:W-:Y:S02]  /*1bc0*/  LOP3.LUT R38, R9.reuse, 0x70007, RZ, 0xc0, !PT ;  /* 0x0007000709267812 */ /* 0x040fe400078ec0ff */
[----:B------:R-:W-:Y:S02]  /*1bd0*/  LOP3.LUT R8, R9, 0x380038, RZ, 0xc0, !PT ;  /* 0x0038003809087812 */ /* 0x000fe400078ec0ff */
[--C-:B------:R-:W-:Y:S02]  /*1be0*/  SHF.R.U32.HI R30, RZ, 0x6, R9.reuse ;  /* 0x00000006ff1e7819 */ /* 0x100fe40000011609 */
[----:B------:R-:W-:Y:S02]  /*1bf0*/  SHF.R.U32.HI R18, RZ, 0xe, R9 ;  /* 0x0000000eff127819 */ /* 0x000fe40000011609 */
        /* <DEDUP_REMOVED lines=12> */
[----:B------:R-:W-:Y:S02]  /*1cc0*/  LOP3.LUT R15, R20, 0x20002, R15, 0xf8, !PT ;  /* 0x00020002140f7812 */ /* 0x000fe400078ef80f */
[----:B------:R-:W-:-:S02]  /*1cd0*/  LOP3.LUT R21, R21, 0x10001, RZ, 0xc0, !PT ;  /* 0x0001000115157812 */ /* 0x000fc400078ec0ff */
[----:B------:R-:W-:Y:S02]  /*1ce0*/  LOP3.LUT R11, R22, 0x20002, R9, 0xf8, !PT ;  /* 0x00020002160b7812 */ /* 0x000fe400078ef809 */
[----:B----4-:R-:W-:Y:S02]  /*1cf0*/  SHF.R.U32.HI R20, RZ, 0xd, R6 ;  /* 0x0000000dff147819 */ /* 0x010fe40000011606 */
[----:B------:R-:W-:Y:S02]  /*1d00*/  LOP3.LUT R23, R23, 0x10001, RZ, 0xc0, !PT ;  /* 0x0001000117177812 */ /* 0x000fe400078ec0ff */
[C---:B------:R-:W-:Y:S02]  /*1d10*/  LOP3.LUT R37, R10.reuse, 0x70007, RZ, 0xc0, !PT ;  /* 0x000700070a257812 */ /* 0x040fe400078ec0ff */
[----:B------:R-:W-:Y:S02]  /*1d20*/  LOP3.LUT R2, R10, 0x380038, RZ, 0xc0, !PT ;  /* 0x003800380a027812 */ /* 0x000fe400078ec0ff */
[----:B------:R-:W-:-:S02]  /*1d30*/  SHF.R.U32.HI R31, RZ, 0x6, R10 ;  /* 0x00000006ff1f7819 */ /* 0x000fc4000001160a */
[----:B------:R-:W-:Y:S02]  /*1d40*/  LOP3.LUT R10, R21, 0x20002, R18, 0xf8, !PT ;  /* 0x00020002150a7812 */ /* 0x000fe400078ef812 */
[----:B------:R-:W-:Y:S02]  /*1d50*/  LOP3.LUT R20, R11, 0x40004, R20, 0xf8, !PT ;  /* 0x000400040b147812 */ /* 0x000fe400078ef814 */
[----:B------:R-:W-:Y:S02]  /*1d60*/  LOP3.LUT R48, R23, 0x20002, R24, 0xf8, !PT ;  /* 0x0002000217307812 */ /* 0x000fe400078ef818 */
[----:B------:R-:W-:Y:S02]  /*1d70*/  SHF.R.U32.HI R18, RZ, 0xd, R4 ;  /* 0x0000000dff127819 */ /* 0x000fe40000011604 */
[----:B------:R-:W-:Y:S02]  /*1d80*/  LOP3.LUT R45, R45, 0x64006400, RZ, 0xfc, !PT ;  /* 0x640064002d2d7812 */ /* 0x000fe400078efcff */
[----:B------:R-:W-:-:S02]  /*1d90*/  LOP3.LUT R11, R42, 0x380038, RZ, 0xc0, !PT ;  /* 0x003800382a0b7812 */ /* 0x000fc400078ec0ff */
[C---:B------:R-:W-:Y:S01]  /*1da0*/  LOP3.LUT R23, R4.reuse, 0x70007, RZ, 0xc0, !PT ;  /* 0x0007000704177812 */ /* 0x040fe200078ec0ff */
[----:B------:R-:W-:Y:S01]  /*1db0*/  HFMA2 R75, R45, R12.H0_H0, -132, -132 ;  /* 0xd820d8202d4b7431 */ /* 0x000fe2000004000c */
[----:B------:R-:W-:Y:S02]  /*1dc0*/  LOP3.LUT R9, R4, 0x380038, RZ, 0xc0, !PT ;  /* 0x0038003804097812 */ /* 0x000fe400078ec0ff */
[----:B------:R-:W-:Y:S02]  /*1dd0*/  SHF.R.U32.HI R17, RZ, 0x6, R4 ;  /* 0x00000006ff117819 */ /* 0x000fe40000011604 */
[C---:B------:R-:W-:Y:S02]  /*1de0*/  LOP3.LUT R25, R5.reuse, 0x70007, RZ, 0xc0, !PT ;  /* 0x0007000705197812 */ /* 0x040fe400078ec0ff */
[----:B------:R-:W-:Y:S02]  /*1df0*/  LOP3.LUT R4, R5, 0x380038, RZ, 0xc0, !PT ;  /* 0x0038003805047812 */ /* 0x000fe400078ec0ff */
[----:B------:R-:W-:-:S02]  /*1e00*/  SHF.R.U32.HI R22, RZ, 0x6, R5 ;  /* 0x00000006ff167819 */ /* 0x000fc40000011605 */
        /* <DEDUP_REMOVED lines=8> */
[----:B------:R-:W-:Y:S02]  /*1e90*/  LOP3.LUT R18, R15, 0x40004, R18, 0xf8, !PT ;  /* 0x000400040f127812 */ /* 0x000fe400078ef812 */
        /* <DEDUP_REMOVED lines=8> */
[----:B------:R-:W-:-:S02]  /*1f20*/  LOP3.LUT R19, R10, 0x40004, R19, 0xf8, !PT ;  /* 0x000400040a137812 */ /* 0x000fc400078ef813 */
[----:B------:R-:W-:Y:S01]  /*1f30*/  LOP3.LUT R45, R2, 0x64006400, RZ, 0xfc, !PT ;  /* 0x64006400022d7812 */ /* 0x000fe200078efcff */
[-C--:B------:R-:W-:Y:S01]  /*1f40*/  HFMA2 R68, R11, R12.reuse.H0_H0, -132, -132 ;  /* 0xd820d8200b447431 */ /* 0x080fe2000004000c */
[----:B------:R-:W-:Y:S02]  /*1f50*/  LOP3.LUT R0, R29, 0x380038, RZ, 0xc0, !PT ;  /* 0x003800381d007812 */ /* 0x000fe400078ec0ff */
[----:B------:R-:W-:Y:S01]  /*1f60*/  LOP3.LUT R10, R40, 0x380038, RZ, 0xc0, !PT ;  /* 0x00380038280a7812 */ /* 0x000fe200078ec0ff */
[----:B------:R-:W-:Y:S01]  /*1f70*/  HFMA2 R60, R45, R12.H0_H0, -132, -132 ;  /* 0xd820d8202d3c7431 */ /* 0x000fe2000004000c */
        /* <DEDUP_REMOVED lines=38> */
[----:B------:R-:W-:Y:S01]  /*21e0*/  LOP3.LUT R21, R48, 0x40004, R21, 0xf8, !PT ;  /* 0x0004000430157812 */ /* 0x000fe200078ef815 */
        /* <DEDUP_REMOVED lines=192> */
.L_x_1244:
        /* <DEDUP_REMOVED lines=93> */
.L_x_1245:
        /* <DEDUP_REMOVED lines=95> */
.L_x_1246:
        /* <DEDUP_REMOVED lines=84> */
.L_x_1243:
[----:B------:R-:W0:Y:S01]  /*3ef0*/  S2R R0, SR_TID.X ;  /* 0x0000000000007919 */ /* 0x000e220000002100 */
[----:B------:R-:W1:Y:S01]  /*3f00*/  LDC.64 R2, c[0x0][0x3a0] ;  /* 0x0000e800ff027b82 */ /* 0x000e620000000a00 */
[----:B------:R-:W-:Y:S01]  /*3f10*/  MOV R5, UR14 ;  /* 0x0000000e00057c02 */ /* 0x000fe20008000f00 */
[----:B------:R-:W-:Y:S01]  /*3f20*/  USHF.L.U32 UR4, UR8, 0x2, URZ ;  /* 0x0000000208047899 */ /* 0x000fe200080006ff */
[----:B------:R-:W-:Y:S02]  /*3f30*/  HMUL2 R9, R86, UR13.H0_H0 ;  /* 0x2000000d56097c32 */ /* 0x000fe40008000000 */
[----:B0-----:R-:W-:-:S03]  /*3f40*/  LEA R0, R5, R0, 0x5 ;  /* 0x0000000005007211 */ /* 0x001fc600078e28ff */
[----:B------:R-:W-:Y:S01]  /*3f50*/  IMAD.U32 R5, RZ, RZ, UR4 ;  /* 0x00000004ff057e24 */ /* 0x000fe2000f8e00ff */
        /* <DEDUP_REMOVED lines=13> */
.L_x_1250:
[----:B------:R-:W0:Y:S02]  /*4030*/  LDS R6, [R4] ;  /* 0x0000000004067984 */ /* 0x000e240000000800 */
[----:B0-----:R-:W-:-:S05]  /*4040*/  HADD2 R7, R6, R9 ;  /* 0x0000000906077230 */ /* 0x001fca0000000000 */
[----:B------:R-:W0:Y:S02]  /*4050*/  ATOMS.CAST.SPIN P0, [R4], R6, R7 ;  /* 0x000000060400758d */ /* 0x000e240001800007 */
[----:B0-----:R-:W-:Y:S05]  /*4060*/  @!P0 BRA `(.L_x_1250) ;  /* 0xfffffffc00f08947 */ /* 0x001fea000383ffff */
[----:B------:R-:W-:Y:S05]  /*4070*/  BRA `(.L_x_1248) ;  /* 0x00000000000c7947 */ /* 0x000fea0003800000 */
.L_x_1249:
[----:B------:R-:W2:Y:S02]  /*4080*/  LD.E R0, desc[UR10][R2.64] ;  /* 0x0000000a02007980 */ /* 0x000ea4000c101900 */
[----:B--2---:R-:W-:-:S05]  /*4090*/  IADD3 R5, PT, PT, R9, R0, RZ ;  /* 0x0000000009057210 */ /* 0x004fca0007ffe0ff */
[----:B------:R0:W-:Y:S02]  /*40a0*/  ST.E desc[UR10][R2.64], R5 ;  /* 0x0000000502007985 */ /* 0x0001e4000c10190a */
.L_x_1248:
[----:B------:R-:W-:Y:S05]  /*40b0*/  BSYNC.RECONVERGENT B0 ;  /* 0x0000000000007941 */ /* 0x000fea0003800200 */
.L_x_1247:
[----:B------:R1:W-:Y:S01]  /*40c0*/  ATOM.E.ADD.F16x2.RN.STRONG.GPU P0, RZ, desc[UR10][R2.64+0x4], R85 ;  /* 0x8000045502ff79a2 */ /* 0x0003e2000c10e10a */
[----:B------:R-:W-:Y:S04]  /*40d0*/  BSSY.RECONVERGENT B0, `(.L_x_1251) ;  /* 0x000000e000007945 */ /* 0x000fe80003800200 */
[----:B-1----:R-:W-:Y:S05]  /*40e0*/  @P0 BRA `(.L_x_1252) ;  /* 0x0000000000300947 */ /* 0x002fea0003800000 */
[----:B------:R-:W1:Y:S02]  /*40f0*/  QSPC.E.S P0, RZ, [R2+0x4] ;  /* 0x0000040002ff73aa */ /* 0x000e640000000500 */
[----:B-1----:R-:W-:Y:S05]  /*4100*/  @!P0 BRA `(.L_x_1253) ;  /* 0x00000000001c8947 */ /* 0x002fea0003800000 */
[----:B------:R-:W-:-:S05]  /*4110*/  IMAD.MOV.U32 R4, RZ, RZ, R2 ;  /* 0x000000ffff047224 */ /* 0x000fca00078e0002 */
[----:B------:R-:W-:-:S07]  /*4120*/  MOV R4, R4 ;  /* 0x0000000400047202 */ /* 0x000fce0000000f00 */
.L_x_1254:
[----:B------:R-:W1:Y:S02]  /*4130*/  LDS R6, [R4+0x4] ;  /* 0x0000040004067984 */ /* 0x000e640000000800 */
[----:B-1----:R-:W-:-:S05]  /*4140*/  HFMA2 R7, R6, 1, 1, R85 ;  /* 0x3c003c0006077831 */ /* 0x002fca0000000055 */
[----:B------:R-:W1:Y:S02]  /*4150*/  ATOMS.CAST.SPIN P0, [R4+0x4], R6, R7 ;  /* 0x000004060400758d */ /* 0x000e640001800007 */
[----:B-1----:R-:W-:Y:S05]  /*4160*/  @!P0 BRA `(.L_x_1254) ;  /* 0xfffffffc00f08947 */ /* 0x002fea000383ffff */
[----:B------:R-:W-:Y:S05]  /*4170*/  BRA `(.L_x_1252) ;  /* 0x00000000000c7947 */ /* 0x000fea0003800000 */
.L_x_1253:
[----:B------:R-:W0:Y:S02]  /*4180*/  LD.E R0, desc[UR10][R2.64+0x4] ;  /* 0x0000040a02007980 */ /* 0x000e24000c101900 */
[----:B0-----:R-:W-:-:S05]  /*4190*/  IADD3 R5, PT, PT, R85, R0, RZ ;  /* 0x0000000055057210 */ /* 0x001fca0007ffe0ff */
[----:B------:R1:W-:Y:S02]  /*41a0*/  ST.E desc[UR10][R2.64+0x4], R5 ;  /* 0x0000040502007985 */ /* 0x0003e4000c10190a */
.L_x_1252:
[----:B------:R-:W-:Y:S05]  /*41b0*/  BSYNC.RECONVERGENT B0 ;  /* 0x0000000000007941 */ /* 0x000fea0003800200 */
.L_x_1251:
        /* <DEDUP_REMOVED lines=13> */
.L_x_1258:
[----:B------:R-:W0:Y:S02]  /*4290*/  LDS R6, [R4] ;  /* 0x0000000004067984 */ /* 0x000e240000000800 */
[----:B0-----:R-:W-:-:S05]  /*42a0*/  HADD2 R7, R6, R9 ;  /* 0x0000000906077230 */ /* 0x001fca0000000000 */
[----:B------:R-:W0:Y:S02]  /*42b0*/  ATOMS.CAST.SPIN P0, [R4], R6, R7 ;  /* 0x000000060400758d */ /* 0x000e240001800007 */
[----:B0-----:R-:W-:Y:S05]  /*42c0*/  @!P0 BRA `(.L_x_1258) ;  /* 0xfffffffc00f08947 */ /* 0x001fea000383ffff */
[----:B------:R-:W-:Y:S05]  /*42d0*/  BRA `(.L_x_1256) ;  /* 0x00000000000c7947 */ /* 0x000fea0003800000 */
.L_x_1257:
[----:B------:R-:W2:Y:S02]  /*42e0*/  LD.E R0, desc[UR10][R2.64] ;  /* 0x0000000a02007980 */ /* 0x000ea4000c101900 */
[----:B--2---:R-:W-:-:S05]  /*42f0*/  IMAD.IADD R5, R9, 0x1, R0 ;  /* 0x0000000109057824 */ /* 0x004fca00078e0200 */
[----:B------:R0:W-:Y:S02]  /*4300*/  ST.E desc[UR10][R2.64], R5 ;  /* 0x0000000502007985 */ /* 0x0001e4000c10190a */
.L_x_1256:
[----:B------:R-:W-:Y:S05]  /*4310*/  BSYNC.RECONVERGENT B0 ;  /* 0x0000000000007941 */ /* 0x000fea0003800200 */
.L_x_1255:
[----:B------:R1:W-:Y:S01]  /*4320*/  ATOM.E.ADD.F16x2.RN.STRONG.GPU P0, RZ, desc[UR10][R2.64+0x4], R87 ;  /* 0x8000045702ff79a2 */ /* 0x0003e2000c10e10a */
[----:B------:R-:W-:Y:S04]  /*4330*/  BSSY.RECONVERGENT B0, `(.L_x_1259) ;  /* 0x000000e000007945 */ /* 0x000fe80003800200 */
[----:B-1----:R-:W-:Y:S05]  /*4340*/  @P0 BRA `(.L_x_1260) ;  /* 0x0000000000300947 */ /* 0x002fea0003800000 */
[----:B------:R-:W1:Y:S02]  /*4350*/  QSPC.E.S P0, RZ, [R2+0x4] ;  /* 0x0000040002ff73aa */ /* 0x000e640000000500 */
[----:B-1----:R-:W-:Y:S05]  /*4360*/  @!P0 BRA `(.L_x_1261) ;  /* 0x00000000001c8947 */ /* 0x002fea0003800000 */
[----:B------:R-:W-:-:S04]  /*4370*/  MOV R4, R2 ;  /* 0x0000000200047202 */ /* 0x000fc80000000f00 */
[----:B------:R-:W-:-:S07]  /*4380*/  MOV R4, R4 ;  /* 0x0000000400047202 */ /* 0x000fce0000000f00 */
.L_x_1262:
[----:B------:R-:W1:Y:S02]  /*4390*/  LDS R6, [R4+0x4] ;  /* 0x0000040004067984 */ /* 0x000e640000000800 */
[----:B-1----:R-:W-:-:S05]  /*43a0*/  HFMA2 R7, R6, 1, 1, R87 ;  /* 0x3c003c0006077831 */ /* 0x002fca0000000057 */
[----:B------:R-:W1:Y:S02]  /*43b0*/  ATOMS.CAST.SPIN P0, [R4+0x4], R6, R7 ;  /* 0x000004060400758d */ /* 0x000e640001800007 */
[----:B-1----:R-:W-:Y:S05]  /*43c0*/  @!P0 BRA `(.L_x_1262) ;  /* 0xfffffffc00f08947 */ /* 0x002fea000383ffff */
[----:B------:R-:W-:Y:S05]  /*43d0*/  BRA `(.L_x_1260) ;  /* 0x00000000000c7947 */ /* 0x000fea0003800000 */
.L_x_1261:
[----:B------:R-:W0:Y:S02]  /*43e0*/  LD.E R0, desc[UR10][R2.64+0x4] ;  /* 0x0000040a02007980 */ /* 0x000e24000c101900 */
[----:B0-----:R-:W-:-:S05]  /*43f0*/  IADD3 R5, PT, PT, R87, R0, RZ ;  /* 0x0000000057057210 */ /* 0x001fca0007ffe0ff */
[----:B------:R1:W-:Y:S02]  /*4400*/  ST.E desc[UR10][R2.64+0x4], R5 ;  /* 0x0000040502007985 */ /* 0x0003e4000c10190a */
.L_x_1260:
[----:B------:R-:W-:Y:S05]  /*4410*/  BSYNC.RECONVERGENT B0 ;  /* 0x0000000000007941 */ /* 0x000fea0003800200 */
.L_x_1259:
        /* <DEDUP_REMOVED lines=14> */
.L_x_1266:
[----:B------:R-:W0:Y:S02]  /*4500*/  LDS R6, [R4] ;  /* 0x0000000004067984 */ /* 0x000e240000000800 */
[----:B0-----:R-:W-:-:S05]  /*4510*/  HADD2 R7, R6, R33 ;  /* 0x0000002106077230 */ /* 0x001fca0000000000 */
[----:B------:R-:W0:Y:S02]  /*4520*/  ATOMS.CAST.SPIN P0, [R4], R6, R7 ;  /* 0x000000060400758d */ /* 0x000e240001800007 */
[----:B0-----:R-:W-:Y:S05]  /*4530*/  @!P0 BRA `(.L_x_1266) ;  /* 0xfffffffc00f08947 */ /* 0x001fea000383ffff */
[----:B------:R-:W-:Y:S05]  /*4540*/  BRA `(.L_x_1264) ;  /* 0x00000000000c7947 */ /* 0x000fea0003800000 */
.L_x_1265:
[----:B------:R-:W2:Y:S02]  /*4550*/  LD.E R0, desc[UR10][R2.64] ;  /* 0x0000000a02007980 */ /* 0x000ea4000c101900 */
[----:B--2---:R-:W-:-:S05]  /*4560*/  IADD3 R5, PT, PT, R33, R0, RZ ;  /* 0x0000000021057210 */ /* 0x004fca0007ffe0ff */
[----:B------:R0:W-:Y:S02]  /*4570*/  ST.E desc[UR10][R2.64], R5 ;  /* 0x0000000502007985 */ /* 0x0001e4000c10190a */
.L_x_1264:
[----:B------:R-:W-:Y:S05]  /*4580*/  BSYNC.RECONVERGENT B0 ;  /* 0x0000000000007941 */ /* 0x000fea0003800200 */
.L_x_1263:
[----:B------:R1:W-:Y:S01]  /*4590*/  ATOM.E.ADD.F16x2.RN.STRONG.GPU P0, RZ, desc[UR10][R2.64+0x4], R89 ;  /* 0x8000045902ff79a2 */ /* 0x0003e2000c10e10a */
[----:B------:R-:W-:Y:S04]  /*45a0*/  BSSY.RECONVERGENT B0, `(.L_x_1267) ;  /* 0x000000e000007945 */ /* 0x000fe80003800200 */
[----:B-1----:R-:W-:Y:S05]  /*45b0*/  @P0 BRA `(.L_x_1268) ;  /* 0x0000000000300947 */ /* 0x002fea0003800000 */
[----:B------:R-:W1:Y:S02]  /*45c0*/  QSPC.E.S P0, RZ, [R2+0x4] ;  /* 0x0000040002ff73aa */ /* 0x000e640000000500 */
[----:B-1----:R-:W-:Y:S05]  /*45d0*/  @!P0 BRA `(.L_x_1269) ;  /* 0x00000000001c8947 */ /* 0x002fea0003800000 */
[----:B------:R-:W-:-:S04]  /*45e0*/  MOV R4, R2 ;  /* 0x0000000200047202 */ /* 0x000fc80000000f00 */
[----:B------:R-:W-:-:S07]  /*45f0*/  MOV R4, R4 ;  /* 0x0000000400047202 */ /* 0x000fce0000000f00 */
.L_x_1270:
[----:B------:R-:W1:Y:S02]  /*4600*/  LDS R6, [R4+0x4] ;  /* 0x0000040004067984 */ /* 0x000e640000000800 */
[----:B-1----:R-:W-:-:S05]  /*4610*/  HFMA2 R7, R6, 1, 1, R89 ;  /* 0x3c003c0006077831 */ /* 0x002fca0000000059 */
[----:B------:R-:W1:Y:S02]  /*4620*/  ATOMS.CAST.SPIN P0, [R4+0x4], R6, R7 ;  /* 0x000004060400758d */ /* 0x000e640001800007 */
[----:B-1----:R-:W-:Y:S05]  /*4630*/  @!P0 BRA `(.L_x_1270) ;  /* 0xfffffffc00f08947 */ /* 0x002fea000383ffff */
[----:B------:R-:W-:Y:S05]  /*4640*/  BRA `(.L_x_1268) ;  /* 0x00000000000c7947 */ /* 0x000fea0003800000 */
.L_x_1269:
[----:B------:R-:W0:Y:S02]  /*4650*/  LD.E R0, desc[UR10][R2.64+0x4] ;  /* 0x0000040a02007980 */ /* 0x000e24000c101900 */
[----:B0-----:R-:W-:-:S05]  /*4660*/  IADD3 R5, PT, PT, R89, R0, RZ ;  /* 0x0000000059057210 */ /* 0x001fca0007ffe0ff */
[----:B------:R1:W-:Y:S02]  /*4670*/  ST.E desc[UR10][R2.64+0x4], R5 ;  /* 0x0000040502007985 */ /* 0x0003e4000c10190a */
.L_x_1268:
[----:B------:R-:W-:Y:S05]  /*4680*/  BSYNC.RECONVERGENT B0 ;  /* 0x0000000000007941 */ /* 0x000fea0003800200 */
.L_x_1267:
        /* <DEDUP_REMOVED lines=14> */
.L_x_1274:
[----:B------:R-:W0:Y:S02]  /*4770*/  LDS R6, [R4] ;  /* 0x0000000004067984 */ /* 0x000e240000000800 */
[----:B0-----:R-:W-:-:S05]  /*4780*/  HADD2 R7, R6, R21 ;  /* 0x0000001506077230 */ /* 0x001fca0000000000 */
[----:B------:R-:W0:Y:S02]  /*4790*/  ATOMS.CAST.SPIN P0, [R4], R6, R7 ;  /* 0x000000060400758d */ /* 0x000e240001800007 */
[----:B0-----:R-:W-:Y:S05]  /*47a0*/  @!P0 BRA `(.L_x_1274) ;  /* 0xfffffffc00f08947 */ /* 0x001fea000383ffff */
[----:B------:R-:W-:Y:S05]  /*47b0*/  BRA `(.L_x_1272) ;  /* 0x00000000000c7947 */ /* 0x000fea0003800000 */
.L_x_1273:
[----:B------:R-:W2:Y:S02]  /*47c0*/  LD.E R0, desc[UR10][R2.64] ;  /* 0x0000000a02007980 */ /* 0x000ea4000c101900 */
[----:B--2---:R-:W-:-:S05]  /*47d0*/  IADD3 R5, PT, PT, R21, R0, RZ ;  /* 0x0000000015057210 */ /* 0x004fca0007ffe0ff */
[----:B------:R0:W-:Y:S02]  /*47e0*/  ST.E desc[UR10][R2.64], R5 ;  /* 0x0000000502007985 */ /* 0x0001e4000c10190a */
.L_x_1272:
[----:B------:R-:W-:Y:S05]  /*47f0*/  BSYNC.RECONVERGENT B0 ;  /* 0x0000000000007941 */ /* 0x000fea0003800200 */
.L_x_1271:
[----:B------:R1:W-:Y:S02]  /*4800*/  ATOM.E.ADD.F16x2.RN.STRONG.GPU P0, RZ, desc[UR10][R2.64+0x4], R9 ;  /* 0x8000040902ff79a2 */ /* 0x0003e4000c10e10a */
[----:B-1----:R-:W-:Y:S05]  /*4810*/  @P0 EXIT ;  /* 0x000000000000094d */ /* 0x002fea0003800000 */
[----:B------:R-:W1:Y:S02]  /*4820*/  QSPC.E.S P0, RZ, [R2+0x4] ;  /* 0x0000040002ff73aa */ /* 0x000e640000000500 */
[----:B-1----:R-:W-:Y:S05]  /*4830*/  @!P0 BRA `(.L_x_1275) ;  /* 0x0000000000188947 */ /* 0x002fea0003800000 */
[----:B0-----:R-:W-:-:S07]  /*4840*/  MOV R2, R2 ;  /* 0x0000000200027202 */ /* 0x001fce0000000f00 */
.L_x_1276:
[----:B------:R-:W0:Y:S02]  /*4850*/  LDS R4, [R2+0x4] ;  /* 0x0000040002047984 */ /* 0x000e240000000800 */
[----:B0-----:R-:W-:-:S05]  /*4860*/  HFMA2 R5, R4, 1, 1, R9 ;  /* 0x3c003c0004057831 */ /* 0x001fca0000000009 */
[----:B------:R-:W0:Y:S02]  /*4870*/  ATOMS.CAST.SPIN P0, [R2+0x4], R4, R5 ;  /* 0x000004040200758d */ /* 0x000e240001800005 */
[----:B0-----:R-:W-:Y:S05]  /*4880*/  @!P0 BRA `(.L_x_1276) ;  /* 0xfffffffc00f08947 */ /* 0x001fea000383ffff */
[----:B------:R-:W-:Y:S05]  /*4890*/  EXIT ;  /* 0x000000000000794d */ /* 0x000fea0003800000 */
.L_x_1275:
[----:B------:R-:W0:Y:S02]  /*48a0*/  LD.E R0, desc[UR10][R2.64+0x4] ;  /* 0x0000040a02007980 */ /* 0x000e24000c101900 */
[----:B0-----:R-:W-:-:S05]  /*48b0*/  IADD3 R5, PT, PT, R9, R0, RZ ;  /* 0x0000000009057210 */ /* 0x001fca0007ffe0ff */
[----:B------:R-:W-:Y:S01]  /*48c0*/  ST.E desc[UR10][R2.64+0x4], R5 ;  /* 0x0000040502007985 */ /* 0x000fe2000c10190a */
[----:B------:R-:W-:Y:S05]  /*48d0*/  EXIT ;  /* 0x000000000000794d */ /* 0x000fea0003800000 */
.L_x_1277:
        /* <DEDUP_REMOVED lines=10> */
.L_x_3931:


//--------------------- .text._Z23gemm_half_q_half_kernelILi4ELi6ELb1ELb1ELi32EEvPK6__halfPKjS4_S2_PS0_iiiiPKtS7_iiiiiibS2_i --------------------------
	.section	.text._Z23gemm_half_q_half_kernelILi4ELi6ELb1ELb1ELi32EEvPK6__halfPKjS4_S2_PS0_iiiiPKtS7_iiiiiibS2_i,"ax",@progbits
	.align	128
        .global         _Z23gemm_half_q_half_kernelILi4ELi6ELb1ELb1ELi32EEvPK6__halfPKjS4_S2_PS0_iiiiPKtS7_iiiiiibS2_i
        .type           _Z23gemm_half_q_half_kernelILi4ELi6ELb1ELb1ELi32EEvPK6__halfPKjS4_S2_PS0_iiiiPKtS7_iiiiiibS2_i,@function
        .size           _Z23gemm_half_q_half_kernelILi4ELi6ELb1ELb1ELi32EEvPK6__halfPKjS4_S2_PS0_iiiiPKtS7_iiiiiibS2_i,(.L_x_3932 - _Z23gemm_half_q_half_kernelILi4ELi6ELb1ELb1ELi32EEvPK6__halfPKjS4_S2_PS0_iiiiPKtS7_iiiiiibS2_i)
        .other          _Z23gemm_half_q_half_kernelILi4ELi6ELb1ELb1ELi32EEvPK6__halfPKjS4_S2_PS0_iiiiPKtS7_iiiiiibS2_i,@"STO_CUDA_ENTRY STV_DEFAULT"
_Z23gemm_half_q_half_kernelILi4ELi6ELb1ELb1ELi32EEvPK6__halfPKjS4_S2_PS0_iiiiPKtS7_iiiiiibS2_i:
.text._Z23gemm_half_q_half_kernelILi4ELi6ELb1ELb1ELi32EEvPK6__halfPKjS4_S2_PS0_iiiiPKtS7_iiiiiibS2_i:
        /* <DEDUP_REMOVED lines=37> */
.L_x_1278:
[----:B------:R-:W-:Y:S01]  /*0250*/  PRMT R2, R9, 0x9910, RZ ;  /* 0x0000991009027816 */ /* 0x000fe200000000ff */
[----:B------:R-:W-:Y:S01]  /*0260*/  UISETP.LT.U32.AND UP0, UPT, UR19, 0x4, UPT ;  /* 0x000000041300788c */ /* 0x000fe2000bf01070 */
[----:B------:R-:W-:Y:S01]  /*0270*/  MOV R5, UR7 ;  /* 0x0000000700057c02 */ /* 0x000fe20008000f00 */
[----:B------:R-:W0:Y:S01]  /*0280*/  S2UR UR4, SR_CTAID.X ;  /* 0x00000000000479c3 */ /* 0x000e220000002500 */
[----:B------:R-:W-:Y:S01]  /*0290*/  ISETP.NE.AND P0, PT, R2, RZ, PT ;  /* 0x000000ff0200720c */ /* 0x000fe20003f05270 */
[----:B------:R-:W-:Y:S01]  /*02a0*/  USEL UR11, UR19, 0x4, UP0 ;  /* 0x00000004130b7887 */ /* 0x000fe20008000000 */
[----:B------:R-:W-:-:S04]  /*02b0*/  VIADDMNMX R5, R5, 0x20, R0, PT ;  /* 0x0000002005057846 */ /* 0x000fc80003800100 */
[----:B------:R-:W-:-:S07]  /*02c0*/  R2UR UR6, R5 ;  /* 0x00000000050672ca */ /* 0x000fce00000e0000 */
[----:B0-----:R-:W-:Y:S08]  /*02d0*/  @!P0 EXIT ;  /* 0x000000000000894d */ /* 0x001ff00003800000 */
[----:B------:R-:W-:Y:S01]  /*02e0*/  IADD3 R18, PT, PT, R3, UR7, RZ ;  /* 0x0000000703127c10 */ /* 0x000fe2000fffe0ff */
[----:B------:R-:W-:Y:S01]  /*02f0*/  USHF.L.U32 UR4, UR4, 0x7, URZ ;  /* 0x0000000704047899 */ /* 0x000fe200080006ff */
[----:B------:R-:W-:Y:S02]  /*0300*/  BSSY.RECONVERGENT B0, `(.L_x_1279) ;  /* 0x00000b4000007945 */ /* 0x000fe40003800200 */
        /* <DEDUP_REMOVED lines=32> */
.L_x_1284:
        /* <DEDUP_REMOVED lines=32> */
.L_x_1283:
        /* <DEDUP_REMOVED lines=20> */
.L_x_1285:
[----:B------:R-:W-:-:S13]  /*0850*/  ISETP.EQ.AND P1, PT, RZ, UR9, PT ;  /* 0x00000009ff007c0c */ /* 0x000fda000bf22270 */
[----:B------:R-:W-:Y:S05]  /*0860*/  @!P0 BRA P1, `(.L_x_1280) ;  /* 0x0000000400748947 */ /* 0x000fea0000800000 */
.L_x_1282:
        /* <DEDUP_REMOVED lines=12> */
.L_x_1281:
        /* <DEDUP_REMOVED lines=15> */
.L_x_1288:
        /* <DEDUP_REMOVED lines=32> */
.L_x_1287:
[----:B------:R-:W-:-:S04]  /*0c20*/  UIADD3 UR10, UPT, UPT, URZ, -UR9, URZ ;  /* 0x80000009ff0a7290 */ /* 0x000fc8000fffe0ff */
[----:B------:R-:W-:-:S09]  /*0c30*/  UISETP.GT.AND UP2, UPT, UR10, 0x1, UPT ;  /* 0x000000010a00788c */ /* 0x000fd2000bf44270 */
[----:B------:R-:W-:Y:S05]  /*0c40*/  BRA.U !UP2, `(.L_x_1289) ;  /* 0x000000010a487547 */ /* 0x000fea000b800000 */
        /* <DEDUP_REMOVED lines=18> */
.L_x_1289:
[----:B------:R-:W-:-:S09]  /*0d70*/  UISETP.NE.OR UP0, UPT, UR9, URZ, UP0 ;  /* 0x000000ff0900728c */ /* 0x000fd20008705670 */
[----:B------:R-:W-:Y:S05]  /*0d80*/  BRA.U !UP0, `(.L_x_1280) ;  /* 0x00000001082c7547 */ /* 0x000fea000b800000 */
.L_x_1286:
        /* <DEDUP_REMOVED lines=11> */
.L_x_1280:
[----:B------:R-:W-:Y:S05]  /*0e40*/  BSYNC.RECONVERGENT B0 ;  /* 0x0000000000007941 */ /* 0x000fea0003800200 */
.L_x_1279:
        /* <DEDUP_REMOVED lines=18> */
[----:B0-----:R-:W0:Y:S01]  /*0f70*/  LDC.64 R12, c[0x0][0x3a0] ;  /* 0x0000e800ff0c7b82 */ /* 0x001e220000000a00 */
[----:B------:R-:W-:-:S11]  /*0f80*/  UPLOP3.LUT UP0, UPT, UPT, UPT, UPT, 0x40, 0x4 ;  /* 0x000000000004789c */ /* 0x000fd60003f0e870 */
.L_x_1293:
[C---:B-1----:R-:W-:Y:S01]  /*0f90*/  IADD3 R7, PT, PT, R15.reuse, UR13, RZ ;  /* 0x0000000d0f077c10 */ /* 0x042fe2000fffe0ff */
        /* <DEDUP_REMOVED lines=14> */
.L_x_1292:
        /* <DEDUP_REMOVED lines=12> */
.L_x_1294:
[----:B------:R-:W-:-:S09]  /*1140*/  UISETP.NE.OR UP0, UPT, UR10, URZ, UP0 ;  /* 0x000000ff0a00728c */ /* 0x000fd20008705670 */
[----:B------:R-:W-:Y:S05]  /*1150*/  BRA.U !UP0, `(.L_x_1290) ;  /* 0x00000001081c7547 */ /* 0x000fea000b800000 */
.L_x_1291:
[----:B012---:R-:W0:Y:S02]  /*1160*/  LDC.64 R4, c[0x0][0x3a0] ;  /* 0x0000e800ff047b82 */ /* 0x007e240000000a00 */
.L_x_1295:
[C---:B0-----:R-:W-:Y:S01]  /*1170*/  IMAD.WIDE R6, R15.reuse, 0x2, R4 ;  /* 0x000000020f067825 */ /* 0x041fe200078e0204 */
[----:B------:R-:W-:Y:S01]  /*1180*/  UIADD3 UR10, UPT, UPT, UR10, 0x1, URZ ;  /* 0x000000010a0a7890 */ /* 0x000fe2000fffe0ff */
[----:B------:R-:W-:-:S03]  /*1190*/  IADD3 R15, PT, PT, R15, UR13, RZ ;  /* 0x0000000d0f0f7c10 */ /* 0x000fc6000fffe0ff */
[----:B------:R3:W-:Y:S01]  /*11a0*/  STG.E.64 desc[UR14][R6.64], RZ ;  /* 0x000000ff06007986 */ /* 0x0007e2000c101b0e */
[----:B------:R-:W-:-:S09]  /*11b0*/  UISETP.NE.AND UP0, UPT, UR10, URZ, UPT ;  /* 0x000000ff0a00728c */ /* 0x000fd2000bf05270 */
[----:B---3--:R-:W-:Y:S05]  /*11c0*/  BRA.U UP0, `(.L_x_1295) ;  /* 0xfffffffd00e87547 */ /* 0x008fea000b83ffff */
.L_x_1290:
        /* <DEDUP_REMOVED lines=31> */
.L_x_1297:
        /* <DEDUP_REMOVED lines=43> */
.L_x_1296:
        /* <DEDUP_REMOVED lines=15> */
.L_x_1298:
        /* <DEDUP_REMOVED lines=8> */
.L_x_1299:
        /* <DEDUP_REMOVED lines=8> */
.L_x_1300:
        /* <DEDUP_REMOVED lines=8> */
.L_x_1301:
        /* <DEDUP_REMOVED lines=8> */
.L_x_1302:
        /* <DEDUP_REMOVED lines=28> */
[----:B------:R-:W-:-:S05]  /*1b20*/  IMAD.WIDE R2, R3, 0x4, R92 ;  /* 0x0000000403027825 */ /* 0x000fca00078e025c */
[----:B------:R-:W3:Y:S01]  /*1b30*/  LDG.E.128.CONSTANT R8, desc[UR14][R2.64] ;  /* 0x0000000e02087981 */ /* 0x000ee2000c1e9d00 */
[----:B------:R-:W-:-:S05]  /*1b40*/  IMAD.WIDE R14, R15, 0x4, R2 ;  /* 0x000000040f0e7825 */ /* 0x000fca00078e0202 */
[----:B------:R3:W4:Y:S01]  /*1b50*/  LDG.E.128.CONSTANT R4, desc[UR14][R14.64] ;  /* 0x0000000e0e047981 */ /* 0x000722000c1e9d00 */
[----:B0-----:R-:W-:Y:S01]  /*1b60*/  MOV R93, UR13 ;  /* 0x0000000d005d7c02 */ /* 0x001fe20008000f00 */
[----:B------:R-:W-:Y:S01]  /*1b70*/  HFMA2 R12, -RZ, RZ, 0, 0.125 ;  /* 0x00003000ff0c7431 */ /* 0x000fe200000001ff */
[----:B------:R-:W-:Y:S01]  /*1b80*/  MOV R16, 0x2400 ;  /* 0x0000240000107802 */ /* 0x000fe20000000f00 */
[----:B------:R-:W-:Y:S01]  /*1b90*/  UISETP.NE.AND UP0, UPT, UR17, URZ, UPT ;  /* 0x000000ff1100728c */ /* 0x000fe2000bf05270 */
[----:B------:R-:W-:Y:S01]  /*1ba0*/  PRMT R87, RZ, 0x7610, R87 ;  /* 0x00007610ff577816 */ /* 0x000fe20000000057 */
[----:B------:R-:W-:Y:S01]  /*1bb0*/  IMAD.WIDE R92, R93, 0x4, R14 ;  /* 0x000000045d5c7825 */ /* 0x000fe200078e020e */
[----:B------:R-:W-:Y:S01]  /*1bc0*/  PRMT R85, RZ, 0x5410, RZ ;  /* 0x00005410ff557816 */ /* 0x000fe200000000ff */
[----:B------:R-:W-:Y:S01]  /*1bd0*/  ULEA UR7, UR8, 0x20, 0x5 ;  /* 0x0000002008077891 */ /* 0x000fe2000f8e28ff */
[----:B------:R-:W-:Y:S01]  /*1be0*/  PRMT R84, RZ, 0x5410, RZ ;  /* 0x00005410ff547816 */ /* 0x000fe200000000ff */
[----:B------:R-:W-:Y:S01]  /*1bf0*/  UIADD3 UR4, UPT, UPT, UR9, 0x40, URZ ;  /* 0x0000004009047890 */ /* 0x000fe2000fffe0ff */
[----:B------:R-:W-:-:S02]  /*1c00*/  PRMT R83, RZ, 0x5410, RZ ;  /* 0x00005410ff537816 */ /* 0x000fc400000000ff */
[----:B------:R-:W-:Y:S02]  /*1c10*/  PRMT R82, RZ, 0x5410, RZ ;  /* 0x00005410ff527816 */ /* 0x000fe400000000ff */
[----:B------:R-:W-:Y:S02]  /*1c20*/  PRMT R81, RZ, 0x5410, RZ ;  /* 0x00005410ff517816 */ /* 0x000fe400000000ff */
[C---:B--2---:R-:W-:Y:S02]  /*1c30*/  LOP3.LUT R33, R20.reuse, 0x70007, RZ, 0xc0, !PT ;  /* 0x0007000714217812 */ /* 0x044fe400078ec0ff */
[----:B------:R-:W-:Y:S02]  /*1c40*/  LOP3.LUT R13, R20, 0x380038, RZ, 0xc0, !PT ;  /* 0x00380038140d7812 */ /* 0x000fe400078ec0ff */
[--C-:B------:R-:W-:Y:S02]  /*1c50*/  SHF.R.U32.HI R34, RZ, 0x6, R20.reuse ;  /* 0x00000006ff227819 */ /* 0x100fe40000011614 */
[----:B------:R-:W-:-:S02]  /*1c60*/  SHF.R.U32.HI R20, RZ, 0xf, R20 ;  /* 0x0000000fff147819 */ /* 0x000fc40000011614 */
[C---:B------:R-:W-:Y:S02]  /*1c70*/  LOP3.LUT R43, R22.reuse, 0x70007, RZ, 0xc0, !PT ;  /* 0x00070007162b7812 */ /* 0x040fe400078ec0ff */
[----:B------:R-:W-:Y:S02]  /*1c80*/  LOP3.LUT R44, R22, 0x380038, RZ, 0xc0, !PT ;  /* 0x00380038162c7812 */ /* 0x000fe400078ec0ff */
[--C-:B------:R-:W-:Y:S02]  /*1c90*/  SHF.R.U32.HI R41, RZ, 0x6, R22.reuse ;  /* 0x00000006ff297819 */ /* 0x100fe40000011616 */
[----:B------:R-:W-:Y:S02]  /*1ca0*/  SHF.R.U32.HI R22, RZ, 0xf, R22 ;  /* 0x0000000fff167819 */ /* 0x000fe40000011616 */
[----:B---3--:R-:W-:Y:S02]  /*1cb0*/  SHF.R.U32.HI R15, RZ, 0xe, R8 ;  /* 0x0000000eff0f7819 */ /* 0x008fe40000011608 */
[----:B------:R-:W-:-:S02]  /*1cc0*/  LOP3.LUT R36, R9, 0x70007, RZ, 0xc0, !PT ;  /* 0x0007000709247812 */ /* 0x000fc400078ec0ff */
[----:B------:R-:W-:Y:S02]  /*1cd0*/  LOP3.LUT R2, R9, 0x380038, RZ, 0xc0, !PT ;  /* 0x0038003809027812 */ /* 0x000fe400078ec0ff */
[--C-:B------:R-:W-:Y:S02]  /*1ce0*/  SHF.R.U32.HI R30, RZ, 0x6, R9.reuse ;  /* 0x00000006ff1e7819 */ /* 0x100fe40000011609 */
[----:B------:R-:W-:Y:S02]  /*1cf0*/  SHF.R.U32.HI R14, RZ, 0xe, R9 ;  /* 0x0000000eff0e7819 */ /* 0x000fe40000011609 */
[----:B------:R-:W-:Y:S02]  /*1d00*/  LOP3.LUT R20, R20, 0x10001, RZ, 0xc0, !PT ;  /* 0x0001000114147812 */ /* 0x000fe400078ec0ff */
[----:B------:R-:W-:Y:S02]  /*1d10*/  SHF.R.U32.HI R9, RZ, 0xe, R10 ;  /* 0x0000000eff097819 */ /* 0x000fe4000001160a */
[----:B------:R-:W-:-:S02]  /*1d20*/  LOP3.LUT R22, R22, 0x10001, RZ, 0xc0, !PT ;  /* 0x0001000116167812 */ /* 0x000fc400078ec0ff */
[C---:B------:R-:W-:Y:S02]  /*1d30*/  LOP3.LUT R40, R21.reuse, 0x70007, RZ, 0xc0, !PT ;  /* 0x0007000715287812 */ /* 0x040fe400078ec0ff */
[----:B------:R-:W-:Y:S02]  /*1d40*/  LOP3.LUT R42, R21, 0x380038, RZ, 0xc0, !PT ;  /* 0x00380038152a7812 */ /* 0x000fe400078ec0ff */
[--C-:B------:R-:W-:Y:S02]  /*1d50*/  SHF.R.U32.HI R39, RZ, 0x6, R21.reuse ;  /* 0x00000006ff277819 */ /* 0x100fe40000011615 */
        /* <DEDUP_REMOVED lines=9> */
[----:B------:R-:W-:Y:S02]  /*1df0*/  SHF.R.U32.HI R31, RZ, 0x6, R10 ;  /* 0x00000006ff1f7819 */ /* 0x000fe4000001160a */
[----:B------:R-:W-:Y:S02]  /*1e00*/  SHF.R.U32.HI R23, RZ, 0xf, R23 ;  /* 0x0000000fff177819 */ /* 0x000fe40000011617 */
[C---:B------:R-:W-:Y:S02]  /*1e10*/  LOP3.LUT R38, R11.reuse, 0x70007, RZ, 0xc0, !PT ;  /* 0x000700070b267812 */ /* 0x040fe400078ec0ff */
[----:B------:R-:W-:Y:S02]  /*1e20*/  LOP3.LUT R8, R11, 0x380038, RZ, 0xc0, !PT ;  /* 0x003800380b087812 */ /* 0x000fe400078ec0ff */
[--C-:B------:R-:W-:Y:S02]  /*1e30*/  SHF.R.U32.HI R32, RZ, 0x6, R11.reuse ;  /* 0x00000006ff207819 */ /* 0x100fe4000001160b */
[----:B------:R-:W-:-:S02]  /*1e40*/  SHF.R.U32.HI R10, RZ, 0xe, R11 ;  /* 0x0000000eff0a7819 */ /* 0x000fc4000001160b */
[----:B------:R-:W-:Y:S02]  /*1e50*/  LOP3.LUT R15, R20, 0x20002, R15, 0xf8, !PT ;  /* 0x00020002140f7812 */ /* 0x000fe400078ef80f */
[----:B------:R-:W-:Y:S02]  /*1e60*/  LOP3.LUT R11, R22, 0x20002, R9, 0xf8, !PT ;  /* 0x00020002160b7812 */ /* 0x000fe400078ef809 */
[----:B----4-:R-:W-:Y:S02]  /*1e70*/  SHF.R.U32.HI R20, RZ, 0xd, R6 ;  /* 0x0000000dff147819 */ /* 0x010fe40000011606 */
[----:B------:R-:W-:Y:S02]  /*1e80*/  LOP3.LUT R21, R21, 0x10001, RZ, 0xc0, !PT ;  /* 0x0001000115157812 */ /* 0x000fe400078ec0ff */
[----:B------:R-:W-:Y:S02]  /*1e90*/  LOP3.LUT R23, R23, 0x10001, RZ, 0xc0, !PT ;  /* 0x0001000117177812 */ /* 0x000fe400078ec0ff */
[----:B------:R-:W-:-:S02]  /*1ea0*/  LOP3.LUT R20, R11, 0x40004, R20, 0xf8, !PT ;  /* 0x000400040b147812 */ /* 0x000fc400078ef814 */
[----:B-----5:R-:W-:Y:S02]  /*1eb0*/  SHF.R.U32.HI R18, RZ, 0xd, R4 ;  /* 0x0000000dff127819 */ /* 0x020fe40000011604 */
[----:B------:R-:W-:Y:S02]  /*1ec0*/  LOP3.LUT R13, R13, 0x64006400, RZ, 0xfc, !PT ;  /* 0x640064000d0d7812 */ /* 0x000fe400078efcff */
[----:B------:R-:W-:Y:S02]  /*1ed0*/  LOP3.LUT R11, R41, 0x380038, RZ, 0xc0, !PT ;  /* 0x00380038290b7812 */ /* 0x000fe400078ec0ff */
[----:B------:R-:W-:Y:S01]  /*1ee0*/  LOP3.LUT R14, R21, 0x20002, R14, 0xf8, !PT ;  /* 0x00020002150e7812 */ /* 0x000fe200078ef80e */
[----:B------:R-:W-:Y:S01]  /*1ef0*/  HFMA2 R79, R13, R12.H0_H0, -132, -132 ;  /* 0xd820d8200d4f7431 */ /* 0x000fe2000004000c */
[C---:B------:R-:W-:Y:S02]  /*1f00*/  LOP3.LUT R27, R4.reuse, 0x70007, RZ, 0xc0, !PT ;  /* 0x00070007041b7812 */ /* 0x040fe400078ec0ff */
[----:B------:R-:W-:-:S02]  /*1f10*/  LOP3.LUT R9, R4, 0x380038, RZ, 0xc0, !PT ;  /* 0x0038003804097812 */ /* 0x000fc400078ec0ff */
[----:B------:R-:W-:Y:S02]  /*1f20*/  SHF.R.U32.HI R17, RZ, 0x6, R4 ;  /* 0x00000006ff117819 */ /* 0x000fe40000011604 */
[----:B------:R-:W-:Y:S02]  /*1f30*/  LOP3.LUT R10, R23, 0x20002, R10, 0xf8, !PT ;  /* 0x00020002170a7812 */ /* 0x000fe400078ef80a */
[C---:B------:R-:W-:Y:S02]  /*1f40*/  LOP3.LUT R28, R5.reuse, 0x70007, RZ, 0xc0, !PT ;  /* 0x00070007051c7812 */ /* 0x040fe400078ec0ff */
[----:B------:R-:W-:Y:S02]  /*1f50*/  LOP3.LUT R4, R5, 0x380038, RZ, 0xc0, !PT ;  /* 0x0038003805047812 */ /* 0x000fe400078ec0ff */
[--C-:B------:R-:W-:Y:S02]  /*1f60*/  SHF.R.U32.HI R22, RZ, 0x6, R5.reuse ;  /* 0x00000006ff167819 */ /* 0x100fe40000011605 */
[----:B------:R-:W-:-:S02]  /*1f70*/  SHF.R.U32.HI R19, RZ, 0xd, R5 ;  /* 0x0000000dff137819 */ /* 0x000fc40000011605 */
[----:B------:R-:W-:Y:S02]  /*1f80*/  SHF.R.U32.HI R21, RZ, 0xd, R7 ;  /* 0x0000000dff157819 */ /* 0x000fe40000011607 */
[C---:B------:R-:W-:Y:S02]  /*1f90*/  LOP3.LUT R25, R6.reuse, 0x70007, RZ, 0xc0, !PT ;  /* 0x0007000706197812 */ /* 0x040fe400078ec0ff */
[----:B------:R-:W-:Y:S02]  /*1fa0*/  LOP3.LUT R5, R6, 0x380038, RZ, 0xc0, !PT ;  /* 0x0038003806057812 */ /* 0x000fe400078ec0ff */
[----:B------:R-:W-:Y:S02]  /*1fb0*/  SHF.R.U32.HI R23, RZ, 0x6, R6 ;  /* 0x00000006ff177819 */ /* 0x000fe40000011606 */
[C---:B------:R-:W-:Y:S02]  /*1fc0*/  LOP3.LUT R26, R7.reuse, 0x70007, RZ, 0xc0, !PT ;  /* 0x00070007071a7812 */ /* 0x040fe400078ec0ff */
[----:B------:R-:W-:-:S02]  /*1fd0*/  LOP3.LUT R6, R7, 0x380038, RZ, 0xc0, !PT ;  /* 0x0038003807067812 */ /* 0x000fc400078ec0ff */
[----:B------:R-:W-:Y:S02]  /*1fe0*/  SHF.R.U32.HI R24, RZ, 0x6, R7 ;  /* 0x00000006ff187819 */ /* 0x000fe40000011607 */
[----:B------:R-:W-:Y:S02]  /*1ff0*/  LOP3.LUT R18, R15, 0x40004, R18, 0xf8, !PT ;  /* 0x000400040f127812 */ /* 0x000fe400078ef812 */
[----:B------:R-:W-:Y:S02]  /*2000*/  LOP3.LUT R59, R11, 0x64006400, RZ, 0xfc, !PT ;  /* 0x640064000b3b7812 */ /* 0x000fe400078efcff */
[----:B------:R-:W-:Y:S02]  /*2010*/  LOP3.LUT R15, R46, 0x64006400, RZ, 0xfc, !PT ;  /* 0x640064002e0f7812 */ /* 0x000fe400078efcff */
        /* <DEDUP_REMOVED lines=15> */
[----:B------:R-:W-:Y:S01]  /*2110*/  LOP3.LUT R19, R14, 0x40004, R19, 0xf8, !PT ;  /* 0x000400040e137812 */ /* 0x000fe200078ef813 */
        /* <DEDUP_REMOVED lines=224> */
.L_x_1304:
[----:B------:R-:W-:Y:S01]  /*2f20*/  PRMT R20, RZ, 0x5410, RZ ;  /* 0x00005410ff147816 */ /* 0x000fe200000000ff */
[----:B------:R-:W-:Y:S06]  /*2f30*/  BRA.U !UP1, `(.L_x_1303) ;  /* 0x0000000d09fc7547 */ /* 0x000fec000b800000 */
        /* <DEDUP_REMOVED lines=86> */
.L_x_1305:
        /* <DEDUP_REMOVED lines=89> */
.L_x_1306:
        /* <DEDUP_REMOVED lines=80> */
.L_x_1303:
[----:B------:R-:W0:Y:S02]  /*3f30*/  LDCU UR8, c[0x0][0x3dc] ;  /* 0x00007b80ff0877ac */ /* 0x000e240008000800 */
[----:B0-----:R-:W-:-:S04]  /*3f40*/  UISETP.LT.AND UP0, UPT, UR6, UR8, UPT ;  /* 0x000000080600728c */ /* 0x001fc8000bf01270 */
[----:B------:R-:W-:-:S04]  /*3f50*/  USEL UR9, UR6, UR8, UP0 ;  /* 0x0000000806097287 */ /* 0x000fc80008000000 */
[----:B------:R-:W-:-:S09]  /*3f60*/  UISETP.GT.AND UP0, UPT, UR9, UR7, UPT ;  /* 0x000000070900728c */ /* 0x000fd2000bf04270 */
[----:B------:R-:W-:Y:S05]  /*3f70*/  BRA.U !UP0, `(.L_x_1307) ;  /* 0x0000001108dc7547 */ /* 0x000fea000b800000 */
[----:B------:R-:W-:Y:S01]  /*3f80*/  PRMT R0, R90, 0x9910, RZ ;  /* 0x000099105a007816 */ /* 0x000fe200000000ff */
[----:B------:R-:W-:Y:S01]  /*3f90*/  UISETP.LT.U32.AND UP1, UPT, UR6, UR8, UPT ;  /* 0x000000080600728c */ /* 0x000fe2000bf21070 */
[----:B------:R-:W0:Y:S02]  /*3fa0*/  LDCU UR5, c[0x0][0x3a8] ;  /* 0x00007500ff0577ac */ /* 0x000e240008000800 */
[----:B------:R-:W-:Y:S01]  /*3fb0*/  R2UR UR9, R0 ;  /* 0x00000000000972ca */ /* 0x000fe200000e0000 */
[----:B------:R-:W1:Y:S01]  /*3fc0*/  LDCU UR13, c[0x0][0x3ac] ;  /* 0x00007580ff0d77ac */ /* 0x000e620008000800 */
[----:B------:R-:W-:Y:S02]  /*3fd0*/  UIADD3 UR4, UPT, UPT, UR4, 0x80, URZ ;  /* 0x0000008004047890 */ /* 0x000fe4000fffe0ff */
[----:B------:R-:W-:-:S09]  /*3fe0*/  USEL UR6, UR6, UR8, UP1 ;  /* 0x0000000806067287 */ /* 0x000fd20008800000 */
[----:B------:R-:W-:-:S04]  /*3ff0*/  UISETP.NE.AND UP0, UPT, UR9, URZ, UPT ;  /* 0x000000ff0900728c */ /* 0x000fc8000bf05270 */
[----:B0-----:R-:W-:-:S11]  /*4000*/  UISETP.EQ.OR UP0, UPT, UR19, 0x3, !UP0 ;  /* 0x000000031300788c */ /* 0x001fd6000c702670 */
.L_x_1312:
[----:B------:R-:W2:Y:S01]  /*4010*/  LDG.E.128.CONSTANT R4, desc[UR14][R92.64] ;  /* 0x0000000e5c047981 */ /* 0x000ea2000c1e9d00 */
[----:B------:R-:W-:Y:S01]  /*4020*/  MOV R8, 0x3400 ;  /* 0x0000340000087802 */ /* 0x000fe20000000f00 */
[----:B------:R-:W-:Y:S01]  /*4030*/  HFMA2 R25, -RZ, RZ, 0, 0.0625 ;  /* 0x00002c00ff197431 */ /* 0x000fe200000001ff */
[----:B------:R-:W-:Y:S01]  /*4040*/  MOV R0, 0x2400 ;  /* 0x0000240000007802 */ /* 0x000fe20000000f00 */
[----:B------:R-:W-:Y:S02]  /*4050*/  UISETP.NE.AND UP2, UPT, UR17, URZ, UPT ;  /* 0x000000ff1100728c */ /* 0x000fe4000bf45270 */
[----:B------:R-:W-:Y:S01]  /*4060*/  UIMAD UR8, UR18, -0x4, UR5 ;  /* 0xfffffffc120878a4 */ /* 0x000fe2000f8e0205 */
[----:B------:R-:W-:-:S03]  /*4070*/  PRMT R8, R0, 0x5410, R8 ;  /* 0x0000541000087816 */ /* 0x000fc60000000008 */
[----:B------:R-:W-:Y:S01]  /*4080*/  UISETP.NE.AND UP1, UPT, UR8, 0x1, UPT ;  /* 0x000000010800788c */ /* 0x000fe2000bf25270 */
[C---:B--2---:R-:W-:Y:S02]  /*4090*/  LOP3.LUT R34, R6.reuse, 0x30003, RZ, 0xc0, !PT ;  /* 0x0003000306227812 */ /* 0x044fe400078ec0ff */
[C---:B------:R-:W-:Y:S02]  /*40a0*/  LOP3.LUT R12, R6.reuse, 0xc000c, RZ, 0xc0, !PT ;  /* 0x000c000c060c7812 */ /* 0x040fe400078ec0ff */
[C---:B------:R-:W-:Y:S02]  /*40b0*/  LOP3.LUT R21, R6.reuse, 0x300030, RZ, 0xc0, !PT ;  /* 0x0030003006157812 */ /* 0x040fe400078ec0ff */
[----:B------:R-:W-:Y:S02]  /*40c0*/  LOP3.LUT R31, R6, 0xc000c0, RZ, 0xc0, !PT ;  /* 0x00c000c0061f7812 */ /* 0x000fe400078ec0ff */
[----:B------:R-:W-:Y:S02]  /*40d0*/  SHF.R.U32.HI R6, RZ, 0x8, R6 ;  /* 0x00000008ff067819 */ /* 0x000fe40000011606 */
[----:B------:R-:W-:-:S02]  /*40e0*/  LOP3.LUT R10, R7, 0x30003, RZ, 0xc0, !PT ;  /* 0x00030003070a7812 */ /* 0x000fc400078ec0ff */
[C---:B------:R-:W-:Y:S02]  /*40f0*/  LOP3.LUT R13, R7.reuse, 0xc000c, RZ, 0xc0, !PT ;  /* 0x000c000c070d7812 */ /* 0x040fe400078ec0ff */
[C---:B------:R-:W-:Y:S02]  /*4100*/  LOP3.LUT R22, R7.reuse, 0x300030, RZ, 0xc0, !PT ;  /* 0x0030003007167812 */ /* 0x040fe400078ec0ff */
[----:B------:R-:W-:Y:S02]  /*4110*/  LOP3.LUT R33, R7, 0xc000c0, RZ, 0xc0, !PT ;  /* 0x00c000c007217812 */ /* 0x000fe400078ec0ff */
[C---:B------:R-:W-:Y:S02]  /*4120*/  LOP3.LUT R11, R4.reuse, 0x30003, RZ, 0xc0, !PT ;  /* 0x00030003040b7812 */ /* 0x040fe400078ec0ff */
[C---:B------:R-:W-:Y:S02]  /*4130*/  LOP3.LUT R0, R4.reuse, 0xc000c, RZ, 0xc0, !PT ;  /* 0x000c000c04007812 */ /* 0x040fe400078ec0ff */
[----:B------:R-:W-:-:S02]  /*4140*/  LOP3.LUT R17, R4, 0x300030, RZ, 0xc0, !PT ;  /* 0x0030003004117812 */ /* 0x000fc400078ec0ff */
[----:B------:R-:W-:Y:S02]  /*4150*/  LOP3.LUT R26, R4, 0xc000c0, RZ, 0xc0, !PT ;  /* 0x00c000c0041a7812 */ /* 0x000fe400078ec0ff */
[C---:B------:R-:W-:Y:S02]  /*4160*/  LOP3.LUT R2, R5.reuse, 0xc000c, RZ, 0xc0, !PT ;  /* 0x000c000c05027812 */ /* 0x040fe400078ec0ff */
[----:B------:R-:W-:Y:S02]  /*4170*/  SHF.R.U32.HI R7, RZ, 0x8, R7 ;  /* 0x00000008ff077819 */ /* 0x000fe40000011607 */
[----:B------:R-:W-:Y:S02]  /*4180*/  SHF.R.U32.HI R4, RZ, 0x8, R4 ;  /* 0x00000008ff047819 */ /* 0x000fe40000011604 */
[C---:B------:R-:W-:Y:S02]  /*4190*/  LOP3.LUT R9, R5.reuse, 0x30003, RZ, 0xc0, !PT ;  /* 0x0003000305097812 */ /* 0x040fe400078ec0ff */
        /* <DEDUP_REMOVED lines=8> */
[----:B-----5:R-:W-:Y:S02]  /*4220*/  LOP3.LUT R18, R13, 0x64006400, RZ, 0xfc, !PT ;  /* 0x640064000d127812 */ /* 0x020fe400078efcff */
[----:B------:R-:W-:Y:S02]  /*4230*/  LOP3.LUT R12, R5, 0xc000c, RZ, 0xc0, !PT ;  /* 0x000c000c050c7812 */ /* 0x000fe400078ec0ff */
        /* <DEDUP_REMOVED lines=74> */
[----:B------:R-:W0:Y:S01]  /*46e0*/  LDS.128 R4, [UR4+-0x80] ;  /* 0xffff8004ff047984 */ /* 0x000e220008000c00 */
[----:B------:R-:W-:Y:S02]  /*46f0*/  PRMT R51, R51, 0x5410, R50 ;  /* 0x0000541033337816 */ /* 0x000fe40000000032 */
[----:B------:R-:W-:Y:S01]  /*4700*/  PRMT R49, R49, 0x5410, R48 ;  /* 0x0000541031317816 */ /* 0x000fe20000000030 */
[----:B------:R-:W2:Y:S01]  /*4710*/  LDS.128 R8, [UR4+-0x70] ;  /* 0xffff9004ff087984 */ /* 0x000ea20008000c00 */
        /* <DEDUP_REMOVED lines=40> */
.L_x_1308:
[----:B------:R-:W-:Y:S05]  /*49a0*/  BRA.U !UP1, `(.L_x_1309) ;  /* 0x0000000909387547 */ /* 0x000fea000b800000 */
[----:B------:R-:W-:Y:S01]  /*49b0*/  PRMT R4, R89, 0x9910, RZ ;  /* 0x0000991059047816 */ /* 0x000fe200000000ff */
[----:B------:R-:W-:-:S03]  /*49c0*/  UISETP.NE.AND UP1, UPT, UR8, 0x2, UPT ;  /* 0x000000020800788c */ /* 0x000fc6000bf25270 */
[----:B------:R-:W-:-:S13]  /*49d0*/  ISETP.NE.AND P0, PT, R4, RZ, PT ;  /* 0x000000ff0400720c */ /* 0x000fda0003f05270 */
[----:B------:R-:W-:Y:S05]  /*49e0*/  @!P0 BRA `(.L_x_1310) ;  /* 0x0000000000b08947 */ /* 0x000fea0003800000 */
        /* <DEDUP_REMOVED lines=44> */
.L_x_1310:
[----:B------:R-:W-:Y:S05]  /*4cb0*/  BRA.U !UP1, `(.L_x_1309) ;  /* 0x0000000509747547 */ /* 0x000fea000b800000 */
[----:B------:R-:W-:-:S04]  /*4cc0*/  PRMT R4, R88, 0x9910, RZ ;  /* 0x0000991058047816 */ /* 0x000fc800000000ff */
[----:B------:R-:W-:-:S13]  /*4cd0*/  ISETP.NE.AND P0, PT, R4, RZ, PT ;  /* 0x000000ff0400720c */ /* 0x000fda0003f05270 */
[----:B------:R-:W-:Y:S05]  /*4ce0*/  @!P0 BRA `(.L_x_1311) ;  /* 0x0000000000b08947 */ /* 0x000fea0003800000 */
[----:B------:R-:W0:Y:S01]  /*4cf0*/  LDS.128 R4, [UR4] ;  /* 0x00000004ff047984 */ /* 0x000e220008000c00 */
[----:B------:R-:W-:Y:S02]  /*4d00*/  PRMT R51, R51, 0x5410, R50 ;  /* 0x0000541033337816 */ /* 0x000fe40000000032 */
[----:B------:R-:W-:Y:S01]  /*4d10*/  PRMT R49, R49, 0x5410, R48 ;  /* 0x0000541031317816 */ /* 0x000fe20000000030 */
[----:B------:R-:W2:Y:S01]  /*4d20*/  LDS.128 R8, [UR4+0x10] ;  /* 0x00001004ff087984 */ /* 0x000ea20008000c00 */
        /* <DEDUP_REMOVED lines=40> */
.L_x_1311:
[----:B------:R-:W-:Y:S05]  /*4fb0*/  BRA.U UP0, `(.L_x_1309) ;  /* 0x0000000100b47547 */ /* 0x000fea000b800000 */
[----:B------:R-:W0:Y:S01]  /*4fc0*/  LDS.128 R4, [UR4+0x40] ;  /* 0x00004004ff047984 */ /* 0x000e220008000c00 */
[----:B------:R-:W-:Y:S02]  /*4fd0*/  MOV R43, R0 ;  /* 0x00000000002b7202 */ /* 0x000fe40000000f00 */
[----:B------:R-:W-:Y:S01]  /*4fe0*/  PRMT R51, R51, 0x5410, R50 ;  /* 0x0000541033337816 */ /* 0x000fe20000000032 */
[----:B------:R-:W2:Y:S01]  /*4ff0*/  LDS.128 R8, [UR4+0x50] ;  /* 0x00005004ff087984 */ /* 0x000ea20008000c00 */
        /* <DEDUP_REMOVED lines=17> */
[-C--:B--2---:R-:W-:Y:S02]  /*5110*/  HFMA2 R4, R38, R8.reuse, R4 ;  /* 0x0000000826047231 */ /* 0x084fe40000000004 */
        /* <DEDUP_REMOVED lines=23> */
.L_x_1309:
[----:B------:R-:W-:Y:S01]  /*5290*/  UIADD3 UR7, UPT, UPT, UR7, 0x10, URZ ;  /* 0x0000001007077890 */ /* 0x000fe2000fffe0ff */
[----:B-1----:R-:W-:Y:S01]  /*52a0*/  MOV R3, UR13 ;  /* 0x0000000d00037c02 */ /* 0x002fe20008000f00 */
[----:B------:R-:W-:Y:S02]  /*52b0*/  UIADD3 UR4, UPT, UPT, UR4, 0x20, URZ ;  /* 0x0000002004047890 */ /* 0x000fe4000fffe0ff */
[----:B------:R-:W-:Y:S02]  /*52c0*/  UISETP.GE.AND UP1, UPT, UR7, UR6, UPT ;  /* 0x000000060700728c */ /* 0x000fe4000bf26270 */
[----:B------:R-:W-:-:S07]  /*52d0*/  IMAD.WIDE R92, R3, 0x4, R92 ;  /* 0x00000004035c7825 */ /* 0x000fce00078e025c */
[----:B------:R-:W-:Y:S05]  /*52e0*/  BRA.U !UP1, `(.L_x_1312) ;  /* 0xffffffed09487547 */ /* 0x000fea000b83ffff */
.L_x_1307:
[----:B------:R-:W0:Y:S01]  /*52f0*/  S2R R0, SR_CTAID.X ;  /* 0x0000000000007919 */ /* 0x000e220000002500 */
[----:B------:R-:W1:Y:S01]  /*5300*/  S2UR UR4, SR_CTAID.Y ;  /* 0x00000000000479c3 */ /* 0x000e620000002600 */
[----:B------:R-:W-:Y:S01]  /*5310*/  HMUL2 R87, R87, UR17.H0_H0 ;  /* 0x2000001157577c32 */ /* 0x000fe20008000000 */
[----:B------:R-:W0:Y:S06]  /*5320*/  S2R R3, SR_TID.X ;  /* 0x0000000000037919 */ /* 0x000e2c0000002100 */
[----:B------:R-:W2:Y:S01]  /*5330*/  LDC.64 R4, c[0x0][0x3a0] ;  /* 0x0000e800ff047b82 */ /* 0x000ea20000000a00 */
[----:B-1----:R-:W-:Y:S01]  /*5340*/  USHF.L.U32 UR4, UR4, 0x2, URZ ;  /* 0x0000000204047899 */ /* 0x002fe200080006ff */
[----:B0-----:R-:W-:-:S05]  /*5350*/  LEA R0, R0, R3, 0x5 ;  /* 0x0000000300007211 */ /* 0x001fca00078e28ff */
[----:B------:R-:W-:Y:S02]  /*5360*/  MOV R3, UR4 ;  /* 0x0000000400037c02 */ /* 0x000fe40008000f00 */
[----:B------:R-:W-:-:S05]  /*5370*/  SHF.L.U32 R0, R0, 0x2, RZ ;  /* 0x0000000200007819 */ /* 0x000fca00000006ff */
[----:B------:R-:W-:-:S04]  /*5380*/  IMAD R3, R3, UR13, R0 ;  /* 0x0000000d03037c24 */ /* 0x000fc8000f8e0200 */
[----:B--2---:R-:W-:-:S05]  /*5390*/  IMAD.WIDE R4, R3, 0x2, R4 ;  /* 0x0000000203047825 */ /* 0x004fca00078e0204 */
        /* <DEDUP_REMOVED lines=10> */
.L_x_1316:
[----:B------:R-:W0:Y:S02]  /*5440*/  LDS R2, [R0] ;  /* 0x0000000000027984 */ /* 0x000e240000000800 */
[----:B0-----:R-:W-:-:S05]  /*5450*/  HADD2 R3, R2, R87 ;  /* 0x0000005702037230 */ /* 0x001fca0000000000 */
[----:B------:R-:W0:Y:S02]  /*5460*/  ATOMS.CAST.SPIN P0, [R0], R2, R3 ;  /* 0x000000020000758d */ /* 0x000e240001800003 */
[----:B0-----:R-:W-:Y:S05]  /*5470*/  @!P0 BRA `(.L_x_1316) ;  /* 0xfffffffc00f08947 */ /* 0x001fea000383ffff */
[----:B------:R-:W-:Y:S05]  /*5480*/  BRA `(.L_x_1314) ;  /* 0x00000000000c7947 */ /* 0x000fea0003800000 */
.L_x_1315:
[----:B------:R-:W2:Y:S02]  /*5490*/  LD.E R0, desc[UR14][R4.64] ;  /* 0x0000000e04007980 */ /* 0x000ea4000c101900 */
[----:B--2---:R-:W-:-:S05]  /*54a0*/  IADD3 R3, PT, PT, R87, R0, RZ ;  /* 0x0000000057037210 */ /* 0x004fca0007ffe0ff */
[----:B------:R0:W-:Y:S02]  /*54b0*/  ST.E desc[UR14][R4.64], R3 ;  /* 0x0000000304007985 */ /* 0x0001e4000c10190e */
.L_x_1314:
[----:B------:R-:W-:Y:S05]  /*54c0*/  BSYNC.RECONVERGENT B0 ;  /* 0x0000000000007941 */ /* 0x000fea0003800200 */
.L_x_1313:
[----:B------:R1:W-:Y:S01]  /*54d0*/  ATOM.E.ADD.F16x2.RN.STRONG.GPU P0, RZ, desc[UR14][R4.64+0x4], R7 ;  /* 0x8000040704ff79a2 */ /* 0x0003e2000c10e10e */
[----:B------:R-:W-:Y:S04]  /*54e0*/  BSSY.RECONVERGENT B0, `(.L_x_1317) ;  /* 0x000000e000007945 */ /* 0x000fe80003800200 */
[----:B-1----:R-:W-:Y:S05]  /*54f0*/  @P0 BRA `(.L_x_1318) ;  /* 0x0000000000300947 */ /* 0x002fea0003800000 */
[----:B------:R-:W1:Y:S02]  /*5500*/  QSPC.E.S P0, RZ, [R4+0x4] ;  /* 0x0000040004ff73aa */ /* 0x000e640000000500 */
[----:B-1----:R-:W-:Y:S05]  /*5510*/  @!P0 BRA `(.L_x_1319) ;  /* 0x00000000001c8947 */ /* 0x002fea0003800000 */
[----:B------:R-:W-:-:S04]  /*5520*/  MOV R2, R4 ;  /* 0x0000000400027202 */ /* 0x000fc80000000f00 */
[----:B------:R-:W-:-:S07]  /*5530*/  MOV R0, R2 ;  /* 0x0000000200007202 */ /* 0x000fce0000000f00 */
.L_x_1320:
[----:B------:R-:W0:Y:S02]  /*5540*/  LDS R2, [R0+0x4] ;  /* 0x0000040000027984 */ /* 0x000e240000000800 */
[----:B0-----:R-:W-:-:S05]  /*5550*/  HFMA2 R3, R2, 1, 1, R7 ;  /* 0x3c003c0002037831 */ /* 0x001fca0000000007 */
[----:B------:R-:W0:Y:S02]  /*5560*/  ATOMS.CAST.SPIN P0, [R0+0x4], R2, R3 ;  /* 0x000004020000758d */ /* 0x000e240001800003 */
[----:B0-----:R-:W-:Y:S05]  /*5570*/  @!P0 BRA `(.L_x_1320) ;  /* 0xfffffffc00f08947 */ /* 0x001fea000383ffff */
[----:B------:R-:W-:Y:S05]  /*5580*/  BRA `(.L_x_1318) ;  /* 0x00000000000c7947 */ /* 0x000fea0003800000 */
.L_x_1319:
[----:B------:R-:W0:Y:S02]  /*5590*/  LD.E R0, desc[UR14][R4.64+0x4] ;  /* 0x0000040e04007980 */ /* 0x000e24000c101900 */
[----:B0-----:R-:W-:-:S05]  /*55a0*/  IADD3 R3, PT, PT, R7, R0, RZ ;  /* 0x0000000007037210 */ /* 0x001fca0007ffe0ff */
[----:B------:R1:W-:Y:S02]  /*55b0*/  ST.E desc[UR14][R4.64+0x4], R3 ;  /* 0x0000040304007985 */ /* 0x0003e4000c10190e */
.L_x_1318:
[----:B------:R-:W-:Y:S05]  /*55c0*/  BSYNC.RECONVERGENT B0 ;  /* 0x0000000000007941 */ /* 0x000fea0003800200 */
.L_x_1317:
        /* <DEDUP_REMOVED lines=13> */
.L_x_1324:
[----:B------:R-:W0:Y:S02]  /*56a0*/  LDS R2, [R0] ;  /* 0x0000000000027984 */ /* 0x000e240000000800 */
[----:B0-----:R-:W-:-:S05]  /*56b0*/  HADD2 R3, R2, R85 ;  /* 0x0000005502037230 */ /* 0x001fca0000000000 */
[----:B------:R-:W0:Y:S02]  /*56c0*/  ATOMS.CAST.SPIN P0, [R0], R2, R3 ;  /* 0x000000020000758d */ /* 0x000e240001800003 */
[----:B0-----:R-:W-:Y:S05]  /*56d0*/  @!P0 BRA `(.L_x_1324) ;  /* 0xfffffffc00f08947 */ /* 0x001fea000383ffff */
[----:B------:R-:W-:Y:S05]  /*56e0*/  BRA `(.L_x_1322) ;  /* 0x00000000000c7947 */ /* 0x000fea0003800000 */
.L_x_1323:
[----:B------:R-:W2:Y:S02]  /*56f0*/  LD.E R0, desc[UR14][R4.64] ;  /* 0x0000000e04007980 */ /* 0x000ea4000c101900 */
[----:B--2---:R-:W-:-:S05]  /*5700*/  IADD3 R3, PT, PT, R85, R0, RZ ;  /* 0x0000000055037210 */ /* 0x004fca0007ffe0ff */
[----:B------:R0:W-:Y:S02]  /*5710*/  ST.E desc[UR14][R4.64], R3 ;  /* 0x0000000304007985 */ /* 0x0001e4000c10190e */
.L_x_1322:
[----:B------:R-:W-:Y:S05]  /*5720*/  BSYNC.RECONVERGENT B0 ;  /* 0x0000000000007941 */ /* 0x000fea0003800200 */
.L_x_1321:
[----:B------:R1:W-:Y:S01]  /*5730*/  ATOM.E.ADD.F16x2.RN.STRONG.GPU P0, RZ, desc[UR14][R4.64+0x4], R89 ;  /* 0x8000045904ff79a2 */ /* 0x0003e2000c10e10e */
[----:B------:R-:W-:Y:S04]  /*5740*/  BSSY.RECONVERGENT B0, `(.L_x_1325) ;  /* 0x000000e000007945 */ /* 0x000fe80003800200 */
[----:B-1----:R-:W-:Y:S05]  /*5750*/  @P0 BRA `(.L_x_1326) ;  /* 0x0000000000300947 */ /* 0x002fea0003800000 */
[----:B------:R-:W1:Y:S02]  /*5760*/  QSPC.E.S P0, RZ, [R4+0x4] ;  /* 0x0000040004ff73aa */ /* 0x000e640000000500 */
[----:B-1----:R-:W-:Y:S05]  /*5770*/  @!P0 BRA `(.L_x_1327) ;  /* 0x00000000001c8947 */ /* 0x002fea0003800000 */
[----:B------:R-:W-:-:S04]  /*5780*/  MOV R2, R4 ;  /* 0x0000000400027202 */ /* 0x000fc80000000f00 */
[----:B------:R-:W-:-:S07]  /*5790*/  MOV R0, R2 ;  /* 0x0000000200007202 */ /* 0x000fce0000000f00 */
.L_x_1328:
[----:B------:R-:W0:Y:S02]  /*57a0*/  LDS R2, [R0+0x4] ;  /* 0x0000040000027984 */ /* 0x000e240000000800 */
[----:B0-----:R-:W-:-:S05]  /*57b0*/  HFMA2 R3, R2, 1, 1, R89 ;  /* 0x3c003c0002037831 */ /* 0x001fca0000000059 */
[----:B------:R-:W0:Y:S02]  /*57c0*/  ATOMS.CAST.SPIN P0, [R0+0x4], R2, R3 ;  /* 0x000004020000758d */ /* 0x000e240001800003 */
[----:B0-----:R-:W-:Y:S05]  /*57d0*/  @!P0 BRA `(.L_x_1328) ;  /* 0xfffffffc00f08947 */ /* 0x001fea000383ffff */
[----:B------:R-:W-:Y:S05]  /*57e0*/  BRA `(.L_x_1326) ;  /* 0x00000000000c7947 */ /* 0x000fea0003800000 */
.L_x_1327:
[----:B------:R-:W0:Y:S02]  /*57f0*/  LD.E R0, desc[UR14][R4.64+0x4] ;  /* 0x0000040e04007980 */ /* 0x000e24000c101900 */
[----:B0-----:R-:W-:-:S05]  /*5800*/  IADD3 R3, PT, PT, R89, R0, RZ ;  /* 0x0000000059037210 */ /* 0x001fca0007ffe0ff */
[----:B------:R1:W-:Y:S02]  /*5810*/  ST.E desc[UR14][R4.64+0x4], R3 ;  /* 0x0000040304007985 */ /* 0x0003e4000c10190e */
.L_x_1326:
[----:B------:R-:W-:Y:S05]  /*5820*/  BSYNC.RECONVERGENT B0 ;  /* 0x0000000000007941 */ /* 0x000fea0003800200 */
.L_x_1325:
        /* <DEDUP_REMOVED lines=14> */
.L_x_1332:
[----:B------:R-:W0:Y:S02]  /*5910*/  LDS R2, [R0] ;  /* 0x0000000000027984 */ /* 0x000e240000000800 */
[----:B0-----:R-:W-:-:S05]  /*5920*/  HADD2 R3, R2, R83 ;  /* 0x0000005302037230 */ /* 0x001fca0000000000 */
[----:B------:R-:W0:Y:S02]  /*5930*/  ATOMS.CAST.SPIN P0, [R0], R2, R3 ;  /* 0x000000020000758d */ /* 0x000e240001800003 */
[----:B0-----:R-:W-:Y:S05]  /*5940*/  @!P0 BRA `(.L_x_1332) ;  /* 0xfffffffc00f08947 */ /* 0x001fea000383ffff */
[----:B------:R-:W-:Y:S05]  /*5950*/  BRA `(.L_x_1330) ;  /* 0x00000000000c7947 */ /* 0x000fea0003800000 */
.L_x_1331:
[----:B------:R-:W2:Y:S02]  /*5960*/  LD.E R0, desc[UR14][R4.64] ;  /* 0x0000000e04007980 */ /* 0x000ea4000c101900 */
[----:B--2---:R-:W-:-:S05]  /*5970*/  IADD3 R3, PT, PT, R83, R0, RZ ;  /* 0x0000000053037210 */ /* 0x004fca0007ffe0ff */
[----:B------:R0:W-:Y:S02]  /*5980*/  ST.E desc[UR14][R4.64], R3 ;  /* 0x0000000304007985 */ /* 0x0001e4000c10190e */
.L_x_1330:
[----:B------:R-:W-:Y:S05]  /*5990*/  BSYNC.RECONVERGENT B0 ;  /* 0x0000000000007941 */ /* 0x000fea0003800200 */
.L_x_1329:
[----:B------:R1:W-:Y:S01]  /*59a0*/  ATOM.E.ADD.F16x2.RN.STRONG.GPU P0, RZ, desc[UR14][R4.64+0x4], R7 ;  /* 0x8000040704ff79a2 */ /* 0x0003e2000c10e10e */
[----:B------:R-:W-:Y:S04]  /*59b0*/  BSSY.RECONVERGENT B0, `(.L_x_1333) ;  /* 0x000000e000007945 */ /* 0x000fe80003800200 */
[----:B-1----:R-:W-:Y:S05]  /*59c0*/  @P0 BRA `(.L_x_1334) ;  /* 0x0000000000300947 */ /* 0x002fea0003800000 */
[----:B------:R-:W1:Y:S02]  /*59d0*/  QSPC.E.S P0, RZ, [R4+0x4] ;  /* 0x0000040004ff73aa */ /* 0x000e640000000500 */
[----:B-1----:R-:W-:Y:S05]  /*59e0*/  @!P0 BRA `(.L_x_1335) ;  /* 0x00000000001c8947 */ /* 0x002fea0003800000 */
[----:B------:R-:W-:-:S04]  /*59f0*/  MOV R2, R4 ;  /* 0x0000000400027202 */ /* 0x000fc80000000f00 */
[----:B------:R-:W-:-:S07]  /*5a00*/  MOV R0, R2 ;  /* 0x0000000200007202 */ /* 0x000fce0000000f00 */
.L_x_1336:
[----:B------:R-:W0:Y:S02]  /*5a10*/  LDS R2, [R0+0x4] ;  /* 0x0000040000027984 */ /* 0x000e240000000800 */
[----:B0-----:R-:W-:-:S05]  /*5a20*/  HFMA2 R3, R2, 1, 1, R7 ;  /* 0x3c003c0002037831 */ /* 0x001fca0000000007 */
[----:B------:R-:W0:Y:S02]  /*5a30*/  ATOMS.CAST.SPIN P0, [R0+0x4], R2, R3 ;  /* 0x000004020000758d */ /* 0x000e240001800003 */
[----:B0-----:R-:W-:Y:S05]  /*5a40*/  @!P0 BRA `(.L_x_1336) ;  /* 0xfffffffc00f08947 */ /* 0x001fea000383ffff */
[----:B------:R-:W-:Y:S05]  /*5a50*/  BRA `(.L_x_1334) ;  /* 0x00000000000c7947 */ /* 0x000fea0003800000 */
.L_x_1335:
[----:B------:R-:W0:Y:S02]  /*5a60*/  LD.E R0, desc[UR14][R4.64+0x4] ;  /* 0x0000040e04007980 */ /* 0x000e24000c101900 */
[----:B0-----:R-:W-:-:S05]  /*5a70*/  IADD3 R3, PT, PT, R7, R0, RZ ;  /* 0x0000000007037210 */ /* 0x001fca0007ffe0ff */
[----:B------:R1:W-:Y:S02]  /*5a80*/  ST.E desc[UR14][R4.64+0x4], R3 ;  /* 0x0000040304007985 */ /* 0x0003e4000c10190e */
.L_x_1334:
[----:B------:R-:W-:Y:S05]  /*5a90*/  BSYNC.RECONVERGENT B0 ;  /* 0x0000000000007941 */ /* 0x000fea0003800200 */
.L_x_1333:
        /* <DEDUP_REMOVED lines=14> */
.L_x_1340:
[----:B------:R-:W0:Y:S02]  /*5b80*/  LDS R2, [R0] ;  /* 0x0000000000027984 */ /* 0x000e240000000800 */
[----:B0-----:R-:W-:-:S05]  /*5b90*/  HADD2 R3, R2, R81 ;  /* 0x0000005102037230 */ /* 0x001fca0000000000 */
[----:B------:R-:W0:Y:S02]  /*5ba0*/  ATOMS.CAST.SPIN P0, [R0], R2, R3 ;  /* 0x000000020000758d */ /* 0x000e240001800003 */
[----:B0-----:R-:W-:Y:S05]  /*5bb0*/  @!P0 BRA `(.L_x_1340) ;  /* 0xfffffffc00f08947 */ /* 0x001fea000383ffff */
[----:B------:R-:W-:Y:S05]  /*5bc0*/  BRA `(.L_x_1338) ;  /* 0x00000000000c7947 */ /* 0x000fea0003800000 */
.L_x_1339:
[----:B------:R-:W2:Y:S02]  /*5bd0*/  LD.E R0, desc[UR14][R4.64] ;  /* 0x0000000e04007980 */ /* 0x000ea4000c101900 */
[----:B--2---:R-:W-:-:S05]  /*5be0*/  IADD3 R3, PT, PT, R81, R0, RZ ;  /* 0x0000000051037210 */ /* 0x004fca0007ffe0ff */
[----:B------:R0:W-:Y:S02]  /*5bf0*/  ST.E desc[UR14][R4.64], R3 ;  /* 0x0000000304007985 */ /* 0x0001e4000c10190e */
.L_x_1338:
[----:B------:R-:W-:Y:S05]  /*5c00*/  BSYNC.RECONVERGENT B0 ;  /* 0x0000000000007941 */ /* 0x000fea0003800200 */
.L_x_1337:
[----:B------:R1:W-:Y:S02]  /*5c10*/  ATOM.E.ADD.F16x2.RN.STRONG.GPU P0, RZ, desc[UR14][R4.64+0x4], R7 ;  /* 0x8000040704ff79a2 */ /* 0x0003e4000c10e10e */
[----:B-1----:R-:W-:Y:S05]  /*5c20*/  @P0 EXIT ;  /* 0x000000000000094d */ /* 0x002fea0003800000 */
[----:B------:R-:W1:Y:S02]  /*5c30*/  QSPC.E.S P0, RZ, [R4+0x4] ;  /* 0x0000040004ff73aa */ /* 0x000e640000000500 */
[----:B-1----:R-:W-:Y:S05]  /*5c40*/  @!P0 BRA `(.L_x_1341) ;  /* 0x00000000001c8947 */ /* 0x002fea0003800000 */
[----:B------:R-:W-:-:S04]  /*5c50*/  MOV R2, R4 ;  /* 0x0000000400027202 */ /* 0x000fc80000000f00 */
[----:B------:R-:W-:-:S07]  /*5c60*/  MOV R0, R2 ;  /* 0x0000000200007202 */ /* 0x000fce0000000f00 */
.L_x_1342:
[----:B------:R-:W0:Y:S02]  /*5c70*/  LDS R2, [R0+0x4] ;  /* 0x0000040000027984 */ /* 0x000e240000000800 */
[----:B0-----:R-:W-:-:S05]  /*5c80*/  HFMA2 R3, R2, 1, 1, R7 ;  /* 0x3c003c0002037831 */ /* 0x001fca0000000007 */
[----:B------:R-:W0:Y:S02]  /*5c90*/  ATOMS.CAST.SPIN P0, [R0+0x4], R2, R3 ;  /* 0x000004020000758d */ /* 0x000e240001800003 */
[----:B0-----:R-:W-:Y:S05]  /*5ca0*/  @!P0 BRA `(.L_x_1342) ;  /* 0xfffffffc00f08947 */ /* 0x001fea000383ffff */
[----:B------:R-:W-:Y:S05]  /*5cb0*/  EXIT ;  /* 0x000000000000794d */ /* 0x000fea0003800000 */
.L_x_1341:
[----:B------:R-:W0:Y:S02]  /*5cc0*/  LD.E R0, desc[UR14][R4.64+0x4] ;  /* 0x0000040e04007980 */ /* 0x000e24000c101900 */
[----:B0-----:R-:W-:-:S05]  /*5cd0*/  IADD3 R3, PT, PT, R7, R0, RZ ;  /* 0x0000000007037210 */ /* 0x001fca0007ffe0ff */
[----:B------:R-:W-:Y:S01]  /*5ce0*/  ST.E desc[UR14][R4.64+0x4], R3 ;  /* 0x0000040304007985 */ /* 0x000fe2000c10190e */
[----:B------:R-:W-:Y:S05]  /*5cf0*/  EXIT ;  /* 0x000000000000794d */ /* 0x000fea0003800000 */
.L_x_1343:
        /* <DEDUP_REMOVED lines=16> */
.L_x_3932:


//--------------------- .text._Z23gemm_half_q_half_kernelILi4ELi2ELb1ELb1ELi32EEvPK6__halfPKjS4_S2_PS0_iiiiPKtS7_iiiiiibS2_i --------------------------
	.section	.text._Z23gemm_half_q_half_kernelILi4ELi2ELb1ELb1ELi32EEvPK6__halfPKjS4_S2_PS0_iiiiPKtS7_iiiiiibS2_i,"ax",@progbits
	.align	128
        .global         _Z23gemm_half_q_half_kernelILi4ELi2ELb1ELb1ELi32EEvPK6__halfPKjS4_S2_PS0_iiiiPKtS7_iiiiiibS2_i
        .type           _Z23gemm_half_q_half_kernelILi4ELi2ELb1ELb1ELi32EEvPK6__halfPKjS4_S2_PS0_iiiiPKtS7_iiiiiibS2_i,@function
        .size           _Z23gemm_half_q_half_kernelILi4ELi2ELb1ELb1ELi32EEvPK6__halfPKjS4_S2_PS0_iiiiPKtS7_iiiiiibS2_i,(.L_x_3933 - _Z23gemm_half_q_half_kernelILi4ELi2ELb1ELb1ELi32EEvPK6__halfPKjS4_S2_PS0_iiiiPKtS7_iiiiiibS2_i)
        .other          _Z23gemm_half_q_half_kernelILi4ELi2ELb1ELb1ELi32EEvPK6__halfPKjS4_S2_PS0_iiiiPKtS7_iiiiiibS2_i,@"STO_CUDA_ENTRY STV_DEFAULT"
_Z23gemm_half_q_half_kernelILi4ELi2ELb1ELb1ELi32EEvPK6__halfPKjS4_S2_PS0_iiiiPKtS7_iiiiiibS2_i:
.text._Z23gemm_half_q_half_kernelILi4ELi2ELb1ELb1ELi32EEvPK6__halfPKjS4_S2_PS0_iiiiPKtS7_iiiiiibS2_i:
        /* <DEDUP_REMOVED lines=33> */
.L_x_1344:
        /* <DEDUP_REMOVED lines=34> */
[----:B-1----:R-:W-:Y:S01]  /*0430*/  VIADD R7, R7, 0x40 ;  /* 0x0000004007077836 */ /* 0x002fe20000000000 */
[----:B------:R-:W-:-:S11]  /*0440*/  IADD3 R18, PT, PT, R10, R5, RZ ;  /* 0x000000050a127210 */ /* 0x000fd60007ffe0ff */
[----:B------:R-:W-:Y:S05]  /*0450*/  @P0 BRA `(.L_x_1348) ;  /* 0x0000000000ec0947 */ /* 0x000fea0003800000 */
[----:B------:R-:W-:Y:S01]  /*0460*/  IMAD.MOV R8, RZ, RZ, -R16 ;  /* 0x000000ffff087224 */ /* 0x000fe200078e0a10 */
[----:B------:R-:W-:-:S04]  /*0470*/  PLOP3.LUT P0, PT, PT, PT, PT, 0x80, 0x8 ;  /* 0x000000000008781c */ /* 0x000fc80003f0f070 */
[----:B------:R-:W-:-:S13]  /*0480*/  ISETP.GT.AND P2, PT, R8, 0x3, PT ;  /* 0x000000030800780c */ /* 0x000fda0003f44270 */
[----:B------:R-:W-:Y:S05]  /*0490*/  @!P2 BRA `(.L_x_1349) ;  /* 0x000000000084a947 */ /* 0x000fea0003800000 */
[----:B------:R-:W-:-:S13]  /*04a0*/  PLOP3.LUT P0, PT, PT, PT, PT, 0x8, 0x80 ;  /* 0x000000000080781c */ /* 0x000fda0003f0e170 */
.L_x_1350:
[----:B------:R-:W-:Y:S01]  /*04b0*/  IADD3 R9, P2, PT, R17, R18, RZ ;  /* 0x0000001211097210 */ /* 0x000fe20007f5e0ff */
[----:B------:R-:W-:-:S03]  /*04c0*/  IMAD.IADD R10, R18, 0x1, R5 ;  /* 0x00000001120a7824 */ /* 0x000fc600078e0205 */
[----:B------:R-:W-:Y:S01]  /*04d0*/  LEA.HI.X.SX32 R18, R18, RZ, 0x1, P2 ;  /* 0x000000ff12127211 */ /* 0x000fe200010f0eff */
[--C-:B------:R-:W-:Y:S01]  /*04e0*/  IMAD.IADD R12, R10, 0x1, R5.reuse ;  /* 0x000000010a0c7824 */ /* 0x100fe200078e0205 */
[----:B------:R-:W-:Y:S02]  /*04f0*/  LEA R8, P2, R9, UR6, 0x1 ;  /* 0x0000000609087c11 */ /* 0x000fe4000f8408ff */
[----:B------:R-:W-:Y:S02]  /*0500*/  IADD3 R11, P3, PT, R17, R10, RZ ;  /* 0x0000000a110b7210 */ /* 0x000fe40007f7e0ff */
[----:B------:R-:W-:Y:S01]  /*0510*/  LEA.HI.X R9, R9, UR7, R18, 0x1, P2 ;  /* 0x0000000709097c11 */ /* 0x000fe200090f0c12 */
[----:B------:R-:W-:Y:S01]  /*0520*/  IMAD.IADD R18, R12, 0x1, R5 ;  /* 0x000000010c127824 */ /* 0x000fe200078e0205 */
[----:B------:R-:W-:Y:S02]  /*0530*/  LEA.HI.X.SX32 R14, R10, RZ, 0x1, P3 ;  /* 0x000000ff0a0e7211 */ /* 0x000fe400018f0eff */
[----:B------:R-:W-:Y:S01]  /*0540*/  IADD3 R13, P4, PT, R17, R12, RZ ;  /* 0x0000000c110d7210 */ /* 0x000fe20007f9e0ff */
[----:B------:R-:W2:Y:S01]  /*0550*/  LDG.E.U16.CONSTANT R8, desc[UR8][R8.64] ;  /* 0x0000000808087981 */ /* 0x000ea2000c1e9500 */
[----:B------:R-:W-:-:S02]  /*0560*/  LEA R10, P2, R11, UR6, 0x1 ;  /* 0x000000060b0a7c11 */ /* 0x000fc4000f8408ff */
[----:B------:R-:W-:Y:S02]  /*0570*/  IADD3 R15, P5, PT, R17, R18, RZ ;  /* 0x00000012110f7210 */ /* 0x000fe40007fbe0ff */
[----:B------:R-:W-:Y:S02]  /*0580*/  LEA.HI.X.SX32 R22, R12, RZ, 0x1, P4 ;  /* 0x000000ff0c167211 */ /* 0x000fe400020f0eff */
[----:B------:R-:W-:Y:S02]  /*0590*/  LEA.HI.X R11, R11, UR7, R14, 0x1, P2 ;  /* 0x000000070b0b7c11 */ /* 0x000fe400090f0c0e */
[----:B------:R-:W-:Y:S02]  /*05a0*/  LEA R12, P3, R13, UR6, 0x1 ;  /* 0x000000060d0c7c11 */ /* 0x000fe4000f8608ff */
[----:B------:R-:W-:Y:S01]  /*05b0*/  LEA.HI.X.SX32 R20, R18, RZ, 0x1, P5 ;  /* 0x000000ff12147211 */ /* 0x000fe200028f0eff */
[----:B------:R-:W3:Y:S01]  /*05c0*/  LDG.E.U16.CONSTANT R10, desc[UR8][R10.64] ;  /* 0x000000080a0a7981 */ /* 0x000ee2000c1e9500 */
[----:B------:R-:W-:-:S02]  /*05d0*/  LEA R14, P2, R15, UR6, 0x1 ;  /* 0x000000060f0e7c11 */ /* 0x000fc4000f8408ff */
        /* <DEDUP_REMOVED lines=13> */
.L_x_1349:
        /* <DEDUP_REMOVED lines=20> */
.L_x_1351:
[----:B------:R-:W-:-:S13]  /*07f0*/  ISETP.EQ.AND P2, PT, R16, RZ, PT ;  /* 0x000000ff1000720c */ /* 0x000fda0003f42270 */
[----:B------:R-:W-:Y:S05]  /*0800*/  @!P0 BRA P2, `(.L_x_1346) ;  /* 0x0000000400788947 */ /* 0x000fea0001000000 */
.L_x_1348:
        /* <DEDUP_REMOVED lines=12> */
.L_x_1347:
        /* <DEDUP_REMOVED lines=16> */
.L_x_1354:
[----:B-----5:R-:W-:Y:S01]  /*09d0*/  IADD3 R9, P2, PT, R17, R18, RZ ;  /* 0x0000001211097210 */ /* 0x020fe20007f5e0ff */
[----:B------:R-:W-:-:S03]  /*09e0*/  IMAD.IADD R10, R18, 0x1, R5 ;  /* 0x00000001120a7824 */ /* 0x000fc600078e0205 */
[----:B------:R-:W-:Y:S02]  /*09f0*/  LEA.HI.X.SX32 R18, R18, RZ, 0x1, P2 ;  /* 0x000000ff12127211 */ /* 0x000fe400010f0eff */
[----:B-1----:R-:W-:Y:S02]  /*0a00*/  LEA R8, P2, R9, UR6, 0x1 ;  /* 0x0000000609087c11 */ /* 0x002fe4000f8408ff */
[----:B------:R-:W-:Y:S02]  /*0a10*/  IADD3 R12, PT, PT, R10, R5, RZ ;  /* 0x000000050a0c7210 */ /* 0x000fe40007ffe0ff */
[----:B------:R-:W-:Y:S02]  /*0a20*/  IADD3 R11, P3, PT, R17, R10, RZ ;  /* 0x0000000a110b7210 */ /* 0x000fe40007f7e0ff */
[----:B------:R-:W-:Y:S01]  /*0a30*/  LEA.HI.X R9, R9, UR7, R18, 0x1, P2 ;  /* 0x0000000709097c11 */ /* 0x000fe200090f0c12 */
[----:B------:R-:W-:Y:S01]  /*0a40*/  IMAD.IADD R18, R12, 0x1, R5 ;  /* 0x000000010c127824 */ /* 0x000fe200078e0205 */
[----:B------:R-:W-:-:S02]  /*0a50*/  LEA.HI.X.SX32 R14, R10, RZ, 0x1, P3 ;  /* 0x000000ff0a0e7211 */ /* 0x000fc400018f0eff */
[----:B------:R-:W-:Y:S01]  /*0a60*/  IADD3 R13, P4, PT, R17, R12, RZ ;  /* 0x0000000c110d7210 */ /* 0x000fe20007f9e0ff */
[----:B------:R-:W2:Y:S01]  /*0a70*/  LDG.E.U16.CONSTANT R8, desc[UR8][R8.64] ;  /* 0x0000000808087981 */ /* 0x000ea2000c1e9500 */
[----:B------:R-:W-:Y:S02]  /*0a80*/  LEA R10, P2, R11, UR6, 0x1 ;  /* 0x000000060b0a7c11 */ /* 0x000fe4000f8408ff */
[----:B------:R-:W-:Y:S02]  /*0a90*/  IADD3 R15, P5, PT, R17, R18, RZ ;  /* 0x00000012110f7210 */ /* 0x000fe40007fbe0ff */
[----:B------:R-:W-:Y:S02]  /*0aa0*/  LEA.HI.X.SX32 R22, R12, RZ, 0x1, P4 ;  /* 0x000000ff0c167211 */ /* 0x000fe400020f0eff */
[----:B------:R-:W-:Y:S02]  /*0ab0*/  LEA.HI.X R11, R11, UR7, R14, 0x1, P2 ;  /* 0x000000070b0b7c11 */ /* 0x000fe400090f0c0e */
[----:B------:R-:W-:-:S02]  /*0ac0*/  LEA R12, P3, R13, UR6, 0x1 ;  /* 0x000000060d0c7c11 */ /* 0x000fc4000f8608ff */
[----:B------:R-:W-:Y:S01]  /*0ad0*/  LEA.HI.X.SX32 R20, R18, RZ, 0x1, P5 ;  /* 0x000000ff12147211 */ /* 0x000fe200028f0eff */
[----:B------:R-:W3:Y:S01]  /*0ae0*/  LDG.E.U16.CONSTANT R10, desc[UR8][R10.64] ;  /* 0x000000080a0a7981 */ /* 0x000ee2000c1e9500 */
[----:B------:R-:W-:Y:S02]  /*0af0*/  LEA R14, P2, R15, UR6, 0x1 ;  /* 0x000000060f0e7c11 */ /* 0x000fe4000f8408ff */
[----:B------:R-:W-:Y:S02]  /*0b00*/  LEA.HI.X R13, R13, UR7, R22, 0x1, P3 ;  /* 0x000000070d0d7c11 */ /* 0x000fe400098f0c16 */
[----:B------:R-:W-:-:S03]  /*0b10*/  LEA.HI.X R15, R15, UR7, R20, 0x1, P2 ;  /* 0x000000070f0f7c11 */ /* 0x000fc600090f0c14 */
[----:B------:R-:W4:Y:S04]  /*0b20*/  LDG.E.U16.CONSTANT R12, desc[UR8][R12.64] ;  /* 0x000000080c0c7981 */ /* 0x000f28000c1e9500 */
[----:B------:R-:W4:Y:S01]  /*0b30*/  LDG.E.U16.CONSTANT R14, desc[UR8][R14.64] ;  /* 0x000000080e0e7981 */ /* 0x000f22000c1e9500 */
[----:B------:R-:W-:-:S05]  /*0b40*/  VIADD R16, R16, 0x4 ;  /* 0x0000000410107836 */ /* 0x000fca0000000000 */
        /* <DEDUP_REMOVED lines=8> */
.L_x_1353:
[----:B------:R-:W-:-:S04]  /*0bd0*/  IADD3 R8, PT, PT, RZ, -R16, RZ ;  /* 0x80000010ff087210 */ /* 0x000fc80007ffe0ff */
[----:B------:R-:W-:-:S13]  /*0be0*/  ISETP.GT.AND P2, PT, R8, 0x1, PT ;  /* 0x000000010800780c */ /* 0x000fda0003f44270 */
[----:B------:R-:W-:Y:S05]  /*0bf0*/  @!P2 BRA `(.L_x_1355) ;  /* 0x000000000048a947 */ /* 0x000fea0003800000 */
[----:B------:R-:W1:Y:S01]  /*0c00*/  LDCU.64 UR6, c[0x0][0x380] ;  /* 0x00007000ff0677ac */ /* 0x000e620008000a00 */
[----:B------:R-:W-:Y:S01]  /*0c10*/  IMAD.IADD R12, R18, 0x1, R5 ;  /* 0x00000001120c7824 */ /* 0x000fe200078e0205 */
[----:B-----5:R-:W-:-:S04]  /*0c20*/  IADD3 R9, P0, PT, R17, R18, RZ ;  /* 0x0000001211097210 */ /* 0x020fc80007f1e0ff */
[----:B------:R-:W-:Y:S02]  /*0c30*/  IADD3 R11, P2, PT, R17, R12, RZ ;  /* 0x0000000c110b7210 */ /* 0x000fe40007f5e0ff */
[----:B------:R-:W-:Y:S02]  /*0c40*/  LEA.HI.X.SX32 R18, R18, RZ, 0x1, P0 ;  /* 0x000000ff12127211 */ /* 0x000fe400000f0eff */
[----:B------:R-:W-:Y:S02]  /*0c50*/  LEA.HI.X.SX32 R14, R12, RZ, 0x1, P2 ;  /* 0x000000ff0c0e7211 */ /* 0x000fe400010f0eff */
[----:B-1----:R-:W-:Y:S02]  /*0c60*/  LEA R8, P0, R9, UR6, 0x1 ;  /* 0x0000000609087c11 */ /* 0x002fe4000f8008ff */
[----:B------:R-:W-:Y:S02]  /*0c70*/  LEA R10, P2, R11, UR6, 0x1 ;  /* 0x000000060b0a7c11 */ /* 0x000fe4000f8408ff */
[----:B------:R-:W-:-:S02]  /*0c80*/  LEA.HI.X R9, R9, UR7, R18, 0x1, P0 ;  /* 0x0000000709097c11 */ /* 0x000fc400080f0c12 */
        /* <DEDUP_REMOVED lines=9> */
.L_x_1355:
[----:B------:R-:W-:-:S13]  /*0d20*/  ISETP.NE.OR P0, PT, R16, RZ, P0 ;  /* 0x000000ff1000720c */ /* 0x000fda0000705670 */
[----:B------:R-:W-:Y:S05]  /*0d30*/  @!P0 BRA `(.L_x_1346) ;  /* 0x00000000002c8947 */ /* 0x000fea0003800000 */
.L_x_1352:
        /* <DEDUP_REMOVED lines=9> */
[----:B0-----:R-:W-:-:S10]  /*0dd0*/  VIADD R7, R7, 0x40 ;  /* 0x0000004007077836 */ /* 0x001fd40000000000 */
[----:B------:R-:W-:Y:S05]  /*0de0*/  @P0 BRA `(.L_x_1352) ;  /* 0xfffffffc00d40947 */ /* 0x000fea000383ffff */
.L_x_1346:
[----:B0-----:R-:W-:Y:S05]  /*0df0*/  BSYNC.RECONVERGENT B0 ;  /* 0x0000000000007941 */ /* 0x001fea0003800200 */
.L_x_1345:
[----:B------:R-:W1:Y:S02]  /*0e00*/  LDCU UR5, c[0x0][0x3ac] ;  /* 0x00007580ff0577ac */ /* 0x000e640008000800 */
[----:B-1----:R-:W-:-:S04]  /*0e10*/  MOV R7, UR5 ;  /* 0x0000000500077c02 */ /* 0x002fc80008000f00 */
[----:B------:R-:W-:-:S13]  /*0e20*/  ISETP.GE.AND P0, PT, R6, R7, PT ;  /* 0x000000070600720c */ /* 0x000fda0003f06270 */
[----:B------:R-:W-:Y:S05]  /*0e30*/  @P0 EXIT ;  /* 0x000000000000094d */ /* 0x000fea0003800000 */
[----:B------:R-:W0:Y:S02]  /*0e40*/  LDCU.U8 UR5, c[0x0][0x3e0] ;  /* 0x00007c00ff0577ac */ /* 0x000e240008000000 */
[----:B0-----:R-:W-:-:S06]  /*0e50*/  UPRMT UR5, UR5, 0x8880, URZ ;  /* 0x0000888005057896 */ /* 0x001fcc00080000ff */
[----:B------:R-:W-:-:S04]  /*0e60*/  ISETP.NE.AND P0, PT, RZ, UR5, PT ;  /* 0x00000005ff007c0c */ /* 0x000fc8000bf05270 */
[----:B------:R-:W-:-:S13]  /*0e70*/  ISETP.NE.OR P0, PT, R0, RZ, !P0 ;  /* 0x000000ff0000720c */ /* 0x000fda0004705670 */
[----:B------:R-:W-:Y:S05]  /*0e80*/  @P0 BRA `(.L_x_1356) ;  /* 0x0000000000c00947 */ /* 0x000fea0003800000 */
[----:B------:R-:W-:Y:S02]  /*0e90*/  IMAD.MOV R4, RZ, RZ, -R4 ;  /* 0x000000ffff047224 */ /* 0x000fe400078e0a04 */
[----:B------:R-:W-:-:S03]  /*0ea0*/  IMAD R2, R2, R7, RZ ;  /* 0x0000000702027224 */ /* 0x000fc600078e02ff */
[----:B------:R-:W-:Y:S02]  /*0eb0*/  ISETP.GE.AND P0, PT, R4, RZ, PT ;  /* 0x000000ff0400720c */ /* 0x000fe40003f06270 */
[----:B------:R-:W-:-:S05]  /*0ec0*/  LEA R2, R2, UR4, 0x2 ;  /* 0x0000000402027c11 */ /* 0x000fca000f8e10ff */
[----:B------:R-:W-:-:S06]  /*0ed0*/  IMAD R2, R3, 0x4, R2 ;  /* 0x0000000403027824 */ /* 0x000fcc00078e0202 */
[----:B------:R-:W-:Y:S05]  /*0ee0*/  @P0 BRA `(.L_x_1357) ;  /* 0x00000000008c0947 */ /* 0x000fea0003800000 */
[----:B------:R-:W-:Y:S01]  /*0ef0*/  IMAD.MOV R8, RZ, RZ, -R4 ;  /* 0x000000ffff087224 */ /* 0x000fe200078e0a04 */
[----:B------:R-:W-:-:S04]  /*0f00*/  PLOP3.LUT P0, PT, PT, PT, PT, 0x80, 0x8 ;  /* 0x000000000008781c */ /* 0x000fc80003f0f070 */
[----:B------:R-:W-:-:S13]  /*0f10*/  ISETP.GT.AND P2, PT, R8, 0x3, PT ;  /* 0x000000030800780c */ /* 0x000fda0003f44270 */
[----:B------:R-:W-:Y:S05]  /*0f20*/  @!P2 BRA `(.L_x_1358) ;  /* 0x000000000044a947 */ /* 0x000fea0003800000 */
[----:B-----5:R-:W0:Y:S01]  /*0f30*/  LDC.64 R16, c[0x0][0x3a0] ;  /* 0x0000e800ff107b82 */ /* 0x020e220000000a00 */
[----:B------:R-:W-:-:S13]  /*0f40*/  PLOP3.LUT P0, PT, PT, PT, PT, 0x8, 0x80 ;  /* 0x000000000080781c */ /* 0x000fda0003f0e170 */
.L_x_1359:
[C---:B------:R-:W-:Y:S01]  /*0f50*/  IADD3 R10, PT, PT, R2.reuse, R7, RZ ;  /* 0x00000007020a7210 */ /* 0x040fe20007ffe0ff */
[----:B0-----:R-:W-:-:S04]  /*0f60*/  IMAD.WIDE R8, R2, 0x2, R16 ;  /* 0x0000000202087825 */ /* 0x001fc800078e0210 */
[C---:B------:R-:W-:Y:S01]  /*0f70*/  IMAD.IADD R12, R10.reuse, 0x1, R7 ;  /* 0x000000010a0c7824 */ /* 0x040fe200078e0207 */
[----:B------:R1:W-:Y:S01]  /*0f80*/  STG.E.64 desc[UR8][R8.64], RZ ;  /* 0x000000ff08007986 */ /* 0x0003e2000c101b08 */
[----:B------:R-:W-:-:S04]  /*0f90*/  IMAD.WIDE R10, R10, 0x2, R16 ;  /* 0x000000020a0a7825 */ /* 0x000fc800078e0210 */
        /* <DEDUP_REMOVED lines=10> */
.L_x_1358:
[----:B------:R-:W-:-:S05]  /*1040*/  IMAD.MOV R8, RZ, RZ, -R4 ;  /* 0x000000ffff087224 */ /* 0x000fca00078e0a04 */
[----:B------:R-:W-:-:S13]  /*1050*/  ISETP.GT.AND P2, PT, R8, 0x1, PT ;  /* 0x000000010800780c */ /* 0x000fda0003f44270 */
[----:B------:R-:W-:Y:S05]  /*1060*/  @!P2 BRA `(.L_x_1360) ;  /* 0x000000000024a947 */ /* 0x000fea0003800000 */
[----:B------:R-:W0:Y:S01]  /*1070*/  LDC.64 R10, c[0x0][0x3a0] ;  /* 0x0000e800ff0a7b82 */ /* 0x000e220000000a00 */
[----:B------:R-:W-:Y:S01]  /*1080*/  IMAD.IADD R12, R2, 0x1, R7 ;  /* 0x00000001020c7824 */ /* 0x000fe200078e0207 */
[----:B------:R-:W-:Y:S01]  /*1090*/  PLOP3.LUT P0, PT, PT, PT, PT, 0x8, 0x80 ;  /* 0x000000000080781c */ /* 0x000fe20003f0e170 */
[----:B------:R-:W-:Y:S02]  /*10a0*/  VIADD R4, R4, 0x2 ;  /* 0x0000000204047836 */ /* 0x000fe40000000000 */
[----:B0-----:R-:W-:Y:S01]  /*10b0*/  IMAD.WIDE R8, R2, 0x2, R10 ;  /* 0x0000000202087825 */ /* 0x001fe200078e020a */
[----:B------:R-:W-:-:S03]  /*10c0*/  IADD3 R2, PT, PT, R12, R7, RZ ;  /* 0x000000070c027210 */ /* 0x000fc60007ffe0ff */
[----:B------:R-:W-:Y:S01]  /*10d0*/  IMAD.WIDE R10, R12, 0x2, R10 ;  /* 0x000000020c0a7825 */ /* 0x000fe200078e020a */
[----:B------:R0:W-:Y:S04]  /*10e0*/  STG.E.64 desc[UR8][R8.64], RZ ;  /* 0x000000ff08007986 */ /* 0x0001e8000c101b08 */
[----:B------:R0:W-:Y:S02]  /*10f0*/  STG.E.64 desc[UR8][R10.64], RZ ;  /* 0x000000ff0a007986 */ /* 0x0001e4000c101b08 */
.L_x_1360:
[----:B------:R-:W-:-:S13]  /*1100*/  ISETP.NE.OR P0, PT, R4, RZ, P0 ;  /* 0x000000ff0400720c */ /* 0x000fda0000705670 */
[----:B------:R-:W-:Y:S05]  /*1110*/  @!P0 BRA `(.L_x_1356) ;  /* 0x00000000001c8947 */ /* 0x000fea0003800000 */
.L_x_1357:
[----:B0-----:R-:W0:Y:S02]  /*1120*/  LDC.64 R8, c[0x0][0x3a0] ;  /* 0x0000e800ff087b82 */ /* 0x001e240000000a00 */
.L_x_1361:
[----:B0-----:R-:W-:-:S04]  /*1130*/  IMAD.WIDE R10, R2, 0x2, R8 ;  /* 0x00000002020a7825 */ /* 0x001fc800078e0208 */
[----:B------:R-:W-:Y:S01]  /*1140*/  VIADD R4, R4, 0x1 ;  /* 0x0000000104047836 */ /* 0x000fe20000000000 */
[----:B------:R1:W-:Y:S01]  /*1150*/  STG.E.64 desc[UR8][R10.64], RZ ;  /* 0x000000ff0a007986 */ /* 0x0003e2000c101b08 */
[----:B------:R-:W-:-:S03]  /*1160*/  IMAD.IADD R2, R2, 0x1, R7 ;  /* 0x0000000102027824 */ /* 0x000fc600078e0207 */
[----:B------:R-:W-:-:S13]  /*1170*/  ISETP.NE.AND P0, PT, R4, RZ, PT ;  /* 0x000000ff0400720c */ /* 0x000fda0003f05270 */
[----:B-1----:R-:W-:Y:S05]  /*1180*/  @P0 BRA `(.L_x_1361) ;  /* 0xfffffffc00e80947 */ /* 0x002fea000383ffff */
.L_x_1356:
[----:B------:R-:W-:Y:S01]  /*1190*/  BAR.SYNC.DEFER_BLOCKING 0x0 ;  /* 0x0000000000007b1d */ /* 0x000fe20000010000 */
[----:B------:R-:W-:-:S05]  /*11a0*/  ISETP.GE.AND P0, PT, R60, R5, PT ;  /* 0x000000053c00720c */ /* 0x000fca0003f06270 */
[----:B------:R-:W1:Y:S01]  /*11b0*/  LDCU UR5, c[0x0][0x3c8] ;  /* 0x00007900ff0577ac */ /* 0x000e620008000800 */
[----:B------:R-:W2:Y:S01]  /*11c0*/  LDCU UR6, c[0x0][0x3cc] ;  /* 0x00007980ff0677ac */ /* 0x000ea20008000800 */
[----:B------:R-:W3:Y:S01]  /*11d0*/  LDCU UR7, c[0x0][0x3d0] ;  /* 0x00007a00ff0777ac */ /* 0x000ee20008000800 */
[----:B------:R-:W4:Y:S01]  /*11e0*/  LDCU UR10, c[0x0][0x3d4] ;  /* 0x00007a80ff0a77ac */ /* 0x000f220008000800 */
[----:B------:R-:W0:Y:S04]  /*11f0*/  LDCU UR11, c[0x0][0x3d8] ;  /* 0x00007b00ff0b77ac */ /* 0x000e280008000800 */
[----:B------:R-:W-:Y:S05]  /*1200*/  @P0 BRA `(.L_x_1362) ;  /* 0x0000000000d40947 */ /* 0x000fea0003800000 */
[----:B0-----:R-:W0:Y:S01]  /*1210*/  LDC.64 R8, c[0x0][0x3b8] ;  /* 0x0000ee00ff087b82 */ /* 0x001e220000000a00 */
[----:B------:R-:W-:-:S04]  /*1220*/  IMAD.SHL.U32 R11, R0, 0x40, RZ ;  /* 0x00000040000b7824 */ /* 0x000fc800078e00ff */
[----:B0-----:R-:W-:-:S05]  /*1230*/  IMAD.WIDE.U32 R10, R11, 0x2, R8 ;  /* 0x000000020b0a7825 */ /* 0x001fca00078e0008 */
[----:B------:R0:W5:Y:S01]  /*1240*/  LDG.E.U16.CONSTANT R14, desc[UR8][R10.64] ;  /* 0x000000080a0e7981 */ /* 0x000162000c1e9500 */
[----:B------:R-:W-:Y:S01]  /*1250*/  SHF.R.S32.HI R13, RZ, 0x1f, R6 ;  /* 0x0000001fff0d7819 */ /* 0x000fe20000011406 */
[----:B------:R-:W-:Y:S01]  /*1260*/  IMAD.MOV.U32 R18, RZ, RZ, R60 ;  /* 0x000000ffff127224 */ /* 0x000fe200078e003c */
[----:B------:R-:W-:Y:S01]  /*1270*/  SHF.L.U32 R3, R3, 0x4, RZ ;  /* 0x0000000403037819 */ /* 0x000fe200000006ff */
[----:B------:R-:W-:Y:S01]  /*1280*/  UMOV UR4, URZ ;  /* 0x000000ff00047c82 */ /* 0x000fe20008000000 */
[----:B------:R-:W-:Y:S02]  /*1290*/  LEA.HI R13, R13, R6, RZ, 0x3 ;  /* 0x000000060d0d7211 */ /* 0x000fe400078f18ff */
[----:B------:R-:W-:Y:S02]  /*12a0*/  LOP3.LUT R15, R3, 0x10, RZ, 0xc0, !PT ;  /* 0x00000010030f7812 */ /* 0x000fe400078ec0ff */
[----:B------:R-:W-:-:S07]  /*12b0*/  SHF.R.S32.HI R16, RZ, 0x3, R13 ;  /* 0x00000003ff107819 */ /* 0x000fce000001140d */
.L_x_1363:
[----:B------:R-:W1:Y:S01]  /*12c0*/  LDC.64 R2, c[0x0][0x390] ;  /* 0x0000e400ff027b82 */ /* 0x000e620000000a00 */
[----:B-----5:R-:W-:-:S04]  /*12d0*/  VIADD R0, R14, UR4 ;  /* 0x000000040e007c36 */ /* 0x020fc80008000000 */
[----:B------:R-:W-:-:S05]  /*12e0*/  IMAD R4, R0, R7, RZ ;  /* 0x0000000700047224 */ /* 0x000fca00078e02ff */
[----:B0-----:R-:W-:-:S04]  /*12f0*/  SHF.R.S32.HI R11, RZ, 0x1f, R4 ;  /* 0x0000001fff0b7819 */ /* 0x001fc80000011404 */
[----:B------:R-:W-:-:S04]  /*1300*/  LEA.HI R11, R11, R4, RZ, 0x3 ;  /* 0x000000040b0b7211 */ /* 0x000fc800078f18ff */
[----:B------:R-:W-:-:S05]  /*1310*/  LEA.HI.SX32 R11, R11, R16, 0x1d ;  /* 0x000000100b0b7211 */ /* 0x000fca00078feaff */
[----:B-1----:R-:W-:Y:S02]  /*1320*/  IMAD.WIDE R2, R11, 0x4, R2 ;  /* 0x000000040b027825 */ /* 0x002fe400078e0202 */
[----:B------:R-:W0:Y:S04]  /*1330*/  LDC.64 R10, c[0x0][0x398] ;  /* 0x0000e600ff0a7b82 */ /* 0x000e280000000a00 */
[----:B------:R-:W2:Y:S01]  /*1340*/  LDG.E.CONSTANT R2, desc[UR8][R2.64] ;  /* 0x0000000802027981 */ /* 0x000ea2000c1e9900 */
[----:B------:R-:W-:-:S04]  /*1350*/  IMAD.SHL.U32 R13, R18, 0x2, RZ ;  /* 0x00000002120d7824 */ /* 0x000fc800078e00ff */
[----:B------:R-:W-:-:S05]  /*1360*/  IMAD.WIDE.U32 R12, R13, 0x2, R8 ;  /* 0x000000020d0c7825 */ /* 0x000fca00078e0008 */
[----:B------:R-:W3:Y:S01]  /*1370*/  LDG.E.U16.CONSTANT R21, desc[UR8][R12.64+0x2] ;  /* 0x000002080c157981 */ /* 0x000ee2000c1e9500 */
[----:B0-----:R-:W-:-:S06]  /*1380*/  IMAD.WIDE.U32 R10, R0, 0x2, R10 ;  /* 0x00000002000a7825 */ /* 0x001fcc00078e000a */
[----:B------:R0:W4:Y:S01]  /*1390*/  LDG.E.U16.CONSTANT R10, desc[UR8][R10.64] ;  /* 0x000000080a0a7981 */ /* 0x000122000c1e9500 */
[----:B------:R-:W-:Y:S01]  /*13a0*/  UIADD3 UR4, UPT, UPT, UR4, 0x1, URZ ;  /* 0x0000000104047890 */ /* 0x000fe2000fffe0ff */
[----:B--2---:R-:W-:-:S04]  /*13b0*/  SHF.R.U32.HI R0, RZ, R15, R2 ;  /* 0x0000000fff007219 */ /* 0x004fc80000011602 */
        /* <DEDUP_REMOVED lines=13> */
[----:B---3--:R-:W-:Y:S02]  /*1490*/  IADD3 R18, PT, PT, R21, R18, RZ ;  /* 0x0000001215127210 */ /* 0x008fe40007ffe0ff */
[----:B------:R-:W-:Y:S01]  /*14a0*/  IADD3 R17, PT, PT, R17, 0x1, R4 ;  /* 0x0000000111117810 */ /* 0x000fe20007ffe004 */
[----:B------:R-:W4:Y:S01]  /*14b0*/  I2F.F16 R19, R19 ;  /* 0x0000001300137306 */ /* 0x000f220000200c00 */
[----:B------:R-:W-:Y:S02]  /*14c0*/  IADD3 R12, PT, PT, R0, 0x1, R3 ;  /* 0x00000001000c7810 */ /* 0x000fe40007ffe003 */
[----:B------:R-:W-:-:S05]  /*14d0*/  ISETP.GE.AND P0, PT, R18, R53, PT ;  /* 0x000000351200720c */ /* 0x000fca0003f06270 */
        /* <DEDUP_REMOVED lines=8> */
.L_x_1362:
[C---:B-1----:R-:W-:Y:S01]  /*1560*/  ISETP.GT.AND P0, PT, R60.reuse, UR5, PT ;  /* 0x000000053c007c0c */ /* 0x042fe2000bf04270 */
[----:B------:R-:W1:Y:S01]  /*1570*/  LDCU UR12, c[0x0][0x3dc] ;  /* 0x00007b80ff0c77ac */ /* 0x000e620008000800 */
[C---:B0-----:R-:W-:Y:S02]  /*1580*/  VIMNMX R8, PT, PT, R60.reuse, UR5, PT ;  /* 0x000000053c087c48 */ /* 0x041fe4000bfe0100 */
[----:B------:R-:W-:Y:S02]  /*1590*/  CS2R R10, SRZ ;  /* 0x00000000000a7805 */ /* 0x000fe4000001ff00 */
[C---:B--2---:R-:W-:Y:S01]  /*15a0*/  ISETP.GT.AND P2, PT, R60.reuse, UR6, PT ;  /* 0x000000063c007c0c */ /* 0x044fe2000bf44270 */
[----:B------:R-:W-:Y:S01]  /*15b0*/  IMAD.MOV.U32 R13, RZ, RZ, RZ ;  /* 0x000000ffff0d7224 */ /* 0x000fe200078e00ff */
[----:B------:R-:W-:Y:S01]  /*15c0*/  SHF.R.S32.HI R9, RZ, 0x1f, R8 ;  /* 0x0000001fff097819 */ /* 0x000fe20000011408 */
[----:B------:R-:W-:Y:S01]  /*15d0*/  IMAD.MOV.U32 R14, RZ, RZ, RZ ;  /* 0x000000ffff0e7224 */ /* 0x000fe200078e00ff */
[----:B---3--:R-:W-:-:S02]  /*15e0*/  ISETP.GT.AND P3, PT, R60, UR7, PT ;  /* 0x000000073c007c0c */ /* 0x008fc4000bf64270 */
[----:B------:R-:W-:Y:S01]  /*15f0*/  LEA.HI R9, R9, R8, RZ, 0x5 ;  /* 0x0000000809097211 */ /* 0x000fe200078f28ff */
[----:B------:R-:W-:Y:S01]  /*1600*/  IMAD.MOV.U32 R8, RZ, RZ, RZ ;  /* 0x000000ffff087224 */ /* 0x000fe200078e00ff */
[C---:B----4-:R-:W-:Y:S02]  /*1610*/  ISETP.GT.AND P4, PT, R60.reuse, UR10, PT ;  /* 0x0000000a3c007c0c */ /* 0x050fe4000bf84270 */
[----:B------:R-:W-:Y:S02]  /*1620*/  ISETP.GT.AND P5, PT, R60, UR11, PT ;  /* 0x0000000b3c007c0c */ /* 0x000fe4000bfa4270 */
[----:B------:R-:W-:Y:S01]  /*1630*/  SHF.R.S32.HI R15, RZ, 0x5, R9 ;  /* 0x00000005ff0f7819 */ /* 0x000fe20000011409 */
[----:B-1----:R-:W-:Y:S10]  /*1640*/  @!P0 BRA `(.L_x_1364) ;  /* 0x00000000001c8947 */ /* 0x002ff40003800000 */
[----:B------:R-:W0:Y:S02]  /*1650*/  LDC R9, c[0x0][0x3cc] ;  /* 0x0000f300ff097b82 */ /* 0x000e240000000800 */
[----:B0-----:R-:W-:-:S04]  /*1660*/  VIMNMX R8, PT, PT, R60, R9, PT ;  /* 0x000000093c087248 */ /* 0x001fc80003fe0100 */
[----:B------:R-:W-:-:S04]  /*1670*/  IADD3 R8, PT, PT, R8, -UR5, RZ ;  /* 0x8000000508087c10 */ /* 0x000fc8000fffe0ff */
[----:B------:R-:W-:-:S04]  /*1680*/  SHF.R.S32.HI R9, RZ, 0x1f, R8 ;  /* 0x0000001fff097819 */ /* 0x000fc80000011408 */
[----:B------:R-:W-:-:S04]  /*1690*/  LEA.HI R9, R9, R8, RZ, 0x5 ;  /* 0x0000000809097211 */ /* 0x000fc800078f28ff */
[----:B------:R-:W-:-:S05]  /*16a0*/  SHF.R.S32.HI R9, RZ, 0x5, R9 ;  /* 0x00000005ff097819 */ /* 0x000fca0000011409 */
[----:B------:R-:W-:-:S07]  /*16b0*/  IMAD R8, R9, 0x6, RZ ;  /* 0x0000000609087824 */ /* 0x000fce00078e02ff */
.L_x_1364:
        /* <DEDUP_REMOVED lines=8> */
.L_x_1365:
[----:B------:R-:W-:Y:S05]  /*1740*/  @!P3 BRA `(.L_x_1366) ;  /* 0x00000000001cb947 */ /* 0x000fea0003800000 */
[----:B------:R-:W0:Y:S02]  /*1750*/  LDC R9, c[0x0][0x3d4] ;  /* 0x0000f500ff097b82 */ /* 0x000e240000000800 */
[----:B0-----:R-:W-:-:S05]  /*1760*/  VIMNMX R9, PT, PT, R60, R9, PT ;  /* 0x000000093c097248 */ /* 0x001fca0003fe0100 */
[----:B------:R-:W-:-:S05]  /*1770*/  VIADD R9, R9, -UR7 ;  /* 0x8000000709097c36 */ /* 0x000fca0008000000 */
[----:B------:R-:W-:-:S04]  /*1780*/  SHF.R.S32.HI R12, RZ, 0x1f, R9 ;  /* 0x0000001fff0c7819 */ /* 0x000fc80000011409 */
[----:B------:R-:W-:-:S04]  /*1790*/  LEA.HI R12, R12, R9, RZ, 0x5 ;  /* 0x000000090c0c7211 */ /* 0x000fc800078f28ff */
[----:B------:R-:W-:-:S05]  /*17a0*/  SHF.R.S32.HI R12, RZ, 0x5, R12 ;  /* 0x00000005ff0c7819 */ /* 0x000fca000001140c */
[----:B------:R-:W-:-:S07]  /*17b0*/  IMAD.SHL.U32 R11, R12, 0x4, RZ ;  /* 0x000000040c0b7824 */ /* 0x000fce00078e00ff */
.L_x_1366:
        /* <DEDUP_REMOVED lines=8> */
.L_x_1367:
        /* <DEDUP_REMOVED lines=8> */
.L_x_1368:
        /* <DEDUP_REMOVED lines=15> */
[----:B------:R-:W0:Y:S01]  /*19b0*/  S2UR UR5, SR_CgaCtaId ;  /* 0x00000000000579c3 */ /* 0x000e220000008800 */
[----:B------:R-:W1:Y:S01]  /*19c0*/  LDCU.64 UR6, c[0x0][0x388] ;  /* 0x00007100ff0677ac */ /* 0x000e620008000a00 */
[----:B------:R-:W-:Y:S02]  /*19d0*/  SHF.R.S32.HI R9, RZ, 0x1f, R63 ;  /* 0x0000001fff097819 */ /* 0x000fe4000001143f */
[----:B------:R-:W-:Y:S01]  /*19e0*/  IADD3 R63, P1, PT, R6, R63, RZ ;  /* 0x0000003f063f7210 */ /* 0x000fe20007f3e0ff */
[----:B------:R-:W-:Y:S01]  /*19f0*/  UMOV UR4, 0x400 ;  /* 0x0000040000047882 */ /* 0x000fe20000000000 */
[----:B------:R-:W-:Y:S02]  /*1a00*/  PRMT R7, R56, 0x9910, RZ ;  /* 0x0000991038077816 */ /* 0x000fe400000000ff */
[----:B------:R-:W-:Y:S02]  /*1a10*/  LEA.HI.X.SX32 R6, R6, R9, 0x1, P1 ;  /* 0x0000000906067211 */ /* 0x000fe400008f0eff */
[----:B------:R-:W-:-:S02]  /*1a20*/  ISETP.NE.AND P0, PT, R7, RZ, PT ;  /* 0x000000ff0700720c */ /* 0x000fc40003f05270 */
[----:B------:R-:W-:Y:S02]  /*1a30*/  VIMNMX R53, PT, PT, R53, UR12, PT ;  /* 0x0000000c35357c48 */ /* 0x000fe4000bfe0100 */
[----:B------:R-:W-:Y:S02]  /*1a40*/  ISETP.EQ.OR P0, PT, R57, 0x3, !P0 ;  /* 0x000000033900780c */ /* 0x000fe40004702670 */
[----:B------:R-:W-:Y:S02]  /*1a50*/  PRMT R52, RZ, 0x7610, R52 ;  /* 0x00007610ff347816 */ /* 0x000fe40000000034 */
[----:B-1----:R-:W-:-:S04]  /*1a60*/  LEA R62, P1, R63, UR6, 0x2 ;  /* 0x000000063f3e7c11 */ /* 0x002fc8000f8210ff */
[----:B------:R-:W-:Y:S01]  /*1a70*/  LEA.HI.X R63, R63, UR7, R6, 0x2, P1 ;  /* 0x000000073f3f7c11 */ /* 0x000fe200088f1406 */
[----:B0-----:R-:W-:-:S04]  /*1a80*/  ULEA UR4, UR5, UR4, 0x18 ;  /* 0x0000000405047291 */ /* 0x001fc8000f8ec0ff */
[----:B------:R-:W-:-:S12]  /*1a90*/  UIADD3 UR4, UPT, UPT, UR4, 0x80, URZ ;  /* 0x0000008004047890 */ /* 0x000fd8000fffe0ff */
.L_x_1374:
[----:B------:R-:W2:Y:S01]  /*1aa0*/  LDG.E.128.CONSTANT R8, desc[UR8][R62.64] ;  /* 0x000000083e087981 */ /* 0x000ea2000c1e9d00 */
[----:B------:R-:W-:Y:S02]  /*1ab0*/  HFMA2 R13, -RZ, RZ, 0, 0.25 ;  /* 0x00003400ff0d7431 */ /* 0x000fe400000001ff */
[----:B------:R-:W-:Y:S01]  /*1ac0*/  IMAD.MOV.U32 R29, RZ, RZ, 0x2c00 ;  /* 0x00002c00ff1d7424 */ /* 0x000fe200078e00ff */
[----:B------:R-:W-:Y:S01]  /*1ad0*/  ISETP.NE.AND P2, PT, R58, RZ, PT ;  /* 0x000000ff3a00720c */ /* 0x000fe20003f45270 */
[----:B------:R-:W-:Y:S01]  /*1ae0*/  IMAD.MOV.U32 R37, RZ, RZ, 0x2400 ;  /* 0x00002400ff257424 */ /* 0x000fe200078e00ff */
[----:B------:R-:W-:Y:S02]  /*1af0*/  ISETP.NE.AND P1, PT, R57, 0x1, PT ;  /* 0x000000013900780c */ /* 0x000fe40003f25270 */
[C---:B--2--5:R-:W-:Y:S02]  /*1b00*/  LOP3.LUT R17, R9.reuse, 0x30003, RZ, 0xc0, !PT ;  /* 0x0003000309117812 */ /* 0x064fe400078ec0ff */
[----:B------:R-:W-:-:S02]  /*1b10*/  LOP3.LUT R7, R9, 0xc000c, RZ, 0xc0, !PT ;  /* 0x000c000c09077812 */ /* 0x000fc400078ec0ff */
[C---:B------:R-:W-:Y:S02]  /*1b20*/  LOP3.LUT R15, R9.reuse, 0x300030, RZ, 0xc0, !PT ;  /* 0x00300030090f7812 */ /* 0x040fe400078ec0ff */
[----:B------:R-:W-:Y:S02]  /*1b30*/  LOP3.LUT R30, R9, 0xc000c0, RZ, 0xc0, !PT ;  /* 0x00c000c0091e7812 */ /* 0x000fe400078ec0ff */
[----:B------:R-:W-:Y:S02]  /*1b40*/  SHF.R.U32.HI R19, RZ, 0x8, R9 ;  /* 0x00000008ff137819 */ /* 0x000fe40000011609 */
[----:B------:R-:W-:Y:S02]  /*1b50*/  LOP3.LUT R9, R10, 0xc000c, RZ, 0xc0, !PT ;  /* 0x000c000c0a097812 */ /* 0x000fe400078ec0ff */
[----:B------:R-:W-:Y:S02]  /*1b60*/  SHF.R.U32.HI R16, RZ, 0x8, R8 ;  /* 0x00000008ff107819 */ /* 0x000fe40000011608 */
[----:B------:R-:W-:-:S02]  /*1b70*/  SHF.R.U32.HI R21, RZ, 0x8, R10 ;  /* 0x00000008ff157819 */ /* 0x000fc4000001160a */
[----:B------:R-:W-:Y:S02]  /*1b80*/  SHF.R.U32.HI R23, RZ, 0x8, R11 ;  /* 0x00000008ff177819 */ /* 0x000fe4000001160b */
[C---:B------:R-:W-:Y:S02]  /*1b90*/  LOP3.LUT R18, R8.reuse, 0x30003, RZ, 0xc0, !PT ;  /* 0x0003000308127812 */ /* 0x040fe400078ec0ff */
[C---:B------:R-:W-:Y:S02]  /*1ba0*/  LOP3.LUT R6, R8.reuse, 0xc000c, RZ, 0xc0, !PT ;  /* 0x000c000c08067812 */ /* 0x040fe400078ec0ff */
[C---:B------:R-:W-:Y:S02]  /*1bb0*/  LOP3.LUT R14, R8.reuse, 0x300030, RZ, 0xc0, !PT ;  /* 0x00300030080e7812 */ /* 0x040fe400078ec0ff */
[----:B------:R-:W-:Y:S02]  /*1bc0*/  LOP3.LUT R31, R8, 0xc000c0, RZ, 0xc0, !PT ;  /* 0x00c000c0081f7812 */ /* 0x000fe400078ec0ff */
[----:B------:R-:W-:-:S02]  /*1bd0*/  LOP3.LUT R20, R10, 0x30003, RZ, 0xc0, !PT ;  /* 0x000300030a147812 */ /* 0x000fc400078ec0ff */
[C---:B------:R-:W-:Y:S02]  /*1be0*/  LOP3.LUT R25, R10.reuse, 0x300030, RZ, 0xc0, !PT ;  /* 0x003000300a197812 */ /* 0x040fe400078ec0ff */
[----:B------:R-:W-:Y:S02]  /*1bf0*/  LOP3.LUT R32, R10, 0xc000c0, RZ, 0xc0, !PT ;  /* 0x00c000c00a207812 */ /* 0x000fe400078ec0ff */
[----:B------:R-:W-:Y:S02]  /*1c00*/  LOP3.LUT R24, R9, 0x64006400, RZ, 0xfc, !PT ;  /* 0x6400640009187812 */ /* 0x000fe400078efcff */
[C---:B------:R-:W-:Y:S02]  /*1c10*/  LOP3.LUT R22, R11.reuse, 0x30003, RZ, 0xc0, !PT ;  /* 0x000300030b167812 */ /* 0x040fe400078ec0ff */
        /* <DEDUP_REMOVED lines=127> */
.L_x_1370:
        /* <DEDUP_REMOVED lines=49> */
.L_x_1372:
        /* <DEDUP_REMOVED lines=48> */
.L_x_1373:
[----:B------:R-:W-:Y:S05]  /*2a20*/  @P0 BRA `(.L_x_1371) ;  /* 0x0000000000b40947 */ /* 0x000fea0003800000 */
[----:B------:R-:W0:Y:S01]  /*2a30*/  LDS.128 R16, [UR4+0x40] ;  /* 0x00004004ff107984 */ /* 0x000e220008000c00 */
[----:B------:R-:W-:Y:S01]  /*2a40*/  IMAD.MOV.U32 R59, RZ, RZ, R6 ;  /* 0x000000ffff3b7224 */ /* 0x000fe200078e0006 */
[----:B------:R-:W-:Y:S02]  /*2a50*/  PRMT R4, R4, 0x5410, R3 ;  /* 0x0000541004047816 */ /* 0x000fe40000000003 */
        /* <DEDUP_REMOVED lines=42> */
.L_x_1371:
[----:B------:R-:W0:Y:S01]  /*2d00*/  LDC R7, c[0x0][0x3ac] ;  /* 0x0000eb00ff077b82 */ /* 0x000e220000000800 */
[----:B------:R-:W-:Y:S01]  /*2d10*/  IADD3 R60, PT, PT, R60, 0x10, RZ ;  /* 0x000000103c3c7810 */ /* 0x000fe20007ffe0ff */
[----:B------:R-:W-:-:S03]  /*2d20*/  UIADD3 UR4, UPT, UPT, UR4, 0x20, URZ ;  /* 0x0000002004047890 */ /* 0x000fc6000fffe0ff */
[----:B------:R-:W-:Y:S01]  /*2d30*/  ISETP.GE.AND P2, PT, R60, R53, PT ;  /* 0x000000353c00720c */ /* 0x000fe20003f46270 */
[----:B0-----:R-:W-:-:S12]  /*2d40*/  IMAD.WIDE R62, R7, 0x4, R62 ;  /* 0x00000004073e7825 */ /* 0x001fd800078e023e */
[----:B------:R-:W-:Y:S05]  /*2d50*/  @!P2 BRA `(.L_x_1374) ;  /* 0xffffffec0050a947 */ /* 0x000fea000383ffff */
.L_x_1369:
[----:B------:R-:W0:Y:S01]  /*2d60*/  S2R R0, SR_CTAID.X ;  /* 0x0000000000007919 */ /* 0x000e220000002500 */
[----:B------:R-:W1:Y:S01]  /*2d70*/  S2UR UR4, SR_CTAID.Y ;  /* 0x00000000000479c3 */ /* 0x000e620000002600 */
[----:B------:R-:W-:Y:S01]  /*2d80*/  HMUL2 R11, R52, R58.H0_H0 ;  /* 0x2000003a340b7232 */ /* 0x000fe20000000000 */
[----:B------:R-:W0:Y:S06]  /*2d90*/  S2R R3, SR_TID.X ;  /* 0x0000000000037919 */ /* 0x000e2c0000002100 */
[----:B------:R-:W2:Y:S01]  /*2da0*/  LDC.64 R8, c[0x0][0x3a0] ;  /* 0x0000e800ff087b82 */ /* 0x000ea20000000a00 */
[----:B0-----:R-:W-:-:S04]  /*2db0*/  IMAD R0, R0, 0x20, R3 ;  /* 0x0000002000007824 */ /* 0x001fc800078e0203 */
[----:B-1----:R-:W-:-:S04]  /*2dc0*/  IMAD R0, R7, UR4, R0 ;  /* 0x0000000407007c24 */ /* 0x002fc8000f8e0200 */
[----:B------:R-:W-:-:S04]  /*2dd0*/  IMAD.SHL.U32 R3, R0, 0x4, RZ ;  /* 0x0000000400037824 */ /* 0x000fc800078e00ff */
        /* <DEDUP_REMOVED lines=9> */
.L_x_1378:
[----:B------:R-:W0:Y:S02]  /*2e70*/  LDS R2, [R0] ;  /* 0x0000000000027984 */ /* 0x000e240000000800 */
[----:B0-----:R-:W-:-:S05]  /*2e80*/  HADD2 R3, R2, R11 ;  /* 0x0000000b02037230 */ /* 0x001fca0000000000 */
[----:B------:R-:W0:Y:S02]  /*2e90*/  ATOMS.CAST.SPIN P0, [R0], R2, R3 ;  /* 0x000000020000758d */ /* 0x000e240001800003 */
[----:B0-----:R-:W-:Y:S05]  /*2ea0*/  @!P0 BRA `(.L_x_1378) ;  /* 0xfffffffc00f08947 */ /* 0x001fea000383ffff */
[----:B------:R-:W-:Y:S05]  /*2eb0*/  BRA `(.L_x_1376) ;  /* 0x00000000000c7947 */ /* 0x000fea0003800000 */
.L_x_1377:
[----:B------:R-:W2:Y:S02]  /*2ec0*/  LD.E R0, desc[UR8][R8.64] ;  /* 0x0000000808007980 */ /* 0x000ea4000c101900 */
[----:B--2---:R-:W-:-:S05]  /*2ed0*/  IADD3 R3, PT, PT, R11, R0, RZ ;  /* 0x000000000b037210 */ /* 0x004fca0007ffe0ff */
[----:B------:R0:W-:Y:S02]  /*2ee0*/  ST.E desc[UR8][R8.64], R3 ;  /* 0x0000000308007985 */ /* 0x0001e4000c101908 */
.L_x_1376:
[----:B------:R-:W-:Y:S05]  /*2ef0*/  BSYNC.RECONVERGENT B0 ;  /* 0x0000000000007941 */ /* 0x000fea0003800200 */
.L_x_1375:
[----:B------:R1:W-:Y:S01]  /*2f00*/  ATOM.E.ADD.F16x2.RN.STRONG.GPU P0, RZ, desc[UR8][R8.64+0x4], R51 ;  /* 0x8000043308ff79a2 */ /* 0x0003e2000c10e108 */
[----:B------:R-:W-:Y:S04]  /*2f10*/  BSSY.RECONVERGENT B0, `(.L_x_1379) ;  /* 0x000000e000007945 */ /* 0x000fe80003800200 */
[----:B-1----:R-:W-:Y:S05]  /*2f20*/  @P0 BRA `(.L_x_1380) ;  /* 0x0000000000300947 */ /* 0x002fea0003800000 */
[----:B------:R-:W1:Y:S02]  /*2f30*/  QSPC.E.S P0, RZ, [R8+0x4] ;  /* 0x0000040008ff73aa */ /* 0x000e640000000500 */
[----:B-1----:R-:W-:Y:S05]  /*2f40*/  @!P0 BRA `(.L_x_1381) ;  /* 0x00000000001c8947 */ /* 0x002fea0003800000 */
[----:B------:R-:W-:-:S05]  /*2f50*/  IMAD.MOV.U32 R2, RZ, RZ, R8 ;  /* 0x000000ffff027224 */ /* 0x000fca00078e0008 */
[----:B------:R-:W-:-:S07]  /*2f60*/  MOV R0, R2 ;  /* 0x0000000200007202 */ /* 0x000fce0000000f00 */
.L_x_1382:
[----:B------:R-:W0:Y:S02]  /*2f70*/  LDS R2, [R0+0x4] ;  /* 0x0000040000027984 */ /* 0x000e240000000800 */
[----:B0-----:R-:W-:-:S05]  /*2f80*/  HFMA2 R3, R2, 1, 1, R51 ;  /* 0x3c003c0002037831 */ /* 0x001fca0000000033 */
[----:B------:R-:W0:Y:S02]  /*2f90*/  ATOMS.CAST.SPIN P0, [R0+0x4], R2, R3 ;  /* 0x000004020000758d */ /* 0x000e240001800003 */
[----:B0-----:R-:W-:Y:S05]  /*2fa0*/  @!P0 BRA `(.L_x_1382) ;  /* 0xfffffffc00f08947 */ /* 0x001fea000383ffff */
[----:B------:R-:W-:Y:S05]  /*2fb0*/  BRA `(.L_x_1380) ;  /* 0x00000000000c7947 */ /* 0x000fea0003800000 */
.L_x_1381:
[----:B------:R-:W0:Y:S02]  /*2fc0*/  LD.E R0, desc[UR8][R8.64+0x4] ;  /* 0x0000040808007980 */ /* 0x000e24000c101900 */
[----:B0-----:R-:W-:-:S05]  /*2fd0*/  IMAD.IADD R3, R51, 0x1, R0 ;  /* 0x0000000133037824 */ /* 0x001fca00078e0200 */
[----:B------:R1:W-:Y:S02]  /*2fe0*/  ST.E desc[UR8][R8.64+0x4], R3 ;  /* 0x0000040308007985 */ /* 0x0003e4000c101908 */
.L_x_1380:
[----:B------:R-:W-:Y:S05]  /*2ff0*/  BSYNC.RECONVERGENT B0 ;  /* 0x0000000000007941 */ /* 0x000fea0003800200 */
.L_x_1379:
        /* <DEDUP_REMOVED lines=11> */
.L_x_1386:
[----:B------:R-:W0:Y:S02]  /*30b0*/  LDS R2, [R0] ;  /* 0x0000000000027984 */ /* 0x000e240000000800 */
[----:B0-----:R-:W-:-:S05]  /*30c0*/  HADD2 R3, R2, R11 ;  /* 0x0000000b02037230 */ /* 0x001fca0000000000 */
[----:B------:R-:W0:Y:S02]  /*30d0*/  ATOMS.CAST.SPIN P0, [R0], R2, R3 ;  /* 0x000000020000758d */ /* 0x000e240001800003 */
[----:B0-----:R-:W-:Y:S05]  /*30e0*/  @!P0 BRA `(.L_x_1386) ;  /* 0xfffffffc00f08947 */ /* 0x001fea000383ffff */
[----:B------:R-:W-:Y:S05]  /*30f0*/  BRA `(.L_x_1384) ;  /* 0x00000000000c7947 */ /* 0x000fea0003800000 */
.L_x_1385:
[----:B------:R-:W2:Y:S02]  /*3100*/  LD.E R0, desc[UR8][R8.64] ;  /* 0x0000000808007980 */ /* 0x000ea4000c101900 */
[----:B--2---:R-:W-:-:S05]  /*3110*/  IADD3 R3, PT, PT, R11, R0, RZ ;  /* 0x000000000b037210 */ /* 0x004fca0007ffe0ff */
[----:B------:R0:W-:Y:S02]  /*3120*/  ST.E desc[UR8][R8.64], R3 ;  /* 0x0000000308007985 */ /* 0x0001e4000c101908 */
.L_x_1384:
[----:B------:R-:W-:Y:S05]  /*3130*/  BSYNC.RECONVERGENT B0 ;  /* 0x0000000000007941 */ /* 0x000fea0003800200 */
.L_x_1383:
[----:B------:R1:W-:Y:S01]  /*3140*/  ATOM.E.ADD.F16x2.RN.STRONG.GPU P0, RZ, desc[UR8][R8.64+0x4], R49 ;  /* 0x8000043108ff79a2 */ /* 0x0003e2000c10e108 */
[----:B------:R-:W-:Y:S04]  /*3150*/  BSSY.RECONVERGENT B0, `(.L_x_1387) ;  /* 0x000000e000007945 */ /* 0x000fe80003800200 */
[----:B-1----:R-:W-:Y:S05]  /*3160*/  @P0 BRA `(.L_x_1388) ;  /* 0x0000000000300947 */ /* 0x002fea0003800000 */
[----:B------:R-:W1:Y:S02]  /*3170*/  QSPC.E.S P0, RZ, [R8+0x4] ;  /* 0x0000040008ff73aa */ /* 0x000e640000000500 */
[----:B-1----:R-:W-:Y:S05]  /*3180*/  @!P0 BRA `(.L_x_1389) ;  /* 0x00000000001c8947 */ /* 0x002fea0003800000 */
[----:B------:R-:W-:-:S05]  /*3190*/  IMAD.MOV.U32 R2, RZ, RZ, R8 ;  /* 0x000000ffff027224 */ /* 0x000fca00078e0008 */
[----:B------:R-:W-:-:S07]  /*31a0*/  MOV R0, R2 ;  /* 0x0000000200007202 */ /* 0x000fce0000000f00 */
.L_x_1390:
[----:B------:R-:W0:Y:S02]  /*31b0*/  LDS R2, [R0+0x4] ;  /* 0x0000040000027984 */ /* 0x000e240000000800 */
[----:B0-----:R-:W-:-:S05]  /*31c0*/  HFMA2 R3, R2, 1, 1, R49 ;  /* 0x3c003c0002037831 */ /* 0x001fca0000000031 */
[----:B------:R-:W0:Y:S02]  /*31d0*/  ATOMS.CAST.SPIN P0, [R0+0x4], R2, R3 ;  /* 0x000004020000758d */ /* 0x000e240001800003 */
[----:B0-----:R-:W-:Y:S05]  /*31e0*/  @!P0 BRA `(.L_x_1390) ;  /* 0xfffffffc00f08947 */ /* 0x001fea000383ffff */
[----:B------:R-:W-:Y:S05]  /*31f0*/  BRA `(.L_x_1388) ;  /* 0x00000000000c7947 */ /* 0x000fea0003800000 */
.L_x_1389:
[----:B------:R-:W0:Y:S02]  /*3200*/  LD.E R0, desc[UR8][R8.64+0x4] ;  /* 0x0000040808007980 */ /* 0x000e24000c101900 */
[----:B0-----:R-:W-:-:S05]  /*3210*/  IMAD.IADD R3, R49, 0x1, R0 ;  /* 0x0000000131037824 */ /* 0x001fca00078e0200 */
[----:B------:R1:W-:Y:S02]  /*3220*/  ST.E desc[UR8][R8.64+0x4], R3 ;  /* 0x0000040308007985 */ /* 0x0003e4000c101908 */
.L_x_1388:
[----:B------:R-:W-:Y:S05]  /*3230*/  BSYNC.RECONVERGENT B0 ;  /* 0x0000000000007941 */ /* 0x000fea0003800200 */
.L_x_1387:
        /* <DEDUP_REMOVED lines=12> */
.L_x_1394:
[----:B------:R-:W0:Y:S02]  /*3300*/  LDS R2, [R0] ;  /* 0x0000000000027984 */ /* 0x000e240000000800 */
[----:B0-----:R-:W-:-:S05]  /*3310*/  HADD2 R3, R2, R11 ;  /* 0x0000000b02037230 */ /* 0x001fca0000000000 */
[----:B------:R-:W0:Y:S02]  /*3320*/  ATOMS.CAST.SPIN P0, [R0], R2, R3 ;  /* 0x000000020000758d */ /* 0x000e240001800003 */
[----:B0-----:R-:W-:Y:S05]  /*3330*/  @!P0 BRA `(.L_x_1394) ;  /* 0xfffffffc00f08947 */ /* 0x001fea000383ffff */
[----:B------:R-:W-:Y:S05]  /*3340*/  BRA `(.L_x_1392) ;  /* 0x00000000000c7947 */ /* 0x000fea0003800000 */
.L_x_1393:
[----:B------:R-:W2:Y:S02]  /*3350*/  LD.E R0, desc[UR8][R8.64] ;  /* 0x0000000808007980 */ /* 0x000ea4000c101900 */
[----:B--2---:R-:W-:-:S05]  /*3360*/  IADD3 R3, PT, PT, R11, R0, RZ ;  /* 0x000000000b037210 */ /* 0x004fca0007ffe0ff */
[----:B------:R0:W-:Y:S02]  /*3370*/  ST.E desc[UR8][R8.64], R3 ;  /* 0x0000000308007985 */ /* 0x0001e4000c101908 */
.L_x_1392:
[----:B------:R-:W-:Y:S05]  /*3380*/  BSYNC.RECONVERGENT B0 ;  /* 0x0000000000007941 */ /* 0x000fea0003800200 */
.L_x_1391:
[----:B------:R1:W-:Y:S01]  /*3390*/  ATOM.E.ADD.F16x2.RN.STRONG.GPU P0, RZ, desc[UR8][R8.64+0x4], R47 ;  /* 0x8000042f08ff79a2 */ /* 0x0003e2000c10e108 */
[----:B------:R-:W-:Y:S04]  /*33a0*/  BSSY.RECONVERGENT B0, `(.L_x_1395) ;  /* 0x000000e000007945 */ /* 0x000fe80003800200 */
[----:B-1----:R-:W-:Y:S05]  /*33b0*/  @P0 BRA `(.L_x_1396) ;  /* 0x0000000000300947 */ /* 0x002fea0003800000 */
[----:B------:R-:W1:Y:S02]  /*33c0*/  QSPC.E.S P0, RZ, [R8+0x4] ;  /* 0x0000040008ff73aa */ /* 0x000e640000000500 */
[----:B-1----:R-:W-:Y:S05]  /*33d0*/  @!P0 BRA `(.L_x_1397) ;  /* 0x00000000001c8947 */ /* 0x002fea0003800000 */
[----:B------:R-:W-:-:S05]  /*33e0*/  IMAD.MOV.U32 R2, RZ, RZ, R8 ;  /* 0x000000ffff027224 */ /* 0x000fca00078e0008 */
[----:B------:R-:W-:-:S07]  /*33f0*/  MOV R0, R2 ;  /* 0x0000000200007202 */ /* 0x000fce0000000f00 */
.L_x_1398:
[----:B------:R-:W0:Y:S02]  /*3400*/  LDS R2, [R0+0x4] ;  /* 0x0000040000027984 */ /* 0x000e240000000800 */
[----:B0-----:R-:W-:-:S05]  /*3410*/  HFMA2 R3, R2, 1, 1, R47 ;  /* 0x3c003c0002037831 */ /* 0x001fca000000002f */
[----:B------:R-:W0:Y:S02]  /*3420*/  ATOMS.CAST.SPIN P0, [R0+0x4], R2, R3 ;  /* 0x000004020000758d */ /* 0x000e240001800003 */
[----:B0-----:R-:W-:Y:S05]  /*3430*/  @!P0 BRA `(.L_x_1398) ;  /* 0xfffffffc00f08947 */ /* 0x001fea000383ffff */
[----:B------:R-:W-:Y:S05]  /*3440*/  BRA `(.L_x_1396) ;  /* 0x00000000000c7947 */ /* 0x000fea0003800000 */
.L_x_1397:
[----:B------:R-:W0:Y:S02]  /*3450*/  LD.E R0, desc[UR8][R8.64+0x4] ;  /* 0x0000040808007980 */ /* 0x000e24000c101900 */
[----:B0-----:R-:W-:-:S05]  /*3460*/  IMAD.IADD R3, R47, 0x1, R0 ;  /* 0x000000012f037824 */ /* 0x001fca00078e0200 */
[----:B------:R1:W-:Y:S02]  /*3470*/  ST.E desc[UR8][R8.64+0x4], R3 ;  /* 0x0000040308007985 */ /* 0x0003e4000c101908 */
.L_x_1396:
[----:B------:R-:W-:Y:S05]  /*3480*/  BSYNC.RECONVERGENT B0 ;  /* 0x0000000000007941 */ /* 0x000fea0003800200 */
.L_x_1395:
        /* <DEDUP_REMOVED lines=12> */
.L_x_1402:
[----:B------:R-:W0:Y:S02]  /*3550*/  LDS R2, [R0] ;  /* 0x0000000000027984 */ /* 0x000e240000000800 */
[----:B0-----:R-:W-:-:S05]  /*3560*/  HADD2 R3, R2, R7 ;  /* 0x0000000702037230 */ /* 0x001fca0000000000 */
[----:B------:R-:W0:Y:S02]  /*3570*/  ATOMS.CAST.SPIN P0, [R0], R2, R3 ;  /* 0x000000020000758d */ /* 0x000e240001800003 */
[----:B0-----:R-:W-:Y:S05]  /*3580*/  @!P0 BRA `(.L_x_1402) ;  /* 0xfffffffc00f08947 */ /* 0x001fea000383ffff */
[----:B------:R-:W-:Y:S05]  /*3590*/  BRA `(.L_x_1400) ;  /* 0x00000000000c7947 */ /* 0x000fea0003800000 */
.L_x_1401:
[----:B------:R-:W2:Y:S02]  /*35a0*/  LD.E R0, desc[UR8][R8.64] ;  /* 0x0000000808007980 */ /* 0x000ea4000c101900 */
[----:B--2---:R-:W-:-:S05]  /*35b0*/  IADD3 R3, PT, PT, R7, R0, RZ ;  /* 0x0000000007037210 */ /* 0x004fca0007ffe0ff */
[----:B------:R0:W-:Y:S02]  /*35c0*/  ST.E desc[UR8][R8.64], R3 ;  /* 0x0000000308007985 */ /* 0x0001e4000c101908 */
.L_x_1400:
[----:B------:R-:W-:Y:S05]  /*35d0*/  BSYNC.RECONVERGENT B0 ;  /* 0x0000000000007941 */ /* 0x000fea0003800200 */
.L_x_1399:
[----:B------:R1:W-:Y:S02]  /*35e0*/  ATOM.E.ADD.F16x2.RN.STRONG.GPU P0, RZ, desc[UR8][R8.64+0x4], R5 ;  /* 0x8000040508ff79a2 */ /* 0x0003e4000c10e108 */
[----:B-1----:R-:W-:Y:S05]  /*35f0*/  @P0 EXIT ;  /* 0x000000000000094d */ /* 0x002fea0003800000 */
[----:B------:R-:W1:Y:S02]  /*3600*/  QSPC.E.S P0, RZ, [R8+0x4] ;  /* 0x0000040008ff73aa */ /* 0x000e640000000500 */
[----:B-1----:R-:W-:Y:S05]  /*3610*/  @!P0 BRA `(.L_x_1403) ;  /* 0x00000000001c8947 */ /* 0x002fea0003800000 */
[----:B------:R-:W-:-:S05]  /*3620*/  IMAD.MOV.U32 R2, RZ, RZ, R8 ;  /* 0x000000ffff027224 */ /* 0x000fca00078e0008 */
[----:B------:R-:W-:-:S07]  /*3630*/  MOV R0, R2 ;  /* 0x0000000200007202 */ /* 0x000fce0000000f00 */
.L_x_1404:
[----:B------:R-:W0:Y:S02]  /*3640*/  LDS R2, [R0+0x4] ;  /* 0x0000040000027984 */ /* 0x000e240000000800 */
[----:B0-----:R-:W-:-:S05]  /*3650*/  HFMA2 R3, R2, 1, 1, R5 ;  /* 0x3c003c0002037831 */ /* 0x001fca0000000005 */
[----:B------:R-:W0:Y:S02]  /*3660*/  ATOMS.CAST.SPIN P0, [R0+0x4], R2, R3 ;  /* 0x000004020000758d */ /* 0x000e240001800003 */
[----:B0-----:R-:W-:Y:S05]  /*3670*/  @!P0 BRA `(.L_x_1404) ;  /* 0xfffffffc00f08947 */ /* 0x001fea000383ffff */
[----:B------:R-:W-:Y:S05]  /*3680*/  EXIT ;  /* 0x000000000000794d */ /* 0x000fea0003800000 */
.L_x_1403:
[----:B------:R-:W0:Y:S02]  /*3690*/  LD.E R0, desc[UR8][R8.64+0x4] ;  /* 0x0000040808007980 */ /* 0x000e24000c101900 */
[----:B0-----:R-:W-:-:S05]  /*36a0*/  IMAD.IADD R3, R5, 0x1, R0 ;  /* 0x0000000105037824 */ /* 0x001fca00078e0200 */
[----:B------:R-:W-:Y:S01]  /*36b0*/  ST.E desc[UR8][R8.64+0x4], R3 ;  /* 0x0000040308007985 */ /* 0x000fe2000c101908 */
[----:B------:R-:W-:Y:S05]  /*36c0*/  EXIT ;  /* 0x000000000000794d */ /* 0x000fea0003800000 */
.L_x_1405:
        /* <DEDUP_REMOVED lines=11> */
.L_x_3933:


//--------------------- .text._Z23gemm_half_q_half_kernelILi3ELi32ELb1ELb1ELi64EEvPK6__halfPKjS4_S2_PS0_iiiiPKtS7_iiiiiibS2_i --------------------------
	.section	.text._Z23gemm_half_q_half_kernelILi3ELi32ELb1ELb1ELi64EEvPK6__halfPKjS4_S2_PS0_iiiiPKtS7_iiiiiibS2_i,"ax",@progbits
	.align	128
        .global         _Z23gemm_half_q_half_kernelILi3ELi32ELb1ELb1ELi64EEvPK6__halfPKjS4_S2_PS0_iiiiPKtS7_iiiiiibS2_i
        .type           _Z23gemm_half_q_half_kernelILi3ELi32ELb1ELb1ELi64EEvPK6__halfPKjS4_S2_PS0_iiiiPKtS7_iiiiiibS2_i,@function
        .size           _Z23gemm_half_q_half_kernelILi3ELi32ELb1ELb1ELi64EEvPK6__halfPKjS4_S2_PS0_iiiiPKtS7_iiiiiibS2_i,(.L_x_3934 - _Z23gemm_half_q_half_kernelILi3ELi32ELb1ELb1ELi64EEvPK6__halfPKjS4_S2_PS0_iiiiPKtS7_iiiiiibS2_i)
        .other          _Z23gemm_half_q_half_kernelILi3ELi32ELb1ELb1ELi64EEvPK6__halfPKjS4_S2_PS0_iiiiPKtS7_iiiiiibS2_i,@"STO_CUDA_ENTRY STV_DEFAULT"
_Z23gemm_half_q_half_kernelILi3ELi32ELb1ELb1ELi64EEvPK6__halfPKjS4_S2_PS0_iiiiPKtS7_iiiiiibS2_i:
.text._Z23gemm_half_q_half_kernelILi3ELi32ELb1ELb1ELi64EEvPK6__halfPKjS4_S2_PS0_iiiiPKtS7_iiiiiibS2_i:
[----:B------:R-:W0:Y:S08]  /*0000*/  LDC R1, c[0x0][0x37c] ;  /* 0x0000df00ff017b82 */ /* 0x000e300000000800 */
[----:B------:R-:W1:Y:S01]  /*0010*/  S2UR UR8, SR_CTAID.Y ;  /* 0x00000000000879c3 */ /* 0x000e620000002600 */
[----:B------:R-:W2:Y:S01]  /*0020*/  LDCU UR14, c[0x0][0x3a8] ;  /* 0x00007500ff0e77ac */ /* 0x000ea20008000800 */
[----:B0-----:R-:W-:-:S05]  /*0030*/  VIADD R1, R1, 0xfffffff0 ;  /* 0xfffffff001017836 */ /* 0x001fca0000000000 */
[----:B------:R-:W-:Y:S01]  /*0040*/  R2UR UR26, R1 ;  /* 0x00000000011a72ca */ /* 0x000fe200000e0000 */
[----:B-1----:R-:W-:-:S04]  /*0050*/  UIMAD UR27, UR8, 0x3, URZ ;  /* 0x00000003081b78a4 */ /* 0x002fc8000f8e02ff */
[----:B--2---:R-:W-:-:S04]  /*0060*/  UIADD3 UR14, UPT, UPT, -UR27, UR14, URZ ;  /* 0x0000000e1b0e7290 */ /* 0x004fc8000fffe1ff */
        /* <DEDUP_REMOVED lines=9> */
[----:B------:R-:W-:-:S06]  /*0100*/  UISETP.NE.AND UP0, UPT, UR14, 0x1, UPT ;  /* 0x000000010e00788c */ /* 0x000fcc000bf05270 */
[----:B------:R-:W0:Y:S01]  /*0110*/  S2UR UR4, SR_CTAID.X ;  /* 0x00000000000479c3 */ /* 0x000e220000002500 */
[----:B------:R-:W-:Y:S02]  /*0120*/  PRMT R50, RZ, 0x7610, R50 ;  /* 0x00007610ff327816 */ /* 0x000fe40000000032 */
[----:B------:R-:W-:Y:S02]  /*0130*/  PRMT R49, RZ, 0x7610, R49 ;  /* 0x00007610ff317816 */ /* 0x000fe40000000031 */
[----:B------:R-:W-:Y:S01]  /*0140*/  PLOP3.LUT P1, PT, PT, PT, UP0, 0x80, 0x8 ;  /* 0x000000000008781c */ /* 0x000fe20003f2f008 */
[----:B-1----:R-:W-:Y:S01]  /*0150*/  USHF.L.U32 UR9, UR16, 0x6, URZ ;  /* 0x0000000610097899 */ /* 0x002fe200080006ff */
[----:B----4-:R-:W-:-:S13]  /*0160*/  R2UR UR25, R4 ;  /* 0x00000000041972ca */ /* 0x010fda00000e0000 */
[----:B------:R-:W-:Y:S01]  /*0170*/  IMAD.U32 R3, RZ, RZ, UR25 ;  /* 0x00000019ff037e24 */ /* 0x000fe2000f8e00ff */
[----:B0-23--:R-:W-:Y:S06]  /*0180*/  @!P1 BRA `(.L_x_1406) ;  /* 0x00000000002c9947 */ /* 0x00dfec0003800000 */
[----:B------:R-:W0:Y:S01]  /*0190*/  LDC R7, c[0x0][0x3f0] ;  /* 0x0000fc00ff077b82 */ /* 0x000e220000000800 */
[----:B------:R-:W-:-:S06]  /*01a0*/  UISETP.NE.AND UP0, UPT, UR14, 0x2, UPT ;  /* 0x000000020e00788c */ /* 0x000fcc000bf05270 */
[----:B------:R-:W-:Y:S01]  /*01b0*/  PLOP3.LUT P0, PT, PT, PT, UP0, 0x80, 0x8 ;  /* 0x000000000008781c */ /* 0x000fe20003f0f008 */
[----:B------:R-:W0:Y:S02]  /*01c0*/  LDC.64 R4, c[0x0][0x3e8] ;  /* 0x0000fa00ff047b82 */ /* 0x000e240000000a00 */
[----:B0-----:R-:W-:-:S05]  /*01d0*/  IMAD.WIDE R4, R7, 0x2, R4 ;  /* 0x0000000207047825 */ /* 0x001fca00078e0204 */
[----:B------:R-:W2:Y:S01]  /*01e0*/  LDG.E.U16 R49, desc[UR22][R4.64] ;  /* 0x0000001604317981 */ /* 0x000ea2000c1e1500 */
[----:B------:R-:W-:-:S05]  /*01f0*/  IMAD.WIDE R6, R7, 0x2, R4 ;  /* 0x0000000207067825 */ /* 0x000fca00078e0204 */
[----:B------:R-:W3:Y:S01]  /*0200*/  @P0 LDG.E.U16 R50, desc[UR22][R6.64] ;  /* 0x0000001606320981 */ /* 0x000ee2000c1e1500 */
[----:B--2---:R-:W-:-:S04]  /*0210*/  LOP3.LUT R3, R49, UR25, RZ, 0xfc, !PT ;  /* 0x0000001931037c12 */ /* 0x004fc8000f8efcff */
[----:B---3--:R-:W-:-:S04]  /*0220*/  @P0 LOP3.LUT R8, R50, R3, RZ, 0xfc, !PT ;  /* 0x0000000332080212 */ /* 0x008fc800078efcff */
[----:B------:R-:W-:-:S07]  /*0230*/  @P0 PRMT R3, R8, 0x7610, R3 ;  /* 0x0000761008030816 */ /* 0x000fce0000000003 */
.L_x_1406:
[----:B------:R-:W-:Y:S01]  /*0240*/  PRMT R3, R3, 0x9910, RZ ;  /* 0x0000991003037816 */ /* 0x000fe200000000ff */
[----:B------:R-:W-:Y:S01]  /*0250*/  UISETP.LT.U32.AND UP0, UPT, UR14, 0x3, UPT ;  /* 0x000000030e00788c */ /* 0x000fe2000bf01070 */
[----:B------:R-:W-:Y:S02]  /*0260*/  MOV R5, UR9 ;  /* 0x0000000900057c02 */ /* 0x000fe40008000f00 */
[----:B------:R-:W-:Y:S02]  /*0270*/  ISETP.NE.AND P0, PT, R3, RZ, PT ;  /* 0x000000ff0300720c */ /* 0x000fe40003f05270 */
[----:B------:R-:W-:-:S04]  /*0280*/  VIADDMNMX R5, R5, 0x40, R0, PT ;  /* 0x0000004005057846 */ /* 0x000fc80003800100 */
[----:B------:R-:W-:-:S07]  /*0290*/  R2UR UR15, R5 ;  /* 0x00000000050f72ca */ /* 0x000fce00000e0000 */
[----:B------:R-:W-:Y:S08]  /*02a0*/  @!P0 EXIT ;  /* 0x000000000000894d */ /* 0x000ff00003800000 */
[----:B------:R-:W-:Y:S01]  /*02b0*/  VIADD R18, R2, UR9 ;  /* 0x0000000902127c36 */ /* 0x000fe20008000000 */
[----:B------:R-:W-:Y:S01]  /*02c0*/  USHF.L.U32 UR4, UR4, 0x8, URZ ;  /* 0x0000000804047899 */ /* 0x000fe200080006ff */
[----:B------:R-:W-:Y:S01]  /*02d0*/  BSSY.RECONVERGENT B0, `(.L_x_1407) ;  /* 0x00000b5000007945 */ /* 0x000fe20003800200 */
[----:B------:R-:W-:Y:S02]  /*02e0*/  USEL UR5, UR14, 0x3, UP0 ;  /* 0x000000030e057887 */ /* 0x000fe40008000000 */
[----:B------:R-:W-:Y:S02]  /*02f0*/  ISETP.GE.AND P0, PT, R18, UR15, PT ;  /* 0x0000000f12007c0c */ /* 0x000fe4000bf06270 */
        /* <DEDUP_REMOVED lines=12> */
[----:B------:R-:W-:-:S05]  /*03c0*/  IMAD R7, R4, 0x3, RZ ;  /* 0x0000000304077824 */ /* 0x000fca00078e02ff */
        /* <DEDUP_REMOVED lines=10> */
[----:B------:R-:W-:Y:S01]  /*0470*/  VIADD R12, R3, 0x80 ;  /* 0x00000080030c7836 */ /* 0x000fe20000000000 */
[----:B0-----:R-:W-:-:S07]  /*0480*/  IADD3 R3, PT, PT, R7, R0, RZ ;  /* 0x0000000007037210 */ /* 0x001fce0007ffe0ff */
[----:B------:R-:W-:Y:S05]  /*0490*/  BRA.U UP0, `(.L_x_1410) ;  /* 0x0000000100ec7547 */ /* 0x000fea000b800000 */
[----:B------:R-:W-:Y:S01]  /*04a0*/  UIADD3 UR7, UPT, UPT, URZ, -UR6, URZ ;  /* 0x80000006ff077290 */ /* 0x000fe2000fffe0ff */
[----:B------:R-:W-:-:S03]  /*04b0*/  PLOP3.LUT P0, PT, PT, PT, PT, 0x80, 0x8 ;  /* 0x000000000008781c */ /* 0x000fc60003f0f070 */
[----:B------:R-:W-:-:S09]  /*04c0*/  UISETP.GT.AND UP0, UPT, UR7, 0x3, UPT ;  /* 0x000000030700788c */ /* 0x000fd2000bf04270 */
[----:B------:R-:W-:Y:S05]  /*04d0*/  BRA.U !UP0, `(.L_x_1411) ;  /* 0x0000000108847547 */ /* 0x000fea000b800000 */
[----:B------:R-:W-:-:S13]  /*04e0*/  PLOP3.LUT P0, PT, PT, PT, PT, 0x8, 0x80 ;  /* 0x000000000080781c */ /* 0x000fda0003f0e170 */
.L_x_1412:
[----:B------:R-:W-:Y:S01]  /*04f0*/  IADD3 R5, P2, PT, R18, R3, RZ ;  /* 0x0000000312057210 */ /* 0x000fe20007f5e0ff */
[----:B------:R-:W-:-:S03]  /*0500*/  IMAD.IADD R7, R3, 0x1, R0 ;  /* 0x0000000103077824 */ /* 0x000fc600078e0200 */
[----:B------:R-:W-:Y:S01]  /*0510*/  LEA.HI.X.SX32 R6, R3, RZ, 0x1, P2 ;  /* 0x000000ff03067211 */ /* 0x000fe200010f0eff */
[----:B------:R-:W-:Y:S01]  /*0520*/  IMAD.IADD R3, R7, 0x1, R0 ;  /* 0x0000000107037824 */ /* 0x000fe200078e0200 */
[----:B------:R-:W-:Y:S02]  /*0530*/  LEA R4, P2, R5, UR10, 0x1 ;  /* 0x0000000a05047c11 */ /* 0x000fe4000f8408ff */
[----:B------:R-:W-:Y:S02]  /*0540*/  IADD3 R10, P3, PT, R18, R7, RZ ;  /* 0x00000007120a7210 */ /* 0x000fe40007f7e0ff */
[----:B------:R-:W-:Y:S02]  /*0550*/  IADD3 R13, PT, PT, R3, R0, RZ ;  /* 0x00000000030d7210 */ /* 0x000fe40007ffe0ff */
[----:B------:R-:W-:Y:S02]  /*0560*/  LEA.HI.X R5, R5, UR11, R6, 0x1, P2 ;  /* 0x0000000b05057c11 */ /* 0x000fe400090f0c06 */
[----:B------:R-:W-:-:S02]  /*0570*/  LEA.HI.X.SX32 R7, R7, RZ, 0x1, P3 ;  /* 0x000000ff07077211 */ /* 0x000fc400018f0eff */
[----:B------:R-:W-:Y:S02]  /*0580*/  IADD3 R9, P4, PT, R18, R3, RZ ;  /* 0x0000000312097210 */ /* 0x000fe40007f9e0ff */
[----:B------:R-:W-:Y:S01]  /*0590*/  LEA R6, P3, R10, UR10, 0x1 ;  /* 0x0000000a0a067c11 */ /* 0x000fe2000f8608ff */
[----:B------:R-:W2:Y:S01]  /*05a0*/  LDG.E.U16.CONSTANT R5, desc[UR22][R4.64] ;  /* 0x0000001604057981 */ /* 0x000ea2000c1e9500 */
[----:B------:R-:W-:Y:S02]  /*05b0*/  IADD3 R11, P2, PT, R18, R13, RZ ;  /* 0x0000000d120b7210 */ /* 0x000fe40007f5e0ff */
[----:B------:R-:W-:Y:S02]  /*05c0*/  LEA.HI.X.SX32 R16, R3, RZ, 0x1, P4 ;  /* 0x000000ff03107211 */ /* 0x000fe400020f0eff */
[----:B------:R-:W-:Y:S02]  /*05d0*/  LEA.HI.X R7, R10, UR11, R7, 0x1, P3 ;  /* 0x0000000b0a077c11 */ /* 0x000fe400098f0c07 */
[----:B------:R-:W-:-:S02]  /*05e0*/  LEA.HI.X.SX32 R14, R13, RZ, 0x1, P2 ;  /* 0x000000ff0d0e7211 */ /* 0x000fc400010f0eff */
[----:B------:R-:W-:Y:S02]  /*05f0*/  LEA R8, P4, R9, UR10, 0x1 ;  /* 0x0000000a09087c11 */ /* 0x000fe4000f8808ff */
[----:B------:R-:W-:Y:S01]  /*0600*/  LEA R10, P2, R11, UR10, 0x1 ;  /* 0x0000000a0b0a7c11 */ /* 0x000fe2000f8408ff */
[----:B------:R-:W3:Y:S01]  /*0610*/  LDG.E.U16.CONSTANT R7, desc[UR22][R6.64] ;  /* 0x0000001606077981 */ /* 0x000ee2000c1e9500 */
[----:B------:R-:W-:Y:S02]  /*0620*/  LEA.HI.X R9, R9, UR11, R16, 0x1, P4 ;  /* 0x0000000b09097c11 */ /* 0x000fe4000a0f0c10 */
[----:B------:R-:W-:-:S04]  /*0630*/  LEA.HI.X R11, R11, UR11, R14, 0x1, P2 ;  /* 0x0000000b0b0b7c11 */ /* 0x000fc800090f0c0e */
        /* <DEDUP_REMOVED lines=9> */
[----:B0-----:R-:W-:Y:S01]  /*06d0*/  VIADD R12, R12, 0x200 ;  /* 0x000002000c0c7836 */ /* 0x001fe20000000000 */
[----:B------:R-:W-:Y:S06]  /*06e0*/  BRA.U !UP0, `(.L_x_1412) ;  /* 0xfffffffd08807547 */ /* 0x000fec000b83ffff */
.L_x_1411:
        /* <DEDUP_REMOVED lines=15> */
[----:B------:R-:W-:Y:S01]  /*07e0*/  IMAD.IADD R3, R9, 0x1, R0 ;  /* 0x0000000109037824 */ /* 0x000fe200078e0200 */
[----:B------:R-:W-:Y:S01]  /*07f0*/  UIADD3 UR6, UPT, UPT, UR6, 0x2, URZ ;  /* 0x0000000206067890 */ /* 0x000fe2000fffe0ff */
[----:B--2---:R-:W-:Y:S04]  /*0800*/  STS.U16 [R12], R5 ;  /* 0x000000050c007388 */ /* 0x004fe80000000400 */
[----:B---3--:R0:W-:Y:S02]  /*0810*/  STS.U16 [R12+0x80], R7 ;  /* 0x000080070c007388 */ /* 0x0081e40000000400 */
[----:B0-----:R-:W-:-:S07]  /*0820*/  VIADD R12, R12, 0x100 ;  /* 0x000001000c0c7836 */ /* 0x001fce0000000000 */
.L_x_1413:
[----:B------:R-:W-:-:S13]  /*0830*/  ISETP.EQ.AND P2, PT, RZ, UR6, PT ;  /* 0x00000006ff007c0c */ /* 0x000fda000bf42270 */
[----:B------:R-:W-:Y:S05]  /*0840*/  @!P0 BRA P2, `(.L_x_1408) ;  /* 0x0000000400748947 */ /* 0x000fea0001000000 */
.L_x_1410:
        /* <DEDUP_REMOVED lines=12> */
.L_x_1409:
[C---:B------:R-:W-:Y:S01]  /*0910*/  LEA R4, P0, R18.reuse, UR10, 0x1 ;  /* 0x0000000a12047c11 */ /* 0x040fe2000f8008ff */
[----:B------:R-:W0:Y:S03]  /*0920*/  LDCU.64 UR12, c[0x0][0x380] ;  /* 0x00007000ff0c77ac */ /* 0x000e260008000a00 */
[----:B------:R-:W-:-:S05]  /*0930*/  LEA.HI.X R5, R18, UR11, RZ, 0x1, P0 ;  /* 0x0000000b12057c11 */ /* 0x000fca00080f0cff */
[----:B------:R1:W5:Y:S01]  /*0940*/  LDG.E.U16.CONSTANT R16, desc[UR22][R4.64] ;  /* 0x0000001604107981 */ /* 0x000362000c1e9500 */
[----:B------:R-:W-:Y:S01]  /*0950*/  UIADD3 UR6, UPT, UPT, URZ, -UR5, URZ ;  /* 0x80000005ff067290 */ /* 0x000fe2000fffe0ff */
[----:B------:R-:W-:-:S03]  /*0960*/  IMAD R13, R0, UR8, RZ ;  /* 0x00000008000d7c24 */ /* 0x000fc6000f8e02ff */
[----:B------:R-:W-:Y:S01]  /*0970*/  UISETP.GE.AND UP0, UPT, UR6, URZ, UPT ;  /* 0x000000ff0600728c */ /* 0x000fe2000bf06270 */
[----:B------:R-:W-:-:S08]  /*0980*/  IMAD R13, R13, 0x3, RZ ;  /* 0x000000030d0d7824 */ /* 0x000fd000078e02ff */
[----:B01----:R-:W-:Y:S05]  /*0990*/  BRA.U UP0, `(.L_x_1414) ;  /* 0x0000000100f47547 */ /* 0x003fea000b800000 */
[----:B------:R-:W-:Y:S02]  /*09a0*/  UIADD3 UR7, UPT, UPT, URZ, -UR6, URZ ;  /* 0x80000006ff077290 */ /* 0x000fe4000fffe0ff */
[----:B------:R-:W-:Y:S02]  /*09b0*/  UPLOP3.LUT UP0, UPT, UPT, UPT, UPT, 0x80, 0x8 ;  /* 0x000000000008789c */ /* 0x000fe40003f0f070 */
[----:B------:R-:W-:-:S09]  /*09c0*/  UISETP.GT.AND UP1, UPT, UR7, 0x3, UPT ;  /* 0x000000030700788c */ /* 0x000fd2000bf24270 */
[----:B------:R-:W-:Y:S05]  /*09d0*/  BRA.U !UP1, `(.L_x_1415) ;  /* 0x0000000109887547 */ /* 0x000fea000b800000 */
[----:B------:R-:W0:Y:S01]  /*09e0*/  LDCU.64 UR10, c[0x0][0x380] ;  /* 0x00007000ff0a77ac */ /* 0x000e220008000a00 */
[----:B------:R-:W-:-:S11]  /*09f0*/  UPLOP3.LUT UP0, UPT, UPT, UPT, UPT, 0x40, 0x4 ;  /* 0x000000000004789c */ /* 0x000fd60003f0e870 */
.L_x_1416:
        /* <DEDUP_REMOVED lines=32> */
.L_x_1415:
[----:B------:R-:W-:-:S04]  /*0c00*/  UIADD3 UR7, UPT, UPT, URZ, -UR6, URZ ;  /* 0x80000006ff077290 */ /* 0x000fc8000fffe0ff */
[----:B------:R-:W-:-:S09]  /*0c10*/  UISETP.GT.AND UP1, UPT, UR7, 0x1, UPT ;  /* 0x000000010700788c */ /* 0x000fd2000bf24270 */
[----:B------:R-:W-:Y:S05]  /*0c20*/  BRA.U !UP1, `(.L_x_1417) ;  /* 0x0000000109487547 */ /* 0x000fea000b800000 */
[----:B------:R-:W0:Y:S01]  /*0c30*/  LDCU.64 UR10, c[0x0][0x380] ;  /* 0x00007000ff0a77ac */ /* 0x000e220008000a00 */
[----:B------:R-:W-:Y:S01]  /*0c40*/  IMAD.IADD R9, R13, 0x1, R0 ;  /* 0x000000010d097824 */ /* 0x000fe200078e0200 */
[----:B-----5:R-:W-:-:S04]  /*0c50*/  IADD3 R5, P0, PT, R16, R13, RZ ;  /* 0x0000000d10057210 */ /* 0x020fc80007f1e0ff */
[----:B------:R-:W-:Y:S02]  /*0c60*/  IADD3 R7, P2, PT, R16, R9, RZ ;  /* 0x0000000910077210 */ /* 0x000fe40007f5e0ff */
[----:B------:R-:W-:Y:S02]  /*0c70*/  LEA.HI.X.SX32 R10, R13, RZ, 0x1, P0 ;  /* 0x000000ff0d0a7211 */ /* 0x000fe400000f0eff */
[----:B------:R-:W-:Y:S02]  /*0c80*/  LEA.HI.X.SX32 R8, R9, RZ, 0x1, P2 ;  /* 0x000000ff09087211 */ /* 0x000fe400010f0eff */
[----:B0-----:R-:W-:Y:S02]  /*0c90*/  LEA R4, P0, R5, UR10, 0x1 ;  /* 0x0000000a05047c11 */ /* 0x001fe4000f8008ff */
[----:B------:R-:W-:Y:S02]  /*0ca0*/  LEA R6, P2, R7, UR10, 0x1 ;  /* 0x0000000a07067c11 */ /* 0x000fe4000f8408ff */
[----:B------:R-:W-:-:S02]  /*0cb0*/  LEA.HI.X R5, R5, UR11, R10, 0x1, P0 ;  /* 0x0000000b05057c11 */ /* 0x000fc400080f0c0a */
[----:B------:R-:W-:-:S03]  /*0cc0*/  LEA.HI.X R7, R7, UR11, R8, 0x1, P2 ;  /* 0x0000000b07077c11 */ /* 0x000fc600090f0c08 */
        /* <DEDUP_REMOVED lines=8> */
.L_x_1417:
[----:B------:R-:W-:-:S09]  /*0d50*/  UISETP.NE.OR UP0, UPT, UR6, URZ, UP0 ;  /* 0x000000ff0600728c */ /* 0x000fd20008705670 */
[----:B------:R-:W-:Y:S05]  /*0d60*/  BRA.U !UP0, `(.L_x_1408) ;  /* 0x00000001082c7547 */ /* 0x000fea000b800000 */
.L_x_1414:
[----:B-----5:R-:W-:-:S04]  /*0d70*/  IADD3 R5, P0, PT, R16, R13, RZ ;  /* 0x0000000d10057210 */ /* 0x020fc80007f1e0ff */
        /* <DEDUP_REMOVED lines=8> */
[----:B0-----:R-:W-:-:S06]  /*0e00*/  VIADD R3, R3, 0x80 ;  /* 0x0000008003037836 */ /* 0x001fcc0000000000 */
[----:B------:R-:W-:Y:S05]  /*0e10*/  BRA.U UP0, `(.L_x_1414) ;  /* 0xfffffffd00d47547 */ /* 0x000fea000b83ffff */
.L_x_1408:
[----:B------:R-:W-:Y:S05]  /*0e20*/  BSYNC.RECONVERGENT B0 ;  /* 0x0000000000007941 */ /* 0x000fea0003800200 */
.L_x_1407:
        /* <DEDUP_REMOVED lines=11> */
[----:B------:R-:W-:-:S06]  /*0ee0*/  UIMAD UR6, UR6, 0x3, UR4 ;  /* 0x00000003060678a4 */ /* 0x000fcc000f8e0204 */
[----:B0-----:R-:W-:Y:S01]  /*0ef0*/  LEA R3, R2, UR6, 0x2 ;  /* 0x0000000602037c11 */ /* 0x001fe2000f8e10ff */
[----:B------:R-:W-:Y:S06]  /*0f00*/  BRA.U UP0, `(.L_x_1419) ;  /* 0x00000001008c7547 */ /* 0x000fec000b800000 */
[----:B------:R-:W-:Y:S02]  /*0f10*/  UIADD3 UR4, UPT, UPT, URZ, -UR5, URZ ;  /* 0x80000005ff047290 */ /* 0x000fe4000fffe0ff */
[----:B------:R-:W-:Y:S02]  /*0f20*/  UPLOP3.LUT UP0, UPT, UPT, UPT, UPT, 0x80, 0x8 ;  /* 0x000000000008789c */ /* 0x000fe40003f0f070 */
[----:B------:R-:W-:-:S09]  /*0f30*/  UISETP.GT.AND UP1, UPT, UR4, 0x3, UPT ;  /* 0x000000030400788c */ /* 0x000fd2000bf24270 */
[----:B------:R-:W-:Y:S05]  /*0f40*/  BRA.U !UP1, `(.L_x_1420) ;  /* 0x0000000109447547 */ /* 0x000fea000b800000 */
[----:B------:R-:W0:Y:S01]  /*0f50*/  LDC.64 R12, c[0x0][0x3a0] ;  /* 0x0000e800ff0c7b82 */ /* 0x000e220000000a00 */
[----:B------:R-:W-:-:S11]  /*0f60*/  UPLOP3.LUT UP0, UPT, UPT, UPT, UPT, 0x40, 0x4 ;  /* 0x000000000004789c */ /* 0x000fd60003f0e870 */
.L_x_1421:
[C---:B-1----:R-:W-:Y:S01]  /*0f70*/  IADD3 R7, PT, PT, R3.reuse, UR17, RZ ;  /* 0x0000001103077c10 */ /* 0x042fe2000fffe0ff */
[----:B0-----:R-:W-:Y:S01]  /*0f80*/  IMAD.WIDE R4, R3, 0x2, R12 ;  /* 0x0000000203047825 */ /* 0x001fe200078e020c */
[----:B------:R-:W-:-:S03]  /*0f90*/  UIADD3 UR5, UPT, UPT, UR5, 0x4, URZ ;  /* 0x0000000405057890 */ /* 0x000fc6000fffe0ff */
[C---:B------:R-:W-:Y:S01]  /*0fa0*/  VIADD R9, R7.reuse, UR17 ;  /* 0x0000001107097c36 */ /* 0x040fe20008000000 */
[----:B------:R1:W-:Y:S01]  /*0fb0*/  STG.E.64 desc[UR22][R4.64], RZ ;  /* 0x000000ff04007986 */ /* 0x0003e2000c101b16 */
[----:B------:R-:W-:Y:S01]  /*0fc0*/  IMAD.WIDE R6, R7, 0x2, R12 ;  /* 0x0000000207067825 */ /* 0x000fe200078e020c */
[----:B------:R-:W-:-:S03]  /*0fd0*/  UISETP.GE.AND UP1, UPT, UR5, -0x3, UPT ;  /* 0xfffffffd0500788c */ /* 0x000fc6000bf26270 */
        /* <DEDUP_REMOVED lines=8> */
.L_x_1420:
[----:B------:R-:W-:-:S04]  /*1060*/  UIADD3 UR4, UPT, UPT, URZ, -UR5, URZ ;  /* 0x80000005ff047290 */ /* 0x000fc8000fffe0ff */
[----:B------:R-:W-:-:S09]  /*1070*/  UISETP.GT.AND UP1, UPT, UR4, 0x1, UPT ;  /* 0x000000010400788c */ /* 0x000fd2000bf24270 */
[----:B------:R-:W-:Y:S05]  /*1080*/  BRA.U !UP1, `(.L_x_1422) ;  /* 0x0000000109247547 */ /* 0x000fea000b800000 */
[----:B-1----:R-:W0:Y:S01]  /*1090*/  LDC.64 R6, c[0x0][0x3a0] ;  /* 0x0000e800ff067b82 */ /* 0x002e220000000a00 */
[C---:B------:R-:W-:Y:S01]  /*10a0*/  VIADD R9, R3.reuse, UR17 ;  /* 0x0000001103097c36 */ /* 0x040fe20008000000 */
[----:B------:R-:W-:Y:S02]  /*10b0*/  UIADD3 UR5, UPT, UPT, UR5, 0x2, URZ ;  /* 0x0000000205057890 */ /* 0x000fe4000fffe0ff */
[----:B------:R-:W-:Y:S01]  /*10c0*/  UPLOP3.LUT UP0, UPT, UPT, UPT, UPT, 0x40, 0x4 ;  /* 0x000000000004789c */ /* 0x000fe20003f0e870 */
[----:B0-----:R-:W-:-:S04]  /*10d0*/  IMAD.WIDE R4, R3, 0x2, R6 ;  /* 0x0000000203047825 */ /* 0x001fc800078e0206 */
[C---:B------:R-:W-:Y:S01]  /*10e0*/  IMAD.WIDE R6, R9.reuse, 0x2, R6 ;  /* 0x0000000209067825 */ /* 0x040fe200078e0206 */
[----:B------:R0:W-:Y:S03]  /*10f0*/  STG.E.64 desc[UR22][R4.64], RZ ;  /* 0x000000ff04007986 */ /* 0x0001e6000c101b16 */
[----:B------:R-:W-:Y:S01]  /*1100*/  VIADD R3, R9, UR17 ;  /* 0x0000001109037c36 */ /* 0x000fe20008000000 */
[----:B------:R0:W-:Y:S06]  /*1110*/  STG.E.64 desc[UR22][R6.64], RZ ;  /* 0x000000ff06007986 */ /* 0x0001ec000c101b16 */
.L_x_1422:
[----:B------:R-:W-:-:S09]  /*1120*/  UISETP.NE.OR UP0, UPT, UR5, URZ, UP0 ;  /* 0x000000ff0500728c */ /* 0x000fd20008705670 */
[----:B------:R-:W-:Y:S05]  /*1130*/  BRA.U !UP0, `(.L_x_1418) ;  /* 0x00000001081c7547 */ /* 0x000fea000b800000 */
.L_x_1419:
[----:B01----:R-:W0:Y:S02]  /*1140*/  LDC.64 R4, c[0x0][0x3a0] ;  /* 0x0000e800ff047b82 */ /* 0x003e240000000a00 */
.L_x_1423:
[C---:B0-----:R-:W-:Y:S01]  /*1150*/  IMAD.WIDE R6, R3.reuse, 0x2, R4 ;  /* 0x0000000203067825 */ /* 0x041fe200078e0204 */
[----:B------:R-:W-:Y:S01]  /*1160*/  UIADD3 UR5, UPT, UPT, UR5, 0x1, URZ ;  /* 0x0000000105057890 */ /* 0x000fe2000fffe0ff */
[----:B------:R-:W-:-:S03]  /*1170*/  IADD3 R3, PT, PT, R3, UR17, RZ ;  /* 0x0000001103037c10 */ /* 0x000fc6000fffe0ff */
[----:B------:R2:W-:Y:S01]  /*1180*/  STG.E.64 desc[UR22][R6.64], RZ ;  /* 0x000000ff06007986 */ /* 0x0005e2000c101b16 */
[----:B------:R-:W-:-:S09]  /*1190*/  UISETP.NE.AND UP0, UPT, UR5, URZ, UPT ;  /* 0x000000ff0500728c */ /* 0x000fd2000bf05270 */
[----:B--2---:R-:W-:Y:S05]  /*11a0*/  BRA.U UP0, `(.L_x_1423) ;  /* 0xfffffffd00e87547 */ /* 0x004fea000b83ffff */
.L_x_1418:
[----:B------:R-:W2:Y:S01]  /*11b0*/  LDCU UR19, c[0x0][0x3c8] ;  /* 0x00007900ff1377ac */ /* 0x000ea20008000800 */
[----:B------:R-:W-:Y:S01]  /*11c0*/  ISETP.LE.AND P0, PT, R0, UR9, PT ;  /* 0x0000000900007c0c */ /* 0x000fe2000bf03270 */
[----:B------:R-:W3:Y:S01]  /*11d0*/  LDCU UR18, c[0x0][0x3cc] ;  /* 0x00007980ff1277ac */ /* 0x000ee20008000800 */
[----:B------:R-:W4:Y:S01]  /*11e0*/  LDCU UR28, c[0x0][0x3d0] ;  /* 0x00007a00ff1c77ac */ /* 0x000f220008000800 */
[----:B------:R-:W0:Y:S01]  /*11f0*/  LDCU UR29, c[0x0][0x3d4] ;  /* 0x00007a80ff1d77ac */ /* 0x000e220008000800 */
[----:B------:R-:W1:Y:S01]  /*1200*/  LDCU UR30, c[0x0][0x3d8] ;  /* 0x00007b00ff1e77ac */ /* 0x000e620008000800 */
[----:B--2---:R-:W-:Y:S01]  /*1210*/  UISETP.LT.AND UP0, UPT, UR9, UR19, UPT ;  /* 0x000000130900728c */ /* 0x004fe2000bf01270 */
[----:B------:R-:W2:Y:S03]  /*1220*/  LDCU.64 UR10, c[0x0][0x3b8] ;  /* 0x00007700ff0a77ac */ /* 0x000ea60008000a00 */
[----:B------:R-:W-:-:S02]  /*1230*/  USEL UR4, UR9, UR19, UP0 ;  /* 0x0000001309047287 */ /* 0x000fc40008000000 */
[----:B------:R-:W-:Y:S02]  /*1240*/  USHF.L.U32 UR12, UR16, 0x7, URZ ;  /* 0x00000007100c7899 */ /* 0x000fe400080006ff */
[----:B------:R-:W-:Y:S02]  /*1250*/  USHF.R.S32.HI UR5, URZ, 0x1f, UR4 ;  /* 0x0000001fff057899 */ /* 0x000fe40008011404 */
[----:B---3--:R-:W-:Y:S02]  /*1260*/  UISETP.GT.AND UP0, UPT, UR9, UR18, UPT ;  /* 0x000000120900728c */ /* 0x008fe4000bf04270 */
[----:B------:R-:W-:Y:S02]  /*1270*/  ULEA.HI UR5, UR5, UR4, URZ, 0x5 ;  /* 0x0000000405057291 */ /* 0x000fe4000f8f28ff */
[----:B----4-:R-:W-:Y:S02]  /*1280*/  UISETP.GT.AND UP1, UPT, UR9, UR28, UPT ;  /* 0x0000001c0900728c */ /* 0x010fe4000bf24270 */
[----:B------:R-:W-:-:S02]  /*1290*/  USHF.R.S32.HI UR24, URZ, 0x5, UR5 ;  /* 0x00000005ff187899 */ /* 0x000fc40008011405 */
[----:B0-----:R-:W-:Y:S02]  /*12a0*/  UISETP.GT.AND UP2, UPT, UR9, UR29, UPT ;  /* 0x0000001d0900728c */ /* 0x001fe4000bf44270 */
[----:B-1----:R-:W-:Y:S01]  /*12b0*/  UISETP.GT.AND UP3, UPT, UR9, UR30, UPT ;  /* 0x0000001e0900728c */ /* 0x002fe2000bf64270 */
[----:B------:R-:W-:Y:S01]  /*12c0*/  UMOV UR5, URZ ;  /* 0x000000ff00057c82 */ /* 0x000fe20008000000 */
[----:B------:R-:W-:Y:S01]  /*12d0*/  UMOV UR6, URZ ;  /* 0x000000ff00067c82 */ /* 0x000fe20008000000 */
[----:B--2---:R-:W-:Y:S01]  /*12e0*/  UIMAD.WIDE.U32 UR12, UR12, 0x2, UR10 ;  /* 0x000000020c0c78a5 */ /* 0x004fe2000f8e000a */
[----:B------:R-:W-:Y:S06]  /*12f0*/  BAR.SYNC.DEFER_BLOCKING 0x0 ;  /* 0x0000000000007b1d */ /* 0x000fec0000010000 */
[----:B------:R-:W-:Y:S05]  /*1300*/  @P0 BRA `(.L_x_1424) ;  /* 0x0000000000e40947 */ /* 0x000fea0003800000 */
[----:B------:R-:W-:Y:S01]  /*1310*/  IMAD.U32 R8, RZ, RZ, UR12 ;  /* 0x0000000cff087e24 */ /* 0x000fe2000f8e00ff */
[----:B------:R-:W0:Y:S01]  /*1320*/  LDC.64 R4, c[0x0][0x390] ;  /* 0x0000e400ff047b82 */ /* 0x000e220000000a00 */
[----:B------:R-:W-:-:S05]  /*1330*/  IMAD.U32 R9, RZ, RZ, UR13 ;  /* 0x0000000dff097e24 */ /* 0x000fca000f8e00ff */
        /* <DEDUP_REMOVED lines=9> */
.L_x_1425:
[----:B-1---5:R-:W-:-:S04]  /*13d0*/  VIADD R9, R12, UR4 ;  /* 0x000000040c097c36 */ /* 0x022fc80008000000 */
[----:B------:R-:W-:-:S05]  /*13e0*/  IMAD R2, R9, UR17, RZ ;  /* 0x0000001109027c24 */ /* 0x000fca000f8e02ff */
[----:B------:R-:W-:-:S04]  /*13f0*/  SHF.R.S32.HI R3, RZ, 0x1f, R2 ;  /* 0x0000001fff037819 */ /* 0x000fc80000011402 */
        /* <DEDUP_REMOVED lines=8> */
[----:B------:R-:W-:Y:S01]  /*1480*/  IMAD.U32 R10, RZ, RZ, UR20 ;  /* 0x00000014ff0a7e24 */ /* 0x000fe2000f8e00ff */
        /* <DEDUP_REMOVED lines=33> */
.L_x_1424:
[----:B------:R-:W-:Y:S01]  /*16a0*/  UISETP.GT.AND UP4, UPT, UR9, UR19, UPT ;  /* 0x000000130900728c */ /* 0x000fe2000bf84270 */
[----:B------:R-:W-:Y:S01]  /*16b0*/  VIMNMX R0, PT, PT, R0, UR18, PT ;  /* 0x0000001200007c48 */ /* 0x000fe2000bfe0100 */
[----:B------:R-:W-:Y:S01]  /*16c0*/  UMOV UR4, URZ ;  /* 0x000000ff00047c82 */ /* 0x000fe20008000000 */
[----:B------:R-:W-:Y:S01]  /*16d0*/  UMOV UR7, URZ ;  /* 0x000000ff00077c82 */ /* 0x000fe20008000000 */
[----:B------:R-:W-:-:S05]  /*16e0*/  UMOV UR8, URZ ;  /* 0x000000ff00087c82 */ /* 0x000fca0008000000 */
        /* <DEDUP_REMOVED lines=9> */
.L_x_1426:
        /* <DEDUP_REMOVED lines=9> */
.L_x_1427:
        /* <DEDUP_REMOVED lines=9> */
.L_x_1428:
        /* <DEDUP_REMOVED lines=9> */
.L_x_1429:
        /* <DEDUP_REMOVED lines=9> */
.L_x_1430:
[----:B------:R-:W-:Y:S01]  /*19c0*/  ULEA UR5, UR24, UR5, 0x3 ;  /* 0x0000000518057291 */ /* 0x000fe2000f8e18ff */
[----:B------:R-:W-:Y:S02]  /*19d0*/  ISETP.GT.AND P0, PT, R0, UR9, PT ;  /* 0x0000000900007c0c */ /* 0x000fe4000bf04270 */
        /* <DEDUP_REMOVED lines=10> */
[----:B------:R-:W-:Y:S01]  /*1a80*/  IMAD.U32 R8, RZ, RZ, UR12 ;  /* 0x0000000cff087e24 */ /* 0x000fe2000f8e00ff */
[----:B------:R-:W2:Y:S01]  /*1a90*/  LDL.64 R10, [R1] ;  /* 0x00000000010a7983 */ /* 0x000ea20000100a00 */
[----:B------:R-:W-:Y:S01]  /*1aa0*/  IMAD.U32 R9, RZ, RZ, UR13 ;  /* 0x0000000dff097e24 */ /* 0x000fe2000f8e00ff */
[----:B------:R-:W0:Y:S01]  /*1ab0*/  S2UR UR7, SR_CgaCtaId ;  /* 0x00000000000779c3 */ /* 0x000e220000008800 */
[----:B------:R-:W1:Y:S03]  /*1ac0*/  LDCU.64 UR20, c[0x0][0x388] ;  /* 0x00007100ff1477ac */ /* 0x000e660008000a00 */
[----:B------:R-:W3:Y:S01]  /*1ad0*/  LDG.E.U16.CONSTANT R8, desc[UR22][R8.64+0x2] ;  /* 0x0000021608087981 */ /* 0x000ee2000c1e9500 */
[----:B------:R-:W-:Y:S01]  /*1ae0*/  PRMT R6, R50, 0x9910, RZ ;  /* 0x0000991032067816 */ /* 0x000fe200000000ff */
[----:B------:R-:W-:Y:S02]  /*1af0*/  UISETP.LT.AND UP0, UPT, UR15, UR18, UPT ;  /* 0x000000120f00728c */ /* 0x000fe4000bf01270 */
[----:B------:R-:W-:Y:S01]  /*1b00*/  USHF.R.S32.HI UR8, URZ, 0x1f, UR5 ;  /* 0x0000001fff087899 */ /* 0x000fe20008011405 */
        /* <DEDUP_REMOVED lines=13> */
[----:B0-----:R-:W-:-:S02]  /*1be0*/  ULEA UR6, UR7, UR6, 0x18 ;  /* 0x0000000607067291 */ /* 0x001fc4000f8ec0ff */
[----:B------:R-:W-:Y:S02]  /*1bf0*/  UISETP.EQ.OR UP0, UPT, UR14, 0x2, !UP0 ;  /* 0x000000020e00788c */ /* 0x000fe4000c702670 */
[----:B------:R-:W-:Y:S01]  /*1c00*/  UIADD3 UR8, UPT, UPT, UR6, 0xa0, URZ ;  /* 0x000000a006087890 */ /* 0x000fe2000fffe0ff */
[----:B---3--:R-:W-:Y:S02]  /*1c10*/  R2UR UR4, R8 ;  /* 0x00000000080472ca */ /* 0x008fe400000e0000 */
[----:B--2---:R-:W-:Y:S02]  /*1c20*/  PRMT R48, R10, 0x7610, R10 ;  /* 0x000076100a307816 */ /* 0x004fe4000000000a */
[----:B------:R-:W-:-:S09]  /*1c30*/  PRMT R47, R11, 0x7610, R11 ;  /* 0x000076100b2f7816 */ /* 0x000fd2000000000b */
[----:B------:R-:W-:-:S03]  /*1c40*/  UIADD3 UR5, UPT, UPT, UR9, UR4, URZ ;  /* 0x0000000409057290 */ /* 0x000fc6000fffe0ff */
[----:B----4-:R-:W-:-:S09]  /*1c50*/  UMOV UR4, URZ ;  /* 0x000000ff00047c82 */ /* 0x010fd20008000000 */
.L_x_1438:
[----:B------:R-:W-:Y:S01]  /*1c60*/  UISETP.NE.AND UP1, UPT, UR9, UR5, UPT ;  /* 0x000000050900728c */ /* 0x000fe2000bf25270 */
[----:B------:R-:W-:-:S05]  /*1c70*/  IMAD.U32 R17, RZ, RZ, UR17 ;  /* 0x00000011ff117e24 */ /* 0x000fca000f8e00ff */
[----:B------:R-:W-:-:S05]  /*1c80*/  PLOP3.LUT P0, PT, PT, PT, UP1, 0x80, 0x8 ;  /* 0x000000000008781c */ /* 0x000fca0003f0f018 */
[----:B------:R-:W-:Y:S01]  /*1c90*/  @!UP1 UMOV UR6, UR10 ;  /* 0x0000000a00069c82 */ /* 0x000fe20008000000 */
[----:B------:R-:W-:Y:S01]  /*1ca0*/  @!UP1 UMOV UR7, UR11 ;  /* 0x0000000b00079c82 */ /* 0x000fe20008000000 */
[----:B------:R-:W-:Y:S01]  /*1cb0*/  MOV R6, UR6 ;  /* 0x0000000600067c02 */ /* 0x000fe20008000f00 */
[----:B------:R-:W-:Y:S01]  /*1cc0*/  IMAD.U32 R7, RZ, RZ, UR7 ;  /* 0x00000007ff077e24 */ /* 0x000fe2000f8e00ff */
[----:B------:R-:W-:-:S04]  /*1cd0*/  @!UP1 ULEA UR12, UR4, UR26, 0x3 ;  /* 0x0000001a040c9291 */ /* 0x000fc8000f8e18ff */
[----:B------:R0:W2:Y:S05]  /*1ce0*/  @!P0 LDG.E.U16.CONSTANT R22, desc[UR22][R6.64] ;  /* 0x0000001606168981 */ /* 0x0000aa000c1e9500 */
[----:B------:R-:W3:Y:S01]  /*1cf0*/  @!P0 LDL.64 R20, [UR12+0x8] ;  /* 0x0000080cff148983 */ /* 0x000ee20008100a00 */
[----:B0-----:R-:W-:Y:S01]  /*1d00*/  MOV R6, R52 ;  /* 0x0000003400067202 */ /* 0x001fe20000000f00 */
[----:B------:R-:W-:Y:S02]  /*1d10*/  IMAD.MOV.U32 R7, RZ, RZ, R53 ;  /* 0x000000ffff077224 */ /* 0x000fe400078e0035 */
[----:B------:R-:W-:Y:S02]  /*1d20*/  IMAD.U32 R53, RZ, RZ, UR17 ;  /* 0x00000011ff357e24 */ /* 0x000fe4000f8e00ff */
[----:B-----5:R-:W-:Y:S01]  /*1d30*/  IMAD.WIDE R16, R17, 0x4, R6 ;  /* 0x0000000411107825 */ /* 0x020fe200078e0206 */
[----:B------:R-:W4:Y:S03]  /*1d40*/  LDG.E.128.CONSTANT R8, desc[UR22][R6.64] ;  /* 0x0000001606087981 */ /* 0x000f26000c1e9d00 */
[----:B------:R-:W-:-:S02]  /*1d50*/  IMAD.WIDE R52, R53, 0x4, R16 ;  /* 0x0000000435347825 */ /* 0x000fc400078e0210 */
[----:B------:R-:W2:Y:S04]  /*1d60*/  LDG.E.128.CONSTANT R16, desc[UR22][R16.64] ;  /* 0x0000001610107981 */ /* 0x000ea8000c1e9d00 */
[----:B------:R-:W2:Y:S01]  /*1d70*/  LDG.E.128.CONSTANT R12, desc[UR22][R52.64] ;  /* 0x00000016340c7981 */ /* 0x000ea2000c1e9d00 */
[----:B------:R-:W-:Y:S02]  /*1d80*/  UISETP.NE.AND UP2, UPT, UR25, URZ, UPT ;  /* 0x000000ff1900728c */ /* 0x000fe4000bf45270 */
[----:B------:R-:W-:Y:S02]  /*1d90*/  UISETP.NE.AND UP3, UPT, UR14, 0x1, UPT ;  /* 0x000000010e00788c */ /* 0x000fe4000bf65270 */
[----:B------:R-:W-:-:S04]  /*1da0*/  @!UP1 UIADD3 UR6, UPT, UPT, UR4, 0x1, URZ ;  /* 0x0000000104069890 */ /* 0x000fc8000fffe0ff */
[----:B------:R-:W-:Y:S02]  /*1db0*/  PLOP3.LUT P1, PT, PT, PT, UP3, 0x80, 0x8 ;  /* 0x000000000008781c */ /* 0x000fe40003f2f038 */
[----:B---3--:R-:W-:Y:S02]  /*1dc0*/  @!P0 PRMT R48, R20, 0x7610, R48 ;  /* 0x0000761014308816 */ /* 0x008fe40000000030 */
[----:B------:R-:W-:Y:S02]  /*1dd0*/  @!P0 PRMT R47, R21, 0x7610, R47 ;  /* 0x00007610152f8816 */ /* 0x000fe4000000002f */
[----:B------:R-:W-:Y:S02]  /*1de0*/  @!P0 PRMT R48, R48, 0x7610, R20 ;  /* 0x0000761030308816 */ /* 0x000fe40000000014 */
[----:B------:R-:W-:Y:S02]  /*1df0*/  @!P0 PRMT R47, R47, 0x7610, R21 ;  /* 0x000076102f2f8816 */ /* 0x000fe40000000015 */
[----:B----4-:R-:W-:-:S02]  /*1e00*/  LOP3.LUT R7, R8, 0x3f003f, RZ, 0xc0, !PT ;  /* 0x003f003f08077812 */ /* 0x010fc400078ec0ff */
[--C-:B------:R-:W-:Y:S02]  /*1e10*/  SHF.R.U32.HI R6, RZ, 0x6, R8.reuse ;  /* 0x00000006ff067819 */ /* 0x100fe40000011608 */
[----:B------:R-:W-:Y:S02]  /*1e20*/  SHF.R.U32.HI R23, RZ, 0xc, R8 ;  /* 0x0000000cff177819 */ /* 0x000fe40000011608 */
[----:B------:R-:W-:Y:S02]  /*1e30*/  LOP3.LUT R20, R9, 0x3f003f, RZ, 0xc0, !PT ;  /* 0x003f003f09147812 */ /* 0x000fe400078ec0ff */
[--C-:B------:R-:W-:Y:S02]  /*1e40*/  SHF.R.U32.HI R8, RZ, 0x6, R9.reuse ;  /* 0x00000006ff087819 */ /* 0x100fe40000011609 */
[----:B------:R-:W-:Y:S02]  /*1e50*/  SHF.R.U32.HI R9, RZ, 0xc, R9 ;  /* 0x0000000cff097819 */ /* 0x000fe40000011609 */
[----:B------:R-:W-:-:S02]  /*1e60*/  SHF.R.U32.HI R24, RZ, 0xc, R10 ;  /* 0x0000000cff187819 */ /* 0x000fc4000001160a */
[--C-:B--2---:R-:W-:Y:S02]  /*1e70*/  SHF.R.U32.HI R35, RZ, 0x8, R13.reuse ;  /* 0x00000008ff237819 */ /* 0x104fe4000001160d */
[----:B------:R-:W-:Y:S02]  /*1e80*/  LOP3.LUT R26, R13, 0x3f003f, RZ, 0xc0, !PT ;  /* 0x003f003f0d1a7812 */ /* 0x000fe400078ec0ff */
[--C-:B------:R-:W-:Y:S02]  /*1e90*/  SHF.R.U32.HI R21, RZ, 0x6, R13.reuse ;  /* 0x00000006ff157819 */ /* 0x100fe4000001160d */
[----:B------:R-:W-:Y:S02]  /*1ea0*/  SHF.R.U32.HI R42, RZ, 0xa, R13 ;  /* 0x0000000aff2a7819 */ /* 0x000fe4000001160d */
[----:B------:R-:W-:Y:S02]  /*1eb0*/  LOP3.LUT R34, R11, 0x3f003f, RZ, 0xc0, !PT ;  /* 0x003f003f0b227812 */ /* 0x000fe400078ec0ff */
[----:B------:R-:W-:-:S02]  /*1ec0*/  SHF.R.U32.HI R32, RZ, 0x6, R11 ;  /* 0x00000006ff207819 */ /* 0x000fc4000001160b */
[--C-:B------:R-:W-:Y:S02]  /*1ed0*/  SHF.R.U32.HI R37, RZ, 0x8, R14.reuse ;  /* 0x00000008ff257819 */ /* 0x100fe4000001160e */
        /* <DEDUP_REMOVED lines=8> */
[----:B------:R-:W-:Y:S02]  /*1f60*/  SHF.R.U32.HI R33, RZ, 0x8, R12 ;  /* 0x00000008ff217819 */ /* 0x000fe4000001160c */
[----:B------:R-:W-:Y:S02]  /*1f70*/  LOP3.LUT R10, R23, 0xf000f, RZ, 0xc0, !PT ;  /* 0x000f000f170a7812 */ /* 0x000fe400078ec0ff */
[----:B------:R-:W-:-:S02]  /*1f80*/  LOP3.LUT R36, R11, 0xf000f, RZ, 0xc0, !PT ;  /* 0x000f000f0b247812 */ /* 0x000fc400078ec0ff */
[----:B------:R-:W-:Y:S02]  /*1f90*/  LOP3.LUT R35, R14, 0x300030, R35, 0xf8, !PT ;  /* 0x003000300e237812 */ /* 0x000fe400078ef823 */
[----:B------:R-:W-:Y:S02]  /*1fa0*/  LOP3.LUT R37, R24, 0x300030, R37, 0xf8, !PT ;  /* 0x0030003018257812 */ /* 0x000fe400078ef825 */
[----:B------:R-:W-:Y:S02]  /*1fb0*/  @!P0 R2UR UR7, R22 ;  /* 0x00000000160782ca */ /* 0x000fe400000e0000 */
[----:B------:R-:W-:Y:S02]  /*1fc0*/  LOP3.LUT R33, R10, 0x300030, R33, 0xf8, !PT ;  /* 0x003000300a217812 */ /* 0x000fe400078ef821 */
[----:B------:R-:W-:Y:S02]  /*1fd0*/  LOP3.LUT R14, R17, 0x3f003f, RZ, 0xc0, !PT ;  /* 0x003f003f110e7812 */ /* 0x000fe400078ec0ff */
[----:B------:R-:W-:-:S02]  /*1fe0*/  SHF.R.U32.HI R11, RZ, 0x6, R17 ;  /* 0x00000006ff0b7819 */ /* 0x000fc40000011611 */
[----:B------:R-:W-:Y:S02]  /*1ff0*/  LOP3.LUT R24, R19, 0x3f003f, RZ, 0xc0, !PT ;  /* 0x003f003f13187812 */ /* 0x000fe400078ec0ff */
[----:B------:R-:W-:Y:S02]  /*2000*/  SHF.R.U32.HI R9, RZ, 0x6, R19 ;  /* 0x00000006ff097819 */ /* 0x000fe40000011613 */
[----:B------:R-:W-:Y:S02]  /*2010*/  LOP3.LUT R25, R12, 0x3f003f, RZ, 0xc0, !PT ;  /* 0x003f003f0c197812 */ /* 0x000fe400078ec0ff */
[--C-:B------:R-:W-:Y:S02]  /*2020*/  SHF.R.U32.HI R22, RZ, 0x6, R12.reuse ;  /* 0x00000006ff167819 */ /* 0x100fe4000001160c */
[----:B------:R-:W-:Y:S02]  /*2030*/  SHF.R.U32.HI R41, RZ, 0xa, R12 ;  /* 0x0000000aff297819 */ /* 0x000fe4000001160c */
[----:B------:R-:W-:-:S02]  /*2040*/  SHF.R.U32.HI R17, RZ, 0xc, R17 ;  /* 0x0000000cff117819 */ /* 0x000fc40000011611 */
[----:B------:R-:W-:Y:S02]  /*2050*/  LOP3.LUT R23, R18, 0x3f003f, RZ, 0xc0, !PT ;  /* 0x003f003f12177812 */ /* 0x000fe400078ec0ff */
[----:B------:R-:W-:Y:S02]  /*2060*/  SHF.R.U32.HI R10, RZ, 0x6, R18 ;  /* 0x00000006ff0a7819 */ /* 0x000fe40000011612 */
[----:B------:R-:W-:Y:S02]  /*2070*/  SHF.R.U32.HI R19, RZ, 0xc, R19 ;  /* 0x0000000cff137819 */ /* 0x000fe40000011613 */
[--C-:B------:R-:W-:Y:S02]  /*2080*/  SHF.R.U32.HI R39, RZ, 0x8, R15.reuse ;  /* 0x00000008ff277819 */ /* 0x100fe4000001160f */
[----:B------:R-:W-:Y:S02]  /*2090*/  LOP3.LUT R28, R15, 0x3f003f, RZ, 0xc0, !PT ;  /* 0x003f003f0f1c7812 */ /* 0x000fe400078ec0ff */
[----:B------:R-:W-:-:S02]  /*20a0*/  SHF.R.U32.HI R12, RZ, 0x6, R15 ;  /* 0x00000006ff0c7819 */ /* 0x000fc4000001160f */
[----:B------:R-:W-:Y:S02]  /*20b0*/  SHF.R.U32.HI R44, RZ, 0xa, R15 ;  /* 0x0000000aff2c7819 */ /* 0x000fe4000001160f */
[----:B------:R-:W-:Y:S02]  /*20c0*/  SHF.R.U32.HI R18, RZ, 0xc, R18 ;  /* 0x0000000cff127819 */ /* 0x000fe40000011612 */
        /* <DEDUP_REMOVED lines=12> */
[----:B------:R-:W-:Y:S02]  /*2190*/  LOP3.LUT R42, R17, 0x300030, R42, 0xf8, !PT ;  /* 0x00300030112a7812 */ /* 0x000fe400078ef82a */
[----:B------:R-:W-:Y:S01]  /*21a0*/  LOP3.LUT R44, R19, 0x300030, R44, 0xf8, !PT ;  /* 0x00300030132c7812 */ /* 0x000fe200078ef82c */
[----:B------:R-:W-:Y:S01]  /*21b0*/  HADD2 R7, R31, -1056, -1056 ;  /* 0xe420e4201f077430 */ /* 0x000fe20000000000 */
[----:B------:R-:W-:Y:S02]  /*21c0*/  LOP3.LUT R43, R18, 0x300030, R43, 0xf8, !PT ;  /* 0x00300030122b7812 */ /* 0x000fe400078ef82b */
[----:B------:R-:W-:Y:S02]  /*21d0*/  LOP3.LUT R19, R20, 0x64006400, RZ, 0xfc, !PT ;  /* 0x6400640014137812 */ /* 0x000fe400078efcff */
[----:B------:R-:W-:Y:S01]  /*21e0*/  LOP3.LUT R17, R8, 0x64006400, RZ, 0xfc, !PT ;  /* 0x6400640008117812 */ /* 0x000fe200078efcff */
[----:B------:R-:W-:Y:S01]  /*21f0*/  HADD2 R8, R34, -1056, -1056 ;  /* 0xe420e42022087430 */ /* 0x000fe20000000000 */
[----:B------:R-:W-:-:S02]  /*2200*/  LOP3.LUT R39, R36, 0x300030, R39, 0xf8, !PT ;  /* 0x0030003024277812 */ /* 0x000fc400078ef827 */
[----:B------:R-:W-:Y:S02]  /*2210*/  LOP3.LUT R18, R30, 0x3f003f, RZ, 0xc0, !PT ;  /* 0x003f003f1e127812 */ /* 0x000fe400078ec0ff */
[----:B------:R-:W-:Y:S02]  /*2220*/  LOP3.LUT R20, R32, 0x3f003f, RZ, 0xc0, !PT ;  /* 0x003f003f20147812 */ /* 0x000fe400078ec0ff */
        /* <DEDUP_REMOVED lines=66> */
[----:B------:R-:W-:Y:S01]  /*2650*/  @!UP1 UIADD3 UR5, UPT, UPT, UR7, UR9, URZ ;  /* 0x0000000907059290 */ /* 0x000fe2000fffe0ff */
[----:B------:R-:W-:Y:S11]  /*2660*/  BRA.U !UP2, `(.L_x_1432) ;  /* 0x000000010aa87547 */ /* 0x000ff6000b800000 */
        /* <DEDUP_REMOVED lines=42> */
.L_x_1432:
[----:B------:R-:W-:Y:S01]  /*2910*/  @!UP1 UMOV UR4, UR6 ;  /* 0x0000000600049c82 */ /* 0x000fe20008000000 */
[----:B------:R-:W-:Y:S05]  /*2920*/  @!P1 BRA `(.L_x_1433) ;  /* 0x0000000400689947 */ /* 0x000fea0003800000 */
[----:B------:R-:W-:-:S04]  /*2930*/  PRMT R12, R49, 0x9910, RZ ;  /* 0x00009910310c7816 */ /* 0x000fc800000000ff */
        /* <DEDUP_REMOVED lines=44> */
.L_x_1434:
[----:B------:R-:W-:Y:S05]  /*2c00*/  BRA.U UP0, `(.L_x_1433) ;  /* 0x0000000100b07547 */ /* 0x000fea000b800000 */
[----:B------:R-:W0:Y:S01]  /*2c10*/  LDS.128 R12, [UR8+0x60] ;  /* 0x00006008ff0c7984 */ /* 0x000e220008000c00 */
[----:B------:R-:W-:Y:S01]  /*2c20*/  MOV R55, R6 ;  /* 0x0000000600377202 */ /* 0x000fe20000000f00 */
[----:B------:R-:W-:Y:S02]  /*2c30*/  IMAD.MOV.U32 R57, RZ, RZ, R8 ;  /* 0x000000ffff397224 */ /* 0x000fe400078e0008 */
        /* <DEDUP_REMOVED lines=41> */
.L_x_1433:
[----:B------:R-:W-:Y:S01]  /*2ed0*/  IMAD.U32 R25, RZ, RZ, UR17 ;  /* 0x00000011ff197e24 */ /* 0x000fe2000f8e00ff */
[----:B------:R-:W-:-:S03]  /*2ee0*/  MOV R17, UR17 ;  /* 0x0000001100117c02 */ /* 0x000fc60008000f00 */
[----:B------:R-:W-:-:S04]  /*2ef0*/  IMAD.WIDE R24, R25, 0x4, R52 ;  /* 0x0000000419187825 */ /* 0x000fc800078e0234 */
[----:B------:R-:W-:Y:S01]  /*2f00*/  IMAD.U32 R53, RZ, RZ, UR17 ;  /* 0x00000011ff357e24 */ /* 0x000fe2000f8e00ff */
[----:B------:R-:W2:Y:S01]  /*2f10*/  LDG.E.128.CONSTANT R8, desc[UR22][R24.64] ;  /* 0x0000001618087981 */ /* 0x000ea2000c1e9d00 */
[----:B------:R-:W-:-:S04]  /*2f20*/  IMAD.WIDE R16, R17, 0x4, R24 ;  /* 0x0000000411107825 */ /* 0x000fc800078e0218 */
[----:B------:R-:W-:Y:S02]  /*2f30*/  IMAD.WIDE R52, R53, 0x4, R16 ;  /* 0x0000000435347825 */ /* 0x000fe400078e0210 */
[----:B------:R-:W3:Y:S04]  /*2f40*/  LDG.E.128.CONSTANT R16, desc[UR22][R16.64] ;  /* 0x0000001610107981 */ /* 0x000ee8000c1e9d00 */
[----:B------:R-:W4:Y:S01]  /*2f50*/  LDG.E.128.CONSTANT R12, desc[UR22][R52.64] ;  /* 0x00000016340c7981 */ /* 0x000f22000c1e9d00 */
[----:B--2---:R-:W-:Y:S02]  /*2f60*/  SHF.R.U32.HI R25, RZ, 0xc, R10 ;  /* 0x0000000cff197819 */ /* 0x004fe4000001160a */
[----:B------:R-:W-:Y:S02]  /*2f70*/  SHF.R.U32.HI R30, RZ, 0xc, R11 ;  /* 0x0000000cff1e7819 */ /* 0x000fe4000001160b */
[----:B------:R-:W-:-:S02]  /*2f80*/  SHF.R.U32.HI R6, RZ, 0xc, R8 ;  /* 0x0000000cff067819 */ /* 0x000fc40000011608 */
[----:B------:R-:W-:Y:S02]  /*2f90*/  SHF.R.U32.HI R24, RZ, 0xc, R9 ;  /* 0x0000000cff187819 */ /* 0x000fe40000011609 */
[----:B------:R-:W-:Y:S02]  /*2fa0*/  LOP3.LUT R25, R25, 0xf000f, RZ, 0xc0, !PT ;  /* 0x000f000f19197812 */ /* 0x000fe400078ec0ff */
[----:B------:R-:W-:Y:S02]  /*2fb0*/  LOP3.LUT R23, R8, 0x3f003f, RZ, 0xc0, !PT ;  /* 0x003f003f08177812 */ /* 0x000fe400078ec0ff */
[--C-:B----4-:R-:W-:Y:S02]  /*2fc0*/  SHF.R.U32.HI R40, RZ, 0x8, R15.reuse ;  /* 0x00000008ff287819 */ /* 0x110fe4000001160f */
[----:B------:R-:W-:Y:S02]  /*2fd0*/  LOP3.LUT R29, R15, 0x3f003f, RZ, 0xc0, !PT ;  /* 0x003f003f0f1d7812 */ /* 0x000fe400078ec0ff */
[----:B------:R-:W-:-:S02]  /*2fe0*/  SHF.R.U32.HI R41, RZ, 0x6, R15 ;  /* 0x00000006ff297819 */ /* 0x000fc4000001160f */
[----:B------:R-:W-:Y:S02]  /*2ff0*/  SHF.R.U32.HI R45, RZ, 0xa, R15 ;  /* 0x0000000aff2d7819 */ /* 0x000fe4000001160f */
        /* <DEDUP_REMOVED lines=9> */
[----:B------:R-:W-:Y:S02]  /*3090*/  SHF.R.U32.HI R36, RZ, 0x8, R13 ;  /* 0x00000008ff247819 */ /* 0x000fe4000001160d */
[----:B------:R-:W-:-:S02]  /*30a0*/  LOP3.LUT R27, R13, 0x3f003f, RZ, 0xc0, !PT ;  /* 0x003f003f0d1b7812 */ /* 0x000fc400078ec0ff */
[--C-:B------:R-:W-:Y:S02]  /*30b0*/  SHF.R.U32.HI R37, RZ, 0x6, R13.reuse ;  /* 0x00000006ff257819 */ /* 0x100fe4000001160d */
[----:B------:R-:W-:Y:S02]  /*30c0*/  SHF.R.U32.HI R43, RZ, 0xa, R13 ;  /* 0x0000000aff2b7819 */ /* 0x000fe4000001160d */
[----:B------:R-:W-:Y:S02]  /*30d0*/  LOP3.LUT R28, R14, 0x3f003f, RZ, 0xc0, !PT ;  /* 0x003f003f0e1c7812 */ /* 0x000fe400078ec0ff */
[--C-:B------:R-:W-:Y:S02]  /*30e0*/  SHF.R.U32.HI R39, RZ, 0x6, R14.reuse ;  /* 0x00000006ff277819 */ /* 0x100fe4000001160e */
[----:B------:R-:W-:Y:S02]  /*30f0*/  SHF.R.U32.HI R44, RZ, 0xa, R14 ;  /* 0x0000000aff2c7819 */ /* 0x000fe4000001160e */
[----:B------:R-:W-:-:S02]  /*3100*/  SHF.R.U32.HI R34, RZ, 0x8, R12 ;  /* 0x00000008ff227819 */ /* 0x000fc4000001160c */
[----:B------:R-:W-:Y:S02]  /*3110*/  LOP3.LUT R11, R6, 0xf000f, RZ, 0xc0, !PT ;  /* 0x000f000f060b7812 */ /* 0x000fe400078ec0ff */
[----:B------:R-:W-:Y:S02]  /*3120*/  LOP3.LUT R13, R24, 0xf000f, RZ, 0xc0, !PT ;  /* 0x000f000f180d7812 */ /* 0x000fe400078ec0ff */
[----:B------:R-:W-:Y:S02]  /*3130*/  LOP3.LUT R38, R25, 0x300030, R38, 0xf8, !PT ;  /* 0x0030003019267812 */ /* 0x000fe400078ef826 */
[----:B------:R-:W-:Y:S02]  /*3140*/  LOP3.LUT R40, R15, 0x300030, R40, 0xf8, !PT ;  /* 0x003000300f287812 */ /* 0x000fe400078ef828 */
[----:B---3--:R-:W-:Y:S02]  /*3150*/  LOP3.LUT R14, R16, 0x3f003f, RZ, 0xc0, !PT ;  /* 0x003f003f100e7812 */ /* 0x008fe400078ec0ff */
[----:B------:R-:W-:-:S02]  /*3160*/  SHF.R.U32.HI R30, RZ, 0x6, R16 ;  /* 0x00000006ff1e7819 */ /* 0x000fc40000011610 */
[----:B------:R-:W-:Y:S02]  /*3170*/  SHF.R.U32.HI R16, RZ, 0xc, R16 ;  /* 0x0000000cff107819 */ /* 0x000fe40000011610 */
[----:B------:R-:W-:Y:S02]  /*3180*/  LOP3.LUT R15, R17, 0x3f003f, RZ, 0xc0, !PT ;  /* 0x003f003f110f7812 */ /* 0x000fe400078ec0ff */
[----:B------:R-:W-:Y:S02]  /*3190*/  SHF.R.U32.HI R31, RZ, 0x6, R17 ;  /* 0x00000006ff1f7819 */ /* 0x000fe40000011611 */
[----:B------:R-:W-:Y:S02]  /*31a0*/  LOP3.LUT R24, R18, 0x3f003f, RZ, 0xc0, !PT ;  /* 0x003f003f12187812 */ /* 0x000fe400078ec0ff */
[----:B------:R-:W-:Y:S02]  /*31b0*/  SHF.R.U32.HI R32, RZ, 0x6, R18 ;  /* 0x00000006ff207819 */ /* 0x000fe40000011612 */
[----:B------:R-:W-:-:S02]  /*31c0*/  LOP3.LUT R25, R19, 0x3f003f, RZ, 0xc0, !PT ;  /* 0x003f003f13197812 */ /* 0x000fc400078ec0ff */
[----:B------:R-:W-:Y:S02]  /*31d0*/  SHF.R.U32.HI R6, RZ, 0x6, R19 ;  /* 0x00000006ff067819 */ /* 0x000fe40000011613 */
[----:B------:R-:W-:Y:S02]  /*31e0*/  SHF.R.U32.HI R17, RZ, 0xc, R17 ;  /* 0x0000000cff117819 */ /* 0x000fe40000011611 */
[----:B------:R-:W-:Y:S02]  /*31f0*/  SHF.R.U32.HI R18, RZ, 0xc, R18 ;  /* 0x0000000cff127819 */ /* 0x000fe40000011612 */
[----:B------:R-:W-:Y:S02]  /*3200*/  SHF.R.U32.HI R19, RZ, 0xc, R19 ;  /* 0x0000000cff137819 */ /* 0x000fe40000011613 */
[----:B------:R-:W-:Y:S02]  /*3210*/  LOP3.LUT R34, R11, 0x300030, R34, 0xf8, !PT ;  /* 0x003000300b227812 */ /* 0x000fe400078ef822 */
[----:B------:R-:W-:-:S02]  /*3220*/  LOP3.LUT R26, R12, 0x3f003f, RZ, 0xc0, !PT ;  /* 0x003f003f0c1a7812 */ /* 0x000fc400078ec0ff */
[--C-:B------:R-:W-:Y:S02]  /*3230*/  SHF.R.U32.HI R35, RZ, 0x6, R12.reuse ;  /* 0x00000006ff237819 */ /* 0x100fe4000001160c */
[----:B------:R-:W-:Y:S02]  /*3240*/  SHF.R.U32.HI R42, RZ, 0xa, R12 ;  /* 0x0000000aff2a7819 */ /* 0x000fe4000001160c */
        /* <DEDUP_REMOVED lines=84> */
[----:B------:R-:W-:Y:S01]  /*3790*/  HADD2 R45, R45, -1056, -1056 ;  /* 0xe420e4202d2d7430 */ /* 0x000fe20000000000 */
[----:B------:R-:W-:Y:S06]  /*37a0*/  BRA.U !UP2, `(.L_x_1435) ;  /* 0x000000010aa87547 */ /* 0x000fec000b800000 */
        /* <DEDUP_REMOVED lines=42> */
.L_x_1435:
        /* <DEDUP_REMOVED lines=46> */
.L_x_1437:
[----:B------:R-:W-:Y:S05]  /*3d30*/  BRA.U UP0, `(.L_x_1436) ;  /* 0x0000000100a87547 */ /* 0x000fea000b800000 */
        /* <DEDUP_REMOVED lines=42> */
.L_x_1436:
[----:B------:R-:W-:Y:S01]  /*3fe0*/  UIADD3 UR10, UP1, UPT, UR10, 0x80, URZ ;  /* 0x000000800a0a7890 */ /* 0x000fe2000ff3e0ff */
[----:B------:R-:W-:Y:S01]  /*3ff0*/  IMAD.U32 R7, RZ, RZ, UR17 ;  /* 0x00000011ff077e24 */ /* 0x000fe2000f8e00ff */
[----:B------:R-:W-:Y:S02]  /*4000*/  UIADD3 UR9, UPT, UPT, UR9, 0x20, URZ ;  /* 0x0000002009097890 */ /* 0x000fe4000fffe0ff */
[----:B------:R-:W-:Y:S01]  /*4010*/  UIADD3.X UR11, UPT, UPT, URZ, UR11, URZ, UP1, !UPT ;  /* 0x0000000bff0b7290 */ /* 0x000fe20008ffe4ff */
[----:B------:R-:W-:Y:S01]  /*4020*/  IMAD.WIDE R52, R7, 0x4, R52 ;  /* 0x0000000407347825 */ /* 0x000fe200078e0234 */
[----:B------:R-:W-:Y:S02]  /*4030*/  UISETP.GE.AND UP1, UPT, UR9, UR15, UPT ;  /* 0x0000000f0900728c */ /* 0x000fe4000bf26270 */
[----:B------:R-:W-:-:S07]  /*4040*/  UIADD3 UR8, UPT, UPT, UR8, 0x40, URZ ;  /* 0x0000004008087890 */ /* 0x000fce000fffe0ff */
[----:B------:R-:W-:Y:S05]  /*4050*/  BRA.U !UP1, `(.L_x_1438) ;  /* 0xffffffdd09007547 */ /* 0x000fea000b83ffff */
.L_x_1431:
[----:B------:R-:W0:Y:S01]  /*4060*/  LDC.64 R6, c[0x0][0x3a0] ;  /* 0x0000e800ff067b82 */ /* 0x000e220000000a00 */
[----:B------:R-:W-:Y:S01]  /*4070*/  MOV R8, UR27 ;  /* 0x0000001b00087c02 */ /* 0x000fe20008000f00 */
[----:B------:R-:W-:-:S04]  /*4080*/  HMUL2 R9, R5, UR25.H0_H0 ;  /* 0x2000001905097c32 */ /* 0x000fc80008000000 */
[----:B------:R-:W-:-:S04]  /*4090*/  IMAD R51, R8, UR17, R51 ;  /* 0x0000001108337c24 */ /* 0x000fc8000f8e0233 */
[----:B0-----:R-:W-:-:S05]  /*40a0*/  IMAD.WIDE R6, R51, 0x2, R6 ;  /* 0x0000000233067825 */ /* 0x001fca00078e0206 */
[----:B------:R0:W-:Y:S01]  /*40b0*/  ATOM.E.ADD.F16x2.RN.STRONG.GPU P0, RZ, desc[UR22][R6.64], R9 ;  /* 0x8000000906ff79a2 */ /* 0x0001e2000c10e116 */
[----:B------:R-:W-:Y:S01]  /*40c0*/  BSSY.RECONVERGENT B0, `(.L_x_1439) ;  /* 0x000000f000007945 */ /* 0x000fe20003800200 */
[----:B------:R-:W-:-:S03]  /*40d0*/  HMUL2 R11, R4, UR25.H0_H0 ;  /* 0x20000019040b7c32 */ /* 0x000fc60008000000 */
[----:B0-----:R-:W-:Y:S05]  /*40e0*/  @P0 BRA `(.L_x_1440) ;  /* 0x0000000000300947 */ /* 0x001fea0003800000 */
[----:B------:R-:W0:Y:S02]  /*40f0*/  QSPC.E.S P0, RZ, [R6] ;  /* 0x0000000006ff73aa */ /* 0x000e240000000500 */
[----:B0-----:R-:W-:Y:S05]  /*4100*/  @!P0 BRA `(.L_x_1441) ;  /* 0x00000000001c8947 */ /* 0x001fea0003800000 */
[----:B------:R-:W-:-:S05]  /*4110*/  IMAD.MOV.U32 R4, RZ, RZ, R6 ;  /* 0x000000ffff047224 */ /* 0x000fca00078e0006 */
[----:B------:R-:W-:-:S07]  /*4120*/  MOV R8, R4 ;  /* 0x0000000400087202 */ /* 0x000fce0000000f00 */
.L_x_1442:
[----:B------:R-:W0:Y:S02]  /*4130*/  LDS R4, [R8] ;  /* 0x0000000008047984 */ /* 0x000e240000000800 */
[----:B0-----:R-:W-:-:S05]  /*4140*/  HADD2 R5, R4, R9 ;  /* 0x0000000904057230 */ /* 0x001fca0000000000 */
[----:B------:R-:W0:Y:S02]  /*4150*/  ATOMS.CAST.SPIN P0, [R8], R4, R5 ;  /* 0x000000040800758d */ /* 0x000e240001800005 */
[----:B0-----:R-:W-:Y:S05]  /*4160*/  @!P0 BRA `(.L_x_1442) ;  /* 0xfffffffc00f08947 */ /* 0x001fea000383ffff */
[----:B------:R-:W-:Y:S05]  /*4170*/  BRA `(.L_x_1440) ;  /* 0x00000000000c7947 */ /* 0x000fea0003800000 */
.L_x_1441:
[----:B------:R-:W2:Y:S02]  /*4180*/  LD.E R4, desc[UR22][R6.64] ;  /* 0x0000001606047980 */ /* 0x000ea4000c101900 */
[----:B--2---:R-:W-:-:S05]  /*4190*/  IADD3 R5, PT, PT, R9, R4, RZ ;  /* 0x0000000409057210 */ /* 0x004fca0007ffe0ff */
[----:B------:R0:W-:Y:S02]  /*41a0*/  ST.E desc[UR22][R6.64], R5 ;  /* 0x0000000506007985 */ /* 0x0001e4000c101916 */
.L_x_1440:
[----:B------:R-:W-:Y:S05]  /*41b0*/  BSYNC.RECONVERGENT B0 ;  /* 0x0000000000007941 */ /* 0x000fea0003800200 */
.L_x_1439:
[----:B------:R1:W-:Y:S01]  /*41c0*/  ATOM.E.ADD.F16x2.RN.STRONG.GPU P0, RZ, desc[UR22][R6.64+0x4], R11 ;  /* 0x8000040b06ff79a2 */ /* 0x0003e2000c10e116 */
[----:B------:R-:W-:Y:S04]  /*41d0*/  BSSY.RECONVERGENT B0, `(.L_x_1443) ;  /* 0x000000e000007945 */ /* 0x000fe80003800200 */
[----:B-1----:R-:W-:Y:S05]  /*41e0*/  @P0 BRA `(.L_x_1444) ;  /* 0x0000000000300947 */ /* 0x002fea0003800000 */
[----:B------:R-:W1:Y:S02]  /*41f0*/  QSPC.E.S P0, RZ, [R6+0x4] ;  /* 0x0000040006ff73aa */ /* 0x000e640000000500 */
[----:B-1----:R-:W-:Y:S05]  /*4200*/  @!P0 BRA `(.L_x_1445) ;  /* 0x00000000001c8947 */ /* 0x002fea0003800000 */
[----:B------:R-:W-:-:S05]  /*4210*/  IMAD.MOV.U32 R4, RZ, RZ, R6 ;  /* 0x000000ffff047224 */ /* 0x000fca00078e0006 */
[----:B------:R-:W-:-:S07]  /*4220*/  MOV R8, R4 ;  /* 0x0000000400087202 */ /* 0x000fce0000000f00 */
.L_x_1446:
[----:B------:R-:W0:Y:S02]  /*4230*/  LDS R4, [R8+0x4] ;  /* 0x0000040008047984 */ /* 0x000e240000000800 */
[----:B0-----:R-:W-:-:S05]  /*4240*/  HFMA2 R5, R4, 1, 1, R11 ;  /* 0x3c003c0004057831 */ /* 0x001fca000000000b */
[----:B------:R-:W0:Y:S02]  /*4250*/  ATOMS.CAST.SPIN P0, [R8+0x4], R4, R5 ;  /* 0x000004040800758d */ /* 0x000e240001800005 */
[----:B0-----:R-:W-:Y:S05]  /*4260*/  @!P0 BRA `(.L_x_1446) ;  /* 0xfffffffc00f08947 */ /* 0x001fea000383ffff */
[----:B------:R-:W-:Y:S05]  /*4270*/  BRA `(.L_x_1444) ;  /* 0x00000000000c7947 */ /* 0x000fea0003800000 */
.L_x_1445:
[----:B------:R-:W0:Y:S02]  /*4280*/  LD.E R4, desc[UR22][R6.64+0x4] ;  /* 0x0000041606047980 */ /* 0x000e24000c101900 */
[----:B0-----:R-:W-:-:S05]  /*4290*/  IADD3 R5, PT, PT, R11, R4, RZ ;  /* 0x000000040b057210 */ /* 0x001fca0007ffe0ff */
[----:B------:R1:W-:Y:S02]  /*42a0*/  ST.E desc[UR22][R6.64+0x4], R5 ;  /* 0x0000040506007985 */ /* 0x0003e4000c101916 */
.L_x_1444:
[----:B------:R-:W-:Y:S05]  /*42b0*/  BSYNC.RECONVERGENT B0 ;  /* 0x0000000000007941 */ /* 0x000fea0003800200 */
.L_x_1443:
[----:B------:R-:W-:Y:S05]  /*42c0*/  @!P1 EXIT ;  /* 0x000000000000994d */ /* 0x000fea0003800000 */
[----:B01----:R-:W-:-:S04]  /*42d0*/  IMAD.U32 R5, RZ, RZ, UR17 ;  /* 0x00000011ff057e24 */ /* 0x003fc8000f8e00ff */
        /* <DEDUP_REMOVED lines=10> */
.L_x_1450:
[----:B------:R-:W0:Y:S02]  /*4380*/  LDS R2, [R4] ;  /* 0x0000000004027984 */ /* 0x000e240000000800 */
[----:B0-----:R-:W-:-:S05]  /*4390*/  HADD2 R3, R2, R5 ;  /* 0x0000000502037230 */ /* 0x001fca0000000000 */
[----:B------:R-:W0:Y:S02]  /*43a0*/  ATOMS.CAST.SPIN P0, [R4], R2, R3 ;  /* 0x000000020400758d */ /* 0x000e240001800003 */
[----:B0-----:R-:W-:Y:S05]  /*43b0*/  @!P0 BRA `(.L_x_1450) ;  /* 0xfffffffc00f08947 */ /* 0x001fea000383ffff */
[----:B------:R-:W-:Y:S05]  /*43c0*/  BRA `(.L_x_1448) ;  /* 0x00000000000c7947 */ /* 0x000fea0003800000 */
.L_x_1449:
[----:B------:R-:W2:Y:S02]  /*43d0*/  LD.E R2, desc[UR22][R6.64] ;  /* 0x0000001606027980 */ /* 0x000ea4000c101900 */
[----:B--2---:R-:W-:-:S05]  /*43e0*/  IMAD.IADD R3, R5, 0x1, R2 ;  /* 0x0000000105037824 */ /* 0x004fca00078e0202 */
[----:B------:R0:W-:Y:S02]  /*43f0*/  ST.E desc[UR22][R6.64], R3 ;  /* 0x0000000306007985 */ /* 0x0001e4000c101916 */
.L_x_1448:
[----:B------:R-:W-:Y:S05]  /*4400*/  BSYNC.RECONVERGENT B0 ;  /* 0x0000000000007941 */ /* 0x000fea0003800200 */
.L_x_1447:
[----:B------:R1:W-:Y:S01]  /*4410*/  ATOM.E.ADD.F16x2.RN.STRONG.GPU P0, RZ, desc[UR22][R6.64+0x4], R49 ;  /* 0x8000043106ff79a2 */ /* 0x0003e2000c10e116 */
[----:B------:R-:W-:Y:S04]  /*4420*/  BSSY.RECONVERGENT B0, `(.L_x_1451) ;  /* 0x000000e000007945 */ /* 0x000fe80003800200 */
[----:B-1----:R-:W-:Y:S05]  /*4430*/  @P0 BRA `(.L_x_1452) ;  /* 0x0000000000300947 */ /* 0x002fea0003800000 */
[----:B------:R-:W1:Y:S02]  /*4440*/  QSPC.E.S P0, RZ, [R6+0x4] ;  /* 0x0000040006ff73aa */ /* 0x000e640000000500 */
[----:B-1----:R-:W-:Y:S05]  /*4450*/  @!P0 BRA `(.L_x_1453) ;  /* 0x00000000001c8947 */ /* 0x002fea0003800000 */
[----:B------:R-:W-:-:S04]  /*4460*/  MOV R2, R6 ;  /* 0x0000000600027202 */ /* 0x000fc80000000f00 */
[----:B------:R-:W-:-:S07]  /*4470*/  MOV R4, R2 ;  /* 0x0000000200047202 */ /* 0x000fce0000000f00 */
.L_x_1454:
[----:B------:R-:W0:Y:S02]  /*4480*/  LDS R2, [R4+0x4] ;  /* 0x0000040004027984 */ /* 0x000e240000000800 */
[----:B0-----:R-:W-:-:S05]  /*4490*/  HFMA2 R3, R2, 1, 1, R49 ;  /* 0x3c003c0002037831 */ /* 0x001fca0000000031 */
[----:B------:R-:W0:Y:S02]  /*44a0*/  ATOMS.CAST.SPIN P0, [R4+0x4], R2, R3 ;  /* 0x000004020400758d */ /* 0x000e240001800003 */
[----:B0-----:R-:W-:Y:S05]  /*44b0*/  @!P0 BRA `(.L_x_1454) ;  /* 0xfffffffc00f08947 */ /* 0x001fea000383ffff */
[----:B------:R-:W-:Y:S05]  /*44c0*/  BRA `(.L_x_1452) ;  /* 0x00000000000c7947 */ /* 0x000fea0003800000 */
.L_x_1453:
[----:B------:R-:W0:Y:S02]  /*44d0*/  LD.E R2, desc[UR22][R6.64+0x4] ;  /* 0x0000041606027980 */ /* 0x000e24000c101900 */
[----:B0-----:R-:W-:-:S05]  /*44e0*/  IMAD.IADD R3, R49, 0x1, R2 ;  /* 0x0000000131037824 */ /* 0x001fca00078e0202 */
[----:B------:R1:W-:Y:S02]  /*44f0*/  ST.E desc[UR22][R6.64+0x4], R3 ;  /* 0x0000040306007985 */ /* 0x0003e4000c101916 */
.L_x_1452:
[----:B------:R-:W-:Y:S05]  /*4500*/  BSYNC.RECONVERGENT B0 ;  /* 0x0000000000007941 */ /* 0x000fea0003800200 */
.L_x_1451:
        /* <DEDUP_REMOVED lines=14> */
.L_x_1458:
[----:B------:R-:W0:Y:S02]  /*45f0*/  LDS R2, [R0] ;  /* 0x0000000000027984 */ /* 0x000e240000000800 */
[----:B0-----:R-:W-:-:S05]  /*4600*/  HADD2 R3, R2, R5 ;  /* 0x0000000502037230 */ /* 0x001fca0000000000 */
[----:B------:R-:W0:Y:S02]  /*4610*/  ATOMS.CAST.SPIN P0, [R0], R2, R3 ;  /* 0x000000020000758d */ /* 0x000e240001800003 */
[----:B0-----:R-:W-:Y:S05]  /*4620*/  @!P0 BRA `(.L_x_1458) ;  /* 0xfffffffc00f08947 */ /* 0x001fea000383ffff */
[----:B------:R-:W-:Y:S05]  /*4630*/  BRA `(.L_x_1456) ;  /* 0x00000000000c7947 */ /* 0x000fea0003800000 */
.L_x_1457:
[----:B------:R-:W2:Y:S02]  /*4640*/  LD.E R0, desc[UR22][R6.64] ;  /* 0x0000001606007980 */ /* 0x000ea4000c101900 */
[----:B--2---:R-:W-:-:S05]  /*4650*/  IADD3 R3, PT, PT, R5, R0, RZ ;  /* 0x0000000005037210 */ /* 0x004fca0007ffe0ff */
[----:B------:R0:W-:Y:S02]  /*4660*/  ST.E desc[UR22][R6.64], R3 ;  /* 0x0000000306007985 */ /* 0x0001e4000c101916 */
.L_x_1456:
[----:B------:R-:W-:Y:S05]  /*4670*/  BSYNC.RECONVERGENT B0 ;  /* 0x0000000000007941 */ /* 0x000fea0003800200 */
.L_x_1455:
[----:B------:R1:W-:Y:S02]  /*4680*/  ATOM.E.ADD.F16x2.RN.STRONG.GPU P0, RZ, desc[UR22][R6.64+0x4], R9 ;  /* 0x8000040906ff79a2 */ /* 0x0003e4000c10e116 */
[----:B-1----:R-:W-:Y:S05]  /*4690*/  @P0 EXIT ;  /* 0x000000000000094d */ /* 0x002fea0003800000 */
[----:B------:R-:W1:Y:S02]  /*46a0*/  QSPC.E.S P0, RZ, [R6+0x4] ;  /* 0x0000040006ff73aa */ /* 0x000e640000000500 */
[----:B-1----:R-:W-:Y:S05]  /*46b0*/  @!P0 BRA `(.L_x_1459) ;  /* 0x00000000001c8947 */ /* 0x002fea0003800000 */
[----:B------:R-:W-:-:S05]  /*46c0*/  IMAD.MOV.U32 R2, RZ, RZ, R6 ;  /* 0x000000ffff027224 */ /* 0x000fca00078e0006 */
[----:B------:R-:W-:-:S07]  /*46d0*/  MOV R0, R2 ;  /* 0x0000000200007202 */ /* 0x000fce0000000f00 */
.L_x_1460:
[----:B------:R-:W0:Y:S02]  /*46e0*/  LDS R2, [R0+0x4] ;  /* 0x0000040000027984 */ /* 0x000e240000000800 */
[----:B0-----:R-:W-:-:S05]  /*46f0*/  HFMA2 R3, R2, 1, 1, R9 ;  /* 0x3c003c0002037831 */ /* 0x001fca0000000009 */
[----:B------:R-:W0:Y:S02]  /*4700*/  ATOMS.CAST.SPIN P0, [R0+0x4], R2, R3 ;  /* 0x000004020000758d */ /* 0x000e240001800003 */
[----:B0-----:R-:W-:Y:S05]  /*4710*/  @!P0 BRA `(.L_x_1460) ;  /* 0xfffffffc00f08947 */ /* 0x001fea000383ffff */
[----:B------:R-:W-:Y:S05]  /*4720*/  EXIT ;  /* 0x000000000000794d */ /* 0x000fea0003800000 */
.L_x_1459:
[----:B------:R-:W0:Y:S02]  /*4730*/  LD.E R0, desc[UR22][R6.64+0x4] ;  /* 0x0000041606007980 */ /* 0x000e24000c101900 */
[----:B0-----:R-:W-:-:S05]  /*4740*/  IADD3 R3, PT, PT, R9, R0, RZ ;  /* 0x0000000009037210 */ /* 0x001fca0007ffe0ff */
[----:B------:R-:W-:Y:S01]  /*4750*/  ST.E desc[UR22][R6.64+0x4], R3 ;  /* 0x0000040306007985 */ /* 0x000fe2000c101916 */
[----:B------:R-:W-:Y:S05]  /*4760*/  EXIT ;  /* 0x000000000000794d */ /* 0x000fea0003800000 */
.L_x_1461:
        /* <DEDUP_REMOVED lines=9> */
.L_x_3934:


//--------------------- .text._Z23gemm_half_q_half_kernelILi3ELi48ELb1ELb1ELi64EEvPK6__halfPKjS4_S2_PS0_iiiiPKtS7_iiiiiibS2_i --------------------------
	.section	.text._Z23gemm_half_q_half_kernelILi3ELi48ELb1ELb1ELi64EEvPK6__halfPKjS4_S2_PS0_iiiiPKtS7_iiiiiibS2_i,"ax",@progbits
	.align	128
        .global         _Z23gemm_half_q_half_kernelILi3ELi48ELb1ELb1ELi64EEvPK6__halfPKjS4_S2_PS0_iiiiPKtS7_iiiiiibS2_i
        .type           _Z23gemm_half_q_half_kernelILi3ELi48ELb1ELb1ELi64EEvPK6__halfPKjS4_S2_PS0_iiiiPKtS7_iiiiiibS2_i,@function
        .size           _Z23gemm_half_q_half_kernelILi3ELi48ELb1ELb1ELi64EEvPK6__halfPKjS4_S2_PS0_iiiiPKtS7_iiiiiibS2_i,(.L_x_3935 - _Z23gemm_half_q_half_kernelILi3ELi48ELb1ELb1ELi64EEvPK6__halfPKjS4_S2_PS0_iiiiPKtS7_iiiiiibS2_i)
        .other          _Z23gemm_half_q_half_kernelILi3ELi48ELb1ELb1ELi64EEvPK6__halfPKjS4_S2_PS0_iiiiPKtS7_iiiiiibS2_i,@"STO_CUDA_ENTRY STV_DEFAULT"
_Z23gemm_half_q_half_kernelILi3ELi48ELb1ELb1ELi64EEvPK6__halfPKjS4_S2_PS0_iiiiPKtS7_iiiiiibS2_i:
.text._Z23gemm_half_q_half_kernelILi3ELi48ELb1ELb1ELi64EEvPK6__halfPKjS4_S2_PS0_iiiiPKtS7_iiiiiibS2_i:
[----:B------:R-:W0:Y:S08]  /*0000*/  LDC R1, c[0x0][0x37c] ;  /* 0x0000df00ff017b82 */ /* 0x000e300000000800 */
[----:B------:R-:W1:Y:S01]  /*0010*/  S2UR UR7, SR_CTAID.Y ;  /* 0x00000000000779c3 */ /* 0x000e620000002600 */
[----:B------:R-:W1:Y:S01]  /*0020*/  LDCU UR6, c[0x0][0x3a8] ;  /* 0x00007500ff0677ac */ /* 0x000e620008000800 */
[----:B0-----:R-:W-:Y:S01]  /*0030*/  IADD3 R1, PT, PT, R1, -0x10, RZ ;  /* 0xfffffff001017810 */ /* 0x001fe20007ffe0ff */
[----:B-1----:R-:W-:-:S06]  /*0040*/  UIMAD UR4, UR7, -0x3, UR6 ;  /* 0xfffffffd070478a4 */ /* 0x002fcc000f8e0206 */
[----:B------:R-:W-:-:S05]  /*0050*/  IMAD.U32 R64, RZ, RZ, UR4 ;  /* 0x00000004ff407e24 */ /* 0x000fca000f8e00ff */
[----:B------:R-:W-:-:S13]  /*0060*/  ISETP.GE.AND P0, PT, R64, 0x1, PT ;  /* 0x000000014000780c */ /* 0x000fda0003f06270 */
[----:B------:R-:W-:Y:S05]  /*0070*/  @!P0 EXIT ;  /* 0x000000000000894d */ /* 0x000fea0003800000 */
[----:B------:R-:W0:Y:S01]  /*0080*/  LDC.64 R42, c[0x0][0x3e8] ;  /* 0x0000fa00ff2a7b82 */ /* 0x000e220000000a00 */
[----:B------:R-:W0:Y:S01]  /*0090*/  LDCU.64 UR8, c[0x0][0x358] ;  /* 0x00006b00ff0877ac */ /* 0x000e220008000a00 */
[----:B------:R-:W1:Y:S01]  /*00a0*/  S2R R10, SR_CTAID.X ;  /* 0x00000000000a7919 */ /* 0x000e620000002500 */
[----:B------:R-:W2:Y:S05]  /*00b0*/  S2R R0, SR_TID.X ;  /* 0x0000000000007919 */ /* 0x000eaa0000002100 */
[----:B------:R-:W3:Y:S01]  /*00c0*/  LDC R4, c[0x0][0x3b0] ;  /* 0x0000ec00ff047b82 */ /* 0x000ee20000000800 */
[----:B0-----:R-:W4:Y:S01]  /*00d0*/  LDG.E.U16 R42, desc[UR8][R42.64] ;  /* 0x000000082a2a7981 */ /* 0x001f22000c1e1500 */
[----:B------:R-:W-:-:S02]  /*00e0*/  ISETP.NE.AND P0, PT, R64, 0x1, PT ;  /* 0x000000014000780c */ /* 0x000fc40003f05270 */
[----:B------:R-:W-:Y:S01]  /*00f0*/  PRMT R41, RZ, 0x7610, R41 ;  /* 0x00007610ff297816 */ /* 0x000fe20000000029 */
[----:B------:R-:W0:Y:S01]  /*0100*/  S2R R2, SR_CTAID.Z ;  /* 0x0000000000027919 */ /* 0x000e220000002700 */
[----:B------:R-:W-:Y:S02]  /*0110*/  PRMT R40, RZ, 0x7610, R40 ;  /* 0x00007610ff287816 */ /* 0x000fe40000000028 */
[----:B----4-:R-:W-:-:S07]  /*0120*/  PRMT R3, R42, 0x7610, R3 ;  /* 0x000076102a037816 */ /* 0x010fce0000000003 */
[----:B0123--:R-:W-:Y:S05]  /*0130*/  @!P0 BRA `(.L_x_1462) ;  /* 0x0000000000288947 */ /* 0x00ffea0003800000 */
[----:B------:R-:W0:Y:S01]  /*0140*/  LDC R9, c[0x0][0x3f0] ;  /* 0x0000fc00ff097b82 */ /* 0x000e220000000800 */
[----:B------:R-:W-:-:S07]  /*0150*/  ISETP.NE.AND P0, PT, R64, 0x2, PT ;  /* 0x000000024000780c */ /* 0x000fce0003f05270 */
[----:B------:R-:W0:Y:S02]  /*0160*/  LDC.64 R6, c[0x0][0x3e8] ;  /* 0x0000fa00ff067b82 */ /* 0x000e240000000a00 */
[----:B0-----:R-:W-:-:S05]  /*0170*/  IMAD.WIDE R6, R9, 0x2, R6 ;  /* 0x0000000209067825 */ /* 0x001fca00078e0206 */
[----:B------:R-:W2:Y:S01]  /*0180*/  LDG.E.U16 R41, desc[UR8][R6.64] ;  /* 0x0000000806297981 */ /* 0x000ea2000c1e1500 */
[----:B------:R-:W-:-:S05]  /*0190*/  IMAD.WIDE R8, R9, 0x2, R6 ;  /* 0x0000000209087825 */ /* 0x000fca00078e0206 */
[----:B------:R-:W3:Y:S01]  /*01a0*/  @P0 LDG.E.U16 R40, desc[UR8][R8.64] ;  /* 0x0000000808280981 */ /* 0x000ee2000c1e1500 */
[----:B--2---:R-:W-:-:S04]  /*01b0*/  LOP3.LUT R3, R41, R42, RZ, 0xfc, !PT ;  /* 0x0000002a29037212 */ /* 0x004fc800078efcff */
[----:B---3--:R-:W-:-:S04]  /*01c0*/  @P0 LOP3.LUT R5, R40, R3, RZ, 0xfc, !PT ;  /* 0x0000000328050212 */ /* 0x008fc800078efcff */
[----:B------:R-:W-:-:S07]  /*01d0*/  @P0 PRMT R3, R5, 0x7610, R3 ;  /* 0x0000761005030816 */ /* 0x000fce0000000003 */
.L_x_1462:
[----:B------:R-:W-:Y:S02]  /*01e0*/  PRMT R3, R3, 0x9910, RZ ;  /* 0x0000991003037816 */ /* 0x000fe400000000ff */
[----:B------:R-:W-:Y:S02]  /*01f0*/  SHF.L.U32 R39, R2, 0x6, RZ ;  /* 0x0000000602277819 */ /* 0x000fe400000006ff */
        /* <DEDUP_REMOVED lines=34> */
[----:B------:R-:W-:Y:S02]  /*0420*/  IADD3 R6, PT, PT, RZ, -R16, RZ ;  /* 0x80000010ff067210 */ /* 0x000fe40007ffe0ff */
[----:B------:R-:W-:Y:S02]  /*0430*/  PLOP3.LUT P0, PT, PT, PT, PT, 0x80, 0x8 ;  /* 0x000000000008781c */ /* 0x000fe40003f0f070 */
[----:B------:R-:W-:-:S13]  /*0440*/  ISETP.GT.AND P1, PT, R6, 0x3, PT ;  /* 0x000000030600780c */ /* 0x000fda0003f24270 */
[----:B------:R-:W-:Y:S05]  /*0450*/  @!P1 BRA `(.L_x_1467) ;  /* 0x0000000000849947 */ /* 0x000fea0003800000 */
[----:B------:R-:W-:-:S13]  /*0460*/  PLOP3.LUT P0, PT, PT, PT, PT, 0x8, 0x80 ;  /* 0x000000000080781c */ /* 0x000fda0003f0e170 */
.L_x_1468:
        /* <DEDUP_REMOVED lines=30> */
[----:B0-----:R-:W-:Y:S01]  /*0650*/  IADD3 R5, PT, PT, R5, 0x200, RZ ;  /* 0x0000020005057810 */ /* 0x001fe20007ffe0ff */
[----:B------:R-:W-:Y:S06]  /*0660*/  @!P1 BRA `(.L_x_1468) ;  /* 0xfffffffc00809947 */ /* 0x000fec000383ffff */
.L_x_1467:
        /* <DEDUP_REMOVED lines=20> */
.L_x_1469:
[----:B------:R-:W-:-:S13]  /*07b0*/  ISETP.EQ.AND P1, PT, R16, RZ, PT ;  /* 0x000000ff1000720c */ /* 0x000fda0003f22270 */
[----:B------:R-:W-:Y:S05]  /*07c0*/  @!P0 BRA P1, `(.L_x_1464) ;  /* 0x0000000400788947 */ /* 0x000fea0000800000 */
.L_x_1466:
[----:B------:R-:W-:-:S04]  /*07d0*/  IADD3 R7, P0, PT, R22, R9, RZ ;  /* 0x0000000916077210 */ /* 0x000fc80007f1e0ff */
[----:B------:R-:W-:Y:S02]  /*07e0*/  LEA.HI.X.SX32 R10, R9, RZ, 0x1, P0 ;  /* 0x000000ff090a7211 */ /* 0x000fe400000f0eff */
[----:B------:R-:W-:-:S04]  /*07f0*/  LEA R6, P0, R7, UR4, 0x1 ;  /* 0x0000000407067c11 */ /* 0x000fc8000f8008ff */
        /* <DEDUP_REMOVED lines=8> */
[----:B------:R-:W-:Y:S05]  /*0880*/  BRA `(.L_x_1464) ;  /* 0x0000000400487947 */ /* 0x000fea0003800000 */
.L_x_1465:
[----:B------:R-:W-:-:S04]  /*0890*/  LEA R6, P0, R22, UR10, 0x1 ;  /* 0x0000000a16067c11 */ /* 0x000fc8000f8008ff */
[----:B------:R-:W-:Y:S01]  /*08a0*/  LEA.HI.X R7, R22, UR11, RZ, 0x1, P0 ;  /* 0x0000000b16077c11 */ /* 0x000fe200080f0cff */
[----:B------:R-:W-:Y:S01]  /*08b0*/  IMAD.MOV R9, RZ, RZ, -R19 ;  /* 0x000000ffff097224 */ /* 0x000fe200078e0a13 */
[----:B------:R-:W0:Y:S03]  /*08c0*/  LDCU.64 UR10, c[0x0][0x380] ;  /* 0x00007000ff0a77ac */ /* 0x000e260008000a00 */
[----:B------:R1:W5:Y:S01]  /*08d0*/  LDG.E.U16.CONSTANT R20, desc[UR8][R6.64] ;  /* 0x0000000806147981 */ /* 0x000362000c1e9500 */
[----:B------:R-:W-:Y:S01]  /*08e0*/  ISETP.GE.AND P0, PT, R9, RZ, PT ;  /* 0x000000ff0900720c */ /* 0x000fe20003f06270 */
[----:B------:R-:W-:-:S04]  /*08f0*/  IMAD R17, R4, UR7, RZ ;  /* 0x0000000704117c24 */ /* 0x000fc8000f8e02ff */
[----:B------:R-:W-:-:S08]  /*0900*/  IMAD R17, R17, 0x3, RZ ;  /* 0x0000000311117824 */ /* 0x000fd000078e02ff */
        /* <DEDUP_REMOVED lines=8> */
.L_x_1472:
        /* <DEDUP_REMOVED lines=32> */
.L_x_1471:
        /* <DEDUP_REMOVED lines=21> */
.L_x_1473:
[----:B------:R-:W-:-:S13]  /*0ce0*/  ISETP.NE.OR P0, PT, R9, RZ, P0 ;  /* 0x000000ff0900720c */ /* 0x000fda0000705670 */
[----:B------:R-:W-:Y:S05]  /*0cf0*/  @!P0 BRA `(.L_x_1464) ;  /* 0x00000000002c8947 */ /* 0x000fea0003800000 */
.L_x_1470:
        /* <DEDUP_REMOVED lines=11> */
.L_x_1464:
[----:B0-----:R-:W-:Y:S05]  /*0db0*/  BSYNC.RECONVERGENT B0 ;  /* 0x0000000000007941 */ /* 0x001fea0003800200 */
.L_x_1463:
        /* <DEDUP_REMOVED lines=9> */
[----:B------:R-:W-:-:S03]  /*0e50*/  IMAD R6, R37, UR7, RZ ;  /* 0x0000000725067c24 */ /* 0x000fc6000f8e02ff */
        /* <DEDUP_REMOVED lines=8> */
[----:B------:R-:W0:Y:S01]  /*0ee0*/  LDC.64 R16, c[0x0][0x3a0] ;  /* 0x0000e800ff107b82 */ /* 0x000e220000000a00 */
[----:B------:R-:W-:-:S13]  /*0ef0*/  PLOP3.LUT P0, PT, PT, PT, PT, 0x8, 0x80 ;  /* 0x000000000080781c */ /* 0x000fda0003f0e170 */
.L_x_1477:
[C---:B------:R-:W-:Y:S01]  /*0f00*/  IADD3 R10, PT, PT, R3.reuse, R37, RZ ;  /* 0x00000025030a7210 */ /* 0x040fe20007ffe0ff */
[----:B0-----:R-:W-:-:S04]  /*0f10*/  IMAD.WIDE R6, R3, 0x2, R16 ;  /* 0x0000000203067825 */ /* 0x001fc800078e0210 */
[C---:B------:R-:W-:Y:S01]  /*0f20*/  IMAD.IADD R12, R10.reuse, 0x1, R37 ;  /* 0x000000010a0c7824 */ /* 0x040fe200078e0225 */
[----:B------:R1:W-:Y:S01]  /*0f30*/  STG.E.64 desc[UR8][R6.64], RZ ;  /* 0x000000ff06007986 */ /* 0x0003e2000c101b08 */
[----:B------:R-:W-:-:S03]  /*0f40*/  IMAD.WIDE R10, R10, 0x2, R16 ;  /* 0x000000020a0a7825 */ /* 0x000fc600078e0210 */
[CC--:B------:R-:W-:Y:S01]  /*0f50*/  IADD3 R9, PT, PT, R12.reuse, R37.reuse, RZ ;  /* 0x000000250c097210 */ /* 0x0c0fe20007ffe0ff */
[--C-:B------:R-:W-:Y:S01]  /*0f60*/  IMAD.WIDE R12, R12, 0x2, R16.reuse ;  /* 0x000000020c0c7825 */ /* 0x100fe200078e0210 */
[----:B------:R1:W-:Y:S02]  /*0f70*/  STG.E.64 desc[UR8][R10.64], RZ ;  /* 0x000000ff0a007986 */ /* 0x0003e4000c101b08 */
[C---:B------:R-:W-:Y:S01]  /*0f80*/  IADD3 R3, PT, PT, R9.reuse, R37, RZ ;  /* 0x0000002509037210 */ /* 0x040fe20007ffe0ff */
[----:B------:R-:W-:Y:S01]  /*0f90*/  IMAD.WIDE R14, R9, 0x2, R16 ;  /* 0x00000002090e7825 */ /* 0x000fe200078e0210 */
[----:B------:R1:W-:Y:S03]  /*0fa0*/  STG.E.64 desc[UR8][R12.64], RZ ;  /* 0x000000ff0c007986 */ /* 0x0003e6000c101b08 */
[----:B------:R-:W-:Y:S01]  /*0fb0*/  VIADD R5, R5, 0x4 ;  /* 0x0000000405057836 */ /* 0x000fe20000000000 */
[----:B------:R1:W-:Y:S04]  /*0fc0*/  STG.E.64 desc[UR8][R14.64], RZ ;  /* 0x000000ff0e007986 */ /* 0x0003e8000c101b08 */
[----:B------:R-:W-:-:S13]  /*0fd0*/  ISETP.GE.AND P1, PT, R5, -0x3, PT ;  /* 0xfffffffd0500780c */ /* 0x000fda0003f26270 */
[----:B-1----:R-:W-:Y:S05]  /*0fe0*/  @!P1 BRA `(.L_x_1477) ;  /* 0xfffffffc00c49947 */ /* 0x002fea000383ffff */
.L_x_1476:
[----:B------:R-:W-:-:S05]  /*0ff0*/  IMAD.MOV R6, RZ, RZ, -R5 ;  /* 0x000000ffff067224 */ /* 0x000fca00078e0a05 */
[----:B------:R-:W-:-:S13]  /*1000*/  ISETP.GT.AND P1, PT, R6, 0x1, PT ;  /* 0x000000010600780c */ /* 0x000fda0003f24270 */
[----:B------:R-:W-:Y:S05]  /*1010*/  @!P1 BRA `(.L_x_1478) ;  /* 0x0000000000249947 */ /* 0x000fea0003800000 */
[----:B------:R-:W0:Y:S01]  /*1020*/  LDC.64 R10, c[0x0][0x3a0] ;  /* 0x0000e800ff0a7b82 */ /* 0x000e220000000a00 */
[-C--:B------:R-:W-:Y:S01]  /*1030*/  IADD3 R9, PT, PT, R3, R37.reuse, RZ ;  /* 0x0000002503097210 */ /* 0x080fe20007ffe0ff */
[----:B------:R-:W-:Y:S01]  /*1040*/  VIADD R5, R5, 0x2 ;  /* 0x0000000205057836 */ /* 0x000fe20000000000 */
[----:B------:R-:W-:Y:S01]  /*1050*/  PLOP3.LUT P0, PT, PT, PT, PT, 0x8, 0x80 ;  /* 0x000000000080781c */ /* 0x000fe20003f0e170 */
[----:B0-----:R-:W-:Y:S01]  /*1060*/  IMAD.WIDE R6, R3, 0x2, R10 ;  /* 0x0000000203067825 */ /* 0x001fe200078e020a */
[----:B------:R-:W-:-:S03]  /*1070*/  IADD3 R3, PT, PT, R9, R37, RZ ;  /* 0x0000002509037210 */ /* 0x000fc60007ffe0ff */
[----:B------:R-:W-:Y:S01]  /*1080*/  IMAD.WIDE R10, R9, 0x2, R10 ;  /* 0x00000002090a7825 */ /* 0x000fe200078e020a */
[----:B------:R0:W-:Y:S04]  /*1090*/  STG.E.64 desc[UR8][R6.64], RZ ;  /* 0x000000ff06007986 */ /* 0x0001e8000c101b08 */
[----:B------:R0:W-:Y:S03]  /*10a0*/  STG.E.64 desc[UR8][R10.64], RZ ;  /* 0x000000ff0a007986 */ /* 0x0001e6000c101b08 */
.L_x_1478:
[----:B------:R-:W-:-:S13]  /*10b0*/  ISETP.NE.OR P0, PT, R5, RZ, P0 ;  /* 0x000000ff0500720c */ /* 0x000fda0000705670 */
[----:B------:R-:W-:Y:S05]  /*10c0*/  @!P0 BRA `(.L_x_1474) ;  /* 0x00000000001c8947 */ /* 0x000fea0003800000 */
.L_x_1475:
[----:B0-----:R-:W0:Y:S02]  /*10d0*/  LDC.64 R6, c[0x0][0x3a0] ;  /* 0x0000e800ff067b82 */ /* 0x001e240000000a00 */
.L_x_1479:
[C---:B0-----:R-:W-:Y:S01]  /*10e0*/  IMAD.WIDE R10, R3.reuse, 0x2, R6 ;  /* 0x00000002030a7825 */ /* 0x041fe200078e0206 */
[----:B------:R-:W-:-:S03]  /*10f0*/  IADD3 R3, PT, PT, R3, R37, RZ ;  /* 0x0000002503037210 */ /* 0x000fc60007ffe0ff */
[----:B------:R-:W-:Y:S01]  /*1100*/  VIADD R5, R5, 0x1 ;  /* 0x0000000105057836 */ /* 0x000fe20000000000 */
[----:B------:R2:W-:Y:S04]  /*1110*/  STG.E.64 desc[UR8][R10.64], RZ ;  /* 0x000000ff0a007986 */ /* 0x0005e8000c101b08 */
[----:B------:R-:W-:-:S13]  /*1120*/  ISETP.NE.AND P0, PT, R5, RZ, PT ;  /* 0x000000ff0500720c */ /* 0x000fda0003f05270 */
[----:B--2---:R-:W-:Y:S05]  /*1130*/  @P0 BRA `(.L_x_1479) ;  /* 0xfffffffc00e80947 */ /* 0x004fea000383ffff */
.L_x_1474:
[----:B01----:R-:W0:Y:S01]  /*1140*/  LDC.64 R6, c[0x0][0x3b8] ;  /* 0x0000ee00ff067b82 */ /* 0x003e220000000a00 */
[----:B------:R-:W-:-:S04]  /*1150*/  IMAD.SHL.U32 R11, R2, 0x80, RZ ;  /* 0x00000080020b7824 */ /* 0x000fc800078e00ff */
[----:B0-----:R-:W-:-:S05]  /*1160*/  IMAD.WIDE.U32 R10, R11, 0x2, R6 ;  /* 0x000000020b0a7825 */ /* 0x001fca00078e0006 */
[----:B------:R0:W5:Y:S01]  /*1170*/  LDG.E.U16.CONSTANT R30, desc[UR8][R10.64+0x2] ;  /* 0x000002080a1e7981 */ /* 0x000162000c1e9500 */
[----:B------:R-:W-:Y:S01]  /*1180*/  BAR.SYNC.DEFER_BLOCKING 0x0 ;  /* 0x0000000000007b1d */ /* 0x000fe20000010000 */
[----:B------:R-:W-:-:S13]  /*1190*/  ISETP.GE.AND P0, PT, R39, R4, PT ;  /* 0x000000042700720c */ /* 0x000fda0003f06270 */
[----:B0-----:R-:W-:Y:S05]  /*11a0*/  @P0 BRA `(.L_x_1480) ;  /* 0x0000000000d00947 */ /* 0x001fea0003800000 */
[----:B------:R0:W5:Y:S01]  /*11b0*/  LDG.E.U16.CONSTANT R3, desc[UR8][R10.64] ;  /* 0x000000080a037981 */ /* 0x000162000c1e9500 */
[----:B------:R-:W-:Y:S01]  /*11c0*/  SHF.R.S32.HI R5, RZ, 0x1f, R8 ;  /* 0x0000001fff057819 */ /* 0x000fe20000011408 */
[----:B------:R-:W-:Y:S01]  /*11d0*/  IMAD.MOV.U32 R16, RZ, RZ, RZ ;  /* 0x000000ffff107224 */ /* 0x000fe200078e00ff */
[----:B------:R-:W-:Y:S02]  /*11e0*/  SHF.L.U32 R0, R0, 0x4, RZ ;  /* 0x0000000400007819 */ /* 0x000fe400000006ff */
[----:B------:R-:W-:Y:S02]  /*11f0*/  LEA.HI R5, R5, R8, RZ, 0x3 ;  /* 0x0000000805057211 */ /* 0x000fe400078f18ff */
[----:B------:R-:W-:Y:S02]  /*1200*/  MOV R18, R39 ;  /* 0x0000002700127202 */ /* 0x000fe40000000f00 */
[----:B------:R-:W-:Y:S02]  /*1210*/  LOP3.LUT R0, R0, 0x10, RZ, 0xc0, !PT ;  /* 0x0000001000007812 */ /* 0x000fe400078ec0ff */
[----:B0-----:R-:W-:-:S07]  /*1220*/  SHF.R.S32.HI R5, RZ, 0x3, R5 ;  /* 0x00000003ff057819 */ /* 0x001fce0000011405 */
.L_x_1481:
[----:B------:R-:W0:Y:S01]  /*1230*/  LDC.64 R10, c[0x0][0x390] ;  /* 0x0000e400ff0a7b82 */ /* 0x000e220000000a00 */
        /* <DEDUP_REMOVED lines=10> */
[----:B------:R-:W3:Y:S01]  /*12e0*/  LDG.E.U16.CONSTANT R21, desc[UR8][R14.64+0x2] ;  /* 0x000002080e157981 */ /* 0x000ee2000c1e9500 */
[----:B0-----:R-:W-:-:S06]  /*12f0*/  IMAD.WIDE.U32 R12, R9, 0x2, R12 ;  /* 0x00000002090c7825 */ /* 0x001fcc00078e000c */
[----:B------:R0:W4:Y:S01]  /*1300*/  LDG.E.U16.CONSTANT R13, desc[UR8][R12.64] ;  /* 0x000000080c0d7981 */ /* 0x000122000c1e9500 */
[----:B--2---:R-:W-:-:S04]  /*1310*/  SHF.R.U32.HI R9, RZ, R0, R11 ;  /* 0x00000000ff097219 */ /* 0x004fc8000001160b */
[--C-:B------:R-:W-:Y:S02]  /*1320*/  SHF.R.U32.HI R10, RZ, 0x8, R9.reuse ;  /* 0x00000008ff0a7819 */ /* 0x100fe40000011609 */
[----:B------:R-:W-:Y:S02]  /*1330*/  LOP3.LUT R17, R9, 0xf, RZ, 0xc0, !PT ;  /* 0x0000000f09117812 */ /* 0x000fe400078ec0ff */
[----:B------:R-:W-:Y:S02]  /*1340*/  LOP3.LUT R10, R10, 0xf, RZ, 0xc0, !PT ;  /* 0x0000000f0a0a7812 */ /* 0x000fe400078ec0ff */
[--C-:B------:R-:W-:Y:S02]  /*1350*/  SHF.R.U32.HI R19, RZ, 0x4, R9.reuse ;  /* 0x00000004ff137819 */ /* 0x100fe40000011609 */
[----:B------:R-:W-:Y:S01]  /*1360*/  SHF.R.U32.HI R9, RZ, 0xc, R9 ;  /* 0x0000000cff097819 */ /* 0x000fe20000011609 */
[----:B------:R-:W-:Y:S01]  /*1370*/  IMAD R11, R10, R10, R10 ;  /* 0x0000000a0a0b7224 */ /* 0x000fe200078e020a */
[----:B------:R-:W-:-:S02]  /*1380*/  LOP3.LUT R19, R19, 0xf, RZ, 0xc0, !PT ;  /* 0x0000000f13137812 */ /* 0x000fc400078ec0ff */
[----:B------:R-:W-:Y:S01]  /*1390*/  LOP3.LUT R9, R9, 0xf, RZ, 0xc0, !PT ;  /* 0x0000000f09097812 */ /* 0x000fe200078ec0ff */
[----:B------:R-:W-:Y:S01]  /*13a0*/  IMAD R20, R17, R17, R17 ;  /* 0x0000001111147224 */ /* 0x000fe200078e0211 */
[----:B------:R-:W-:Y:S01]  /*13b0*/  IADD3 R11, PT, PT, R10, 0x1, R11 ;  /* 0x000000010a0b7810 */ /* 0x000fe20007ffe00b */
[----:B0-----:R-:W-:Y:S02]  /*13c0*/  IMAD R12, R19, R19, R19 ;  /* 0x00000013130c7224 */ /* 0x001fe400078e0213 */
[----:B------:R-:W-:Y:S01]  /*13d0*/  IMAD R10, R9, R9, R9 ;  /* 0x00000009090a7224 */ /* 0x000fe200078e0209 */
[----:B------:R-:W-:Y:S02]  /*13e0*/  IADD3 R20, PT, PT, R17, 0x1, R20 ;  /* 0x0000000111147810 */ /* 0x000fe40007ffe014 */
[----:B------:R-:W-:Y:S02]  /*13f0*/  IADD3 R12, PT, PT, R19, 0x1, R12 ;  /* 0x00000001130c7810 */ /* 0x000fe40007ffe00c */
[----:B------:R-:W-:Y:S01]  /*1400*/  IADD3 R10, PT, PT, R9, 0x1, R10 ;  /* 0x00000001090a7810 */ /* 0x000fe20007ffe00a */
[----:B------:R-:W-:Y:S08]  /*1410*/  I2F.F16 R11, R11 ;  /* 0x0000000b000b7306 */ /* 0x000ff00000200c00 */
[----:B------:R-:W-:Y:S08]  /*1420*/  I2F.F16 R20, R20 ;  /* 0x0000001400147306 */ /* 0x000ff00000200c00 */
[----:B------:R-:W0:Y:S08]  /*1430*/  I2F.F16 R15, R12 ;  /* 0x0000000c000f7306 */ /* 0x000e300000200c00 */
[----:B------:R-:W1:Y:S01]  /*1440*/  I2F.F16 R10, R10 ;  /* 0x0000000a000a7306 */ /* 0x000e620000200c00 */
[----:B------:R-:W-:Y:S01]  /*1450*/  IMAD R9, R16, 0x8, R1 ;  /* 0x0000000810097824 */ /* 0x000fe200078e0201 */
[----:B0-----:R-:W-:-:S02]  /*1460*/  PRMT R14, R20, 0x5410, R15 ;  /* 0x00005410140e7816 */ /* 0x001fc4000000000f */
[----:B-1----:R-:W-:-:S03]  /*1470*/  PRMT R10, R11, 0x5410, R10 ;  /* 0x000054100b0a7816 */ /* 0x002fc6000000000a */
[-C--:B----4-:R-:W-:Y:S02]  /*1480*/  HMUL2 R14, R14, R13.reuse.H0_H0 ;  /* 0x2000000d0e0e7232 */ /* 0x090fe40000000000 */
[----:B------:R-:W-:Y:S01]  /*1490*/  HMUL2 R15, R10, R13.H0_H0 ;  /* 0x2000000d0a0f7232 */ /* 0x000fe20000000000 */
[----:B---3--:R-:W-:-:S04]  /*14a0*/  IADD3 R18, PT, PT, R21, R18, RZ ;  /* 0x0000001215127210 */ /* 0x008fc80007ffe0ff */
[----:B------:R0:W-:Y:S01]  /*14b0*/  STL.64 [R9], R14 ;  /* 0x0000000e09007387 */ /* 0x0001e20000100a00 */
[----:B------:R-:W-:Y:S01]  /*14c0*/  ISETP.GE.AND P0, PT, R18, R29, PT ;  /* 0x0000001d1200720c */ /* 0x000fe20003f06270 */
[----:B------:R-:W-:-:S12]  /*14d0*/  VIADD R16, R16, 0x1 ;  /* 0x0000000110107836 */ /* 0x000fd80000000000 */
[----:B0-----:R-:W-:Y:S05]  /*14e0*/  @!P0 BRA `(.L_x_1481) ;  /* 0xfffffffc00508947 */ /* 0x001fea000383ffff */
.L_x_1480:
[----:B------:R0:W5:Y:S01]  /*14f0*/  LDL.64 R10, [R1] ;  /* 0x00000000010a7983 */ /* 0x0001620000100a00 */
[----:B------:R-:W1:Y:S01]  /*1500*/  LDCU UR4, c[0x0][0x3c8] ;  /* 0x00007900ff0477ac */ /* 0x000e620008000800 */
[----:B------:R-:W-:Y:S02]  /*1510*/  HFMA2 R5, -RZ, RZ, 0, 0 ;  /* 0x00000000ff057431 */ /* 0x000fe400000001ff */
[----:B------:R-:W-:Y:S01]  /*1520*/  IMAD.MOV.U32 R14, RZ, RZ, RZ ;  /* 0x000000ffff0e7224 */ /* 0x000fe200078e00ff */
[----:B------:R-:W-:Y:S01]  /*1530*/  MOV R9, RZ ;  /* 0x000000ff00097202 */ /* 0x000fe20000000f00 */
[----:B------:R-:W2:Y:S01]  /*1540*/  LDCU UR12, c[0x0][0x3cc] ;  /* 0x00007980ff0c77ac */ /* 0x000ea20008000800 */
[----:B------:R-:W-:Y:S01]  /*1550*/  IMAD.MOV.U32 R16, RZ, RZ, RZ ;  /* 0x000000ffff107224 */ /* 0x000fe200078e00ff */
        /* <DEDUP_REMOVED lines=15> */
[----:B0-----:R-:W-:-:S05]  /*1650*/  VIMNMX R0, PT, PT, R39, R0, PT ;  /* 0x0000000027007248 */ /* 0x001fca0003fe0100 */
[----:B------:R-:W-:-:S05]  /*1660*/  VIADD R0, R0, -UR4 ;  /* 0x8000000400007c36 */ /* 0x000fca0008000000 */
[----:B------:R-:W-:-:S04]  /*1670*/  SHF.R.S32.HI R3, RZ, 0x1f, R0 ;  /* 0x0000001fff037819 */ /* 0x000fc80000011400 */
[----:B------:R-:W-:-:S04]  /*1680*/  LEA.HI R3, R3, R0, RZ, 0x5 ;  /* 0x0000000003037211 */ /* 0x000fc800078f28ff */
[----:B------:R-:W-:-:S05]  /*1690*/  SHF.R.S32.HI R3, RZ, 0x5, R3 ;  /* 0x00000005ff037819 */ /* 0x000fca0000011403 */
[----:B------:R-:W-:-:S07]  /*16a0*/  IMAD R0, R3, 0x6, RZ ;  /* 0x0000000603007824 */ /* 0x000fce00078e02ff */
.L_x_1482:
        /* <DEDUP_REMOVED lines=8> */
.L_x_1483:
        /* <DEDUP_REMOVED lines=8> */
.L_x_1484:
        /* <DEDUP_REMOVED lines=8> */
.L_x_1485:
        /* <DEDUP_REMOVED lines=8> */
.L_x_1486:
[----:B------:R-:W-:Y:S01]  /*18b0*/  LEA R0, R13, R0, 0x3 ;  /* 0x000000000d007211 */ /* 0x000fe200078e18ff */
[----:B------:R-:W0:Y:S01]  /*18c0*/  LDCU.64 UR10, c[0x0][0x388] ;  /* 0x00007100ff0a77ac */ /* 0x000e220008000a00 */
[----:B------:R-:W1:Y:S01]  /*18d0*/  S2UR UR5, SR_CgaCtaId ;  /* 0x00000000000579c3 */ /* 0x000e620000008800 */
[----:B------:R-:W-:Y:S01]  /*18e0*/  VIMNMX R4, PT, PT, R4, UR12, PT ;  /* 0x0000000c04047c48 */ /* 0x000fe2000bfe0100 */
[----:B-----5:R-:W-:Y:S01]  /*18f0*/  IMAD.IADD R30, R39, 0x1, R30 ;  /* 0x00000001271e7824 */ /* 0x020fe200078e021e */
[----:B------:R-:W-:Y:S01]  /*1900*/  IADD3 R0, PT, PT, R14, R0, R5 ;  /* 0x000000000e007210 */ /* 0x000fe20007ffe005 */
[----:B------:R-:W-:Y:S01]  /*1910*/  UMOV UR4, 0x400 ;  /* 0x0000040000047882 */ /* 0x000fe20000000000 */
[----:B------:R-:W-:Y:S02]  /*1920*/  PRMT R96, R11, 0x7610, R11 ;  /* 0x000076100b607816 */ /* 0x000fe4000000000b */
[----:B------:R-:W-:Y:S02]  /*1930*/  IADD3 R0, PT, PT, R16, R0, R9 ;  /* 0x0000000010007210 */ /* 0x000fe40007ffe009 */
[----:B------:R-:W-:-:S02]  /*1940*/  MOV R38, RZ ;  /* 0x000000ff00267202 */ /* 0x000fc40000000f00 */
[----:B------:R-:W-:Y:S01]  /*1950*/  PRMT R36, RZ, 0x5410, RZ ;  /* 0x00005410ff247816 */ /* 0x000fe200000000ff */
[----:B------:R-:W-:Y:S01]  /*1960*/  IMAD R3, R0, R37, RZ ;  /* 0x0000002500037224 */ /* 0x000fe200078e02ff */
[----:B------:R-:W-:Y:S02]  /*1970*/  SHF.R.S32.HI R0, RZ, 0x1f, R8 ;  /* 0x0000001fff007819 */ /* 0x000fe40000011408 */
[----:B------:R-:W-:Y:S02]  /*1980*/  PRMT R35, RZ, 0x5410, RZ ;  /* 0x00005410ff237816 */ /* 0x000fe400000000ff */
[----:B------:R-:W-:Y:S02]  /*1990*/  IADD3 R8, P0, PT, R8, R3, RZ ;  /* 0x0000000308087210 */ /* 0x000fe40007f1e0ff */
[----:B------:R-:W-:Y:S02]  /*19a0*/  PRMT R34, RZ, 0x5410, RZ ;  /* 0x00005410ff227816 */ /* 0x000fe400000000ff */
[----:B------:R-:W-:Y:S01]  /*19b0*/  LEA.HI.X.SX32 R3, R3, R0, 0x1, P0 ;  /* 0x0000000003037211 */ /* 0x000fe200000f0eff */
[----:B------:R-:W-:Y:S01]  /*19c0*/  IMAD.SHL.U32 R5, R8, 0x4, RZ ;  /* 0x0000000408057824 */ /* 0x000fe200078e00ff */
[----:B------:R-:W-:Y:S01]  /*19d0*/  ISETP.GT.AND P0, PT, R4, R39, PT ;  /* 0x000000270400720c */ /* 0x000fe20003f04270 */
[----:B-1----:R-:W-:Y:S01]  /*19e0*/  ULEA UR4, UR5, UR4, 0x18 ;  /* 0x0000000405047291 */ /* 0x002fe2000f8ec0ff */
[----:B------:R-:W-:-:S02]  /*19f0*/  SHF.L.U64.HI R3, R8, 0x2, R3 ;  /* 0x0000000208037819 */ /* 0x000fc40000010203 */
[----:B0-----:R-:W-:Y:S02]  /*1a00*/  IADD3 R12, P1, PT, R5, UR10, RZ ;  /* 0x0000000a050c7c10 */ /* 0x001fe4000ff3e0ff */
[----:B------:R-:W-:Y:S02]  /*1a10*/  PRMT R0, R10, 0x7610, R10 ;  /* 0x000076100a007816 */ /* 0x000fe4000000000a */
[----:B------:R-:W-:Y:S02]  /*1a20*/  IADD3.X R13, PT, PT, R3, UR11, RZ, P1, !PT ;  /* 0x0000000b030d7c10 */ /* 0x000fe40008ffe4ff */
[----:B------:R-:W-:Y:S02]  /*1a30*/  PRMT R33, RZ, 0x5410, RZ ;  /* 0x00005410ff217816 */ /* 0x000fe400000000ff */
[----:B------:R-:W-:Y:S01]  /*1a40*/  PRMT R32, RZ, 0x5410, RZ ;  /* 0x00005410ff207816 */ /* 0x000fe200000000ff */
[----:B------:R-:W-:Y:S01]  /*1a50*/  IMAD.MOV.U32 R25, RZ, RZ, R13 ;  /* 0x000000ffff197224 */ /* 0x000fe200078e000d */
[----:B------:R-:W-:-:S02]  /*1a60*/  PRMT R31, RZ, 0x5410, RZ ;  /* 0x00005410ff1f7816 */ /* 0x000fc400000000ff */
[----:B------:R-:W-:Y:S01]  /*1a70*/  MOV R24, R12 ;  /* 0x0000000c00187202 */ /* 0x000fe20000000f00 */
[----:B------:R-:W-:Y:S06]  /*1a80*/  @!P0 BRA `(.L_x_1487) ;  /* 0x0000002000fc8947 */ /* 0x000fec0003800000 */
[----:B------:R-:W-:Y:S01]  /*1a90*/  IMAD.WIDE.U32 R2, R2, 0x100, R6 ;  /* 0x0000010002027825 */ /* 0x000fe200078e0006 */
[----:B------:R-:W-:Y:S01]  /*1aa0*/  PRMT R4, R40, 0x9910, RZ ;  /* 0x0000991028047816 */ /* 0x000fe200000000ff */
[----:B------:R-:W0:Y:S01]  /*1ab0*/  LDCU UR6, c[0x0][0x3a8] ;  /* 0x00007500ff0677ac */ /* 0x000e220008000800 */
[----:B------:R-:W-:Y:S01]  /*1ac0*/  VIMNMX R16, PT, PT, R29, UR12, PT ;  /* 0x0000000c1d107c48 */ /* 0x000fe2000bfe0100 */
[----:B------:R-:W-:Y:S01]  /*1ad0*/  IMAD.MOV.U32 R38, RZ, RZ, RZ ;  /* 0x000000ffff267224 */ /* 0x000fe200078e00ff */
[----:B------:R-:W-:Y:S02]  /*1ae0*/  ISETP.NE.AND P0, PT, R4, RZ, PT ;  /* 0x000000ff0400720c */ /* 0x000fe40003f05270 */
[----:B------:R-:W-:Y:S02]  /*1af0*/  IADD3 R14, P1, PT, R2, 0x2, RZ ;  /* 0x00000002020e7810 */ /* 0x000fe40007f3e0ff */
[----:B------:R-:W-:Y:S02]  /*1b00*/  ISETP.EQ.OR P0, PT, R64, 0x2, !P0 ;  /* 0x000000024000780c */ /* 0x000fe40004702670 */
[----:B------:R-:W-:-:S02]  /*1b10*/  IADD3.X R15, PT, PT, RZ, R3, RZ, P1, !PT ;  /* 0x00000003ff0f7210 */ /* 0x000fc40000ffe4ff */
[----:B------:R-:W-:-:S09]  /*1b20*/  PRMT R36, RZ, 0x7610, R36 ;  /* 0x00007610ff247816 */ /* 0x000fd20000000024 */
.L_x_1494:
[----:B------:R-:W1:Y:S01]  /*1b30*/  LDC R37, c[0x0][0x3ac] ;  /* 0x0000eb00ff257b82 */ /* 0x000e620000000800 */
[----:B------:R-:W-:Y:S02]  /*1b40*/  ISETP.NE.AND P1, PT, R39, R30, PT ;  /* 0x0000001e2700720c */ /* 0x000fe40003f25270 */
[----:B------:R-:W-:-:S11]  /*1b50*/  MOV R3, R13 ;  /* 0x0000000d00037202 */ /* 0x000fd60000000f00 */
[----:B------:R-:W-:Y:S01]  /*1b60*/  @!P1 LEA R2, R38, R1, 0x3 ;  /* 0x0000000126029211 */ /* 0x000fe200078e18ff */
[----:B------:R-:W5:Y:S04]  /*1b70*/  @!P1 LDG.E.U16.CONSTANT R18, desc[UR8][R14.64] ;  /* 0x000000080e129981 */ /* 0x000f68000c1e9500 */
[----:B------:R2:W3:Y:S02]  /*1b80*/  @!P1 LDL.64 R24, [R2+0x8] ;  /* 0x0000080002189983 */ /* 0x0004e40000100a00 */
[----:B--2---:R-:W-:-:S04]  /*1b90*/  IMAD.MOV.U32 R2, RZ, RZ, R12 ;  /* 0x000000ffff027224 */ /* 0x004fc800078e000c */
[C---:B-1----:R-:W-:Y:S01]  /*1ba0*/  IMAD.WIDE R4, R37.reuse, 0x4, R2 ;  /* 0x0000000425047825 */ /* 0x042fe200078e0202 */
[----:B------:R-:W2:Y:S03]  /*1bb0*/  LDG.E.128.CONSTANT R8, desc[UR8][R2.64] ;  /* 0x0000000802087981 */ /* 0x000ea6000c1e9d00 */
[----:B------:R-:W-:Y:S02]  /*1bc0*/  IMAD.WIDE R12, R37, 0x4, R4 ;  /* 0x00000004250c7825 */ /* 0x000fe400078e0204 */
[----:B------:R-:W4:Y:S04]  /*1bd0*/  LDG.E.128.CONSTANT R4, desc[UR8][R4.64] ;  /* 0x0000000804047981 */ /* 0x000f28000c1e9d00 */
[----:B------:R-:W4:Y:S01]  /*1be0*/  LDG.E.128.CONSTANT R20, desc[UR8][R12.64] ;  /* 0x000000080c147981 */ /* 0x000f22000c1e9d00 */
[----:B------:R-:W-:Y:S01]  /*1bf0*/  ISETP.NE.AND P2, PT, R42, RZ, PT ;  /* 0x000000ff2a00720c */ /* 0x000fe20003f45270 */
[----:B0-----:R-:W-:Y:S01]  /*1c00*/  UIMAD UR5, UR7, -0x3, UR6 ;  /* 0xfffffffd070578a4 */ /* 0x001fe2000f8e0206 */
[----:B------:R-:W-:-:S05]  /*1c10*/  @!P1 IADD3 R65, PT, PT, R38, 0x1, RZ ;  /* 0x0000000126419810 */ /* 0x000fca0007ffe0ff */
[----:B------:R-:W-:-:S05]  /*1c20*/  IMAD.U32 R64, RZ, RZ, UR5 ;  /* 0x00000005ff407e24 */ /* 0x000fca000f8e00ff */
[----:B------:R-:W-:Y:S02]  /*1c30*/  ISETP.NE.AND P3, PT, R64, 0x1, PT ;  /* 0x000000014000780c */ /* 0x000fe40003f65270 */
[----:B---3--:R-:W-:Y:S02]  /*1c40*/  @!P1 PRMT R0, R24, 0x7610, R0 ;  /* 0x0000761018009816 */ /* 0x008fe40000000000 */
[----:B------:R-:W-:Y:S02]  /*1c50*/  @!P1 PRMT R96, R25, 0x7610, R96 ;  /* 0x0000761019609816 */ /* 0x000fe40000000060 */
[----:B------:R-:W-:Y:S02]  /*1c60*/  @!P1 PRMT R0, R0, 0x7610, R24 ;  /* 0x0000761000009816 */ /* 0x000fe40000000018 */
[----:B------:R-:W-:Y:S02]  /*1c70*/  @!P1 PRMT R96, R96, 0x7610, R25 ;  /* 0x0000761060609816 */ /* 0x000fe40000000019 */
[----:B--2---:R-:W-:-:S02]  /*1c80*/  LOP3.LUT R17, R8, 0x3f003f, RZ, 0xc0, !PT ;  /* 0x003f003f08117812 */ /* 0x004fc400078ec0ff */
[--C-:B------:R-:W-:Y:S02]  /*1c90*/  SHF.R.U32.HI R19, RZ, 0x6, R8.reuse ;  /* 0x00000006ff137819 */ /* 0x100fe40000011608 */
[----:B------:R-:W-:Y:S02]  /*1ca0*/  SHF.R.U32.HI R8, RZ, 0xc, R8 ;  /* 0x0000000cff087819 */ /* 0x000fe40000011608 */
[--C-:B------:R-:W-:Y:S02]  /*1cb0*/  SHF.R.U32.HI R43, RZ, 0xc, R9.reuse ;  /* 0x0000000cff2b7819 */ /* 0x100fe40000011609 */
[----:B------:R-:W-:Y:S02]  /*1cc0*/  SHF.R.U32.HI R44, RZ, 0xc, R10 ;  /* 0x0000000cff2c7819 */ /* 0x000fe4000001160a */
[----:B------:R-:W-:Y:S02]  /*1cd0*/  LOP3.LUT R27, R9, 0x3f003f, RZ, 0xc0, !PT ;  /* 0x003f003f091b7812 */ /* 0x000fe400078ec0ff */
[----:B------:R-:W-:-:S02]  /*1ce0*/  SHF.R.U32.HI R28, RZ, 0x6, R9 ;  /* 0x00000006ff1c7819 */ /* 0x000fc40000011609 */
[----:B------:R-:W-:Y:S02]  /*1cf0*/  LOP3.LUT R48, R10, 0x3f003f, RZ, 0xc0, !PT ;  /* 0x003f003f0a307812 */ /* 0x000fe400078ec0ff */
[----:B------:R-:W-:Y:S02]  /*1d00*/  SHF.R.U32.HI R49, RZ, 0x6, R10 ;  /* 0x00000006ff317819 */ /* 0x000fe4000001160a */
[----:B------:R-:W-:Y:S02]  /*1d10*/  LOP3.LUT R55, R11, 0x3f003f, RZ, 0xc0, !PT ;  /* 0x003f003f0b377812 */ /* 0x000fe400078ec0ff */
[--C-:B------:R-:W-:Y:S02]  /*1d20*/  SHF.R.U32.HI R56, RZ, 0x6, R11.reuse ;  /* 0x00000006ff387819 */ /* 0x100fe4000001160b */
[----:B------:R-:W-:Y:S02]  /*1d30*/  SHF.R.U32.HI R50, RZ, 0xc, R11 ;  /* 0x0000000cff327819 */ /* 0x000fe4000001160b */
[----:B----4-:R-:W-:-:S02]  /*1d40*/  SHF.R.U32.HI R10, RZ, 0x8, R20 ;  /* 0x00000008ff0a7819 */ /* 0x010fc40000011614 */
[----:B------:R-:W-:Y:S02]  /*1d50*/  LOP3.LUT R9, R8, 0xf000f, RZ, 0xc0, !PT ;  /* 0x000f000f08097812 */ /* 0x000fe400078ec0ff */
[----:B------:R-:W-:Y:S02]  /*1d60*/  LOP3.LUT R24, R20, 0x3f003f, RZ, 0xc0, !PT ;  /* 0x003f003f14187812 */ /* 0x000fe400078ec0ff */
[--C-:B------:R-:W-:Y:S02]  /*1d70*/  SHF.R.U32.HI R25, RZ, 0x6, R20.reuse ;  /* 0x00000006ff197819 */ /* 0x100fe40000011614 */
[----:B------:R-:W-:Y:S02]  /*1d80*/  SHF.R.U32.HI R26, RZ, 0xa, R20 ;  /* 0x0000000aff1a7819 */ /* 0x000fe40000011614 */
[----:B------:R-:W-:Y:S02]  /*1d90*/  SHF.R.U32.HI R11, RZ, 0x8, R21 ;  /* 0x00000008ff0b7819 */ /* 0x000fe40000011615 */
[----:B------:R-:W-:-:S02]  /*1da0*/  LOP3.LUT R45, R21, 0x3f003f, RZ, 0xc0, !PT ;  /* 0x003f003f152d7812 */ /* 0x000fc400078ec0ff */
[--C-:B------:R-:W-:Y:S02]  /*1db0*/  SHF.R.U32.HI R46, RZ, 0x6, R21.reuse ;  /* 0x00000006ff2e7819 */ /* 0x100fe40000011615 */
[----:B------:R-:W-:Y:S02]  /*1dc0*/  SHF.R.U32.HI R47, RZ, 0xa, R21 ;  /* 0x0000000aff2f7819 */ /* 0x000fe40000011615 */
[----:B------:R-:W-:Y:S02]  /*1dd0*/  LOP3.LUT R8, R43, 0xf000f, RZ, 0xc0, !PT ;  /* 0x000f000f2b087812 */ /* 0x000fe400078ec0ff */
[--C-:B------:R-:W-:Y:S02]  /*1de0*/  SHF.R.U32.HI R20, RZ, 0x8, R22.reuse ;  /* 0x00000008ff147819 */ /* 0x100fe40000011616 */
[----:B------:R-:W-:Y:S02]  /*1df0*/  LOP3.LUT R52, R22, 0x3f003f, RZ, 0xc0, !PT ;  /* 0x003f003f16347812 */ /* 0x000fe400078ec0ff */
[----:B------:R-:W-:-:S02]  /*1e00*/  SHF.R.U32.HI R53, RZ, 0x6, R22 ;  /* 0x00000006ff357819 */ /* 0x000fc40000011616 */
[----:B------:R-:W-:Y:S02]  /*1e10*/  SHF.R.U32.HI R54, RZ, 0xa, R22 ;  /* 0x0000000aff367819 */ /* 0x000fe40000011616 */
[----:B------:R-:W-:Y:S02]  /*1e20*/  LOP3.LUT R21, R44, 0xf000f, RZ, 0xc0, !PT ;  /* 0x000f000f2c157812 */ /* 0x000fe400078ec0ff */
[--C-:B------:R-:W-:Y:S02]  /*1e30*/  SHF.R.U32.HI R22, RZ, 0x8, R23.reuse ;  /* 0x00000008ff167819 */ /* 0x100fe40000011617 */
[----:B------:R-:W-:Y:S02]  /*1e40*/  LOP3.LUT R59, R23, 0x3f003f, RZ, 0xc0, !PT ;  /* 0x003f003f173b7812 */ /* 0x000fe400078ec0ff */
[--C-:B------:R-:W-:Y:S02]  /*1e50*/  SHF.R.U32.HI R60, RZ, 0x6, R23.reuse ;  /* 0x00000006ff3c7819 */ /* 0x100fe40000011617 */
[----:B------:R-:W-:-:S02]  /*1e60*/  SHF.R.U32.HI R61, RZ, 0xa, R23 ;  /* 0x0000000aff3d7819 */ /* 0x000fc40000011617 */
[----:B------:R-:W-:Y:S02]  /*1e70*/  LOP3.LUT R23, R50, 0xf000f, RZ, 0xc0, !PT ;  /* 0x000f000f32177812 */ /* 0x000fe400078ec0ff */
[----:B------:R-:W-:Y:S02]  /*1e80*/  LOP3.LUT R10, R9, 0x300030, R10, 0xf8, !PT ;  /* 0x00300030090a7812 */ /* 0x000fe400078ef80a */
[----:B------:R-:W-:Y:S02]  /*1e90*/  LOP3.LUT R9, R8, 0x300030, R11, 0xf8, !PT ;  /* 0x0030003008097812 */ /* 0x000fe400078ef80b */
[----:B------:R-:W-:Y:S02]  /*1ea0*/  LOP3.LUT R11, R21, 0x300030, R20, 0xf8, !PT ;  /* 0x00300030150b7812 */ /* 0x000fe400078ef814 */
[----:B------:R-:W-:Y:S02]  /*1eb0*/  LOP3.LUT R20, R4, 0x3f003f, RZ, 0xc0, !PT ;  /* 0x003f003f04147812 */ /* 0x000fe400078ec0ff */
[----:B------:R-:W-:-:S02]  /*1ec0*/  SHF.R.U32.HI R21, RZ, 0x6, R4 ;  /* 0x00000006ff157819 */ /* 0x000fc40000011604 */
[----:B------:R-:W-:Y:S02]  /*1ed0*/  LOP3.LUT R8, R23, 0x300030, R22, 0xf8, !PT ;  /* 0x0030003017087812 */ /* 0x000fe400078ef816 */
[----:B------:R-:W-:Y:S02]  /*1ee0*/  SHF.R.U32.HI R4, RZ, 0xc, R4 ;  /* 0x0000000cff047819 */ /* 0x000fe40000011604 */
[----:B------:R-:W-:Y:S02]  /*1ef0*/  LOP3.LUT R50, R6, 0x3f003f, RZ, 0xc0, !PT ;  /* 0x003f003f06327812 */ /* 0x000fe400078ec0ff */
[--C-:B------:R-:W-:Y:S02]  /*1f00*/  SHF.R.U32.HI R51, RZ, 0x6, R6.reuse ;  /* 0x00000006ff337819 */ /* 0x100fe40000011606 */
[----:B------:R-:W-:Y:S02]  /*1f10*/  SHF.R.U32.HI R22, RZ, 0xc, R5 ;  /* 0x0000000cff167819 */ /* 0x000fe40000011605 */
[----:B------:R-:W-:-:S02]  /*1f20*/  SHF.R.U32.HI R6, RZ, 0xc, R6 ;  /* 0x0000000cff067819 */ /* 0x000fc40000011606 */
[----:B------:R-:W-:Y:S02]  /*1f30*/  SHF.R.U32.HI R23, RZ, 0xc, R7 ;  /* 0x0000000cff177819 */ /* 0x000fe40000011607 */
        /* <DEDUP_REMOVED lines=17> */
[----:B------:R-:W-:Y:S02]  /*2050*/  LOP3.LUT R63, R4, 0x300030, R61, 0xf8, !PT ;  /* 0x00300030043f7812 */ /* 0x000fe400078ef83d */
        /* <DEDUP_REMOVED lines=113> */
.L_x_1488:
[----:B------:R-:W-:Y:S01]  /*2770*/  @!P1 IMAD.MOV.U32 R38, RZ, RZ, R65 ;  /* 0x000000ffff269224 */ /* 0x000fe200078e0041 */
[----:B-----5:R-:W-:Y:S01]  /*2780*/  @!P1 IADD3 R30, PT, PT, R18, R39, RZ ;  /* 0x00000027121e9210 */ /* 0x020fe20007ffe0ff */
[----:B------:R-:W-:Y:S06]  /*2790*/  @!P3 BRA `(.L_x_1489) ;  /* 0x000000040060b947 */ /* 0x000fec0003800000 */
        /* <DEDUP_REMOVED lines=45> */
.L_x_1490:
        /* <DEDUP_REMOVED lines=43> */
.L_x_1489:
        /* <DEDUP_REMOVED lines=9> */
[----:B------:R-:W-:Y:S02]  /*2db0*/  SHF.R.U32.HI R27, RZ, 0xc, R5 ;  /* 0x0000000cff1b7819 */ /* 0x000fe40000011605 */
[----:B------:R-:W-:Y:S02]  /*2dc0*/  SHF.R.U32.HI R49, RZ, 0xc, R7 ;  /* 0x0000000cff317819 */ /* 0x000fe40000011607 */
[----:B------:R-:W-:Y:S02]  /*2dd0*/  LOP3.LUT R25, R5, 0x3f003f, RZ, 0xc0, !PT ;  /* 0x003f003f05197812 */ /* 0x000fe400078ec0ff */
[----:B------:R-:W-:Y:S02]  /*2de0*/  SHF.R.U32.HI R26, RZ, 0x6, R5 ;  /* 0x00000006ff1a7819 */ /* 0x000fe40000011605 */
[----:B----4-:R-:W-:Y:S02]  /*2df0*/  SHF.R.U32.HI R19, RZ, 0x8, R9 ;  /* 0x00000008ff137819 */ /* 0x010fe40000011609 */
[----:B------:R-:W-:-:S02]  /*2e00*/  LOP3.LUT R28, R9, 0x3f003f, RZ, 0xc0, !PT ;  /* 0x003f003f091c7812 */ /* 0x000fc400078ec0ff */
[--C-:B------:R-:W-:Y:S02]  /*2e10*/  SHF.R.U32.HI R43, RZ, 0x6, R9.reuse ;  /* 0x00000006ff2b7819 */ /* 0x100fe40000011609 */
[----:B------:R-:W-:Y:S02]  /*2e20*/  SHF.R.U32.HI R44, RZ, 0xa, R9 ;  /* 0x0000000aff2c7819 */ /* 0x000fe40000011609 */
[----:B------:R-:W-:Y:S02]  /*2e30*/  SHF.R.U32.HI R45, RZ, 0xc, R6 ;  /* 0x0000000cff2d7819 */ /* 0x000fe40000011606 */
[--C-:B------:R-:W-:Y:S02]  /*2e40*/  SHF.R.U32.HI R9, RZ, 0x8, R10.reuse ;  /* 0x00000008ff097819 */ /* 0x100fe4000001160a */
[----:B------:R-:W-:Y:S02]  /*2e50*/  LOP3.LUT R50, R10, 0x3f003f, RZ, 0xc0, !PT ;  /* 0x003f003f0a327812 */ /* 0x000fe400078ec0ff */
[----:B------:R-:W-:-:S02]  /*2e60*/  SHF.R.U32.HI R51, RZ, 0x6, R10 ;  /* 0x00000006ff337819 */ /* 0x000fc4000001160a */
[----:B------:R-:W-:Y:S02]  /*2e70*/  SHF.R.U32.HI R53, RZ, 0xa, R10 ;  /* 0x0000000aff357819 */ /* 0x000fe4000001160a */
[----:B------:R-:W-:Y:S02]  /*2e80*/  SHF.R.U32.HI R5, RZ, 0x8, R8 ;  /* 0x00000008ff057819 */ /* 0x000fe40000011608 */
[----:B------:R-:W-:Y:S02]  /*2e90*/  SHF.R.U32.HI R56, RZ, 0x8, R11 ;  /* 0x00000008ff387819 */ /* 0x000fe4000001160b */
[----:B------:R-:W-:Y:S02]  /*2ea0*/  LOP3.LUT R4, R4, 0xf000f, RZ, 0xc0, !PT ;  /* 0x000f000f04047812 */ /* 0x000fe400078ec0ff */
[----:B------:R-:W-:Y:S02]  /*2eb0*/  LOP3.LUT R10, R27, 0xf000f, RZ, 0xc0, !PT ;  /* 0x000f000f1b0a7812 */ /* 0x000fe400078ec0ff */
[----:B------:R-:W-:-:S02]  /*2ec0*/  LOP3.LUT R49, R49, 0xf000f, RZ, 0xc0, !PT ;  /* 0x000f000f31317812 */ /* 0x000fc400078ec0ff */
        /* <DEDUP_REMOVED lines=8> */
[----:B------:R-:W-:Y:S02]  /*2f50*/  LOP3.LUT R59, R11, 0x3f003f, RZ, 0xc0, !PT ;  /* 0x003f003f0b3b7812 */ /* 0x000fe400078ec0ff */
[--C-:B------:R-:W-:Y:S02]  /*2f60*/  SHF.R.U32.HI R60, RZ, 0x6, R11.reuse ;  /* 0x00000006ff3c7819 */ /* 0x100fe4000001160b */
[----:B------:R-:W-:Y:S02]  /*2f70*/  SHF.R.U32.HI R62, RZ, 0xa, R11 ;  /* 0x0000000aff3e7819 */ /* 0x000fe4000001160b */
[----:B------:R-:W-:-:S02]  /*2f80*/  LOP3.LUT R8, R4, 0x300030, R5, 0xf8, !PT ;  /* 0x0030003004087812 */ /* 0x000fc400078ef805 */
[----:B------:R-:W-:Y:S02]  /*2f90*/  LOP3.LUT R45, R10, 0x300030, R19, 0xf8, !PT ;  /* 0x003000300a2d7812 */ /* 0x000fe400078ef813 */
[----:B------:R-:W-:Y:S02]  /*2fa0*/  LOP3.LUT R61, R49, 0x300030, R56, 0xf8, !PT ;  /* 0x00300030313d7812 */ /* 0x000fe400078ef838 */
[----:B---3--:R-:W-:Y:S02]  /*2fb0*/  LOP3.LUT R4, R20, 0x3f003f, RZ, 0xc0, !PT ;  /* 0x003f003f14047812 */ /* 0x008fe400078ec0ff */
        /* <DEDUP_REMOVED lines=8> */
[----:B------:R-:W-:-:S02]  /*3040*/  SHF.R.U32.HI R21, RZ, 0xc, R21 ;  /* 0x0000000cff157819 */ /* 0x000fc40000011615 */
[----:B------:R-:W-:Y:S02]  /*3050*/  SHF.R.U32.HI R22, RZ, 0xc, R22 ;  /* 0x0000000cff167819 */ /* 0x000fe40000011616 */
[----:B------:R-:W-:Y:S02]  /*3060*/  SHF.R.U32.HI R23, RZ, 0xc, R23 ;  /* 0x0000000cff177819 */ /* 0x000fe40000011617 */
        /* <DEDUP_REMOVED lines=128> */
.L_x_1491:
        /* <DEDUP_REMOVED lines=46> */
.L_x_1493:
        /* <DEDUP_REMOVED lines=43> */
.L_x_1492:
[----:B------:R-:W-:Y:S01]  /*3e00*/  VIADD R39, R39, 0x20 ;  /* 0x0000002027277836 */ /* 0x000fe20000000000 */
[----:B------:R-:W-:Y:S01]  /*3e10*/  IADD3 R14, P2, PT, R14, 0x80, RZ ;  /* 0x000000800e0e7810 */ /* 0x000fe20007f5e0ff */
[----:B------:R-:W-:Y:S01]  /*3e20*/  UIADD3 UR4, UPT, UPT, UR4, 0x40, URZ ;  /* 0x0000004004047890 */ /* 0x000fe2000fffe0ff */
[----:B------:R-:W-:Y:S02]  /*3e30*/  IMAD.WIDE R12, R37, 0x4, R12 ;  /* 0x00000004250c7825 */ /* 0x000fe400078e020c */
[----:B------:R-:W-:Y:S02]  /*3e40*/  ISETP.GE.AND P1, PT, R39, R16, PT ;  /* 0x000000102700720c */ /* 0x000fe40003f26270 */
[----:B------:R-:W-:-:S11]  /*3e50*/  IADD3.X R15, PT, PT, RZ, R15, RZ, P2, !PT ;  /* 0x0000000fff0f7210 */ /* 0x000fd600017fe4ff */
[----:B------:R-:W-:Y:S05]  /*3e60*/  @!P1 BRA `(.L_x_1494) ;  /* 0xffffffdc00309947 */ /* 0x000fea000383ffff */
[----:B------:R-:W-:-:S07]  /*3e70*/  IMAD.WIDE R24, R37, 0x18, R2 ;  /* 0x0000001825187825 */ /* 0x000fce00078e0202 */
.L_x_1487:
        /* <DEDUP_REMOVED lines=11> */
[----:B------:R-:W-:-:S05]  /*3f30*/  IADD3 R28, P1, PT, R2, 0x2, RZ ;  /* 0x00000002021c7810 */ /* 0x000fca0007f3e0ff */
[----:B-1----:R-:W-:-:S08]  /*3f40*/  IMAD.X R27, RZ, RZ, R3, P1 ;  /* 0x000000ffff1b7224 */ /* 0x002fd000008e0603 */
.L_x_1499:
[----:B------:R-:W0:Y:S01]  /*3f50*/  LDC R37, c[0x0][0x3ac] ;  /* 0x0000eb00ff257b82 */ /* 0x000e220000000800 */
[----:B------:R-:W-:Y:S01]  /*3f60*/  ISETP.NE.AND P1, PT, R39, R30, PT ;  /* 0x0000001e2700720c */ /* 0x000fe20003f25270 */
[----:B------:R1:W2:-:S12]  /*3f70*/  LDG.E.128.CONSTANT R20, desc[UR8][R24.64] ;  /* 0x0000000818147981 */ /* 0x000298000c1e9d00 */
[----:B------:R-:W-:-:S06]  /*3f80*/  @!P1 LEA R50, R38, R1, 0x3 ;  /* 0x0000000126329211 */ /* 0x000fcc00078e18ff */
[----:B------:R-:W3:Y:S01]  /*3f90*/  @!P1 LDL.64 R50, [R50+0x8] ;  /* 0x0000080032329983 */ /* 0x000ee20000100a00 */
[----:B0-----:R-:W-:-:S05]  /*3fa0*/  IMAD.WIDE R44, R37, 0x4, R24 ;  /* 0x00000004252c7825 */ /* 0x001fca00078e0218 */
[----:B------:R0:W4:Y:S01]  /*3fb0*/  LDG.E.128.CONSTANT R16, desc[UR8][R44.64] ;  /* 0x000000082c107981 */ /* 0x000122000c1e9d00 */
[----:B------:R-:W-:-:S05]  /*3fc0*/  IMAD.WIDE R46, R37, 0x4, R44 ;  /* 0x00000004252e7825 */ /* 0x000fca00078e022c */
[----:B------:R-:W4:Y:S01]  /*3fd0*/  LDG.E.128.CONSTANT R8, desc[UR8][R46.64] ;  /* 0x000000082e087981 */ /* 0x000f22000c1e9d00 */
[----:B------:R-:W-:-:S05]  /*3fe0*/  IMAD.WIDE R48, R37, 0x4, R46 ;  /* 0x0000000425307825 */ /* 0x000fca00078e022e */
[----:B------:R-:W4:Y:S01]  /*3ff0*/  LDG.E.128.CONSTANT R12, desc[UR8][R48.64] ;  /* 0x00000008300c7981 */ /* 0x000f22000c1e9d00 */
[----:B------:R-:W-:-:S05]  /*4000*/  IMAD.WIDE R2, R37, 0x4, R48 ;  /* 0x0000000425027825 */ /* 0x000fca00078e0230 */
[----:B------:R-:W4:Y:S01]  /*4010*/  LDG.E.128.CONSTANT R4, desc[UR8][R2.64] ;  /* 0x0000000802047981 */ /* 0x000f22000c1e9d00 */
[----:B-1----:R-:W-:Y:S01]  /*4020*/  @!P1 IMAD.MOV.U32 R24, RZ, RZ, R28 ;  /* 0x000000ffff189224 */ /* 0x002fe200078e001c */
[----:B------:R-:W-:-:S05]  /*4030*/  @!P1 MOV R25, R27 ;  /* 0x0000001b00199202 */ /* 0x000fca0000000f00 */
[----:B------:R1:W5:Y:S01]  /*4040*/  @!P1 LDG.E.U16.CONSTANT R98, desc[UR8][R24.64] ;  /* 0x0000000818629981 */ /* 0x000362000c1e9500 */
[----:B------:R-:W0:Y:S01]  /*4050*/  S2UR UR5, SR_CTAID.Y ;  /* 0x00000000000579c3 */ /* 0x000e220000002600 */
[----:B------:R-:W-:Y:S01]  /*4060*/  IMAD.MOV.U32 R43, RZ, RZ, 0x2800 ;  /* 0x00002800ff2b7424 */ /* 0x000fe200078e00ff */
[----:B------:R-:W-:Y:S02]  /*4070*/  ISETP.NE.AND P2, PT, R42, RZ, PT ;  /* 0x000000ff2a00720c */ /* 0x000fe40003f45270 */
[----:B------:R-:W-:Y:S01]  /*4080*/  @!P1 IADD3 R97, PT, PT, R38, 0x1, RZ ;  /* 0x0000000126619810 */ /* 0x000fe20007ffe0ff */
[----:B0-----:R-:W-:-:S04]  /*4090*/  UIMAD UR5, UR5, -0x3, UR6 ;  /* 0xfffffffd050578a4 */ /* 0x001fc8000f8e0206 */
[----:B------:R-:W-:Y:S01]  /*40a0*/  UISETP.NE.AND UP0, UPT, UR5, 0x1, UPT ;  /* 0x000000010500788c */ /* 0x000fe2000bf05270 */
[----:B--2---:R-:W-:Y:S02]  /*40b0*/  SHF.R.U32.HI R52, RZ, 0xf, R23 ;  /* 0x0000000fff347819 */ /* 0x004fe40000011617 */
[----:B------:R-:W-:Y:S02]  /*40c0*/  SHF.R.U32.HI R44, RZ, 0xf, R20 ;  /* 0x0000000fff2c7819 */ /* 0x000fe40000011614 */
[C---:B------:R-:W-:Y:S02]  /*40d0*/  LOP3.LUT R56, R21.reuse, 0x1f001f, RZ, 0xc0, !PT ;  /* 0x001f001f15387812 */ /* 0x040fe400078ec0ff */
[--C-:B------:R-:W-:Y:S02]  /*40e0*/  SHF.R.U32.HI R55, RZ, 0xa, R21.reuse ;  /* 0x0000000aff377819 */ /* 0x100fe40000011615 */
[----:B-1----:R-:W-:Y:S02]  /*40f0*/  LOP3.LUT R25, R21, 0x3e003e0, RZ, 0xc0, !PT ;  /* 0x03e003e015197812 */ /* 0x002fe400078ec0ff */
[----:B------:R-:W-:-:S02]  /*4100*/  SHF.R.U32.HI R45, RZ, 0xf, R21 ;  /* 0x0000000fff2d7819 */ /* 0x000fc40000011615 */
[----:B---3--:R-:W-:-:S04]  /*4110*/  @!P1 PRMT R0, R50, 0x7610, R0 ;  /* 0x0000761032009816 */ /* 0x008fc80000000000 */
[----:B------:R-:W-:Y:S02]  /*4120*/  @!P1 PRMT R0, R0, 0x7610, R50 ;  /* 0x0000761000009816 */ /* 0x000fe40000000032 */
[----:B------:R-:W-:Y:S02]  /*4130*/  SHF.R.U32.HI R50, RZ, 0xf, R22 ;  /* 0x0000000fff327819 */ /* 0x000fe40000011616 */
[----:B------:R-:W-:Y:S02]  /*4140*/  @!P1 PRMT R96, R51, 0x7610, R96 ;  /* 0x0000761033609816 */ /* 0x000fe40000000060 */
[C---:B----4-:R-:W-:Y:S02]  /*4150*/  LOP3.LUT R58, R17.reuse, 0x1f001f, RZ, 0xc0, !PT ;  /* 0x001f001f113a7812 */ /* 0x050fe400078ec0ff */
[----:B------:R-:W-:Y:S02]  /*4160*/  SHF.R.U32.HI R59, RZ, 0xa, R17 ;  /* 0x0000000aff3b7819 */ /* 0x000fe40000011611 */
[----:B------:R-:W-:-:S02]  /*4170*/  LOP3.LUT R21, R17, 0x3e003e0, RZ, 0xc0, !PT ;  /* 0x03e003e011157812 */ /* 0x000fc400078ec0ff */
[----:B------:R-:W-:Y:S02]  /*4180*/  SHF.R.U32.HI R48, RZ, 0xe, R17 ;  /* 0x0000000eff307819 */ /* 0x000fe40000011611 */
[C---:B------:R-:W-:Y:S02]  /*4190*/  LOP3.LUT R61, R22.reuse, 0x1f001f, RZ, 0xc0, !PT ;  /* 0x001f001f163d7812 */ /* 0x040fe400078ec0ff */
[----:B------:R-:W-:Y:S02]  /*41a0*/  SHF.R.U32.HI R64, RZ, 0xa, R22 ;  /* 0x0000000aff407819 */ /* 0x000fe40000011616 */
[----:B------:R-:W-:Y:S02]  /*41b0*/  LOP3.LUT R24, R22, 0x3e003e0, RZ, 0xc0, !PT ;  /* 0x03e003e016187812 */ /* 0x000fe400078ec0ff */
[----:B------:R-:W-:Y:S02]  /*41c0*/  SHF.R.U32.HI R53, RZ, 0xe, R18 ;  /* 0x0000000eff357819 */ /* 0x000fe40000011612 */
[----:B------:R-:W-:-:S02]  /*41d0*/  LOP3.LUT R73, R19, 0x1f001f, RZ, 0xc0, !PT ;  /* 0x001f001f13497812 */ /* 0x000fc400078ec0ff */
[----:B------:R-:W-:Y:S02]  /*41e0*/  SHF.R.U32.HI R80, RZ, 0xa, R19 ;  /* 0x0000000aff507819 */ /* 0x000fe40000011613 */
[----:B------:R-:W-:Y:S02]  /*41f0*/  LOP3.LUT R17, R19, 0x3e003e0, RZ, 0xc0, !PT ;  /* 0x03e003e013117812 */ /* 0x000fe400078ec0ff */
[----:B------:R-:W-:Y:S02]  /*4200*/  LOP3.LUT R50, R50, 0x10001, RZ, 0xc0, !PT ;  /* 0x0001000132327812 */ /* 0x000fe400078ec0ff */
[C---:B------:R-:W-:Y:S02]  /*4210*/  LOP3.LUT R78, R23.reuse, 0x1f001f, RZ, 0xc0, !PT ;  /* 0x001f001f174e7812 */ /* 0x040fe400078ec0ff */
[----:B------:R-:W-:Y:S02]  /*4220*/  SHF.R.U32.HI R77, RZ, 0xa, R23 ;  /* 0x0000000aff4d7819 */ /* 0x000fe40000011617 */
[----:B------:R-:W-:-:S02]  /*4230*/  LOP3.LUT R22, R23, 0x3e003e0, RZ, 0xc0, !PT ;  /* 0x03e003e017167812 */ /* 0x000fc400078ec0ff */
[----:B------:R-:W-:Y:S02]  /*4240*/  SHF.R.U32.HI R19, RZ, 0xe, R19 ;  /* 0x0000000eff137819 */ /* 0x000fe40000011613 */
[----:B------:R-:W-:Y:S02]  /*4250*/  LOP3.LUT R52, R52, 0x10001, RZ, 0xc0, !PT ;  /* 0x0001000134347812 */ /* 0x000fe400078ec0ff */
[----:B------:R-:W-:Y:S02]  /*4260*/  SHF.R.U32.HI R23, RZ, 0xe, R16 ;  /* 0x0000000eff177819 */ /* 0x000fe40000011610 */
[----:B------:R-:W-:Y:S02]  /*4270*/  LOP3.LUT R44, R44, 0x10001, RZ, 0xc0, !PT ;  /* 0x000100012c2c7812 */ /* 0x000fe400078ec0ff */
[----:B------:R-:W-:Y:S02]  /*4280*/  LOP3.LUT R45, R45, 0x10001, RZ, 0xc0, !PT ;  /* 0x000100012d2d7812 */ /* 0x000fe400078ec0ff */
[----:B------:R-:W-:-:S02]  /*4290*/  @!P1 PRMT R96, R96, 0x7610, R51 ;  /* 0x0000761060609816 */ /* 0x000fc40000000033 */
[C---:B------:R-:W-:Y:S02]  /*42a0*/  LOP3.LUT R47, R20.reuse, 0x1f001f, RZ, 0xc0, !PT ;  /* 0x001f001f142f7812 */ /* 0x040fe400078ec0ff */
[----:B------:R-:W-:Y:S02]  /*42b0*/  SHF.R.U32.HI R51, RZ, 0xa, R20 ;  /* 0x0000000aff337819 */ /* 0x000fe40000011614 */
[----:B------:R-:W-:Y:S02]  /*42c0*/  LOP3.LUT R26, R20, 0x3e003e0, RZ, 0xc0, !PT ;  /* 0x03e003e0141a7812 */ /* 0x000fe400078ec0ff */
[----:B------:R-:W-:Y:S02]  /*42d0*/  LOP3.LUT R71, R50, 0x20002, R53, 0xf8, !PT ;  /* 0x0002000232477812 */ /* 0x000fe400078ef835 */
[----:B------:R-:W-:Y:S02]  /*42e0*/  LOP3.LUT R49, R16, 0x1f001f, RZ, 0xc0, !PT ;  /* 0x001f001f10317812 */ /* 0x000fe400078ec0ff */
[----:B------:R-:W-:-:S02]  /*42f0*/  SHF.R.U32.HI R46, RZ, 0xa, R16 ;  /* 0x0000000aff2e7819 */ /* 0x000fc40000011610 */
[----:B------:R-:W-:Y:S02]  /*4300*/  LOP3.LUT R20, R16, 0x3e003e0, RZ, 0xc0, !PT ;  /* 0x03e003e010147812 */ /* 0x000fe400078ec0ff */
[----:B------:R-:W-:Y:S02]  /*4310*/  LOP3.LUT R50, R52, 0x20002, R19, 0xf8, !PT ;  /* 0x0002000234327812 */ /* 0x000fe400078ef813 */
[C---:B------:R-:W-:Y:S02]  /*4320*/  LOP3.LUT R62, R18.reuse, 0x1f001f, RZ, 0xc0, !PT ;  /* 0x001f001f123e7812 */ /* 0x040fe400078ec0ff */
[----:B------:R-:W-:Y:S02]  /*4330*/  SHF.R.U32.HI R72, RZ, 0xa, R18 ;  /* 0x0000000aff487819 */ /* 0x000fe40000011612 */
[----:B------:R-:W-:Y:S02]  /*4340*/  LOP3.LUT R16, R18, 0x3e003e0, RZ, 0xc0, !PT ;  /* 0x03e003e012107812 */ /* 0x000fe400078ec0ff */
        /* <DEDUP_REMOVED lines=12> */
[----:B------:R-:W-:-:S02]  /*4410*/  SHF.R.U32.HI R8, RZ, 0xd, R8 ;  /* 0x0000000dff087819 */ /* 0x000fc40000011608 */
[----:B------:R-:W-:Y:S02]  /*4420*/  SHF.R.U32.HI R11, RZ, 0xd, R11 ;  /* 0x0000000dff0b7819 */ /* 0x000fe4000001160b */
[--C-:B------:R-:W-:Y:S02]  /*4430*/  SHF.R.U32.HI R48, RZ, 0xd, R9.reuse ;  /* 0x0000000dff307819 */ /* 0x100fe40000011609 */
        /* <DEDUP_REMOVED lines=16> */
[C---:B------:R-:W-:Y:S02]  /*4540*/  LOP3.LUT R48, R12.reuse, 0x1f001f, RZ, 0xc0, !PT ;  /* 0x001f001f0c307812 */ /* 0x040fe400078ec0ff */
[--C-:B------:R-:W-:Y:S02]  /*4550*/  SHF.R.U32.HI R50, RZ, 0xa, R12.reuse ;  /* 0x0000000aff327819 */ /* 0x100fe4000001160c */
[----:B------:R-:W-:Y:S02]  /*4560*/  LOP3.LUT R81, R12, 0x3e003e0, RZ, 0xc0, !PT ;  /* 0x03e003e00c517812 */ /* 0x000fe400078ec0ff */
[----:B------:R-:W-:Y:S02]  /*4570*/  SHF.R.U32.HI R12, RZ, 0xc, R12 ;  /* 0x0000000cff0c7819 */ /* 0x000fe4000001160c */
[----:B------:R-:W-:Y:S02]  /*4580*/  LOP3.LUT R70, R10, 0x80008, R15, 0xf8, !PT ;  /* 0x000800080a467812 */ /* 0x000fe400078ef80f */
[----:B------:R-:W-:-:S02]  /*4590*/  LOP3.LUT R18, R18, 0x64006400, RZ, 0xfc, !PT ;  /* 0x6400640012127812 */ /* 0x000fc400078efcff */
[C---:B------:R-:W-:Y:S02]  /*45a0*/  LOP3.LUT R60, R14.reuse, 0x1f001f, RZ, 0xc0, !PT ;  /* 0x001f001f0e3c7812 */ /* 0x040fe400078ec0ff */
[--C-:B------:R-:W-:Y:S02]  /*45b0*/  SHF.R.U32.HI R66, RZ, 0xa, R14.reuse ;  /* 0x0000000aff427819 */ /* 0x100fe4000001160e */
[----:B------:R-:W-:Y:S02]  /*45c0*/  LOP3.LUT R86, R14, 0x3e003e0, RZ, 0xc0, !PT ;  /* 0x03e003e00e567812 */ /* 0x000fe400078ec0ff */
[C---:B------:R-:W-:Y:S02]  /*45d0*/  LOP3.LUT R10, R5.reuse, 0x1f001f, RZ, 0xc0, !PT ;  /* 0x001f001f050a7812 */ /* 0x040fe400078ec0ff */
[----:B------:R-:W-:Y:S02]  /*45e0*/  SHF.R.U32.HI R11, RZ, 0xa, R5 ;  /* 0x0000000aff0b7819 */ /* 0x000fe40000011605 */
[----:B------:R-:W-:Y:S01]  /*45f0*/  LOP3.LUT R90, R5, 0x3e003e0, RZ, 0xc0, !PT ;  /* 0x03e003e0055a7812 */ /* 0x000fe200078ec0ff */
[----:B------:R-:W-:Y:S01]  /*4600*/  HFMA2 R82, R26, R43.H0_H0, -48, -48 ;  /* 0xd200d2001a527431 */ /* 0x000fe2000004002b */
[----:B------:R-:W-:-:S02]  /*4610*/  SHF.R.U32.HI R14, RZ, 0xc, R14 ;  /* 0x0000000cff0e7819 */ /* 0x000fc4000001160e */
[----:B------:R-:W-:Y:S02]  /*4620*/  LOP3.LUT R68, R8, 0x80008, R13, 0xf8, !PT ;  /* 0x0008000808447812 */ /* 0x000fe400078ef80d */
[----:B------:R-:W-:Y:S02]  /*4630*/  LOP3.LUT R89, R4, 0x3e003e0, RZ, 0xc0, !PT ;  /* 0x03e003e004597812 */ /* 0x000fe400078ec0ff */
[----:B------:R-:W-:Y:S02]  /*4640*/  SHF.R.U32.HI R5, RZ, 0xb, R5 ;  /* 0x0000000bff057819 */ /* 0x000fe40000011605 */
[----:B------:R-:W-:Y:S02]  /*4650*/  LOP3.LUT R69, R9, 0x80008, R12, 0xf8, !PT ;  /* 0x0008000809457812 */ /* 0x000fe400078ef80c */
[----:B------:R-:W-:Y:S02]  /*4660*/  LOP3.LUT R24, R24, 0x64006400, RZ, 0xfc, !PT ;  /* 0x6400640018187812 */ /* 0x000fe400078efcff */
[----:B------:R-:W-:Y:S01]  /*4670*/  LOP3.LUT R26, R67, 0x64006400, RZ, 0xfc, !PT ;  /* 0x64006400431a7812 */ /* 0x000fe200078efcff */
[----:B------:R-:W-:Y:S01]  /*4680*/  HFMA2 R67, R18, R43.H0_H0, -48, -48 ;  /* 0xd200d20012437431 */ /* 0x000fe2000004002b */
[----:B------:R-:W-:-:S02]  /*4690*/  LOP3.LUT R51, R51, 0x1f001f, RZ, 0xc0, !PT ;  /* 0x001f001f33337812 */ /* 0x000fc400078ec0ff */
[----:B------:R-:W-:Y:S02]  /*46a0*/  LOP3.LUT R8, R4, 0x1f001f, RZ, 0xc0, !PT ;  /* 0x001f001f04087812 */ /* 0x000fe400078ec0ff */
[----:B------:R-:W-:Y:S02]  /*46b0*/  SHF.R.U32.HI R9, RZ, 0xa, R4 ;  /* 0x0000000aff097819 */ /* 0x000fe40000011604 */
[----:B------:R-:W-:Y:S02]  /*46c0*/  LOP3.LUT R71, R71, 0x80008, R14, 0xf8, !PT ;  /* 0x0008000847477812 */ /* 0x000fe400078ef80e */
[----:B------:R-:W-:Y:S02]  /*46d0*/  SHF.R.U32.HI R4, RZ, 0xb, R4 ;  /* 0x0000000bff047819 */ /* 0x000fe40000011604 */
[----:B------:R-:W-:Y:S02]  /*46e0*/  LOP3.LUT R12, R6, 0x1f001f, RZ, 0xc0, !PT ;  /* 0x001f001f060c7812 */ /* 0x000fe400078ec0ff */
[----:B------:R-:W-:-:S02]  /*46f0*/  SHF.R.U32.HI R13, RZ, 0xa, R6 ;  /* 0x0000000aff0d7819 */ /* 0x000fc40000011606 */
[----:B------:R-:W-:Y:S02]  /*4700*/  LOP3.LUT R91, R6, 0x3e003e0, RZ, 0xc0, !PT ;  /* 0x03e003e0065b7812 */ /* 0x000fe400078ec0ff */
[----:B------:R-:W-:Y:S02]  /*4710*/  LOP3.LUT R5, R68, 0x100010, R5, 0xf8, !PT ;  /* 0x0010001044057812 */ /* 0x000fe400078ef805 */
[----:B------:R-:W-:Y:S02]  /*4720*/  LOP3.LUT R22, R22, 0x64006400, RZ, 0xfc, !PT ;  /* 0x6400640016167812 */ /* 0x000fe400078efcff */
[----:B------:R-:W-:Y:S02]  /*4730*/  LOP3.LUT R16, R16, 0x64006400, RZ, 0xfc, !PT ;  /* 0x6400640010107812 */ /* 0x000fe400078efcff */
[----:B------:R-:W-:Y:S02]  /*4740*/  LOP3.LUT R18, R89, 0x64006400, RZ, 0xfc, !PT ;  /* 0x6400640059127812 */ /* 0x000fe400078efcff */
[----:B------:R-:W-:-:S02]  /*4750*/  SHF.R.U32.HI R6, RZ, 0xb, R6 ;  /* 0x0000000bff067819 */ /* 0x000fc40000011606 */
[C---:B------:R-:W-:Y:S02]  /*4760*/  LOP3.LUT R92, R7.reuse, 0x3e003e0, RZ, 0xc0, !PT ;  /* 0x03e003e0075c7812 */ /* 0x040fe400078ec0ff */
[----:B------:R-:W-:Y:S02]  /*4770*/  LOP3.LUT R14, R7, 0x1f001f, RZ, 0xc0, !PT ;  /* 0x001f001f070e7812 */ /* 0x000fe400078ec0ff */
[--C-:B------:R-:W-:Y:S02]  /*4780*/  SHF.R.U32.HI R15, RZ, 0xa, R7.reuse ;  /* 0x0000000aff0f7819 */ /* 0x100fe40000011607 */
[----:B------:R-:W-:Y:S02]  /*4790*/  LOP3.LUT R68, R25, 0x64006400, RZ, 0xfc, !PT ;  /* 0x6400640019447812 */ /* 0x000fe400078efcff */
[----:B------:R-:W-:Y:S02]  /*47a0*/  LOP3.LUT R20, R20, 0x64006400, RZ, 0xfc, !PT ;  /* 0x6400640014147812 */ /* 0x000fe400078efcff */
[----:B------:R-:W-:Y:S01]  /*47b0*/  LOP3.LUT R90, R90, 0x64006400, RZ, 0xfc, !PT ;  /* 0x640064005a5a7812 */ /* 0x000fe200078efcff */
[----:B------:R-:W-:Y:S01]  /*47c0*/  HFMA2 R84, R24, R43.H0_H0, -48, -48 ;  /* 0xd200d20018547431 */ /* 0x000fe2000004002b */
[----:B------:R-:W-:-:S02]  /*47d0*/  SHF.R.U32.HI R7, RZ, 0xb, R7 ;  /* 0x0000000bff077819 */ /* 0x000fc40000011607 */
[----:B------:R-:W-:Y:S02]  /*47e0*/  LOP3.LUT R51, R51, 0x64006400, RZ, 0xfc, !PT ;  /* 0x6400640033337812 */ /* 0x000fe400078efcff */
[----:B------:R-:W-:Y:S02]  /*47f0*/  LOP3.LUT R86, R86, 0x64006400, RZ, 0xfc, !PT ;  /* 0x6400640056567812 */ /* 0x000fe400078efcff */
[----:B------:R-:W-:Y:S02]  /*4800*/  LOP3.LUT R56, R56, 0x64006400, RZ, 0xfc, !PT ;  /* 0x6400640038387812 */ /* 0x000fe400078efcff */
        /* <DEDUP_REMOVED lines=8> */
[----:B------:R-:W-:Y:S01]  /*4890*/  LOP3.LUT R72, R72, 0x1f001f, RZ, 0xc0, !PT ;  /* 0x001f001f48487812 */ /* 0x000fe200078ec0ff */
[-C--:B------:R-:W-:Y:S01]  /*48a0*/  HFMA2 R83, R68, R43.reuse.H0_H0, -48, -48 ;  /* 0xd200d20044537431 */ /* 0x080fe2000004002b */
[----:B------:R-:W-:Y:S01]  /*48b0*/  LOP3.LUT R6, R71, 0x100010, R6, 0xf8, !PT ;  /* 0x0010001047067812 */ /* 0x000fe200078ef806 */
[-C--:B------:R-:W-:Y:S01]  /*48c0*/  HFMA2 R71, R20, R43.reuse.H0_H0, -48, -48 ;  /* 0xd200d20014477431 */ /* 0x080fe2000004002b */
[----:B------:R-:W-:Y:S01]  /*48d0*/  LOP3.LUT R7, R70, 0x100010, R7, 0xf8, !PT ;  /* 0x0010001046077812 */ /* 0x000fe200078ef807 */
[----:B------:R-:W-:Y:S01]  /*48e0*/  HFMA2 R18, R90, R43.H0_H0, -48, -48 ;  /* 0xd200d2005a127431 */ /* 0x000fe2000004002b */
[----:B------:R-:W-:Y:S01]  /*48f0*/  LOP3.LUT R16, R81, 0x64006400, RZ, 0xfc, !PT ;  /* 0x6400640051107812 */ /* 0x000fe200078efcff */
[----:B------:R-:W-:Y:S01]  /*4900*/  HADD2 R90, R51, -1040, -1040 ;  /* 0xe410e410335a7430 */ /* 0x000fe20000000000 */
[----:B------:R-:W-:-:S02]  /*4910*/  LOP3.LUT R22, R88, 0x64006400, RZ, 0xfc, !PT ;  /* 0x6400640058167812 */ /* 0x000fc400078efcff */
[----:B------:R-:W-:Y:S01]  /*4920*/  LOP3.LUT R70, R21, 0x64006400, RZ, 0xfc, !PT ;  /* 0x6400640015467812 */ /* 0x000fe200078efcff */
[----:B------:R-:W-:Y:S01]  /*4930*/  HFMA2 R21, R86, R43.H0_H0, -48, -48 ;  /* 0xd200d20056157431 */ /* 0x000fe2000004002b */
        /* <DEDUP_REMOVED lines=192> */
.L_x_1496:
[----:B------:R-:W-:Y:S01]  /*5540*/  @!P1 IMAD.MOV.U32 R38, RZ, RZ, R97 ;  /* 0x000000ffff269224 */ /* 0x000fe200078e0061 */
[----:B-----5:R-:W-:Y:S01]  /*5550*/  @!P1 IADD3 R30, PT, PT, R98, R39, RZ ;  /* 0x00000027621e9210 */ /* 0x020fe20007ffe0ff */
[----:B------:R-:W-:Y:S06]  /*5560*/  BRA.U !UP0, `(.L_x_1497) ;  /* 0x0000000908707547 */ /* 0x000fec000b800000 */
        /* <DEDUP_REMOVED lines=19> */
[----:B------:R-:W0:Y:S01]  /*56a0*/  LDS.128 R8, [UR4] ;  /* 0x00000004ff087984 */ /* 0x000e220008000c00 */
        /* <DEDUP_REMOVED lines=59> */
.L_x_1498:
        /* <DEDUP_REMOVED lines=77> */
.L_x_1497:
[----:B------:R-:W-:Y:S01]  /*5f30*/  VIADD R39, R39, 0x20 ;  /* 0x0000002027277836 */ /* 0x000fe20000000000 */
[----:B------:R-:W-:Y:S01]  /*5f40*/  IADD3 R28, P2, PT, R28, 0x80, RZ ;  /* 0x000000801c1c7810 */ /* 0x000fe20007f5e0ff */
[----:B------:R-:W-:Y:S01]  /*5f50*/  UIADD3 UR4, UPT, UPT, UR4, 0x40, URZ ;  /* 0x0000004004047890 */ /* 0x000fe2000fffe0ff */
[----:B------:R-:W-:Y:S02]  /*5f60*/  IMAD.WIDE R24, R37, 0x4, R2 ;  /* 0x0000000425187825 */ /* 0x000fe400078e0202 */
[----:B------:R-:W-:Y:S02]  /*5f70*/  ISETP.GE.AND P1, PT, R39, R29, PT ;  /* 0x0000001d2700720c */ /* 0x000fe40003f26270 */
[----:B------:R-:W-:-:S11]  /*5f80*/  IADD3.X R27, PT, PT, RZ, R27, RZ, P2, !PT ;  /* 0x0000001bff1b7210 */ /* 0x000fd600017fe4ff */
[----:B------:R-:W-:Y:S05]  /*5f90*/  @!P1 BRA `(.L_x_1499) ;  /* 0xffffffdc00ec9947 */ /* 0x000fea000383ffff */
.L_x_1495:
[----:B------:R-:W0:Y:S01]  /*5fa0*/  S2R R2, SR_CTAID.X ;  /* 0x0000000000027919 */ /* 0x000e220000002500 */
[----:B------:R-:W1:Y:S01]  /*5fb0*/  LDC.64 R4, c[0x0][0x3a0] ;  /* 0x0000e800ff047b82 */ /* 0x000e620000000a00 */
[----:B------:R-:W-:Y:S01]  /*5fc0*/  HMUL2 R7, R36, R42.H0_H0 ;  /* 0x2000002a24077232 */ /* 0x000fe20000000000 */
[----:B------:R-:W0:Y:S01]  /*5fd0*/  S2R R3, SR_TID.X ;  /* 0x0000000000037919 */ /* 0x000e220000002100 */
[----:B------:R-:W2:Y:S01]  /*5fe0*/  S2R R0, SR_CTAID.Y ;  /* 0x0000000000007919 */ /* 0x000ea20000002600 */
[----:B0-----:R-:W-:Y:S02]  /*5ff0*/  IMAD R2, R2, 0x40, R3 ;  /* 0x0000004002027824 */ /* 0x001fe400078e0203 */
[----:B--2---:R-:W-:-:S03]  /*6000*/  IMAD R0, R0, 0x3, RZ ;  /* 0x0000000300007824 */ /* 0x004fc600078e02ff */
        /* <DEDUP_REMOVED lines=13> */
.L_x_1503:
[----:B------:R-:W0:Y:S02]  /*60e0*/  LDS R2, [R0] ;  /* 0x0000000000027984 */ /* 0x000e240000000800 */
[----:B0-----:R-:W-:-:S05]  /*60f0*/  HFMA2 R3, R2, 1, 1, R7 ;  /* 0x3c003c0002037831 */ /* 0x001fca0000000007 */
[----:B------:R-:W0:Y:S02]  /*6100*/  ATOMS.CAST.SPIN P1, [R0], R2, R3 ;  /* 0x000000020000758d */ /* 0x000e240001820003 */
[----:B0-----:R-:W-:Y:S05]  /*6110*/  @!P1 BRA `(.L_x_1503) ;  /* 0xfffffffc00f09947 */ /* 0x001fea000383ffff */
[----:B------:R-:W-:Y:S05]  /*6120*/  BRA `(.L_x_1501) ;  /* 0x00000000000c7947 */ /* 0x000fea0003800000 */
.L_x_1502:
[----:B------:R-:W2:Y:S02]  /*6130*/  LD.E R0, desc[UR8][R4.64] ;  /* 0x0000000804007980 */ /* 0x000ea4000c101900 */
[----:B--2---:R-:W-:-:S05]  /*6140*/  IADD3 R3, PT, PT, R7, R0, RZ ;  /* 0x0000000007037210 */ /* 0x004fca0007ffe0ff */
[----:B------:R0:W-:Y:S02]  /*6150*/  ST.E desc[UR8][R4.64], R3 ;  /* 0x0000000304007985 */ /* 0x0001e4000c101908 */
.L_x_1501:
[----:B------:R-:W-:Y:S05]  /*6160*/  BSYNC.RECONVERGENT B0 ;  /* 0x0000000000007941 */ /* 0x000fea0003800200 */
.L_x_1500:
[----:B------:R1:W-:Y:S01]  /*6170*/  ATOM.E.ADD.F16x2.RN.STRONG.GPU P1, RZ, desc[UR8][R4.64+0x4], R35 ;  /* 0x8000042304ff79a2 */ /* 0x0003e2000c12e108 */
[----:B------:R-:W-:Y:S04]  /*6180*/  BSSY.RECONVERGENT B0, `(.L_x_1504) ;  /* 0x000000e000007945 */ /* 0x000fe80003800200 */
[----:B-1----:R-:W-:Y:S05]  /*6190*/  @P1 BRA `(.L_x_1505) ;  /* 0x0000000000301947 */ /* 0x002fea0003800000 */
[----:B------:R-:W1:Y:S02]  /*61a0*/  QSPC.E.S P1, RZ, [R4+0x4] ;  /* 0x0000040004ff73aa */ /* 0x000e640000020500 */
[----:B-1----:R-:W-:Y:S05]  /*61b0*/  @!P1 BRA `(.L_x_1506) ;  /* 0x00000000001c9947 */ /* 0x002fea0003800000 */
[----:B------:R-:W-:-:S05]  /*61c0*/  IMAD.MOV.U32 R2, RZ, RZ, R4 ;  /* 0x000000ffff027224 */ /* 0x000fca00078e0004 */
[----:B------:R-:W-:-:S07]  /*61d0*/  MOV R0, R2 ;  /* 0x0000000200007202 */ /* 0x000fce0000000f00 */
.L_x_1507:
[----:B------:R-:W0:Y:S02]  /*61e0*/  LDS R2, [R0+0x4] ;  /* 0x0000040000027984 */ /* 0x000e240000000800 */
[----:B0-----:R-:W-:-:S05]  /*61f0*/  HADD2 R3, R2, R35 ;  /* 0x0000002302037230 */ /* 0x001fca0000000000 */
[----:B------:R-:W0:Y:S02]  /*6200*/  ATOMS.CAST.SPIN P1, [R0+0x4], R2, R3 ;  /* 0x000004020000758d */ /* 0x000e240001820003 */
[----:B0-----:R-:W-:Y:S05]  /*6210*/  @!P1 BRA `(.L_x_1507) ;  /* 0xfffffffc00f09947 */ /* 0x001fea000383ffff */
[----:B------:R-:W-:Y:S05]  /*6220*/  BRA `(.L_x_1505) ;  /* 0x00000000000c7947 */ /* 0x000fea0003800000 */
.L_x_1506:
[----:B------:R-:W0:Y:S02]  /*6230*/  LD.E R0, desc[UR8][R4.64+0x4] ;  /* 0x0000040804007980 */ /* 0x000e24000c101900 */
[----:B0-----:R-:W-:-:S05]  /*6240*/  IADD3 R3, PT, PT, R35, R0, RZ ;  /* 0x0000000023037210 */ /* 0x001fca0007ffe0ff */
[----:B------:R1:W-:Y:S02]  /*6250*/  ST.E desc[UR8][R4.64+0x4], R3 ;  /* 0x0000040304007985 */ /* 0x0003e4000c101908 */
.L_x_1505:
[----:B------:R-:W-:Y:S05]  /*6260*/  BSYNC.RECONVERGENT B0 ;  /* 0x0000000000007941 */ /* 0x000fea0003800200 */
.L_x_1504:
        /* <DEDUP_REMOVED lines=11> */
.L_x_1511:
[----:B------:R-:W0:Y:S02]  /*6320*/  LDS R2, [R0] ;  /* 0x0000000000027984 */ /* 0x000e240000000800 */
[----:B0-----:R-:W-:-:S05]  /*6330*/  HFMA2 R3, R2, 1, 1, R7 ;  /* 0x3c003c0002037831 */ /* 0x001fca0000000007 */
[----:B------:R-:W0:Y:S02]  /*6340*/  ATOMS.CAST.SPIN P0, [R0], R2, R3 ;  /* 0x000000020000758d */ /* 0x000e240001800003 */
[----:B0-----:R-:W-:Y:S05]  /*6350*/  @!P0 BRA `(.L_x_1511) ;  /* 0xfffffffc00f08947 */ /* 0x001fea000383ffff */
[----:B------:R-:W-:Y:S05]  /*6360*/  BRA `(.L_x_1509) ;  /* 0x00000000000c7947 */ /* 0x000fea0003800000 */
.L_x_1510:
[----:B------:R-:W2:Y:S02]  /*6370*/  LD.E R0, desc[UR8][R4.64] ;  /* 0x0000000804007980 */ /* 0x000ea4000c101900 */
[----:B--2---:R-:W-:-:S05]  /*6380*/  IADD3 R3, PT, PT, R7, R0, RZ ;  /* 0x0000000007037210 */ /* 0x004fca0007ffe0ff */
[----:B------:R0:W-:Y:S02]  /*6390*/  ST.E desc[UR8][R4.64], R3 ;  /* 0x0000000304007985 */ /* 0x0001e4000c101908 */
.L_x_1509:
[----:B------:R-:W-:Y:S05]  /*63a0*/  BSYNC.RECONVERGENT B0 ;  /* 0x0000000000007941 */ /* 0x000fea0003800200 */
.L_x_1508:
[----:B------:R1:W-:Y:S01]  /*63b0*/  ATOM.E.ADD.F16x2.RN.STRONG.GPU P0, RZ, desc[UR8][R4.64+0x4], R33 ;  /* 0x8000042104ff79a2 */ /* 0x0003e2000c10e108 */
[----:B------:R-:W-:Y:S04]  /*63c0*/  BSSY.RECONVERGENT B0, `(.L_x_1512) ;  /* 0x000000e000007945 */ /* 0x000fe80003800200 */
[----:B-1----:R-:W-:Y:S05]  /*63d0*/  @P0 BRA `(.L_x_1513) ;  /* 0x0000000000300947 */ /* 0x002fea0003800000 */
[----:B------:R-:W1:Y:S02]  /*63e0*/  QSPC.E.S P0, RZ, [R4+0x4] ;  /* 0x0000040004ff73aa */ /* 0x000e640000000500 */
[----:B-1----:R-:W-:Y:S05]  /*63f0*/  @!P0 BRA `(.L_x_1514) ;  /* 0x00000000001c8947 */ /* 0x002fea0003800000 */
[----:B------:R-:W-:-:S05]  /*6400*/  IMAD.MOV.U32 R2, RZ, RZ, R4 ;  /* 0x000000ffff027224 */ /* 0x000fca00078e0004 */
[----:B------:R-:W-:-:S07]  /*6410*/  MOV R0, R2 ;  /* 0x0000000200007202 */ /* 0x000fce0000000f00 */
.L_x_1515:
[----:B------:R-:W0:Y:S02]  /*6420*/  LDS R2, [R0+0x4] ;  /* 0x0000040000027984 */ /* 0x000e240000000800 */
[----:B0-----:R-:W-:-:S05]  /*6430*/  HADD2 R3, R2, R33 ;  /* 0x0000002102037230 */ /* 0x001fca0000000000 */
[----:B------:R-:W0:Y:S02]  /*6440*/  ATOMS.CAST.SPIN P0, [R0+0x4], R2, R3 ;  /* 0x000004020000758d */ /* 0x000e240001800003 */
[----:B0-----:R-:W-:Y:S05]  /*6450*/  @!P0 BRA `(.L_x_1515) ;  /* 0xfffffffc00f08947 */ /* 0x001fea000383ffff */
[----:B------:R-:W-:Y:S05]  /*6460*/  BRA `(.L_x_1513) ;  /* 0x00000000000c7947 */ /* 0x000fea0003800000 */
.L_x_1514:
[----:B------:R-:W0:Y:S02]  /*6470*/  LD.E R0, desc[UR8][R4.64+0x4] ;  /* 0x0000040804007980 */ /* 0x000e24000c101900 */
[----:B0-----:R-:W-:-:S05]  /*6480*/  IADD3 R3, PT, PT, R33, R0, RZ ;  /* 0x0000000021037210 */ /* 0x001fca0007ffe0ff */
[----:B------:R1:W-:Y:S02]  /*6490*/  ST.E desc[UR8][R4.64+0x4], R3 ;  /* 0x0000040304007985 */ /* 0x0003e4000c101908 */
.L_x_1513:
[----:B------:R-:W-:Y:S05]  /*64a0*/  BSYNC.RECONVERGENT B0 ;  /* 0x0000000000007941 */ /* 0x000fea0003800200 */
.L_x_1512:
        /* <DEDUP_REMOVED lines=12> */
.L_x_1519:
[----:B------:R-:W0:Y:S02]  /*6570*/  LDS R2, [R0] ;  /* 0x0000000000027984 */ /* 0x000e240000000800 */
[----:B0-----:R-:W-:-:S05]  /*6580*/  HFMA2 R3, R2, 1, 1, R7 ;  /* 0x3c003c0002037831 */ /* 0x001fca0000000007 */
[----:B------:R-:W0:Y:S02]  /*6590*/  ATOMS.CAST.SPIN P0, [R0], R2, R3 ;  /* 0x000000020000758d */ /* 0x000e240001800003 */
[----:B0-----:R-:W-:Y:S05]  /*65a0*/  @!P0 BRA `(.L_x_1519) ;  /* 0xfffffffc00f08947 */ /* 0x001fea000383ffff */
[----:B------:R-:W-:Y:S05]  /*65b0*/  BRA `(.L_x_1517) ;  /* 0x00000000000c7947 */ /* 0x000fea0003800000 */
.L_x_1518:
[----:B------:R-:W2:Y:S02]  /*65c0*/  LD.E R0, desc[UR8][R4.64] ;  /* 0x0000000804007980 */ /* 0x000ea4000c101900 */
[----:B--2---:R-:W-:-:S05]  /*65d0*/  IMAD.IADD R3, R7, 0x1, R0 ;  /* 0x0000000107037824 */ /* 0x004fca00078e0200 */
[----:B------:R0:W-:Y:S02]  /*65e0*/  ST.E desc[UR8][R4.64], R3 ;  /* 0x0000000304007985 */ /* 0x0001e4000c101908 */
.L_x_1517:
[----:B------:R-:W-:Y:S05]  /*65f0*/  BSYNC.RECONVERGENT B0 ;  /* 0x0000000000007941 */ /* 0x000fea0003800200 */
.L_x_1516:
[----:B------:R1:W-:Y:S02]  /*6600*/  ATOM.E.ADD.F16x2.RN.STRONG.GPU P0, RZ, desc[UR8][R4.64+0x4], R31 ;  /* 0x8000041f04ff79a2 */ /* 0x0003e4000c10e108 */
[----:B-1----:R-:W-:Y:S05]  /*6610*/  @P0 EXIT ;  /* 0x000000000000094d */ /* 0x002fea0003800000 */
[----:B------:R-:W1:Y:S02]  /*6620*/  QSPC.E.S P0, RZ, [R4+0x4] ;  /* 0x0000040004ff73aa */ /* 0x000e640000000500 */
[----:B-1----:R-:W-:Y:S05]  /*6630*/  @!P0 BRA `(.L_x_1520) ;  /* 0x00000000001c8947 */ /* 0x002fea0003800000 */
[----:B------:R-:W-:-:S04]  /*6640*/  MOV R2, R4 ;  /* 0x0000000400027202 */ /* 0x000fc80000000f00 */
[----:B------:R-:W-:-:S07]  /*6650*/  MOV R0, R2 ;  /* 0x0000000200007202 */ /* 0x000fce0000000f00 */
.L_x_1521:
[----:B------:R-:W0:Y:S02]  /*6660*/  LDS R2, [R0+0x4] ;  /* 0x0000040000027984 */ /* 0x000e240000000800 */
[----:B0-----:R-:W-:-:S05]  /*6670*/  HADD2 R3, R2, R31 ;  /* 0x0000001f02037230 */ /* 0x001fca0000000000 */
[----:B------:R-:W0:Y:S02]  /*6680*/  ATOMS.CAST.SPIN P0, [R0+0x4], R2, R3 ;  /* 0x000004020000758d */ /* 0x000e240001800003 */
[----:B0-----:R-:W-:Y:S05]  /*6690*/  @!P0 BRA `(.L_x_1521) ;  /* 0xfffffffc00f08947 */ /* 0x001fea000383ffff */
[----:B------:R-:W-:Y:S05]  /*66a0*/  EXIT ;  /* 0x000000000000794d */ /* 0x000fea0003800000 */
.L_x_1520:
[----:B------:R-:W0:Y:S02]  /*66b0*/  LD.E R0, desc[UR8][R4.64+0x4] ;  /* 0x0000040804007980 */ /* 0x000e24000c101900 */
[----:B0-----:R-:W-:-:S05]  /*66c0*/  IADD3 R3, PT, PT, R31, R0, RZ ;  /* 0x000000001f037210 */ /* 0x001fca0007ffe0ff */
[----:B------:R-:W-:Y:S01]  /*66d0*/  ST.E desc[UR8][R4.64+0x4], R3 ;  /* 0x0000040304007985 */ /* 0x000fe2000c101908 */
[----:B------:R-:W-:Y:S05]  /*66e0*/  EXIT ;  /* 0x000000000000794d */ /* 0x000fea0003800000 */
.L_x_1522:
        /* <DEDUP_REMOVED lines=9> */
.L_x_3935:


//--------------------- .text._Z23gemm_half_q_half_kernelILi3ELi16ELb1ELb1ELi64EEvPK6__halfPKjS4_S2_PS0_iiiiPKtS7_iiiiiibS2_i --------------------------
	.section	.text._Z23gemm_half_q_half_kernelILi3ELi16ELb1ELb1ELi64EEvPK6__halfPKjS4_S2_PS0_iiiiPKtS7_iiiiiibS2_i,"ax",@progbits
	.align	128
        .global         _Z23gemm_half_q_half_kernelILi3ELi16ELb1ELb1ELi64EEvPK6__halfPKjS4_S2_PS0_iiiiPKtS7_iiiiiibS2_i
        .type           _Z23gemm_half_q_half_kernelILi3ELi16ELb1ELb1ELi64EEvPK6__halfPKjS4_S2_PS0_iiiiPKtS7_iiiiiibS2_i,@function
        .size           _Z23gemm_half_q_half_kernelILi3ELi16ELb1ELb1ELi64EEvPK6__halfPKjS4_S2_PS0_iiiiPKtS7_iiiiiibS2_i,(.L_x_3936 - _Z23gemm_half_q_half_kernelILi3ELi16ELb1ELb1ELi64EEvPK6__halfPKjS4_S2_PS0_iiiiPKtS7_iiiiiibS2_i)
        .other          _Z23gemm_half_q_half_kernelILi3ELi16ELb1ELb1ELi64EEvPK6__halfPKjS4_S2_PS0_iiiiPKtS7_iiiiiibS2_i,@"STO_CUDA_ENTRY STV_DEFAULT"
_Z23gemm_half_q_half_kernelILi3ELi16ELb1ELb1ELi64EEvPK6__halfPKjS4_S2_PS0_iiiiPKtS7_iiiiiibS2_i:
.text._Z23gemm_half_q_half_kernelILi3ELi16ELb1ELb1ELi64EEvPK6__halfPKjS4_S2_PS0_iiiiPKtS7_iiiiiibS2_i:
[----:B------:R-:W0:Y:S08]  /*0000*/  LDC R1, c[0x0][0x37c] ;  /* 0x0000df00ff017b82 */ /* 0x000e300000000800 */
[----:B------:R-:W1:Y:S01]  /*0010*/  S2UR UR15, SR_CTAID.Y ;  /* 0x00000000000f79c3 */ /* 0x000e620000002600 */
[----:B------:R-:W1:Y:S01]  /*0020*/  LDCU UR14, c[0x0][0x3a8] ;  /* 0x00007500ff0e77ac */ /* 0x000e620008000800 */
[----:B0-----:R-:W-:-:S05]  /*0030*/  VIADD R1, R1, 0xfffffff0 ;  /* 0xfffffff001017836 */ /* 0x001fca0000000000 */
        /* <DEDUP_REMOVED lines=13> */
[----:B------:R-:W-:Y:S01]  /*0110*/  PRMT R85, RZ, 0x7610, R85 ;  /* 0x00007610ff557816 */ /* 0x000fe20000000055 */
[----:B--2---:R-:W-:Y:S01]  /*0120*/  USHF.L.U32 UR9, UR18, 0x6, URZ ;  /* 0x0000000612097899 */ /* 0x004fe200080006ff */
[----:B----4-:R-:W-:-:S13]  /*0130*/  R2UR UR25, R4 ;  /* 0x00000000041972ca */ /* 0x010fda00000e0000 */
[----:B------:R-:W-:Y:S01]  /*0140*/  IMAD.U32 R8, RZ, RZ, UR25 ;  /* 0x00000019ff087e24 */ /* 0x000fe2000f8e00ff */
[----:B-1-3--:R-:W-:Y:S06]  /*0150*/  BRA.U !UP0, `(.L_x_1523) ;  /* 0x00000001082c7547 */ /* 0x00afec000b800000 */
        /* <DEDUP_REMOVED lines=11> */
.L_x_1523:
        /* <DEDUP_REMOVED lines=44> */
.L_x_1529:
        /* <DEDUP_REMOVED lines=9> */
[----:B------:R-:W-:Y:S01]  /*0560*/  IADD3 R11, P3, PT, R18, R3, RZ ;  /* 0x00000003120b7210 */ /* 0x000fe20007f7e0ff */
[----:B------:R-:W2:Y:S01]  /*0570*/  LDG.E.U16.CONSTANT R4, desc[UR22][R4.64] ;  /* 0x0000001604047981 */ /* 0x000ea2000c1e9500 */
[----:B------:R-:W-:Y:S02]  /*0580*/  LEA R6, P2, R12, UR10, 0x1 ;  /* 0x0000000a0c067c11 */ /* 0x000fe4000f8408ff */
[----:B------:R-:W-:Y:S02]  /*0590*/  IADD3 R13, P1, PT, R18, R15, RZ ;  /* 0x0000000f120d7210 */ /* 0x000fe40007f3e0ff */
[----:B------:R-:W-:Y:S02]  /*05a0*/  LEA.HI.X.SX32 R16, R3, RZ, 0x1, P3 ;  /* 0x000000ff03107211 */ /* 0x000fe400018f0eff */
[----:B------:R-:W-:Y:S02]  /*05b0*/  LEA.HI.X R7, R12, UR11, R7, 0x1, P2 ;  /* 0x0000000b0c077c11 */ /* 0x000fe400090f0c07 */
[----:B------:R-:W-:-:S02]  /*05c0*/  LEA.HI.X.SX32 R14, R15, RZ, 0x1, P1 ;  /* 0x000000ff0f0e7211 */ /* 0x000fc400008f0eff */
[----:B------:R-:W-:Y:S01]  /*05d0*/  LEA R10, P3, R11, UR10, 0x1 ;  /* 0x0000000a0b0a7c11 */ /* 0x000fe2000f8608ff */
        /* <DEDUP_REMOVED lines=15> */
.L_x_1528:
        /* <DEDUP_REMOVED lines=20> */
.L_x_1530:
[----:B------:R-:W-:-:S13]  /*0810*/  ISETP.EQ.AND P1, PT, RZ, UR5, PT ;  /* 0x00000005ff007c0c */ /* 0x000fda000bf22270 */
[----:B------:R-:W-:Y:S05]  /*0820*/  @!P0 BRA P1, `(.L_x_1525) ;  /* 0x0000000400748947 */ /* 0x000fea0000800000 */
.L_x_1527:
        /* <DEDUP_REMOVED lines=12> */
.L_x_1526:
        /* <DEDUP_REMOVED lines=15> */
.L_x_1533:
[----:B-----5:R-:W-:Y:S01]  /*09e0*/  IADD3 R5, P0, PT, R18, R9, RZ ;  /* 0x0000000912057210 */ /* 0x020fe20007f1e0ff */
[----:B------:R-:W-:-:S03]  /*09f0*/  IMAD.IADD R7, R9, 0x1, R0 ;  /* 0x0000000109077824 */ /* 0x000fc600078e0200 */
[----:B------:R-:W-:Y:S02]  /*0a00*/  LEA.HI.X.SX32 R6, R9, RZ, 0x1, P0 ;  /* 0x000000ff09067211 */ /* 0x000fe400000f0eff */
[----:B------:R-:W-:Y:S02]  /*0a10*/  IADD3 R9, PT, PT, R7, R0, RZ ;  /* 0x0000000007097210 */ /* 0x000fe40007ffe0ff */
[----:B0-----:R-:W-:Y:S02]  /*0a20*/  LEA R4, P0, R5, UR10, 0x1 ;  /* 0x0000000a05047c11 */ /* 0x001fe4000f8008ff */
        /* <DEDUP_REMOVED lines=27> */
.L_x_1532:
        /* <DEDUP_REMOVED lines=21> */
.L_x_1534:
[----:B------:R-:W-:-:S09]  /*0d30*/  UISETP.NE.OR UP0, UPT, UR5, URZ, UP0 ;  /* 0x000000ff0500728c */ /* 0x000fd20008705670 */
[----:B------:R-:W-:Y:S05]  /*0d40*/  BRA.U !UP0, `(.L_x_1525) ;  /* 0x00000001082c7547 */ /* 0x000fea000b800000 */
.L_x_1531:
        /* <DEDUP_REMOVED lines=11> */
.L_x_1525:
[----:B------:R-:W-:Y:S05]  /*0e00*/  BSYNC.RECONVERGENT B0 ;  /* 0x0000000000007941 */ /* 0x000fea0003800200 */
.L_x_1524:
        /* <DEDUP_REMOVED lines=20> */
.L_x_1538:
        /* <DEDUP_REMOVED lines=15> */
.L_x_1537:
        /* <DEDUP_REMOVED lines=12> */
.L_x_1539:
[----:B------:R-:W-:-:S09]  /*1100*/  UISETP.NE.OR UP0, UPT, UR6, URZ, UP0 ;  /* 0x000000ff0600728c */ /* 0x000fd20008705670 */
[----:B------:R-:W-:Y:S05]  /*1110*/  BRA.U !UP0, `(.L_x_1535) ;  /* 0x00000001081c7547 */ /* 0x000fea000b800000 */
.L_x_1536:
[----:B01----:R-:W0:Y:S02]  /*1120*/  LDC.64 R4, c[0x0][0x3a0] ;  /* 0x0000e800ff047b82 */ /* 0x003e240000000a00 */
.L_x_1540:
[----:B0-----:R-:W-:Y:S01]  /*1130*/  IMAD.WIDE R6, R3, 0x2, R4 ;  /* 0x0000000203067825 */ /* 0x001fe200078e0204 */
[----:B------:R-:W-:-:S03]  /*1140*/  UIADD3 UR6, UPT, UPT, UR6, 0x1, URZ ;  /* 0x0000000106067890 */ /* 0x000fc6000fffe0ff */
[----:B------:R-:W-:Y:S01]  /*1150*/  VIADD R3, R3, UR17 ;  /* 0x0000001103037c36 */ /* 0x000fe20008000000 */
[----:B------:R2:W-:Y:S01]  /*1160*/  STG.E.64 desc[UR22][R6.64], RZ ;  /* 0x000000ff06007986 */ /* 0x0005e2000c101b16 */
[----:B------:R-:W-:-:S09]  /*1170*/  UISETP.NE.AND UP0, UPT, UR6, URZ, UPT ;  /* 0x000000ff0600728c */ /* 0x000fd2000bf05270 */
[----:B--2---:R-:W-:Y:S05]  /*1180*/  BRA.U UP0, `(.L_x_1540) ;  /* 0xfffffffd00e87547 */ /* 0x004fea000b83ffff */
.L_x_1535:
        /* <DEDUP_REMOVED lines=22> */
[----:B------:R-:W-:Y:S01]  /*12f0*/  MOV R10, UR12 ;  /* 0x0000000c000a7c02 */ /* 0x000fe20008000f00 */
[----:B------:R-:W-:Y:S01]  /*1300*/  IMAD.U32 R11, RZ, RZ, UR13 ;  /* 0x0000000dff0b7e24 */ /* 0x000fe2000f8e00ff */
[----:B------:R-:W0:Y:S04]  /*1310*/  LDC.64 R4, c[0x0][0x390] ;  /* 0x0000e400ff047b82 */ /* 0x000e280000000a00 */
[----:B------:R1:W5:Y:S01]  /*1320*/  LDG.E.U16.CONSTANT R9, desc[UR22][R10.64] ;  /* 0x000000160a097981 */ /* 0x000362000c1e9500 */
[----:B------:R-:W-:Y:S01]  /*1330*/  SHF.R.S32.HI R3, RZ, 0x1f, R8 ;  /* 0x0000001fff037819 */ /* 0x000fe20000011408 */
[----:B------:R-:W-:Y:S01]  /*1340*/  UMOV UR4, URZ ;  /* 0x000000ff00047c82 */ /* 0x000fe20008000000 */
[----:B------:R-:W-:Y:S01]  /*1350*/  SHF.L.U32 R2, R2, 0x4, RZ ;  /* 0x0000000402027819 */ /* 0x000fe200000006ff */
[----:B------:R-:W2:Y:S01]  /*1360*/  LDC.64 R6, c[0x0][0x398] ;  /* 0x0000e600ff067b82 */ /* 0x000ea20000000a00 */
[----:B------:R-:W-:Y:S01]  /*1370*/  LEA.HI R3, R3, R8, RZ, 0x3 ;  /* 0x0000000803037211 */ /* 0x000fe200078f18ff */
[----:B------:R-:W-:Y:S01]  /*1380*/  UMOV UR7, UR9 ;  /* 0x0000000900077c82 */ /* 0x000fe20008000000 */
[----:B------:R-:W-:-:S02]  /*1390*/  LOP3.LUT R14, R2, 0x10, RZ, 0xc0, !PT ;  /* 0x00000010020e7812 */ /* 0x000fc400078ec0ff */
[----:B------:R-:W-:-:S07]  /*13a0*/  SHF.R.S32.HI R15, RZ, 0x3, R3 ;  /* 0x00000003ff0f7819 */ /* 0x000fce0000011403 */
.L_x_1542:
        /* <DEDUP_REMOVED lines=10> */
[----:B------:R0:W2:Y:S03]  /*1450*/  LDG.E.U16.CONSTANT R10, desc[UR22][R10.64] ;  /* 0x000000160a0a7981 */ /* 0x0000a6000c1e9500 */
[----:B------:R-:W-:Y:S01]  /*1460*/  MOV R12, UR20 ;  /* 0x00000014000c7c02 */ /* 0x000fe20008000f00 */
[----:B------:R-:W-:-:S05]  /*1470*/  IMAD.U32 R13, RZ, RZ, UR21 ;  /* 0x00000015ff0d7e24 */ /* 0x000fca000f8e00ff */
[----:B------:R-:W4:Y:S01]  /*1480*/  LDG.E.U16.CONSTANT R19, desc[UR22][R12.64+0x2] ;  /* 0x000002160c137981 */ /* 0x000f22000c1e9500 */
[----:B------:R-:W-:Y:S02]  /*1490*/  ULEA UR20, UR4, UR26, 0x3 ;  /* 0x0000001a04147291 */ /* 0x000fe4000f8e18ff */
[----:B------:R-:W-:Y:S01]  /*14a0*/  UIADD3 UR4, UPT, UPT, UR4, 0x1, URZ ;  /* 0x0000000104047890 */ /* 0x000fe2000fffe0ff */
[----:B---3--:R-:W-:-:S04]  /*14b0*/  SHF.R.U32.HI R16, RZ, R14, R3 ;  /* 0x0000000eff107219 */ /* 0x008fc80000011603 */
[--C-:B------:R-:W-:Y:S02]  /*14c0*/  SHF.R.U32.HI R18, RZ, 0x4, R16.reuse ;  /* 0x00000004ff127819 */ /* 0x100fe40000011610 */
[----:B------:R-:W-:Y:S02]  /*14d0*/  SHF.R.U32.HI R2, RZ, 0x8, R16 ;  /* 0x00000008ff027819 */ /* 0x000fe40000011610 */
[----:B------:R-:W-:Y:S02]  /*14e0*/  LOP3.LUT R18, R18, 0xf, RZ, 0xc0, !PT ;  /* 0x0000000f12127812 */ /* 0x000fe400078ec0ff */
[----:B------:R-:W-:-:S03]  /*14f0*/  LOP3.LUT R2, R2, 0xf, RZ, 0xc0, !PT ;  /* 0x0000000f02027812 */ /* 0x000fc600078ec0ff */
[----:B------:R-:W-:Y:S01]  /*1500*/  IMAD R3, R18, R18, R18 ;  /* 0x0000001212037224 */ /* 0x000fe200078e0212 */
[----:B------:R-:W-:Y:S02]  /*1510*/  LOP3.LUT R17, R16, 0xf, RZ, 0xc0, !PT ;  /* 0x0000000f10117812 */ /* 0x000fe400078ec0ff */
[----:B------:R-:W-:Y:S02]  /*1520*/  SHF.R.U32.HI R16, RZ, 0xc, R16 ;  /* 0x0000000cff107819 */ /* 0x000fe40000011610 */
[----:B------:R-:W-:Y:S01]  /*1530*/  IADD3 R18, PT, PT, R18, 0x1, R3 ;  /* 0x0000000112127810 */ /* 0x000fe20007ffe003 */
[----:B------:R-:W-:Y:S01]  /*1540*/  IMAD R3, R2, R2, R2 ;  /* 0x0000000202037224 */ /* 0x000fe200078e0202 */
[----:B------:R-:W-:Y:S01]  /*1550*/  LOP3.LUT R16, R16, 0xf, RZ, 0xc0, !PT ;  /* 0x0000000f10107812 */ /* 0x000fe200078ec0ff */
[----:B------:R-:W-:-:S03]  /*1560*/  IMAD R20, R17, R17, R17 ;  /* 0x0000001111147224 */ /* 0x000fc600078e0211 */
[----:B------:R-:W-:Y:S01]  /*1570*/  IADD3 R2, PT, PT, R2, 0x1, R3 ;  /* 0x0000000102027810 */ /* 0x000fe20007ffe003 */
[----:B------:R-:W-:Y:S01]  /*1580*/  IMAD R3, R16, R16, R16 ;  /* 0x0000001010037224 */ /* 0x000fe200078e0210 */
[----:B------:R-:W-:-:S04]  /*1590*/  IADD3 R20, PT, PT, R17, 0x1, R20 ;  /* 0x0000000111147810 */ /* 0x000fc80007ffe014 */
[----:B------:R-:W-:Y:S01]  /*15a0*/  IADD3 R3, PT, PT, R16, 0x1, R3 ;  /* 0x0000000110037810 */ /* 0x000fe20007ffe003 */
[----:B0-----:R-:W-:Y:S08]  /*15b0*/  I2F.F16 R11, R18 ;  /* 0x00000012000b7306 */ /* 0x001ff00000200c00 */
        /* <DEDUP_REMOVED lines=12> */
.L_x_1541:
        /* <DEDUP_REMOVED lines=14> */
.L_x_1543:
        /* <DEDUP_REMOVED lines=9> */
.L_x_1544:
        /* <DEDUP_REMOVED lines=9> */
.L_x_1545:
        /* <DEDUP_REMOVED lines=9> */
.L_x_1546:
        /* <DEDUP_REMOVED lines=9> */
.L_x_1547:
        /* <DEDUP_REMOVED lines=13> */
[----:B------:R-:W-:Y:S01]  /*1a70*/  IMAD.U32 R11, RZ, RZ, UR13 ;  /* 0x0000000dff0b7e24 */ /* 0x000fe2000f8e00ff */
[----:B------:R-:W2:Y:S01]  /*1a80*/  LDL.64 R82, [R1] ;  /* 0x0000000001527983 */ /* 0x000ea20000100a00 */
[----:B------:R-:W0:Y:S01]  /*1a90*/  S2UR UR7, SR_CgaCtaId ;  /* 0x00000000000779c3 */ /* 0x000e220000008800 */
[----:B------:R-:W1:Y:S02]  /*1aa0*/  LDCU.64 UR20, c[0x0][0x388] ;  /* 0x00007100ff1477ac */ /* 0x000e640008000a00 */
        /* <DEDUP_REMOVED lines=14> */
[----:B------:R-:W-:Y:S02]  /*1b90*/  PRMT R6, RZ, 0x7610, R6 ;  /* 0x00007610ff067816 */ /* 0x000fe40000000006 */
[----:B------:R-:W-:Y:S01]  /*1ba0*/  UISETP.NE.AND UP0, UPT, UR12, URZ, UPT ;  /* 0x000000ff0c00728c */ /* 0x000fe2000bf05270 */
[----:B------:R-:W-:Y:S01]  /*1bb0*/  LEA.HI.X R89, R89, UR21, R8, 0x2, P0 ;  /* 0x0000001559597c11 */ /* 0x000fe200080f1408 */
[----:B0-----:R-:W-:Y:S01]  /*1bc0*/  ULEA UR6, UR7, UR6, 0x18 ;  /* 0x0000000607067291 */ /* 0x001fe2000f8ec0ff */
[----:B------:R-:W0:Y:S03]  /*1bd0*/  LDCU UR14, c[0x0][0x3a8] ;  /* 0x00007500ff0e77ac */ /* 0x000e260008000800 */
[----:B------:R-:W-:-:S02]  /*1be0*/  UIADD3 UR8, UPT, UPT, UR6, 0xa0, URZ ;  /* 0x000000a006087890 */ /* 0x000fc4000fffe0ff */
[----:B------:R-:W-:Y:S01]  /*1bf0*/  UISETP.EQ.OR UP0, UPT, UR27, 0x2, !UP0 ;  /* 0x000000021b00788c */ /* 0x000fe2000c702670 */
[----:B---3--:R-:W-:Y:S02]  /*1c00*/  R2UR UR4, R10 ;  /* 0x000000000a0472ca */ /* 0x008fe400000e0000 */
[----:B--2---:R-:W-:-:S11]  /*1c10*/  PRMT R84, R82, 0x7610, R82 ;  /* 0x0000761052547816 */ /* 0x004fd60000000052 */
[----:B------:R-:W-:-:S03]  /*1c20*/  UIADD3 UR5, UPT, UPT, UR9, UR4, URZ ;  /* 0x0000000409057290 */ /* 0x000fc6000fffe0ff */
[----:B0---4-:R-:W-:-:S09]  /*1c30*/  UMOV UR4, URZ ;  /* 0x000000ff00047c82 */ /* 0x011fd20008000000 */
.L_x_1552:
[----:B------:R-:W-:-:S06]  /*1c40*/  UISETP.NE.AND UP1, UPT, UR9, UR5, UPT ;  /* 0x000000050900728c */ /* 0x000fcc000bf25270 */
[----:B------:R-:W-:-:S05]  /*1c50*/  PLOP3.LUT P0, PT, PT, PT, UP1, 0x80, 0x8 ;  /* 0x000000000008781c */ /* 0x000fca0003f0f018 */
[----:B------:R-:W-:Y:S01]  /*1c60*/  @!UP1 UMOV UR6, UR10 ;  /* 0x0000000a00069c82 */ /* 0x000fe20008000000 */
[----:B------:R-:W-:Y:S01]  /*1c70*/  @!UP1 UMOV UR7, UR11 ;  /* 0x0000000b00079c82 */ /* 0x000fe20008000000 */
[----:B------:R-:W-:Y:S01]  /*1c80*/  MOV R8, UR6 ;  /* 0x0000000600087c02 */ /* 0x000fe20008000f00 */
[----:B------:R-:W-:Y:S01]  /*1c90*/  IMAD.U32 R9, RZ, RZ, UR7 ;  /* 0x00000007ff097e24 */ /* 0x000fe2000f8e00ff */
[----:B------:R-:W-:Y:S01]  /*1ca0*/  MOV R29, UR17 ;  /* 0x00000011001d7c02 */ /* 0x000fe20008000f00 */
[----:B------:R-:W-:-:S03]  /*1cb0*/  @!UP1 ULEA UR12, UR4, UR26, 0x3 ;  /* 0x0000001a040c9291 */ /* 0x000fc6000f8e18ff */
[----:B------:R0:W2:Y:S01]  /*1cc0*/  @!P0 LDG.E.U16.CONSTANT R7, desc[UR22][R8.64] ;  /* 0x0000001608078981 */ /* 0x0000a2000c1e9500 */
[----:B------:R-:W-:Y:S01]  /*1cd0*/  IMAD.U32 R31, RZ, RZ, UR17 ;  /* 0x00000011ff1f7e24 */ /* 0x000fe2000f8e00ff */
[----:B------:R-:W-:-:S04]  /*1ce0*/  MOV R33, UR17 ;  /* 0x0000001100217c02 */ /* 0x000fc80008000f00 */
[----:B------:R-:W3:Y:S01]  /*1cf0*/  @!P0 LDL.64 R34, [UR12+0x8] ;  /* 0x0000080cff228983 */ /* 0x000ee20008100a00 */
[----:B0-----:R-:W-:Y:S01]  /*1d00*/  MOV R8, R88 ;  /* 0x0000005800087202 */ /* 0x001fe20000000f00 */
[----:B------:R-:W-:-:S04]  /*1d10*/  IMAD.MOV.U32 R9, RZ, RZ, R89 ;  /* 0x000000ffff097224 */ /* 0x000fc800078e0059 */
[----:B------:R-:W-:Y:S01]  /*1d20*/  IMAD.WIDE R28, R29, 0x4, R8 ;  /* 0x000000041d1c7825 */ /* 0x000fe200078e0208 */
[----:B------:R-:W4:Y:S04]  /*1d30*/  LDG.E.128.CONSTANT R24, desc[UR22][R8.64] ;  /* 0x0000001608187981 */ /* 0x000f28000c1e9d00 */
[----:B------:R0:W4:Y:S01]  /*1d40*/  LDG.E.128.CONSTANT R20, desc[UR22][R28.64] ;  /* 0x000000161c147981 */ /* 0x000122000c1e9d00 */
[----:B------:R-:W-:-:S05]  /*1d50*/  IMAD.WIDE R30, R31, 0x4, R28 ;  /* 0x000000041f1e7825 */ /* 0x000fca00078e021c */
[----:B-----5:R-:W4:Y:S01]  /*1d60*/  LDG.E.128.CONSTANT R16, desc[UR22][R30.64] ;  /* 0x000000161e107981 */ /* 0x020f22000c1e9d00 */
[----:B------:R-:W-:-:S04]  /*1d70*/  IMAD.WIDE R32, R33, 0x4, R30 ;  /* 0x0000000421207825 */ /* 0x000fc800078e021e */
[----:B------:R-:W-:Y:S01]  /*1d80*/  IMAD.U32 R89, RZ, RZ, UR17 ;  /* 0x00000011ff597e24 */ /* 0x000fe2000f8e00ff */
[----:B------:R-:W4:Y:S03]  /*1d90*/  LDG.E.128.CONSTANT R12, desc[UR22][R32.64] ;  /* 0x00000016200c7981 */ /* 0x000f26000c1e9d00 */
[----:B------:R-:W-:-:S05]  /*1da0*/  IMAD.WIDE R88, R89, 0x4, R32 ;  /* 0x0000000459587825 */ /* 0x000fca00078e0220 */
[----:B------:R-:W4:Y:S01]  /*1db0*/  LDG.E.128.CONSTANT R8, desc[UR22][R88.64] ;  /* 0x0000001658087981 */ /* 0x000f22000c1e9d00 */
[----:B------:R-:W-:Y:S01]  /*1dc0*/  HFMA2 R66, -RZ, RZ, 0, 0.03125 ;  /* 0x00002800ff427431 */ /* 0x000fe200000001ff */
[----:B------:R-:W1:Y:S01]  /*1dd0*/  S2UR UR15, SR_CTAID.Y ;  /* 0x00000000000f79c3 */ /* 0x000e620000002600 */
[----:B------:R-:W-:Y:S02]  /*1de0*/  UISETP.NE.AND UP2, UPT, UR25, URZ, UPT ;  /* 0x000000ff1900728c */ /* 0x000fe4000bf45270 */
[----:B------:R-:W-:Y:S02]  /*1df0*/  @!UP1 UIADD3 UR6, UPT, UPT, UR4, 0x1, URZ ;  /* 0x0000000104069890 */ /* 0x000fe4000fffe0ff */
[----:B-1----:R-:W-:-:S04]  /*1e00*/  UIMAD UR12, UR15, -0x3, UR14 ;  /* 0xfffffffd0f0c78a4 */ /* 0x002fc8000f8e020e */
[----:B------:R-:W-:Y:S01]  /*1e10*/  UISETP.NE.AND UP3, UPT, UR12, 0x1, UPT ;  /* 0x000000010c00788c */ /* 0x000fe2000bf65270 */
[----:B--2---:R-:W-:Y:S02]  /*1e20*/  @!P0 R2UR UR7, R7 ;  /* 0x00000000070782ca */ /* 0x004fe400000e0000 */
[----:B---3--:R-:W-:Y:S02]  /*1e30*/  @!P0 PRMT R84, R34, 0x7610, R84 ;  /* 0x0000761022548816 */ /* 0x008fe40000000054 */
[----:B------:R-:W-:Y:S02]  /*1e40*/  @!P0 PRMT R83, R35, 0x7610, R83 ;  /* 0x0000761023538816 */ /* 0x000fe40000000053 */
[----:B------:R-:W-:Y:S02]  /*1e50*/  @!P0 PRMT R84, R84, 0x7610, R34 ;  /* 0x0000761054548816 */ /* 0x000fe40000000022 */
[----:B------:R-:W-:-:S05]  /*1e60*/  @!P0 PRMT R83, R83, 0x7610, R35 ;  /* 0x0000761053538816 */ /* 0x000fca0000000023 */
[----:B------:R-:W-:Y:S01]  /*1e70*/  @!UP1 UIADD3 UR5, UPT, UPT, UR7, UR9, URZ ;  /* 0x0000000907059290 */ /* 0x000fe2000fffe0ff */
[C---:B----4-:R-:W-:Y:S02]  /*1e80*/  LOP3.LUT R43, R24.reuse, 0x1f001f, RZ, 0xc0, !PT ;  /* 0x001f001f182b7812 */ /* 0x050fe400078ec0ff */
[--C-:B------:R-:W-:Y:S02]  /*1e90*/  SHF.R.U32.HI R42, RZ, 0xa, R24.reuse ;  /* 0x0000000aff2a7819 */ /* 0x100fe40000011618 */
[----:B------:R-:W-:Y:S02]  /*1ea0*/  LOP3.LUT R58, R24, 0x3e003e0, RZ, 0xc0, !PT ;  /* 0x03e003e0183a7812 */ /* 0x000fe400078ec0ff */
[----:B------:R-:W-:Y:S02]  /*1eb0*/  SHF.R.U32.HI R24, RZ, 0xf, R24 ;  /* 0x0000000fff187819 */ /* 0x000fe40000011618 */
[----:B------:R-:W-:Y:S02]  /*1ec0*/  LOP3.LUT R46, R26, 0x1f001f, RZ, 0xc0, !PT ;  /* 0x001f001f1a2e7812 */ /* 0x000fe400078ec0ff */
[----:B------:R-:W-:-:S02]  /*1ed0*/  SHF.R.U32.HI R51, RZ, 0xa, R26 ;  /* 0x0000000aff337819 */ /* 0x000fc4000001161a */
[----:B------:R-:W-:Y:S02]  /*1ee0*/  LOP3.LUT R65, R26, 0x3e003e0, RZ, 0xc0, !PT ;  /* 0x03e003e01a417812 */ /* 0x000fe400078ec0ff */
[----:B------:R-:W-:Y:S02]  /*1ef0*/  SHF.R.U32.HI R26, RZ, 0xf, R26 ;  /* 0x0000000fff1a7819 */ /* 0x000fe4000001161a */
[----:B0-----:R-:W-:Y:S02]  /*1f00*/  SHF.R.U32.HI R28, RZ, 0xf, R25 ;  /* 0x0000000fff1c7819 */ /* 0x001fe40000011619 */
        /* <DEDUP_REMOVED lines=15> */
[----:B------:R-:W-:Y:S02]  /*2000*/  SHF.R.U32.HI R27, RZ, 0xe, R22 ;  /* 0x0000000eff1b7819 */ /* 0x000fe40000011616 */
[----:B------:R-:W-:Y:S02]  /*2010*/  LOP3.LUT R26, R26, 0x10001, RZ, 0xc0, !PT ;  /* 0x000100011a1a7812 */ /* 0x000fe400078ec0ff */
[----:B------:R-:W-:Y:S02]  /*2020*/  SHF.R.U32.HI R21, RZ, 0xe, R21 ;  /* 0x0000000eff157819 */ /* 0x000fe40000011615 */
[----:B------:R-:W-:Y:S02]  /*2030*/  SHF.R.U32.HI R20, RZ, 0xe, R23 ;  /* 0x0000000eff147819 */ /* 0x000fe40000011617 */
[----:B------:R-:W-:Y:S02]  /*2040*/  LOP3.LUT R28, R28, 0x10001, RZ, 0xc0, !PT ;  /* 0x000100011c1c7812 */ /* 0x000fe400078ec0ff */
[----:B------:R-:W-:-:S02]  /*2050*/  LOP3.LUT R29, R29, 0x10001, RZ, 0xc0, !PT ;  /* 0x000100011d1d7812 */ /* 0x000fc400078ec0ff */
[C---:B------:R-:W-:Y:S02]  /*2060*/  LOP3.LUT R34, R16.reuse, 0x1f001f, RZ, 0xc0, !PT ;  /* 0x001f001f10227812 */ /* 0x040fe400078ec0ff */
[--C-:B------:R-:W-:Y:S02]  /*2070*/  SHF.R.U32.HI R35, RZ, 0xa, R16.reuse ;  /* 0x0000000aff237819 */ /* 0x100fe40000011610 */
[----:B------:R-:W-:Y:S02]  /*2080*/  LOP3.LUT R71, R16, 0x3e003e0, RZ, 0xc0, !PT ;  /* 0x03e003e010477812 */ /* 0x000fe400078ec0ff */
[----:B------:R-:W-:Y:S02]  /*2090*/  LOP3.LUT R25, R24, 0x20002, R25, 0xf8, !PT ;  /* 0x0002000218197812 */ /* 0x000fe400078ef819 */
[----:B------:R-:W-:Y:S02]  /*20a0*/  SHF.R.U32.HI R16, RZ, 0xd, R16 ;  /* 0x0000000dff107819 */ /* 0x000fe40000011610 */
[----:B------:R-:W-:-:S02]  /*20b0*/  LOP3.LUT R52, R18, 0x1f001f, RZ, 0xc0, !PT ;  /* 0x001f001f12347812 */ /* 0x000fc400078ec0ff */
[----:B------:R-:W-:Y:S02]  /*20c0*/  SHF.R.U32.HI R48, RZ, 0xa, R18 ;  /* 0x0000000aff307819 */ /* 0x000fe40000011612 */
[----:B------:R-:W-:Y:S02]  /*20d0*/  LOP3.LUT R74, R18, 0x3e003e0, RZ, 0xc0, !PT ;  /* 0x03e003e0124a7812 */ /* 0x000fe400078ec0ff */
[----:B------:R-:W-:Y:S02]  /*20e0*/  LOP3.LUT R27, R26, 0x20002, R27, 0xf8, !PT ;  /* 0x000200021a1b7812 */ /* 0x000fe400078ef81b */
[C---:B------:R-:W-:Y:S02]  /*20f0*/  LOP3.LUT R36, R17.reuse, 0x1f001f, RZ, 0xc0, !PT ;  /* 0x001f001f11247812 */ /* 0x040fe400078ec0ff */
[----:B------:R-:W-:Y:S02]  /*2100*/  SHF.R.U32.HI R37, RZ, 0xa, R17 ;  /* 0x0000000aff257819 */ /* 0x000fe40000011611 */
[----:B------:R-:W-:-:S02]  /*2110*/  LOP3.LUT R72, R17, 0x3e003e0, RZ, 0xc0, !PT ;  /* 0x03e003e011487812 */ /* 0x000fc400078ec0ff */
[----:B------:R-:W-:Y:S02]  /*2120*/  SHF.R.U32.HI R18, RZ, 0xd, R18 ;  /* 0x0000000dff127819 */ /* 0x000fe40000011612 */
[C---:B------:R-:W-:Y:S02]  /*2130*/  LOP3.LUT R56, R19.reuse, 0x1f001f, RZ, 0xc0, !PT ;  /* 0x001f001f13387812 */ /* 0x040fe400078ec0ff */
[----:B------:R-:W-:Y:S02]  /*2140*/  SHF.R.U32.HI R57, RZ, 0xa, R19 ;  /* 0x0000000aff397819 */ /* 0x000fe40000011613 */
[----:B------:R-:W-:Y:S02]  /*2150*/  LOP3.LUT R76, R19, 0x3e003e0, RZ, 0xc0, !PT ;  /* 0x03e003e0134c7812 */ /* 0x000fe400078ec0ff */
[----:B------:R-:W-:Y:S02]  /*2160*/  LOP3.LUT R28, R28, 0x20002, R21, 0xf8, !PT ;  /* 0x000200021c1c7812 */ /* 0x000fe400078ef815 */
[----:B------:R-:W-:-:S02]  /*2170*/  LOP3.LUT R20, R29, 0x20002, R20, 0xf8, !PT ;  /* 0x000200021d147812 */ /* 0x000fc400078ef814 */
[----:B------:R-:W-:Y:S02]  /*2180*/  SHF.R.U32.HI R17, RZ, 0xd, R17 ;  /* 0x0000000dff117819 */ /* 0x000fe40000011611 */
[----:B------:R-:W-:Y:S02]  /*2190*/  SHF.R.U32.HI R19, RZ, 0xd, R19 ;  /* 0x0000000dff137819 */ /* 0x000fe40000011613 */
[----:B------:R-:W-:Y:S02]  /*21a0*/  LOP3.LUT R25, R25, 0x40004, R16, 0xf8, !PT ;  /* 0x0004000419197812 */ /* 0x000fe400078ef810 */
[----:B------:R-:W-:Y:S02]  /*21b0*/  LOP3.LUT R27, R27, 0x40004, R18, 0xf8, !PT ;  /* 0x000400041b1b7812 */ /* 0x000fe400078ef812 */
[----:B------:R-:W-:Y:S02]  /*21c0*/  LOP3.LUT R30, R12, 0x1f001f, RZ, 0xc0, !PT ;  /* 0x001f001f0c1e7812 */ /* 0x000fe400078ec0ff */
[----:B------:R-:W-:-:S02]  /*21d0*/  SHF.R.U32.HI R31, RZ, 0xa, R12 ;  /* 0x0000000aff1f7819 */ /* 0x000fc4000001160c */
[----:B------:R-:W-:Y:S02]  /*21e0*/  LOP3.LUT R16, R12, 0x3e003e0, RZ, 0xc0, !PT ;  /* 0x03e003e00c107812 */ /* 0x000fe400078ec0ff */
[----:B------:R-:W-:Y:S02]  /*21f0*/  LOP3.LUT R28, R28, 0x40004, R17, 0xf8, !PT ;  /* 0x000400041c1c7812 */ /* 0x000fe400078ef811 */
[----:B------:R-:W-:Y:S02]  /*2200*/  LOP3.LUT R19, R20, 0x40004, R19, 0xf8, !PT ;  /* 0x0004000414137812 */ /* 0x000fe400078ef813 */
        /* <DEDUP_REMOVED lines=18> */
[C---:B------:R-:W-:Y:S02]  /*2330*/  LOP3.LUT R47, R22.reuse, 0x1f001f, RZ, 0xc0, !PT ;  /* 0x001f001f162f7812 */ /* 0x040fe400078ec0ff */
[----:B------:R-:W-:Y:S02]  /*2340*/  SHF.R.U32.HI R49, RZ, 0xa, R22 ;  /* 0x0000000aff317819 */ /* 0x000fe40000011616 */
[----:B------:R-:W-:-:S02]  /*2350*/  LOP3.LUT R67, R22, 0x3e003e0, RZ, 0xc0, !PT ;  /* 0x03e003e016437812 */ /* 0x000fc400078ec0ff */
[----:B------:R-:W-:Y:S02]  /*2360*/  LOP3.LUT R23, R27, 0x80008, R14, 0xf8, !PT ;  /* 0x000800081b177812 */ /* 0x000fe400078ef80e */
[C---:B------:R-:W-:Y:S02]  /*2370*/  LOP3.LUT R18, R8.reuse, 0x1f001f, RZ, 0xc0, !PT ;  /* 0x001f001f08127812 */ /* 0x040fe400078ec0ff */
[--C-:B------:R-:W-:Y:S02]  /*2380*/  SHF.R.U32.HI R19, RZ, 0xa, R8.reuse ;  /* 0x0000000aff137819 */ /* 0x100fe40000011608 */
[----:B------:R-:W-:Y:S02]  /*2390*/  LOP3.LUT R12, R8, 0x3e003e0, RZ, 0xc0, !PT ;  /* 0x03e003e0080c7812 */ /* 0x000fe400078ec0ff */
[----:B------:R-:W-:Y:S02]  /*23a0*/  SHF.R.U32.HI R20, RZ, 0xb, R8 ;  /* 0x0000000bff147819 */ /* 0x000fe40000011608 */
[----:B------:R-:W-:-:S02]  /*23b0*/  LOP3.LUT R59, R59, 0x64006400, RZ, 0xfc, !PT ;  /* 0x640064003b3b7812 */ /* 0x000fc400078efcff */
[----:B------:R-:W-:Y:S02]  /*23c0*/  LOP3.LUT R22, R28, 0x80008, R13, 0xf8, !PT ;  /* 0x000800081c167812 */ /* 0x000fe400078ef80d */
[----:B------:R-:W-:Y:S01]  /*23d0*/  SHF.R.U32.HI R21, RZ, 0xb, R9 ;  /* 0x0000000bff157819 */ /* 0x000fe20000011609 */
[----:B------:R-:W-:Y:S01]  /*23e0*/  HFMA2 R77, R59, R66.H0_H0, -48, -48 ;  /* 0xd200d2003b4d7431 */ /* 0x000fe20000040042 */
[C---:B------:R-:W-:Y:S02]  /*23f0*/  LOP3.LUT R26, R10.reuse, 0x1f001f, RZ, 0xc0, !PT ;  /* 0x001f001f0a1a7812 */ /* 0x040fe400078ec0ff */
[--C-:B------:R-:W-:Y:S02]  /*2400*/  SHF.R.U32.HI R27, RZ, 0xa, R10.reuse ;  /* 0x0000000aff1b7819 */ /* 0x100fe4000001160a */
[----:B------:R-:W-:Y:S02]  /*2410*/  LOP3.LUT R14, R10, 0x3e003e0, RZ, 0xc0, !PT ;  /* 0x03e003e00a0e7812 */ /* 0x000fe400078ec0ff */
[----:B------:R-:W-:-:S02]  /*2420*/  SHF.R.U32.HI R8, RZ, 0xb, R10 ;  /* 0x0000000bff087819 */ /* 0x000fc4000001160a */
[C---:B------:R-:W-:Y:S02]  /*2430*/  LOP3.LUT R24, R9.reuse, 0x1f001f, RZ, 0xc0, !PT ;  /* 0x001f001f09187812 */ /* 0x040fe400078ec0ff */
[----:B------:R-:W-:Y:S02]  /*2440*/  SHF.R.U32.HI R25, RZ, 0xa, R9 ;  /* 0x0000000aff197819 */ /* 0x000fe40000011609 */
[----:B------:R-:W-:Y:S02]  /*2450*/  LOP3.LUT R13, R9, 0x3e003e0, RZ, 0xc0, !PT ;  /* 0x03e003e0090d7812 */ /* 0x000fe400078ec0ff */
[C---:B------:R-:W-:Y:S02]  /*2460*/  LOP3.LUT R10, R11.reuse, 0x3e003e0, RZ, 0xc0, !PT ;  /* 0x03e003e00b0a7812 */ /* 0x040fe400078ec0ff */
[----:B------:R-:W-:Y:S02]  /*2470*/  LOP3.LUT R28, R11, 0x1f001f, RZ, 0xc0, !PT ;  /* 0x001f001f0b1c7812 */ /* 0x000fe400078ec0ff */
[----:B------:R-:W-:-:S02]  /*2480*/  SHF.R.U32.HI R29, RZ, 0xa, R11 ;  /* 0x0000000aff1d7819 */ /* 0x000fc4000001160b */
[----:B------:R-:W-:Y:S02]  /*2490*/  SHF.R.U32.HI R11, RZ, 0xb, R11 ;  /* 0x0000000bff0b7819 */ /* 0x000fe4000001160b */
[----:B------:R-:W-:Y:S02]  /*24a0*/  LOP3.LUT R65, R65, 0x64006400, RZ, 0xfc, !PT ;  /* 0x6400640041417812 */ /* 0x000fe400078efcff */
[----:B------:R-:W-:Y:S02]  /*24b0*/  LOP3.LUT R9, R68, 0x64006400, RZ, 0xfc, !PT ;  /* 0x6400640044097812 */ /* 0x000fe400078efcff */
[----:B------:R-:W-:Y:S01]  /*24c0*/  LOP3.LUT R20, R15, 0x100010, R20, 0xf8, !PT ;  /* 0x001000100f147812 */ /* 0x000fe200078ef814 */
[----:B------:R-:W-:Y:S01]  /*24d0*/  HFMA2 R73, R65, R66.H0_H0, -48, -48 ;  /* 0xd200d20041497431 */ /* 0x000fe20000040042 */
[----:B------:R-:W-:Y:S02]  /*24e0*/  LOP3.LUT R21, R22, 0x100010, R21, 0xf8, !PT ;  /* 0x0010001016157812 */ /* 0x000fe400078ef815 */
[----:B------:R-:W-:-:S02]  /*24f0*/  LOP3.LUT R7, R7, 0x64006400, RZ, 0xfc, !PT ;  /* 0x6400640007077812 */ /* 0x000fc400078efcff */
[----:B------:R-:W-:Y:S02]  /*2500*/  LOP3.LUT R22, R23, 0x100010, R8, 0xf8, !PT ;  /* 0x0010001017167812 */ /* 0x000fe400078ef808 */
[----:B------:R-:W-:Y:S01]  /*2510*/  LOP3.LUT R59, R67, 0x64006400, RZ, 0xfc, !PT ;  /* 0x64006400433b7812 */ /* 0x000fe200078efcff */
[-C--:B------:R-:W-:Y:S01]  /*2520*/  HFMA2 R68, R7, R66.reuse.H0_H0, -48, -48 ;  /* 0xd200d20007447431 */ /* 0x080fe20000040042 */
        /* <DEDUP_REMOVED lines=173> */
[----:B------:R-:W1:Y:S01]  /*3000*/  LDS.128 R28, [UR8+-0x70] ;  /* 0xffff9008ff1c7984 */ /* 0x000e620008000c00 */
        /* <DEDUP_REMOVED lines=44> */
.L_x_1549:
[----:B------:R-:W-:Y:S01]  /*32d0*/  @!UP1 UMOV UR4, UR6 ;  /* 0x0000000600049c82 */ /* 0x000fe20008000000 */
[----:B------:R-:W-:Y:S05]  /*32e0*/  BRA.U !UP3, `(.L_x_1550) ;  /* 0x000000090b707547 */ /* 0x000fea000b800000 */
        /* <DEDUP_REMOVED lines=79> */
.L_x_1551:
        /* <DEDUP_REMOVED lines=77> */
.L_x_1550:
        /* <DEDUP_REMOVED lines=8> */
.L_x_1548:
[----:B------:R-:W0:Y:S01]  /*3d30*/  S2R R7, SR_CTAID.X ;  /* 0x0000000000077919 */ /* 0x000e220000002500 */
[----:B------:R-:W1:Y:S01]  /*3d40*/  LDC.64 R8, c[0x0][0x3a0] ;  /* 0x0000e800ff087b82 */ /* 0x000e620000000a00 */
[----:B------:R-:W-:Y:S01]  /*3d50*/  UIMAD UR15, UR15, 0x3, URZ ;  /* 0x000000030f0f78a4 */ /* 0x000fe2000f8e02ff */
[----:B------:R-:W-:Y:S01]  /*3d60*/  HMUL2 R11, R6, UR25.H0_H0 ;  /* 0x20000019060b7c32 */ /* 0x000fe20008000000 */
[----:B------:R-:W0:Y:S02]  /*3d70*/  S2R R10, SR_TID.X ;  /* 0x00000000000a7919 */ /* 0x000e240000002100 */
[----:B0-----:R-:W-:Y:S02]  /*3d80*/  LEA R7, R7, R10, 0x6 ;  /* 0x0000000a07077211 */ /* 0x001fe400078e30ff */
[----:B------:R-:W-:Y:S02]  /*3d90*/  IMAD.U32 R10, RZ, RZ, UR15 ;  /* 0x0000000fff0a7e24 */ /* 0x000fe4000f8e00ff */
        /* <DEDUP_REMOVED lines=13> */
.L_x_1556:
[----:B------:R-:W0:Y:S02]  /*3e70*/  LDS R6, [R5] ;  /* 0x0000000005067984 */ /* 0x000e240000000800 */
[----:B0-----:R-:W-:-:S05]  /*3e80*/  HADD2 R7, R6, R11 ;  /* 0x0000000b06077230 */ /* 0x001fca0000000000 */
[----:B------:R-:W0:Y:S02]  /*3e90*/  ATOMS.CAST.SPIN P0, [R5], R6, R7 ;  /* 0x000000060500758d */ /* 0x000e240001800007 */
[----:B0-----:R-:W-:Y:S05]  /*3ea0*/  @!P0 BRA `(.L_x_1556) ;  /* 0xfffffffc00f08947 */ /* 0x001fea000383ffff */
[----:B------:R-:W-:Y:S05]  /*3eb0*/  BRA `(.L_x_1554) ;  /* 0x00000000000c7947 */ /* 0x000fea0003800000 */
.L_x_1555:
[----:B------:R-:W2:Y:S02]  /*3ec0*/  LD.E R5, desc[UR22][R8.64] ;  /* 0x0000001608057980 */ /* 0x000ea4000c101900 */
[----:B--2---:R-:W-:-:S05]  /*3ed0*/  IADD3 R5, PT, PT, R11, R5, RZ ;  /* 0x000000050b057210 */ /* 0x004fca0007ffe0ff */
[----:B------:R0:W-:Y:S02]  /*3ee0*/  ST.E desc[UR22][R8.64], R5 ;  /* 0x0000000508007985 */ /* 0x0001e4000c101916 */
.L_x_1554:
[----:B------:R-:W-:Y:S05]  /*3ef0*/  BSYNC.RECONVERGENT B0 ;  /* 0x0000000000007941 */ /* 0x000fea0003800200 */
.L_x_1553:
[----:B------:R1:W-:Y:S01]  /*3f00*/  ATOM.E.ADD.F16x2.RN.STRONG.GPU P0, RZ, desc[UR22][R8.64+0x4], R13 ;  /* 0x8000040d08ff79a2 */ /* 0x0003e2000c10e116 */
[----:B------:R-:W-:Y:S04]  /*3f10*/  BSSY.RECONVERGENT B0, `(.L_x_1557) ;  /* 0x000000e000007945 */ /* 0x000fe80003800200 */
[----:B-1----:R-:W-:Y:S05]  /*3f20*/  @P0 BRA `(.L_x_1558) ;  /* 0x0000000000300947 */ /* 0x002fea0003800000 */
[----:B------:R-:W1:Y:S02]  /*3f30*/  QSPC.E.S P0, RZ, [R8+0x4] ;  /* 0x0000040008ff73aa */ /* 0x000e640000000500 */
[----:B-1----:R-:W-:Y:S05]  /*3f40*/  @!P0 BRA `(.L_x_1559) ;  /* 0x00000000001c8947 */ /* 0x002fea0003800000 */
[----:B------:R-:W-:-:S05]  /*3f50*/  IMAD.MOV.U32 R6, RZ, RZ, R8 ;  /* 0x000000ffff067224 */ /* 0x000fca00078e0008 */
[----:B0-----:R-:W-:-:S07]  /*3f60*/  MOV R5, R6 ;  /* 0x0000000600057202 */ /* 0x001fce0000000f00 */
.L_x_1560:
[----:B------:R-:W0:Y:S02]  /*3f70*/  LDS R6, [R5+0x4] ;  /* 0x0000040005067984 */ /* 0x000e240000000800 */
[----:B0-----:R-:W-:-:S05]  /*3f80*/  HFMA2 R7, R6, 1, 1, R13 ;  /* 0x3c003c0006077831 */ /* 0x001fca000000000d */
[----:B------:R-:W0:Y:S02]  /*3f90*/  ATOMS.CAST.SPIN P0, [R5+0x4], R6, R7 ;  /* 0x000004060500758d */ /* 0x000e240001800007 */
[----:B0-----:R-:W-:Y:S05]  /*3fa0*/  @!P0 BRA `(.L_x_1560) ;  /* 0xfffffffc00f08947 */ /* 0x001fea000383ffff */
[----:B------:R-:W-:Y:S05]  /*3fb0*/  BRA `(.L_x_1558) ;  /* 0x00000000000c7947 */ /* 0x000fea0003800000 */
.L_x_1559:
[----:B0-----:R-:W2:Y:S02]  /*3fc0*/  LD.E R5, desc[UR22][R8.64+0x4] ;  /* 0x0000041608057980 */ /* 0x001ea4000c101900 */
[----:B--2---:R-:W-:-:S05]  /*3fd0*/  IADD3 R5, PT, PT, R13, R5, RZ ;  /* 0x000000050d057210 */ /* 0x004fca0007ffe0ff */
[----:B------:R1:W-:Y:S02]  /*3fe0*/  ST.E desc[UR22][R8.64+0x4], R5 ;  /* 0x0000040508007985 */ /* 0x0003e4000c101916 */
.L_x_1558:
[----:B------:R-:W-:Y:S05]  /*3ff0*/  BSYNC.RECONVERGENT B0 ;  /* 0x0000000000007941 */ /* 0x000fea0003800200 */
.L_x_1557:
        /* <DEDUP_REMOVED lines=13> */
.L_x_1564:
[----:B------:R-:W0:Y:S02]  /*40d0*/  LDS R4, [R3] ;  /* 0x0000000003047984 */ /* 0x000e240000000800 */
[----:B0-----:R-:W-:-:S05]  /*40e0*/  HADD2 R5, R4, R7 ;  /* 0x0000000704057230 */ /* 0x001fca0000000000 */
[----:B------:R-:W0:Y:S02]  /*40f0*/  ATOMS.CAST.SPIN P0, [R3], R4, R5 ;  /* 0x000000040300758d */ /* 0x000e240001800005 */
[----:B0-----:R-:W-:Y:S05]  /*4100*/  @!P0 BRA `(.L_x_1564) ;  /* 0xfffffffc00f08947 */ /* 0x001fea000383ffff */
[----:B------:R-:W-:Y:S05]  /*4110*/  BRA `(.L_x_1562) ;  /* 0x00000000000c7947 */ /* 0x000fea0003800000 */
.L_x_1563:
[----:B------:R-:W2:Y:S02]  /*4120*/  LD.E R3, desc[UR22][R8.64] ;  /* 0x0000001608037980 */ /* 0x000ea4000c101900 */
[----:B--2---:R-:W-:-:S05]  /*4130*/  IMAD.IADD R3, R7, 0x1, R3 ;  /* 0x0000000107037824 */ /* 0x004fca00078e0203 */
[----:B------:R0:W-:Y:S02]  /*4140*/  ST.E desc[UR22][R8.64], R3 ;  /* 0x0000000308007985 */ /* 0x0001e4000c101916 */
.L_x_1562:
[----:B------:R-:W-:Y:S05]  /*4150*/  BSYNC.RECONVERGENT B0 ;  /* 0x0000000000007941 */ /* 0x000fea0003800200 */
.L_x_1561:
[----:B------:R1:W-:Y:S01]  /*4160*/  ATOM.E.ADD.F16x2.RN.STRONG.GPU P0, RZ, desc[UR22][R8.64+0x4], R11 ;  /* 0x8000040b08ff79a2 */ /* 0x0003e2000c10e116 */
[----:B------:R-:W-:Y:S04]  /*4170*/  BSSY.RECONVERGENT B0, `(.L_x_1565) ;  /* 0x000000e000007945 */ /* 0x000fe80003800200 */
[----:B-1----:R-:W-:Y:S05]  /*4180*/  @P0 BRA `(.L_x_1566) ;  /* 0x0000000000300947 */ /* 0x002fea0003800000 */
[----:B------:R-:W1:Y:S02]  /*4190*/  QSPC.E.S P0, RZ, [R8+0x4] ;  /* 0x0000040008ff73aa */ /* 0x000e640000000500 */
[----:B-1----:R-:W-:Y:S05]  /*41a0*/  @!P0 BRA `(.L_x_1567) ;  /* 0x00000000001c8947 */ /* 0x002fea0003800000 */
[----:B------:R-:W-:-:S04]  /*41b0*/  MOV R4, R8 ;  /* 0x0000000800047202 */ /* 0x000fc80000000f00 */
[----:B0-----:R-:W-:-:S07]  /*41c0*/  MOV R3, R4 ;  /* 0x0000000400037202 */ /* 0x001fce0000000f00 */
.L_x_1568:
[----:B------:R-:W0:Y:S02]  /*41d0*/  LDS R4, [R3+0x4] ;  /* 0x0000040003047984 */ /* 0x000e240000000800 */
[----:B0-----:R-:W-:-:S05]  /*41e0*/  HFMA2 R5, R4, 1, 1, R11 ;  /* 0x3c003c0004057831 */ /* 0x001fca000000000b */
[----:B------:R-:W0:Y:S02]  /*41f0*/  ATOMS.CAST.SPIN P0, [R3+0x4], R4, R5 ;  /* 0x000004040300758d */ /* 0x000e240001800005 */
[----:B0-----:R-:W-:Y:S05]  /*4200*/  @!P0 BRA `(.L_x_1568) ;  /* 0xfffffffc00f08947 */ /* 0x001fea000383ffff */
[----:B------:R-:W-:Y:S05]  /*4210*/  BRA `(.L_x_1566) ;  /* 0x00000000000c7947 */ /* 0x000fea0003800000 */
.L_x_1567:
[----:B0-----:R-:W2:Y:S02]  /*4220*/  LD.E R3, desc[UR22][R8.64+0x4] ;  /* 0x0000041608037980 */ /* 0x001ea4000c101900 */
[----:B--2---:R-:W-:-:S05]  /*4230*/  IMAD.IADD R3, R11, 0x1, R3 ;  /* 0x000000010b037824 */ /* 0x004fca00078e0203 */
[----:B------:R1:W-:Y:S02]  /*4240*/  ST.E desc[UR22][R8.64+0x4], R3 ;  /* 0x0000040308007985 */ /* 0x0003e4000c101916 */
.L_x_1566:
[----:B------:R-:W-:Y:S05]  /*4250*/  BSYNC.RECONVERGENT B0 ;  /* 0x0000000000007941 */ /* 0x000fea0003800200 */
.L_x_1565:
        /* <DEDUP_REMOVED lines=14> */
.L_x_1572:
[----:B------:R-:W0:Y:S02]  /*4340*/  LDS R2, [R0] ;  /* 0x0000000000027984 */ /* 0x000e240000000800 */
[----:B0-----:R-:W-:-:S05]  /*4350*/  HADD2 R3, R2, R5 ;  /* 0x0000000502037230 */ /* 0x001fca0000000000 */
[----:B------:R-:W0:Y:S02]  /*4360*/  ATOMS.CAST.SPIN P0, [R0], R2, R3 ;  /* 0x000000020000758d */ /* 0x000e240001800003 */
[----:B0-----:R-:W-:Y:S05]  /*4370*/  @!P0 BRA `(.L_x_1572) ;  /* 0xfffffffc00f08947 */ /* 0x001fea000383ffff */
[----:B------:R-:W-:Y:S05]  /*4380*/  BRA `(.L_x_1570) ;  /* 0x00000000000c7947 */ /* 0x000fea0003800000 */
.L_x_1571:
[----:B------:R-:W2:Y:S02]  /*4390*/  LD.E R0, desc[UR22][R8.64] ;  /* 0x0000001608007980 */ /* 0x000ea4000c101900 */
[----:B--2---:R-:W-:-:S05]  /*43a0*/  IADD3 R3, PT, PT, R5, R0, RZ ;  /* 0x0000000005037210 */ /* 0x004fca0007ffe0ff */
[----:B------:R0:W-:Y:S02]  /*43b0*/  ST.E desc[UR22][R8.64], R3 ;  /* 0x0000000308007985 */ /* 0x0001e4000c101916 */
.L_x_1570:
[----:B------:R-:W-:Y:S05]  /*43c0*/  BSYNC.RECONVERGENT B0 ;  /* 0x0000000000007941 */ /* 0x000fea0003800200 */
.L_x_1569:
[----:B------:R1:W-:Y:S02]  /*43d0*/  ATOM.E.ADD.F16x2.RN.STRONG.GPU P0, RZ, desc[UR22][R8.64+0x4], R85 ;  /* 0x8000045508ff79a2 */ /* 0x0003e4000c10e116 */
[----:B-1----:R-:W-:Y:S05]  /*43e0*/  @P0 EXIT ;  /* 0x000000000000094d */ /* 0x002fea0003800000 */
[----:B------:R-:W1:Y:S02]  /*43f0*/  QSPC.E.S P0, RZ, [R8+0x4] ;  /* 0x0000040008ff73aa */ /* 0x000e640000000500 */
[----:B-1----:R-:W-:Y:S05]  /*4400*/  @!P0 BRA `(.L_x_1573) ;  /* 0x00000000001c8947 */ /* 0x002fea0003800000 */
[----:B------:R-:W-:-:S05]  /*4410*/  IMAD.MOV.U32 R2, RZ, RZ, R8 ;  /* 0x000000ffff027224 */ /* 0x000fca00078e0008 */
[----:B------:R-:W-:-:S07]  /*4420*/  MOV R0, R2 ;  /* 0x0000000200007202 */ /* 0x000fce0000000f00 */
.L_x_1574:
[----:B------:R-:W0:Y:S02]  /*4430*/  LDS R2, [R0+0x4] ;  /* 0x0000040000027984 */ /* 0x000e240000000800 */
[----:B0-----:R-:W-:-:S05]  /*4440*/  HFMA2 R3, R2, 1, 1, R85 ;  /* 0x3c003c0002037831 */ /* 0x001fca0000000055 */
[----:B------:R-:W0:Y:S02]  /*4450*/  ATOMS.CAST.SPIN P0, [R0+0x4], R2, R3 ;  /* 0x000004020000758d */ /* 0x000e240001800003 */
[----:B0-----:R-:W-:Y:S05]  /*4460*/  @!P0 BRA `(.L_x_1574) ;  /* 0xfffffffc00f08947 */ /* 0x001fea000383ffff */
[----:B------:R-:W-:Y:S05]  /*4470*/  EXIT ;  /* 0x000000000000794d */ /* 0x000fea0003800000 */
.L_x_1573:
[----:B------:R-:W0:Y:S02]  /*4480*/  LD.E R0, desc[UR22][R8.64+0x4] ;  /* 0x0000041608007980 */ /* 0x000e24000c101900 */
[----:B0-----:R-:W-:-:S05]  /*4490*/  IADD3 R3, PT, PT, R85, R0, RZ ;  /* 0x0000000055037210 */ /* 0x001fca0007ffe0ff */
[----:B------:R-:W-:Y:S01]  /*44a0*/  ST.E desc[UR22][R8.64+0x4], R3 ;  /* 0x0000040308007985 */ /* 0x000fe2000c101916 */
[----:B------:R-:W-:Y:S05]  /*44b0*/  EXIT ;  /* 0x000000000000794d */ /* 0x000fea0003800000 */
.L_x_1575:
        /* <DEDUP_REMOVED lines=12> */
.L_x_3936:


//--------------------- .text._Z23gemm_half_q_half_kernelILi3ELi24ELb1ELb1ELi64EEvPK6__halfPKjS4_S2_PS0_iiiiPKtS7_iiiiiibS2_i --------------------------
	.section	.text._Z23gemm_half_q_half_kernelILi3ELi24ELb1ELb1ELi64EEvPK6__halfPKjS4_S2_PS0_iiiiPKtS7_iiiiiibS2_i,"ax",@progbits
	.align	128
        .global         _Z23gemm_half_q_half_kernelILi3ELi24ELb1ELb1ELi64EEvPK6__halfPKjS4_S2_PS0_iiiiPKtS7_iiiiiibS2_i
        .type           _Z23gemm_half_q_half_kernelILi3ELi24ELb1ELb1ELi64EEvPK6__halfPKjS4_S2_PS0_iiiiPKtS7_iiiiiibS2_i,@function
        .size           _Z23gemm_half_q_half_kernelILi3ELi24ELb1ELb1ELi64EEvPK6__halfPKjS4_S2_PS0_iiiiPKtS7_iiiiiibS2_i,(.L_x_3937 - _Z23gemm_half_q_half_kernelILi3ELi24ELb1ELb1ELi64EEvPK6__halfPKjS4_S2_PS0_iiiiPKtS7_iiiiiibS2_i)
        .other          _Z23gemm_half_q_half_kernelILi3ELi24ELb1ELb1ELi64EEvPK6__halfPKjS4_S2_PS0_iiiiPKtS7_iiiiiibS2_i,@"STO_CUDA_ENTRY STV_DEFAULT"
_Z23gemm_half_q_half_kernelILi3ELi24ELb1ELb1ELi64EEvPK6__halfPKjS4_S2_PS0_iiiiPKtS7_iiiiiibS2_i:
.text._Z23gemm_half_q_half_kernelILi3ELi24ELb1ELb1ELi64EEvPK6__halfPKjS4_S2_PS0_iiiiPKtS7_iiiiiibS2_i:
[----:B------:R-:W0:Y:S08]  /*0000*/  LDC R1, c[0x0][0x37c] ;  /* 0x0000df00ff017b82 */ /* 0x000e300000000800 */
[----:B------:R-:W1:Y:S01]  /*0010*/  S2UR UR7, SR_CTAID.Y ;  /* 0x00000000000779c3 */ /* 0x000e620000002600 */
[----:B0-----:R-:W-:-:S07]  /*0020*/  IADD3 R1, PT, PT, R1, -0x10, RZ ;  /* 0xfffffff001017810 */ /* 0x001fce0007ffe0ff */
[----:B------:R-:W0:Y:S01]  /*0030*/  LDC R42, c[0x0][0x3a8] ;  /* 0x0000ea00ff2a7b82 */ /* 0x000e220000000800 */
[----:B-1----:R-:W-:-:S06]  /*0040*/  UIMAD UR6, UR7, 0x3, URZ ;  /* 0x00000003070678a4 */ /* 0x002fcc000f8e02ff */
        /* <DEDUP_REMOVED lines=11> */
[----:B------:R-:W-:Y:S01]  /*0100*/  PRMT R27, RZ, 0x7610, R27 ;  /* 0x00007610ff1b7816 */ /* 0x000fe2000000001b */
[----:B------:R-:W4:Y:S01]  /*0110*/  S2R R10, SR_CTAID.X ;  /* 0x00000000000a7919 */ /* 0x000f220000002500 */
[----:B---3--:R-:W-:-:S07]  /*0120*/  PRMT R0, R41, 0x7610, R0 ;  /* 0x0000761029007816 */ /* 0x008fce0000000000 */
[----:B012-4-:R-:W-:Y:S05]  /*0130*/  @!P1 BRA `(.L_x_1576) ;  /* 0x0000000000289947 */ /* 0x017fea0003800000 */
        /* <DEDUP_REMOVED lines=10> */
.L_x_1576:
        /* <DEDUP_REMOVED lines=22> */
[----:B------:R-:W-:-:S04]  /*0340*/  LEA R8, R6, R6, 0x1 ;  /* 0x0000000606087211 */ /* 0x000fc800078e08ff */
        /* <DEDUP_REMOVED lines=11> */
[----:B-1----:R-:W-:-:S09]  /*0400*/  IADD3 R14, PT, PT, R8, R5, RZ ;  /* 0x00000005080e7210 */ /* 0x002fd20007ffe0ff */
[----:B------:R-:W-:Y:S05]  /*0410*/  @P0 BRA `(.L_x_1580) ;  /* 0x0000000000ec0947 */ /* 0x000fea0003800000 */
[----:B------:R-:W-:Y:S02]  /*0420*/  IADD3 R6, PT, PT, RZ, -R15, RZ ;  /* 0x8000000fff067210 */ /* 0x000fe40007ffe0ff */
[----:B------:R-:W-:Y:S02]  /*0430*/  PLOP3.LUT P0, PT, PT, PT, PT, 0x80, 0x8 ;  /* 0x000000000008781c */ /* 0x000fe40003f0f070 */
[----:B------:R-:W-:-:S13]  /*0440*/  ISETP.GT.AND P2, PT, R6, 0x3, PT ;  /* 0x000000030600780c */ /* 0x000fda0003f44270 */
[----:B------:R-:W-:Y:S05]  /*0450*/  @!P2 BRA `(.L_x_1581) ;  /* 0x000000000084a947 */ /* 0x000fea0003800000 */
[----:B------:R-:W-:-:S13]  /*0460*/  PLOP3.LUT P0, PT, PT, PT, PT, 0x8, 0x80 ;  /* 0x000000000080781c */ /* 0x000fda0003f0e170 */
.L_x_1582:
        /* <DEDUP_REMOVED lines=8> */
[----:B------:R-:W-:Y:S02]  /*04f0*/  LEA.HI.X.SX32 R12, R8, RZ, 0x1, P3 ;  /* 0x000000ff080c7211 */ /* 0x000fe400018f0eff */
[----:B------:R-:W-:Y:S01]  /*0500*/  IADD3 R11, P4, PT, R17, R10, RZ ;  /* 0x0000000a110b7210 */ /* 0x000fe20007f9e0ff */
[----:B------:R-:W2:Y:S01]  /*0510*/  LDG.E.U16.CONSTANT R7, desc[UR8][R6.64] ;  /* 0x0000000806077981 */ /* 0x000ea2000c1e9500 */
[----:B------:R-:W-:Y:S02]  /*0520*/  LEA R8, P2, R9, UR4, 0x1 ;  /* 0x0000000409087c11 */ /* 0x000fe4000f8408ff */
        /* <DEDUP_REMOVED lines=20> */
.L_x_1581:
        /* <DEDUP_REMOVED lines=20> */
.L_x_1583:
[----:B------:R-:W-:-:S13]  /*07b0*/  ISETP.EQ.AND P2, PT, R15, RZ, PT ;  /* 0x000000ff0f00720c */ /* 0x000fda0003f42270 */
[----:B------:R-:W-:Y:S05]  /*07c0*/  @!P0 BRA P2, `(.L_x_1578) ;  /* 0x0000000400788947 */ /* 0x000fea0001000000 */
.L_x_1580:
        /* <DEDUP_REMOVED lines=12> */
.L_x_1579:
[----:B------:R-:W-:-:S04]  /*0890*/  LEA R6, P0, R17, UR10, 0x1 ;  /* 0x0000000a11067c11 */ /* 0x000fc8000f8008ff */
[----:B------:R-:W-:Y:S02]  /*08a0*/  LEA.HI.X R7, R17, UR11, RZ, 0x1, P0 ;  /* 0x0000000b11077c11 */ /* 0x000fe400080f0cff */
[----:B------:R-:W-:Y:S01]  /*08b0*/  IADD3 R15, PT, PT, RZ, -R4, RZ ;  /* 0x80000004ff0f7210 */ /* 0x000fe20007ffe0ff */
[----:B------:R-:W-:Y:S01]  /*08c0*/  IMAD R16, R5, UR7, RZ ;  /* 0x0000000705107c24 */ /* 0x000fe2000f8e02ff */
[----:B------:R-:W0:Y:S01]  /*08d0*/  LDCU.64 UR10, c[0x0][0x380] ;  /* 0x00007000ff0a77ac */ /* 0x000e220008000a00 */
[----:B------:R1:W5:Y:S01]  /*08e0*/  LDG.E.U16.CONSTANT R17, desc[UR8][R6.64] ;  /* 0x0000000806117981 */ /* 0x000362000c1e9500 */
[----:B------:R-:W-:Y:S02]  /*08f0*/  ISETP.GE.AND P0, PT, R15, RZ, PT ;  /* 0x000000ff0f00720c */ /* 0x000fe40003f06270 */
[----:B------:R-:W-:-:S11]  /*0900*/  LEA R16, R16, R16, 0x1 ;  /* 0x0000001010107211 */ /* 0x000fd600078e08ff */
        /* <DEDUP_REMOVED lines=8> */
.L_x_1586:
[----:B-----5:R-:W-:Y:S02]  /*0990*/  IADD3 R7, P2, PT, R17, R16, RZ ;  /* 0x0000001011077210 */ /* 0x020fe40007f5e0ff */
[CC--:B------:R-:W-:Y:S02]  /*09a0*/  IADD3 R8, PT, PT, R16.reuse, R5.reuse, RZ ;  /* 0x0000000510087210 */ /* 0x0c0fe40007ffe0ff */
[----:B------:R-:W-:Y:S02]  /*09b0*/  LEA.HI.X.SX32 R16, R16, RZ, 0x1, P2 ;  /* 0x000000ff10107211 */ /* 0x000fe400010f0eff */
[----:B-1----:R-:W-:Y:S02]  /*09c0*/  LEA R6, P2, R7, UR4, 0x1 ;  /* 0x0000000407067c11 */ /* 0x002fe4000f8408ff */
        /* <DEDUP_REMOVED lines=26> */
[----:B-1----:R-:W-:Y:S01]  /*0b70*/  IADD3 R14, PT, PT, R14, 0x200, RZ ;  /* 0x000002000e0e7810 */ /* 0x002fe20007ffe0ff */
[----:B------:R-:W-:Y:S06]  /*0b80*/  @!P2 BRA `(.L_x_1586) ;  /* 0xfffffffc0080a947 */ /* 0x000fec000383ffff */
.L_x_1585:
        /* <DEDUP_REMOVED lines=21> */
.L_x_1587:
[----:B------:R-:W-:-:S13]  /*0ce0*/  ISETP.NE.OR P0, PT, R15, RZ, P0 ;  /* 0x000000ff0f00720c */ /* 0x000fda0000705670 */
[----:B------:R-:W-:Y:S05]  /*0cf0*/  @!P0 BRA `(.L_x_1578) ;  /* 0x00000000002c8947 */ /* 0x000fea0003800000 */
.L_x_1584:
        /* <DEDUP_REMOVED lines=11> */
.L_x_1578:
[----:B0-----:R-:W-:Y:S05]  /*0db0*/  BSYNC.RECONVERGENT B0 ;  /* 0x0000000000007941 */ /* 0x001fea0003800200 */
.L_x_1577:
        /* <DEDUP_REMOVED lines=8> */
[----:B------:R-:W-:Y:S01]  /*0e40*/  IADD3 R4, PT, PT, RZ, -R4, RZ ;  /* 0x80000004ff047210 */ /* 0x000fe20007ffe0ff */
[----:B-1----:R-:W-:-:S03]  /*0e50*/  IMAD R7, R23, UR7, RZ ;  /* 0x0000000717077c24 */ /* 0x002fc6000f8e02ff */
[----:B------:R-:W-:Y:S01]  /*0e60*/  ISETP.GE.AND P0, PT, R4, RZ, PT ;  /* 0x000000ff0400720c */ /* 0x000fe20003f06270 */
[----:B------:R-:W-:-:S05]  /*0e70*/  IMAD R0, R7, 0x3, R0 ;  /* 0x0000000307007824 */ /* 0x000fca00078e0200 */
        /* <DEDUP_REMOVED lines=8> */
.L_x_1591:
        /* <DEDUP_REMOVED lines=15> */
.L_x_1590:
        /* <DEDUP_REMOVED lines=12> */
.L_x_1592:
[----:B------:R-:W-:-:S13]  /*10b0*/  ISETP.NE.OR P0, PT, R4, RZ, P0 ;  /* 0x000000ff0400720c */ /* 0x000fda0000705670 */
[----:B------:R-:W-:Y:S05]  /*10c0*/  @!P0 BRA `(.L_x_1588) ;  /* 0x00000000001c8947 */ /* 0x000fea0003800000 */
.L_x_1589:
[----:B0-----:R-:W0:Y:S02]  /*10d0*/  LDC.64 R6, c[0x0][0x3a0] ;  /* 0x0000e800ff067b82 */ /* 0x001e240000000a00 */
.L_x_1593:
[----:B0-----:R-:W-:Y:S01]  /*10e0*/  IMAD.WIDE R8, R0, 0x2, R6 ;  /* 0x0000000200087825 */ /* 0x001fe200078e0206 */
[----:B------:R-:W-:Y:S02]  /*10f0*/  IADD3 R4, PT, PT, R4, 0x1, RZ ;  /* 0x0000000104047810 */ /* 0x000fe40007ffe0ff */
[----:B------:R-:W-:Y:S02]  /*1100*/  IADD3 R0, PT, PT, R0, R23, RZ ;  /* 0x0000001700007210 */ /* 0x000fe40007ffe0ff */
[----:B------:R2:W-:Y:S01]  /*1110*/  STG.E.64 desc[UR8][R8.64], RZ ;  /* 0x000000ff08007986 */ /* 0x0005e2000c101b08 */
[----:B------:R-:W-:-:S13]  /*1120*/  ISETP.NE.AND P0, PT, R4, RZ, PT ;  /* 0x000000ff0400720c */ /* 0x000fda0003f05270 */
[----:B--2---:R-:W-:Y:S05]  /*1130*/  @P0 BRA `(.L_x_1593) ;  /* 0xfffffffc00e80947 */ /* 0x004fea000383ffff */
.L_x_1588:
[----:B01----:R-:W0:Y:S01]  /*1140*/  LDC.64 R6, c[0x0][0x3b8] ;  /* 0x0000ee00ff067b82 */ /* 0x003e220000000a00 */
        /* <DEDUP_REMOVED lines=14> */
.L_x_1595:
        /* <DEDUP_REMOVED lines=13> */
[----:B------:R-:W4:Y:S01]  /*1300*/  LDG.E.U16.CONSTANT R13, desc[UR8][R12.64+0x2] ;  /* 0x000002080c0d7981 */ /* 0x000f22000c1e9500 */
[----:B--2---:R-:W-:-:S04]  /*1310*/  SHF.R.U32.HI R17, RZ, R3, R8 ;  /* 0x00000003ff117219 */ /* 0x004fc80000011608 */
[--C-:B------:R-:W-:Y:S02]  /*1320*/  SHF.R.U32.HI R8, RZ, 0x8, R17.reuse ;  /* 0x00000008ff087819 */ /* 0x100fe40000011611 */
[----:B------:R-:W-:Y:S02]  /*1330*/  LOP3.LUT R18, R17, 0xf, RZ, 0xc0, !PT ;  /* 0x0000000f11127812 */ /* 0x000fe400078ec0ff */
[----:B------:R-:W-:Y:S02]  /*1340*/  LOP3.LUT R8, R8, 0xf, RZ, 0xc0, !PT ;  /* 0x0000000f08087812 */ /* 0x000fe400078ec0ff */
[--C-:B------:R-:W-:Y:S01]  /*1350*/  SHF.R.U32.HI R19, RZ, 0x4, R17.reuse ;  /* 0x00000004ff137819 */ /* 0x100fe20000011611 */
[----:B------:R-:W-:Y:S01]  /*1360*/  IMAD R21, R18, R18, R18 ;  /* 0x0000001212157224 */ /* 0x000fe200078e0212 */
[----:B------:R-:W-:Y:S01]  /*1370*/  SHF.R.U32.HI R17, RZ, 0xc, R17 ;  /* 0x0000000cff117819 */ /* 0x000fe20000011611 */
[----:B------:R-:W-:Y:S01]  /*1380*/  IMAD R9, R8, R8, R8 ;  /* 0x0000000808097224 */ /* 0x000fe200078e0208 */
[----:B------:R-:W-:-:S02]  /*1390*/  LOP3.LUT R19, R19, 0xf, RZ, 0xc0, !PT ;  /* 0x0000000f13137812 */ /* 0x000fc400078ec0ff */
[----:B------:R-:W-:Y:S02]  /*13a0*/  LOP3.LUT R17, R17, 0xf, RZ, 0xc0, !PT ;  /* 0x0000000f11117812 */ /* 0x000fe400078ec0ff */
[----:B------:R-:W-:Y:S01]  /*13b0*/  IADD3 R9, PT, PT, R8, 0x1, R9 ;  /* 0x0000000108097810 */ /* 0x000fe20007ffe009 */
[----:B0-----:R-:W-:Y:S01]  /*13c0*/  IMAD R10, R19, R19, R19 ;  /* 0x00000013130a7224 */ /* 0x001fe200078e0213 */
[----:B------:R-:W-:Y:S01]  /*13d0*/  IADD3 R21, PT, PT, R18, 0x1, R21 ;  /* 0x0000000112157810 */ /* 0x000fe20007ffe015 */
[----:B------:R-:W-:-:S03]  /*13e0*/  IMAD R8, R17, R17, R17 ;  /* 0x0000001111087224 */ /* 0x000fc600078e0211 */
[----:B------:R-:W-:Y:S01]  /*13f0*/  IADD3 R10, PT, PT, R19, 0x1, R10 ;  /* 0x00000001130a7810 */ /* 0x000fe20007ffe00a */
[----:B------:R-:W-:Y:S01]  /*1400*/  I2F.F16 R9, R9 ;  /* 0x0000000900097306 */ /* 0x000fe20000200c00 */
[----:B------:R-:W-:Y:S02]  /*1410*/  IADD3 R17, PT, PT, R17, 0x1, R8 ;  /* 0x0000000111117810 */ /* 0x000fe40007ffe008 */
[----:B----4-:R-:W-:-:S05]  /*1420*/  IADD3 R16, PT, PT, R13, R16, RZ ;  /* 0x000000100d107210 */ /* 0x010fca0007ffe0ff */
[----:B------:R-:W0:Y:S01]  /*1430*/  I2F.F16 R8, R17 ;  /* 0x0000001100087306 */ /* 0x000e220000200c00 */
[----:B------:R-:W-:-:S07]  /*1440*/  ISETP.GE.AND P0, PT, R16, R25, PT ;  /* 0x000000191000720c */ /* 0x000fce0003f06270 */
[----:B------:R-:W-:Y:S01]  /*1450*/  I2F.F16 R21, R21 ;  /* 0x0000001500157306 */ /* 0x000fe20000200c00 */
[----:B0-----:R-:W-:-:S07]  /*1460*/  PRMT R8, R9, 0x5410, R8 ;  /* 0x0000541009087816 */ /* 0x001fce0000000008 */
[----:B------:R-:W0:Y:S01]  /*1470*/  I2F.F16 R10, R10 ;  /* 0x0000000a000a7306 */ /* 0x000e220000200c00 */
[----:B---3--:R-:W-:Y:S01]  /*1480*/  HMUL2 R19, R8, R11.H0_H0 ;  /* 0x2000000b08137232 */ /* 0x008fe20000000000 */
[C---:B------:R-:W-:Y:S02]  /*1490*/  LEA R8, R14.reuse, R1, 0x3 ;  /* 0x000000010e087211 */ /* 0x040fe400078e18ff */
[----:B------:R-:W-:Y:S02]  /*14a0*/  IADD3 R14, PT, PT, R14, 0x1, RZ ;  /* 0x000000010e0e7810 */ /* 0x000fe40007ffe0ff */
[----:B0-----:R-:W-:-:S05]  /*14b0*/  PRMT R10, R21, 0x5410, R10 ;  /* 0x00005410150a7816 */ /* 0x001fca000000000a */
[----:B------:R-:W-:-:S05]  /*14c0*/  HMUL2 R18, R10, R11.H0_H0 ;  /* 0x2000000b0a127232 */ /* 0x000fca0000000000 */
[----:B------:R0:W-:Y:S01]  /*14d0*/  STL.64 [R8], R18 ;  /* 0x0000001208007387 */ /* 0x0001e20000100a00 */
[----:B------:R-:W-:Y:S05]  /*14e0*/  @!P0 BRA `(.L_x_1595) ;  /* 0xfffffffc00508947 */ /* 0x000fea000383ffff */
.L_x_1594:
[----:B------:R1:W5:Y:S01]  /*14f0*/  LDL.64 R100, [R1] ;  /* 0x0000000001647983 */ /* 0x0003620000100a00 */
[----:B------:R-:W2:Y:S01]  /*1500*/  LDCU UR4, c[0x0][0x3c8] ;  /* 0x00007900ff0477ac */ /* 0x000ea20008000800 */
[----:B------:R-:W-:Y:S01]  /*1510*/  HFMA2 R4, -RZ, RZ, 0, 0 ;  /* 0x00000000ff047431 */ /* 0x000fe200000001ff */
[----:B------:R-:W-:Y:S02]  /*1520*/  MOV R9, RZ ;  /* 0x000000ff00097202 */ /* 0x000fe40000000f00 */
[----:B------:R-:W-:Y:S01]  /*1530*/  CS2R R10, SRZ ;  /* 0x00000000000a7805 */ /* 0x000fe2000001ff00 */
[----:B------:R-:W3:Y:S01]  /*1540*/  LDCU UR5, c[0x0][0x3cc] ;  /* 0x00007980ff0577ac */ /* 0x000ee20008000800 */
[----:B------:R-:W4:Y:S01]  /*1550*/  LDCU UR7, c[0x0][0x3d0] ;  /* 0x00007a00ff0777ac */ /* 0x000f220008000800 */
[----:B------:R-:W0:Y:S01]  /*1560*/  LDCU UR10, c[0x0][0x3d4] ;  /* 0x00007a80ff0a77ac */ /* 0x000e220008000800 */
[----:B------:R-:W1:Y:S01]  /*1570*/  LDCU UR11, c[0x0][0x3d8] ;  /* 0x00007b00ff0b77ac */ /* 0x000e620008000800 */
[----:B--2---:R-:W-:-:S02]  /*1580*/  ISETP.GT.AND P0, PT, R26, UR4, PT ;  /* 0x000000041a007c0c */ /* 0x004fc4000bf04270 */
[C---:B------:R-:W-:Y:S02]  /*1590*/  VIMNMX R0, PT, PT, R26.reuse, UR4, PT ;  /* 0x000000041a007c48 */ /* 0x040fe4000bfe0100 */
[C---:B---3--:R-:W-:Y:S02]  /*15a0*/  ISETP.GT.AND P2, PT, R26.reuse, UR5, PT ;  /* 0x000000051a007c0c */ /* 0x048fe4000bf44270 */
[----:B------:R-:W-:Y:S02]  /*15b0*/  SHF.R.S32.HI R3, RZ, 0x1f, R0 ;  /* 0x0000001fff037819 */ /* 0x000fe40000011400 */
[C---:B----4-:R-:W-:Y:S02]  /*15c0*/  ISETP.GT.AND P3, PT, R26.reuse, UR7, PT ;  /* 0x000000071a007c0c */ /* 0x050fe4000bf64270 */
[----:B------:R-:W-:Y:S01]  /*15d0*/  LEA.HI R3, R3, R0, RZ, 0x5 ;  /* 0x0000000003037211 */ /* 0x000fe200078f28ff */
[----:B------:R-:W-:Y:S01]  /*15e0*/  HFMA2 R0, -RZ, RZ, 0, 0 ;  /* 0x00000000ff007431 */ /* 0x000fe200000001ff */
[----:B0-----:R-:W-:-:S02]  /*15f0*/  ISETP.GT.AND P4, PT, R26, UR10, PT ;  /* 0x0000000a1a007c0c */ /* 0x001fc4000bf84270 */
        /* <DEDUP_REMOVED lines=10> */
.L_x_1596:
        /* <DEDUP_REMOVED lines=8> */
.L_x_1597:
        /* <DEDUP_REMOVED lines=8> */
.L_x_1598:
        /* <DEDUP_REMOVED lines=8> */
.L_x_1599:
        /* <DEDUP_REMOVED lines=8> */
.L_x_1600:
        /* <DEDUP_REMOVED lines=21> */
[----:B-----5:R-:W-:Y:S02]  /*19f0*/  PRMT R17, RZ, 0x5410, RZ ;  /* 0x00005410ff117816 */ /* 0x020fe400000000ff */
[----:B------:R-:W-:-:S02]  /*1a00*/  IADD3.X R97, PT, PT, R3, UR11, RZ, P2, !PT ;  /* 0x0000000b03617c10 */ /* 0x000fc400097fe4ff */
[----:B------:R-:W-:Y:S02]  /*1a10*/  PRMT R16, RZ, 0x5410, RZ ;  /* 0x00005410ff107816 */ /* 0x000fe400000000ff */
[----:B------:R-:W-:Y:S02]  /*1a20*/  IADD3 R15, PT, PT, R26, R15, RZ ;  /* 0x0000000f1a0f7210 */ /* 0x000fe40007ffe0ff */
        /* <DEDUP_REMOVED lines=12> */
.L_x_1605:
[----:B------:R-:W0:Y:S01]  /*1af0*/  LDC R23, c[0x0][0x3ac] ;  /* 0x0000eb00ff177b82 */ /* 0x000e220000000800 */
[----:B------:R-:W-:Y:S02]  /*1b00*/  ISETP.NE.AND P2, PT, R26, R15, PT ;  /* 0x0000000f1a00720c */ /* 0x000fe40003f45270 */
[----:B------:R-:W-:Y:S02]  /*1b10*/  MOV R98, R96 ;  /* 0x0000006000627202 */ /* 0x000fe40000000f00 */
[----:B------:R-:W-:-:S05]  /*1b20*/  MOV R99, R97 ;  /* 0x0000006100637202 */ /* 0x000fca0000000f00 */
[----:B------:R-:W2:Y:S04]  /*1b30*/  LDG.E.128.CONSTANT R4, desc[UR8][R98.64] ;  /* 0x0000000862047981 */ /* 0x000ea8000c1e9d00 */
[----:B------:R-:W-:Y:S02]  /*1b40*/  @!P2 LEA R0, R22, R1, 0x3 ;  /* 0x000000011600a211 */ /* 0x000fe400078e18ff */
[----:B------:R-:W-:Y:S02]  /*1b50*/  @!P2 MOV R48, R14 ;  /* 0x0000000e0030a202 */ /* 0x000fe40000000f00 */
[----:B------:R-:W-:Y:S01]  /*1b60*/  @!P2 MOV R49, R13 ;  /* 0x0000000d0031a202 */ /* 0x000fe20000000f00 */
[----:B------:R1:W3:Y:S04]  /*1b70*/  @!P2 LDL.64 R50, [R0+0x8] ;  /* 0x000008000032a983 */ /* 0x0002e80000100a00 */
[----:B------:R4:W5:Y:S01]  /*1b80*/  @!P2 LDG.E.U16.CONSTANT R43, desc[UR8][R48.64] ;  /* 0x00000008302ba981 */ /* 0x000962000c1e9500 */
[----:B0-----:R-:W-:-:S05]  /*1b90*/  IMAD.WIDE R2, R23, 0x4, R98 ;  /* 0x0000000417027825 */ /* 0x001fca00078e0262 */
[----:B------:R0:W5:Y:S01]  /*1ba0*/  LDG.E.128.CONSTANT R8, desc[UR8][R2.64] ;  /* 0x0000000802087981 */ /* 0x000162000c1e9d00 */
[----:B------:R-:W-:-:S05]  /*1bb0*/  IMAD.WIDE R44, R23, 0x4, R2 ;  /* 0x00000004172c7825 */ /* 0x000fca00078e0202 */
[----:B------:R-:W5:Y:S01]  /*1bc0*/  LDG.E.128.CONSTANT R28, desc[UR8][R44.64] ;  /* 0x000000082c1c7981 */ /* 0x000f62000c1e9d00 */
[----:B------:R-:W-:-:S05]  /*1bd0*/  IMAD.WIDE R46, R23, 0x4, R44 ;  /* 0x00000004172e7825 */ /* 0x000fca00078e022c */
[----:B------:R0:W5:Y:S01]  /*1be0*/  LDG.E.128.CONSTANT R32, desc[UR8][R46.64] ;  /* 0x000000082e207981 */ /* 0x000162000c1e9d00 */
[----:B------:R-:W-:-:S05]  /*1bf0*/  IMAD.WIDE R96, R23, 0x4, R46 ;  /* 0x0000000417607825 */ /* 0x000fca00078e022e */
[----:B------:R-:W5:Y:S01]  /*1c00*/  LDG.E.128.CONSTANT R36, desc[UR8][R96.64] ;  /* 0x0000000860247981 */ /* 0x000f62000c1e9d00 */
[----:B-1----:R-:W-:Y:S02]  /*1c10*/  MOV R0, 0x2800 ;  /* 0x0000280000007802 */ /* 0x002fe40000000f00 */
[----:B------:R-:W-:Y:S02]  /*1c20*/  ISETP.NE.AND P3, PT, R41, RZ, PT ;  /* 0x000000ff2900720c */ /* 0x000fe40003f65270 */
[----:B------:R-:W-:Y:S02]  /*1c30*/  ISETP.NE.AND P1, PT, R42, 0x1, PT ;  /* 0x000000012a00780c */ /* 0x000fe40003f25270 */
[----:B------:R-:W-:Y:S02]  /*1c40*/  @!P2 IADD3 R102, PT, PT, R22, 0x1, RZ ;  /* 0x000000011666a810 */ /* 0x000fe40007ffe0ff */
[----:B--2---:R-:W-:Y:S02]  /*1c50*/  SHF.R.U32.HI R52, RZ, 0xf, R7 ;  /* 0x0000000fff347819 */ /* 0x004fe40000011607 */
[----:B----4-:R-:W-:-:S02]  /*1c60*/  LOP3.LUT R48, R5, 0x1f001f, RZ, 0xc0, !PT ;  /* 0x001f001f05307812 */ /* 0x010fc400078ec0ff */
[----:B---3--:R-:W-:-:S04]  /*1c70*/  @!P2 PRMT R101, R51, 0x7610, R101 ;  /* 0x000076103365a816 */ /* 0x008fc80000000065 */
[----:B------:R-:W-:Y:S02]  /*1c80*/  @!P2 PRMT R101, R101, 0x7610, R51 ;  /* 0x000076106565a816 */ /* 0x000fe40000000033 */
[----:B------:R-:W-:Y:S02]  /*1c90*/  SHF.R.U32.HI R51, RZ, 0xf, R6 ;  /* 0x0000000fff337819 */ /* 0x000fe40000011606 */
[----:B-----5:R-:W-:Y:S02]  /*1ca0*/  @!P2 IADD3 R15, PT, PT, R43, R26, RZ ;  /* 0x0000001a2b0fa210 */ /* 0x020fe40007ffe0ff */
[----:B------:R-:W-:Y:S02]  /*1cb0*/  @!P2 PRMT R100, R50, 0x7610, R100 ;  /* 0x000076103264a816 */ /* 0x000fe40000000064 */
[----:B------:R-:W-:Y:S02]  /*1cc0*/  SHF.R.U32.HI R43, RZ, 0xf, R4 ;  /* 0x0000000fff2b7819 */ /* 0x000fe40000011604 */
[----:B------:R-:W-:-:S02]  /*1cd0*/  SHF.R.U32.HI R49, RZ, 0xa, R5 ;  /* 0x0000000aff317819 */ /* 0x000fc40000011605 */
[----:B0-----:R-:W-:Y:S02]  /*1ce0*/  LOP3.LUT R3, R5, 0x3e003e0, RZ, 0xc0, !PT ;  /* 0x03e003e005037812 */ /* 0x001fe400078ec0ff */
[----:B------:R-:W-:Y:S02]  /*1cf0*/  SHF.R.U32.HI R47, RZ, 0xf, R5 ;  /* 0x0000000fff2f7819 */ /* 0x000fe40000011605 */
[C---:B------:R-:W-:Y:S02]  /*1d00*/  LOP3.LUT R53, R6.reuse, 0x1f001f, RZ, 0xc0, !PT ;  /* 0x001f001f06357812 */ /* 0x040fe400078ec0ff */
[----:B------:R-:W-:Y:S02]  /*1d10*/  SHF.R.U32.HI R54, RZ, 0xa, R6 ;  /* 0x0000000aff367819 */ /* 0x000fe40000011606 */
[----:B------:R-:W-:Y:S02]  /*1d20*/  LOP3.LUT R2, R6, 0x3e003e0, RZ, 0xc0, !PT ;  /* 0x03e003e006027812 */ /* 0x000fe400078ec0ff */
        /* <DEDUP_REMOVED lines=14> */
[----:B------:R-:W-:Y:S02]  /*1e10*/  @!P2 PRMT R100, R100, 0x7610, R50 ;  /* 0x000076106464a816 */ /* 0x000fe40000000032 */
[C---:B------:R-:W-:Y:S02]  /*1e20*/  LOP3.LUT R45, R4.reuse, 0x1f001f, RZ, 0xc0, !PT ;  /* 0x001f001f042d7812 */ /* 0x040fe400078ec0ff */
[----:B------:R-:W-:Y:S02]  /*1e30*/  SHF.R.U32.HI R44, RZ, 0xa, R4 ;  /* 0x0000000aff2c7819 */ /* 0x000fe40000011604 */
[----:B------:R-:W-:Y:S02]  /*1e40*/  LOP3.LUT R67, R4, 0x3e003e0, RZ, 0xc0, !PT ;  /* 0x03e003e004437812 */ /* 0x000fe400078ec0ff */
[----:B------:R-:W-:-:S02]  /*1e50*/  LOP3.LUT R43, R43, 0x10001, RZ, 0xc0, !PT ;  /* 0x000100012b2b7812 */ /* 0x000fc400078ec0ff */
[C---:B------:R-:W-:Y:S02]  /*1e60*/  LOP3.LUT R57, R7.reuse, 0x1f001f, RZ, 0xc0, !PT ;  /* 0x001f001f07397812 */ /* 0x040fe400078ec0ff */
[----:B------:R-:W-:Y:S02]  /*1e70*/  SHF.R.U32.HI R56, RZ, 0xa, R7 ;  /* 0x0000000aff387819 */ /* 0x000fe40000011607 */
[----:B------:R-:W-:Y:S02]  /*1e80*/  LOP3.LUT R4, R7, 0x3e003e0, RZ, 0xc0, !PT ;  /* 0x03e003e007047812 */ /* 0x000fe400078ec0ff */
[----:B------:R-:W-:Y:S02]  /*1e90*/  SHF.R.U32.HI R50, RZ, 0xe, R9 ;  /* 0x0000000eff327819 */ /* 0x000fe40000011609 */
[----:B------:R-:W-:Y:S02]  /*1ea0*/  LOP3.LUT R47, R47, 0x10001, RZ, 0xc0, !PT ;  /* 0x000100012f2f7812 */ /* 0x000fe400078ec0ff */
[----:B------:R-:W-:-:S02]  /*1eb0*/  LOP3.LUT R66, R9, 0x1f001f, RZ, 0xc0, !PT ;  /* 0x001f001f09427812 */ /* 0x000fc400078ec0ff */
[----:B------:R-:W-:Y:S02]  /*1ec0*/  SHF.R.U32.HI R72, RZ, 0xa, R9 ;  /* 0x0000000aff487819 */ /* 0x000fe40000011609 */
[----:B------:R-:W-:Y:S02]  /*1ed0*/  LOP3.LUT R7, R9, 0x3e003e0, RZ, 0xc0, !PT ;  /* 0x03e003e009077812 */ /* 0x000fe400078ec0ff */
[----:B------:R-:W-:Y:S02]  /*1ee0*/  LOP3.LUT R51, R51, 0x20002, R10, 0xf8, !PT ;  /* 0x0002000233337812 */ /* 0x000fe400078ef80a */
[----:B------:R-:W-:Y:S02]  /*1ef0*/  LOP3.LUT R52, R52, 0x20002, R11, 0xf8, !PT ;  /* 0x0002000234347812 */ /* 0x000fe400078ef80b */
[----:B------:R-:W-:Y:S02]  /*1f00*/  LOP3.LUT R60, R28, 0x1f001f, RZ, 0xc0, !PT ;  /* 0x001f001f1c3c7812 */ /* 0x000fe400078ec0ff */
[----:B------:R-:W-:-:S02]  /*1f10*/  SHF.R.U32.HI R61, RZ, 0xa, R28 ;  /* 0x0000000aff3d7819 */ /* 0x000fc4000001161c */
[----:B------:R-:W-:Y:S02]  /*1f20*/  LOP3.LUT R9, R28, 0x3e003e0, RZ, 0xc0, !PT ;  /* 0x03e003e01c097812 */ /* 0x000fe400078ec0ff */
[C---:B------:R-:W-:Y:S02]  /*1f30*/  LOP3.LUT R75, R30.reuse, 0x1f001f, RZ, 0xc0, !PT ;  /* 0x001f001f1e4b7812 */ /* 0x040fe400078ec0ff */
[----:B------:R-:W-:Y:S02]  /*1f40*/  SHF.R.U32.HI R74, RZ, 0xa, R30 ;  /* 0x0000000aff4a7819 */ /* 0x000fe4000001161e */
[----:B------:R-:W-:Y:S02]  /*1f50*/  LOP3.LUT R10, R30, 0x3e003e0, RZ, 0xc0, !PT ;  /* 0x03e003e01e0a7812 */ /* 0x000fe400078ec0ff */
[----:B------:R-:W-:Y:S02]  /*1f60*/  LOP3.LUT R43, R43, 0x20002, R46, 0xf8, !PT ;  /* 0x000200022b2b7812 */ /* 0x000fe400078ef82e */
[----:B------:R-:W-:-:S02]  /*1f70*/  SHF.R.U32.HI R28, RZ, 0xd, R28 ;  /* 0x0000000dff1c7819 */ /* 0x000fc4000001161c */
[C---:B------:R-:W-:Y:S02]  /*1f80*/  LOP3.LUT R65, R29.reuse, 0x1f001f, RZ, 0xc0, !PT ;  /* 0x001f001f1d417812 */ /* 0x040fe400078ec0ff */
[----:B------:R-:W-:Y:S02]  /*1f90*/  SHF.R.U32.HI R64, RZ, 0xa, R29 ;  /* 0x0000000aff407819 */ /* 0x000fe4000001161d */
[----:B------:R-:W-:Y:S02]  /*1fa0*/  LOP3.LUT R11, R29, 0x3e003e0, RZ, 0xc0, !PT ;  /* 0x03e003e01d0b7812 */ /* 0x000fe400078ec0ff */
[----:B------:R-:W-:Y:S02]  /*1fb0*/  SHF.R.U32.HI R30, RZ, 0xd, R30 ;  /* 0x0000000dff1e7819 */ /* 0x000fe4000001161e */
[----:B------:R-:W-:Y:S02]  /*1fc0*/  LOP3.LUT R79, R31, 0x1f001f, RZ, 0xc0, !PT ;  /* 0x001f001f1f4f7812 */ /* 0x000fe400078ec0ff */
[----:B------:R-:W-:-:S02]  /*1fd0*/  SHF.R.U32.HI R78, RZ, 0xa, R31 ;  /* 0x0000000aff4e7819 */ /* 0x000fc4000001161f */
[----:B------:R-:W-:Y:S02]  /*1fe0*/  LOP3.LUT R68, R31, 0x3e003e0, RZ, 0xc0, !PT ;  /* 0x03e003e01f447812 */ /* 0x000fe400078ec0ff */
[----:B------:R-:W-:Y:S02]  /*1ff0*/  LOP3.LUT R50, R47, 0x20002, R50, 0xf8, !PT ;  /* 0x000200022f327812 */ /* 0x000fe400078ef832 */
[----:B------:R-:W-:Y:S02]  /*2000*/  SHF.R.U32.HI R29, RZ, 0xd, R29 ;  /* 0x0000000dff1d7819 */ /* 0x000fe4000001161d */
[----:B------:R-:W-:Y:S02]  /*2010*/  SHF.R.U32.HI R31, RZ, 0xd, R31 ;  /* 0x0000000dff1f7819 */ /* 0x000fe4000001161f */
        /* <DEDUP_REMOVED lines=32> */
[C---:B------:R-:W-:Y:S02]  /*2220*/  LOP3.LUT R36, R38.reuse, 0x1f001f, RZ, 0xc0, !PT ;  /* 0x001f001f26247812 */ /* 0x040fe400078ec0ff */
[--C-:B------:R-:W-:Y:S02]  /*2230*/  SHF.R.U32.HI R37, RZ, 0xa, R38.reuse ;  /* 0x0000000aff257819 */ /* 0x100fe40000011626 */
[----:B------:R-:W-:Y:S02]  /*2240*/  LOP3.LUT R91, R38, 0x3e003e0, RZ, 0xc0, !PT ;  /* 0x03e003e0265b7812 */ /* 0x000fe400078ec0ff */
[----:B------:R-:W-:Y:S02]  /*2250*/  SHF.R.U32.HI R69, RZ, 0xb, R38 ;  /* 0x0000000bff457819 */ /* 0x000fe40000011626 */
[C---:B------:R-:W-:Y:S02]  /*2260*/  LOP3.LUT R92, R39.reuse, 0x3e003e0, RZ, 0xc0, !PT ;  /* 0x03e003e0275c7812 */ /* 0x040fe400078ec0ff */
[----:B------:R-:W-:-:S02]  /*2270*/  LOP3.LUT R38, R39, 0x1f001f, RZ, 0xc0, !PT ;  /* 0x001f001f27267812 */ /* 0x000fc400078ec0ff */
[--C-:B------:R-:W-:Y:S02]  /*2280*/  SHF.R.U32.HI R43, RZ, 0xa, R39.reuse ;  /* 0x0000000aff2b7819 */ /* 0x100fe40000011627 */
[----:B------:R-:W-:Y:S02]  /*2290*/  SHF.R.U32.HI R39, RZ, 0xb, R39 ;  /* 0x0000000bff277819 */ /* 0x000fe40000011627 */
[----:B------:R-:W-:Y:S02]  /*22a0*/  LOP3.LUT R28, R29, 0x100010, R28, 0xf8, !PT ;  /* 0x001000101d1c7812 */ /* 0x000fe400078ef81c */
[----:B------:R-:W-:Y:S02]  /*22b0*/  LOP3.LUT R29, R31, 0x100010, R30, 0xf8, !PT ;  /* 0x001000101f1d7812 */ /* 0x000fe400078ef81e */
[----:B------:R-:W-:Y:S02]  /*22c0*/  LOP3.LUT R31, R82, 0x100010, R39, 0xf8, !PT ;  /* 0x00100010521f7812 */ /* 0x000fe400078ef827 */
        /* <DEDUP_REMOVED lines=41> */
[-C--:B------:R-:W-:Y:S01]  /*2560*/  HFMA2 R6, R5, R0.reuse.H0_H0, -48, -48 ;  /* 0xd200d20005067431 */ /* 0x080fe20000040000 */
[----:B------:R-:W-:Y:S02]  /*2570*/  LOP3.LUT R48, R48, 0x64006400, RZ, 0xfc, !PT ;  /* 0x6400640030307812 */ /* 0x000fe400078efcff */
[----:B------:R-:W-:Y:S02]  /*2580*/  LOP3.LUT R49, R49, 0x64006400, RZ, 0xfc, !PT ;  /* 0x6400640031317812 */ /* 0x000fe400078efcff */
[----:B------:R-:W-:Y:S01]  /*2590*/  LOP3.LUT R45, R72, 0x64006400, RZ, 0xfc, !PT ;  /* 0x64006400482d7812 */ /* 0x000fe200078efcff */
[----:B------:R-:W-:Y:S01]  /*25a0*/  HADD2 R72, R73, -1040, -1040 ;  /* 0xe410e41049487430 */ /* 0x000fe20000000000 */
        /* <DEDUP_REMOVED lines=13> */
[-C--:B------:R-:W-:Y:S02]  /*2680*/  HFMA2 R4, R89, R0.reuse.H0_H0, -48, -48 ;  /* 0xd200d20059047431 */ /* 0x080fe40000040000 */
[-C--:B------:R-:W-:Y:S02]  /*2690*/  HFMA2 R3, R3, R0.reuse.H0_H0, -48, -48 ;  /* 0xd200d20003037431 */ /* 0x080fe40000040000 */
[-C--:B------:R-:W-:Y:S02]  /*26a0*/  HFMA2 R2, R91, R0.reuse.H0_H0, -48, -48 ;  /* 0xd200d2005b027431 */ /* 0x080fe40000040000 */
        /* <DEDUP_REMOVED lines=164> */
.L_x_1602:
[----:B------:R-:W-:Y:S01]  /*30f0*/  @!P2 MOV R22, R102 ;  /* 0x000000660016a202 */ /* 0x000fe20000000f00 */
        /* <DEDUP_REMOVED lines=80> */
.L_x_1604:
        /* <DEDUP_REMOVED lines=77> */
.L_x_1603:
        /* <DEDUP_REMOVED lines=8> */
.L_x_1601:
        /* <DEDUP_REMOVED lines=12> */
.L_x_1619:
        /* <DEDUP_REMOVED lines=13> */
[----:B------:R-:W-:-:S02]  /*3ce0*/  SHF.R.U32.HI R29, RZ, 0x8, R10 ;  /* 0x00000008ff1d7819 */ /* 0x000fc4000001160a */
[----:B------:R-:W-:Y:S02]  /*3cf0*/  LOP3.LUT R31, R11, 0xf000f0, RZ, 0xc0, !PT ;  /* 0x00f000f00b1f7812 */ /* 0x000fe400078ec0ff */
[----:B---3--:R-:W-:Y:S02]  /*3d00*/  @!P3 PRMT R100, R2, 0x7610, R100 ;  /* 0x000076100264b816 */ /* 0x008fe40000000064 */
[----:B------:R-:W-:Y:S02]  /*3d10*/  @!P3 PRMT R101, R3, 0x7610, R101 ;  /* 0x000076100365b816 */ /* 0x000fe40000000065 */
[----:B------:R-:W-:Y:S02]  /*3d20*/  @!P3 PRMT R100, R100, 0x7610, R2 ;  /* 0x000076106464b816 */ /* 0x000fe40000000002 */
[----:B------:R-:W-:Y:S02]  /*3d30*/  LOP3.LUT R2, R8, 0xf000f0, RZ, 0xc0, !PT ;  /* 0x00f000f008027812 */ /* 0x000fe400078ec0ff */
[----:B------:R-:W-:-:S02]  /*3d40*/  SHF.R.U32.HI R8, RZ, 0x8, R8 ;  /* 0x00000008ff087819 */ /* 0x000fc40000011608 */
[----:B------:R-:W-:Y:S02]  /*3d50*/  SHF.R.U32.HI R33, RZ, 0x8, R11 ;  /* 0x00000008ff217819 */ /* 0x000fe4000001160b */
[----:B------:R-:W-:Y:S02]  /*3d60*/  @!P3 PRMT R101, R101, 0x7610, R3 ;  /* 0x000076106565b816 */ /* 0x000fe40000000003 */
[C---:B------:R-:W-:Y:S02]  /*3d70*/  LOP3.LUT R23, R10.reuse, 0xf000f, RZ, 0xc0, !PT ;  /* 0x000f000f0a177812 */ /* 0x040fe400078ec0ff */
        /* <DEDUP_REMOVED lines=42> */
[----:B0-----:R-:W-:Y:S06]  /*4020*/  @!P2 BRA `(.L_x_1607) ;  /* 0x000000040068a947 */ /* 0x001fec0003800000 */
        /* <DEDUP_REMOVED lines=54> */
[--C-:B------:R-:W-:Y:S02]  /*4390*/  HADD2.F32 R8, -RZ, R9.reuse.H0_H0 ;  /* 0x20000009ff087230 */ /* 0x100fe40000004100 */
        /* <DEDUP_REMOVED lines=17> */
[--C-:B------:R-:W-:Y:S02]  /*44b0*/  HADD2.F32 R3, -RZ, R100.reuse.H0_H0 ;  /* 0x20000064ff037230 */ /* 0x100fe40000004100 */
[C---:B------:R-:W-:Y:S01]  /*44c0*/  FFMA.FTZ R44, R9.reuse, R44, R39 ;  /* 0x0000002c092c7223 */ /* 0x040fe20000010027 */
        /* <DEDUP_REMOVED lines=16> */
.L_x_1607:
[----:B------:R-:W-:Y:S02]  /*45d0*/  @!P3 MOV R22, R48 ;  /* 0x000000300016b202 */ /* 0x000fe40000000f00 */
[----:B-----5:R-:W-:Y:S01]  /*45e0*/  @!P3 IADD3 R15, PT, PT, R13, R26, RZ ;  /* 0x0000001a0d0fb210 */ /* 0x020fe20007ffe0ff */
[----:B------:R-:W-:Y:S06]  /*45f0*/  @!P1 BRA `(.L_x_1608) ;  /* 0x0000000800e09947 */ /* 0x000fec0003800000 */
[----:B------:R-:W-:-:S04]  /*4600*/  PRMT R0, R40, 0x9910, RZ ;  /* 0x0000991028007816 */ /* 0x000fc800000000ff */
        /* <DEDUP_REMOVED lines=92> */
.L_x_1609:
[----:B------:R-:W-:Y:S05]  /*4bd0*/  @P0 BRA `(.L_x_1608) ;  /* 0x0000000400680947 */ /* 0x000fea0003800000 */
[----:B------:R-:W0:Y:S01]  /*4be0*/  LDS.64 R2, [UR4+0x60] ;  /* 0x00006004ff027984 */ /* 0x000e220008000a00 */
[--C-:B------:R-:W-:Y:S02]  /*4bf0*/  HADD2.F32 R0, -RZ, R12.reuse.H0_H0 ;  /* 0x2000000cff007230 */ /* 0x100fe40000004100 */
[--C-:B------:R-:W-:Y:S01]  /*4c00*/  HADD2.F32 R4, -RZ, R29.reuse.H0_H0 ;  /* 0x2000001dff047230 */ /* 0x100fe20000004100 */
[----:B------:R-:W1:Y:S01]  /*4c10*/  LDS.64 R8, [UR4+0x68] ;  /* 0x00006804ff087984 */ /* 0x000e620008000a00 */
[----:B------:R-:W-:Y:S02]  /*4c20*/  HADD2.F32 R45, -RZ, R12.H1_H1 ;  /* 0x3000000cff2d7230 */ /* 0x000fe40000004100 */
[----:B------:R-:W-:Y:S02]  /*4c30*/  HADD2.F32 R29, -RZ, R29.H1_H1 ;  /* 0x3000001dff1d7230 */ /* 0x000fe40000004100 */
[--C-:B0-----:R-:W-:Y:S02]  /*4c40*/  HADD2.F32 R13, -RZ, R2.reuse.H0_H0 ;  /* 0x20000002ff0d7230 */ /* 0x101fe40000004100 */
[----:B------:R-:W-:-:S02]  /*4c50*/  HADD2.F32 R39, -RZ, R2.H1_H1 ;  /* 0x30000002ff277230 */ /* 0x000fc40000004100 */
[----:B------:R-:W-:Y:S02]  /*4c60*/  HADD2.F32 R2, -RZ, R11.H0_H0 ;  /* 0x2000000bff027230 */ /* 0x000fe40000004100 */
[-C--:B------:R-:W-:Y:S01]  /*4c70*/  FFMA.FTZ R0, R0, R13.reuse, RZ ;  /* 0x0000000d00007223 */ /* 0x080fe200000100ff */
[--C-:B------:R-:W-:Y:S02]  /*4c80*/  HADD2.F32 R43, -RZ, R3.reuse.H0_H0 ;  /* 0x20000003ff2b7230 */ /* 0x100fe40000004100 */
[-C--:B------:R-:W-:Y:S01]  /*4c90*/  FFMA.FTZ R4, R4, R13.reuse, RZ ;  /* 0x0000000d04047223 */ /* 0x080fe200000100ff */
[----:B------:R-:W-:Y:S02]  /*4ca0*/  HADD2.F32 R44, -RZ, R3.H1_H1 ;  /* 0x30000003ff2c7230 */ /* 0x000fe40000004100 */
[----:B------:R-:W-:Y:S01]  /*4cb0*/  FFMA.FTZ R2, R2, R13, RZ ;  /* 0x0000000d02027223 */ /* 0x000fe200000100ff */
[----:B------:R-:W-:Y:S02]  /*4cc0*/  HADD2.F32 R3, -RZ, R23.H0_H0 ;  /* 0x20000017ff037230 */ /* 0x000fe40000004100 */
[----:B------:R-:W-:Y:S01]  /*4cd0*/  FFMA.FTZ R0, R45, R39, R0 ;  /* 0x000000272d007223 */ /* 0x000fe20000010000 */
[----:B------:R-:W-:-:S02]  /*4ce0*/  HADD2.F32 R11, -RZ, R11.H1_H1 ;  /* 0x3000000bff0b7230 */ /* 0x000fc40000004100 */
[----:B------:R-:W-:Y:S01]  /*4cf0*/  FFMA.FTZ R4, R29, R39, R4 ;  /* 0x000000271d047223 */ /* 0x000fe20000010004 */
[----:B------:R-:W-:Y:S02]  /*4d00*/  HADD2.F32 R23, -RZ, R23.H1_H1 ;  /* 0x30000017ff177230 */ /* 0x000fe40000004100 */
[----:B------:R-:W-:Y:S01]  /*4d10*/  FFMA.FTZ R12, R3, R13, RZ ;  /* 0x0000000d030c7223 */ /* 0x000fe200000100ff */
[----:B------:R-:W-:Y:S02]  /*4d20*/  HADD2.F32 R3, -RZ, R10.H0_H0 ;  /* 0x2000000aff037230 */ /* 0x000fe40000004100 */
[-C--:B------:R-:W-:Y:S01]  /*4d30*/  FFMA.FTZ R2, R11, R39.reuse, R2 ;  /* 0x000000270b027223 */ /* 0x080fe20000010002 */
[----:B------:R-:W-:Y:S02]  /*4d40*/  HADD2.F32 R11, -RZ, R14.H0_H0 ;  /* 0x2000000eff0b7230 */ /* 0x000fe40000004100 */
[----:B------:R-:W-:Y:S01]  /*4d50*/  FFMA.FTZ R12, R23, R39, R12 ;  /* 0x00000027170c7223 */ /* 0x000fe2000001000c */
        /* <DEDUP_REMOVED lines=66> */
.L_x_1608:
        /* <DEDUP_REMOVED lines=10> */
[----:B------:R-:W-:Y:S02]  /*5220*/  SHF.R.U32.HI R31, RZ, 0x8, R10 ;  /* 0x00000008ff1f7819 */ /* 0x000fe4000001160a */
        /* <DEDUP_REMOVED lines=33> */
[----:B------:R-:W-:-:S02]  /*5440*/  HFMA2 R13, R14, R5.H0_H0, -72, -72 ;  /* 0xd480d4800e0d7431 */ /* 0x000fc40000040005 */
[----:B------:R-:W-:Y:S02]  /*5450*/  HADD2 R14, R28, -1032, -1032 ;  /* 0xe408e4081c0e7430 */ /* 0x000fe40000000000 */
[-C--:B------:R-:W-:Y:S02]  /*5460*/  HFMA2 R28, R30, R5.reuse.H0_H0, -72, -72 ;  /* 0xd480d4801e1c7431 */ /* 0x080fe40000040005 */
[-C--:B------:R-:W-:Y:S02]  /*5470*/  HFMA2 R30, R32, R5.reuse.H0_H0, -72, -72 ;  /* 0xd480d480201e7431 */ /* 0x080fe40000040005 */
        /* <DEDUP_REMOVED lines=98> */
.L_x_1610:
[----:B------:R-:W-:Y:S05]  /*5aa0*/  @!P1 BRA `(.L_x_1611) ;  /* 0x0000000800e09947 */ /* 0x000fea0003800000 */
        /* <DEDUP_REMOVED lines=93> */
.L_x_1612:
        /* <DEDUP_REMOVED lines=17> */
[----:B------:R-:W-:Y:S02]  /*6190*/  HADD2.F32 R47, -RZ, R29.H1_H1 ;  /* 0x3000001dff2f7230 */ /* 0x000fe40000004100 */
        /* <DEDUP_REMOVED lines=73> */
.L_x_1611:
        /* <DEDUP_REMOVED lines=145> */
.L_x_1613:
[----:B------:R-:W-:Y:S05]  /*6f40*/  @!P1 BRA `(.L_x_1614) ;  /* 0x0000000800e09947 */ /* 0x000fea0003800000 */
[----:B------:R-:W-:-:S04]  /*6f50*/  PRMT R0, R40, 0x9910, RZ ;  /* 0x0000991028007816 */ /* 0x000fc800000000ff */
[----:B------:R-:W-:-:S13]  /*6f60*/  ISETP.NE.AND P3, PT, R0, RZ, PT ;  /* 0x000000ff0000720c */ /* 0x000fda0003f65270 */
[----:B------:R-:W-:Y:S05]  /*6f70*/  @!P3 BRA `(.L_x_1615) ;  /* 0x000000040068b947 */ /* 0x000fea0003800000 */
[----:B------:R-:W0:Y:S01]  /*6f80*/  LDS.64 R2, [UR4] ;  /* 0x00000004ff027984 */ /* 0x000e220008000a00 */
        /* <DEDUP_REMOVED lines=89> */
.L_x_1615:
        /* <DEDUP_REMOVED lines=91> */
.L_x_1614:
        /* <DEDUP_REMOVED lines=91> */
[----:B-1----:R-:W-:Y:S02]  /*8080*/  HADD2.F32 R4, -RZ, R8.H0_H0 ;  /* 0x20000008ff047230 */ /* 0x002fe40000004100 */
        /* <DEDUP_REMOVED lines=53> */
.L_x_1616:
[----:B------:R-:W-:Y:S05]  /*83e0*/  @!P1 BRA `(.L_x_1617) ;  /* 0x0000000800e09947 */ /* 0x000fea0003800000 */
[----:B------:R-:W-:-:S04]  /*83f0*/  PRMT R0, R40, 0x9910, RZ ;  /* 0x0000991028007816 */ /* 0x000fc800000000ff */
        /* <DEDUP_REMOVED lines=92> */
.L_x_1618:
        /* <DEDUP_REMOVED lines=20> */
[-C--:B------:R-:W-:Y:S01]  /*8b00*/  FFMA.FTZ R47, R30, R38.reuse, R47 ;  /* 0x000000261e2f7223 */ /* 0x080fe2000001002f */
[----:B------:R-:W-:Y:S02]  /*8b10*/  HADD2.F32 R30, -RZ, R12.H0_H0 ;  /* 0x2000000cff1e7230 */ /* 0x000fe40000004100 */
[----:B------:R-:W-:Y:S02]  /*8b20*/  HADD2.F32 R0, -RZ, R10.H0_H0 ;  /* 0x2000000aff007230 */ /* 0x000fe40000004100 */
[----:B------:R-:W-:Y:S01]  /*8b30*/  FFMA.FTZ R3, R4, R38, R3 ;  /* 0x0000002604037223 */ /* 0x000fe20000010003 */
[----:B------:R-:W-:-:S02]  /*8b40*/  HADD2.F32 R32, -RZ, R33.H1_H1 ;  /* 0x30000021ff207230 */ /* 0x000fc40000004100 */
        /* <DEDUP_REMOVED lines=9> */
[-C--:B------:R-:W-:Y:S01]  /*8be0*/  FFMA.FTZ R12, R31, R45.reuse, R4 ;  /* 0x0000002d1f0c7223 */ /* 0x080fe20000010004 */
[----:B------:R-:W-:Y:S02]  /*8bf0*/  HADD2.F32 R13, -RZ, R13.H1_H1 ;  /* 0x3000000dff0d7230 */ /* 0x000fe40000004100 */
[----:B------:R-:W-:Y:S01]  /*8c00*/  FFMA.FTZ R0, R3, R45, R0 ;  /* 0x0000002d03007223 */ /* 0x000fe20000010000 */
[--C-:B-1----:R-:W-:Y:S02]  /*8c10*/  HADD2.F32 R2, -RZ, R9.reuse.H0_H0 ;  /* 0x20000009ff027230 */ /* 0x102fe40000004100 */
[----:B------:R-:W-:Y:S01]  /*8c20*/  FFMA.FTZ R44, R30, R44, R39 ;  /* 0x0000002c1e2c7223 */ /* 0x000fe20000010027 */
[----:B------:R-:W-:Y:S02]  /*8c30*/  HADD2.F32 R4, -RZ, R9.H1_H1 ;  /* 0x30000009ff047230 */ /* 0x000fe40000004100 */
[----:B------:R-:W-:-:S02]  /*8c40*/  HADD2.F32 R3, -RZ, R8.H0_H0 ;  /* 0x20000008ff037230 */ /* 0x000fc40000004100 */
[----:B------:R-:W-:Y:S01]  /*8c50*/  FFMA.FTZ R44, R13, R45, R44 ;  /* 0x0000002d0d2c7223 */ /* 0x000fe2000001002c */
[----:B------:R-:W-:Y:S02]  /*8c60*/  HADD2.F32 R9, -RZ, R34.H0_H0 ;  /* 0x20000022ff097230 */ /* 0x000fe40000004100 */
[----:B------:R-:W-:Y:S02]  /*8c70*/  HADD2.F32 R11, -RZ, R35.H0_H0 ;  /* 0x20000023ff0b7230 */ /* 0x000fe40000004100 */
[----:B------:R-:W-:Y:S02]  /*8c80*/  HADD2.F32 R8, -RZ, R8.H1_H1 ;  /* 0x30000008ff087230 */ /* 0x000fe40000004100 */
[-C--:B------:R-:W-:Y:S01]  /*8c90*/  FFMA.FTZ R9, R9, R3.reuse, R0 ;  /* 0x0000000309097223 */ /* 0x080fe20000010000 */
[----:B------:R-:W-:Y:S02]  /*8ca0*/  HADD2.F32 R34, -RZ, R34.H1_H1 ;  /* 0x30000022ff227230 */ /* 0x000fe40000004100 */
        /* <DEDUP_REMOVED lines=44> */
.L_x_1617:
[----:B------:R-:W-:Y:S01]  /*8f70*/  IADD3 R26, PT, PT, R26, 0x20, RZ ;  /* 0x000000201a1a7810 */ /* 0x000fe20007ffe0ff */
[----:B------:R-:W-:Y:S01]  /*8f80*/  UIADD3 UR4, UPT, UPT, UR4, 0x40, URZ ;  /* 0x0000004004047890 */ /* 0x000fe2000fffe0ff */
[----:B------:R-:W-:Y:S01]  /*8f90*/  IADD3 R6, P3, PT, R6, 0x80, RZ ;  /* 0x0000008006067810 */ /* 0x000fe20007f7e0ff */
[----:B------:R-:W-:Y:S01]  /*8fa0*/  IMAD.WIDE R98, R23, 0x4, R98 ;  /* 0x0000000417627825 */ /* 0x000fe200078e0262 */
[----:B------:R-:W-:Y:S02]  /*8fb0*/  ISETP.GE.AND P2, PT, R26, R25, PT ;  /* 0x000000191a00720c */ /* 0x000fe40003f46270 */
[----:B------:R-:W-:-:S11]  /*8fc0*/  IADD3.X R7, PT, PT, RZ, R7, RZ, P3, !PT ;  /* 0x00000007ff077210 */ /* 0x000fd60001ffe4ff */
[----:B------:R-:W-:Y:S05]  /*8fd0*/  @!P2 BRA `(.L_x_1619) ;  /* 0xffffffac000ca947 */ /* 0x000fea000383ffff */
.L_x_1606:
        /* <DEDUP_REMOVED lines=12> */
.L_x_1623:
[----:B------:R-:W0:Y:S02]  /*90a0*/  LDS R2, [R0] ;  /* 0x0000000000027984 */ /* 0x000e240000000800 */
[----:B0-----:R-:W-:-:S05]  /*90b0*/  HFMA2 R3, R2, 1, 1, R21 ;  /* 0x3c003c0002037831 */ /* 0x001fca0000000015 */
[----:B------:R-:W0:Y:S02]  /*90c0*/  ATOMS.CAST.SPIN P0, [R0], R2, R3 ;  /* 0x000000020000758d */ /* 0x000e240001800003 */
[----:B0-----:R-:W-:Y:S05]  /*90d0*/  @!P0 BRA `(.L_x_1623) ;  /* 0xfffffffc00f08947 */ /* 0x001fea000383ffff */
[----:B------:R-:W-:Y:S05]  /*90e0*/  BRA `(.L_x_1621) ;  /* 0x00000000000c7947 */ /* 0x000fea0003800000 */
.L_x_1622:
[----:B------:R-:W2:Y:S02]  /*90f0*/  LD.E R0, desc[UR8][R4.64] ;  /* 0x0000000804007980 */ /* 0x000ea4000c101900 */
[----:B--2---:R-:W-:-:S05]  /*9100*/  IADD3 R3, PT, PT, R21, R0, RZ ;  /* 0x0000000015037210 */ /* 0x004fca0007ffe0ff */
[----:B------:R0:W-:Y:S02]  /*9110*/  ST.E desc[UR8][R4.64], R3 ;  /* 0x0000000304007985 */ /* 0x0001e4000c101908 */
.L_x_1621:
[----:B------:R-:W-:Y:S05]  /*9120*/  BSYNC.RECONVERGENT B0 ;  /* 0x0000000000007941 */ /* 0x000fea0003800200 */
.L_x_1620:
[----:B------:R1:W-:Y:S01]  /*9130*/  ATOM.E.ADD.F16x2.RN.STRONG.GPU P0, RZ, desc[UR8][R4.64+0x4], R41 ;  /* 0x8000042904ff79a2 */ /* 0x0003e2000c10e108 */
[----:B------:R-:W-:Y:S04]  /*9140*/  BSSY.RECONVERGENT B0, `(.L_x_1624) ;  /* 0x000000e000007945 */ /* 0x000fe80003800200 */
[----:B-1----:R-:W-:Y:S05]  /*9150*/  @P0 BRA `(.L_x_1625) ;  /* 0x0000000000300947 */ /* 0x002fea0003800000 */
[----:B------:R-:W1:Y:S02]  /*9160*/  QSPC.E.S P0, RZ, [R4+0x4] ;  /* 0x0000040004ff73aa */ /* 0x000e640000000500 */
[----:B-1----:R-:W-:Y:S05]  /*9170*/  @!P0 BRA `(.L_x_1626) ;  /* 0x00000000001c8947 */ /* 0x002fea0003800000 */
[----:B------:R-:W-:-:S04]  /*9180*/  MOV R2, R4 ;  /* 0x0000000400027202 */ /* 0x000fc80000000f00 */
[----:B------:R-:W-:-:S07]  /*9190*/  MOV R0, R2 ;  /* 0x0000000200007202 */ /* 0x000fce0000000f00 */
.L_x_1627:
[----:B------:R-:W0:Y:S02]  /*91a0*/  LDS R2, [R0+0x4] ;  /* 0x0000040000027984 */ /* 0x000e240000000800 */
[----:B0-----:R-:W-:-:S05]  /*91b0*/  HADD2 R3, R2, R41 ;  /* 0x0000002902037230 */ /* 0x001fca0000000000 */
[----:B------:R-:W0:Y:S02]  /*91c0*/  ATOMS.CAST.SPIN P0, [R0+0x4], R2, R3 ;  /* 0x000004020000758d */ /* 0x000e240001800003 */
[----:B0-----:R-:W-:Y:S05]  /*91d0*/  @!P0 BRA `(.L_x_1627) ;  /* 0xfffffffc00f08947 */ /* 0x001fea000383ffff */
[----:B------:R-:W-:Y:S05]  /*91e0*/  BRA `(.L_x_1625) ;  /* 0x00000000000c7947 */ /* 0x000fea0003800000 */
.L_x_1626:
[----:B------:R-:W0:Y:S02]  /*91f0*/  LD.E R0, desc[UR8][R4.64+0x4] ;  /* 0x0000040804007980 */ /* 0x000e24000c101900 */
[----:B0-----:R-:W-:-:S05]  /*9200*/  IADD3 R3, PT, PT, R41, R0, RZ ;  /* 0x0000000029037210 */ /* 0x001fca0007ffe0ff */
[----:B------:R1:W-:Y:S02]  /*9210*/  ST.E desc[UR8][R4.64+0x4], R3 ;  /* 0x0000040304007985 */ /* 0x0003e4000c101908 */
.L_x_1625:
[----:B------:R-:W-:Y:S05]  /*9220*/  BSYNC.RECONVERGENT B0 ;  /* 0x0000000000007941 */ /* 0x000fea0003800200 */
.L_x_1624:
        /* <DEDUP_REMOVED lines=11> */
.L_x_1631:
[----:B------:R-:W0:Y:S02]  /*92e0*/  LDS R2, [R0] ;  /* 0x0000000000027984 */ /* 0x000e240000000800 */
[----:B0-----:R-:W-:-:S05]  /*92f0*/  HFMA2 R3, R2, 1, 1, R19 ;  /* 0x3c003c0002037831 */ /* 0x001fca0000000013 */
[----:B------:R-:W0:Y:S02]  /*9300*/  ATOMS.CAST.SPIN P0, [R0], R2, R3 ;  /* 0x000000020000758d */ /* 0x000e240001800003 */
[----:B0-----:R-:W-:Y:S05]  /*9310*/  @!P0 BRA `(.L_x_1631) ;  /* 0xfffffffc00f08947 */ /* 0x001fea000383ffff */
[----:B------:R-:W-:Y:S05]  /*9320*/  BRA `(.L_x_1629) ;  /* 0x00000000000c7947 */ /* 0x000fea0003800000 */
.L_x_1630:
[----:B------:R-:W2:Y:S02]  /*9330*/  LD.E R0, desc[UR8][R4.64] ;  /* 0x0000000804007980 */ /* 0x000ea4000c101900 */
[----:B--2---:R-:W-:-:S05]  /*9340*/  IADD3 R3, PT, PT, R19, R0, RZ ;  /* 0x0000000013037210 */ /* 0x004fca0007ffe0ff */
[----:B------:R0:W-:Y:S02]  /*9350*/  ST.E desc[UR8][R4.64], R3 ;  /* 0x0000000304007985 */ /* 0x0001e4000c101908 */
.L_x_1629:
[----:B------:R-:W-:Y:S05]  /*9360*/  BSYNC.RECONVERGENT B0 ;  /* 0x0000000000007941 */ /* 0x000fea0003800200 */
.L_x_1628:
[----:B------:R1:W-:Y:S01]  /*9370*/  ATOM.E.ADD.F16x2.RN.STRONG.GPU P0, RZ, desc[UR8][R4.64+0x4], R7 ;  /* 0x8000040704ff79a2 */ /* 0x0003e2000c10e108 */
[----:B------:R-:W-:Y:S04]  /*9380*/  BSSY.RECONVERGENT B0, `(.L_x_1632) ;  /* 0x000000e000007945 */ /* 0x000fe80003800200 */
[----:B-1----:R-:W-:Y:S05]  /*9390*/  @P0 BRA `(.L_x_1633) ;  /* 0x0000000000300947 */ /* 0x002fea0003800000 */
[----:B------:R-:W1:Y:S02]  /*93a0*/  QSPC.E.S P0, RZ, [R4+0x4] ;  /* 0x0000040004ff73aa */ /* 0x000e640000000500 */
[----:B-1----:R-:W-:Y:S05]  /*93b0*/  @!P0 BRA `(.L_x_1634) ;  /* 0x00000000001c8947 */ /* 0x002fea0003800000 */
[----:B------:R-:W-:-:S04]  /*93c0*/  MOV R2, R4 ;  /* 0x0000000400027202 */ /* 0x000fc80000000f00 */
[----:B------:R-:W-:-:S07]  /*93d0*/  MOV R0, R2 ;  /* 0x0000000200007202 */ /* 0x000fce0000000f00 */
.L_x_1635:
[----:B------:R-:W0:Y:S02]  /*93e0*/  LDS R2, [R0+0x4] ;  /* 0x0000040000027984 */ /* 0x000e240000000800 */
[----:B0-----:R-:W-:-:S05]  /*93f0*/  HADD2 R3, R2, R7 ;  /* 0x0000000702037230 */ /* 0x001fca0000000000 */
[----:B------:R-:W0:Y:S02]  /*9400*/  ATOMS.CAST.SPIN P0, [R0+0x4], R2, R3 ;  /* 0x000004020000758d */ /* 0x000e240001800003 */
[----:B0-----:R-:W-:Y:S05]  /*9410*/  @!P0 BRA `(.L_x_1635) ;  /* 0xfffffffc00f08947 */ /* 0x001fea000383ffff */
[----:B------:R-:W-:Y:S05]  /*9420*/  BRA `(.L_x_1633) ;  /* 0x00000000000c7947 */ /* 0x000fea0003800000 */
.L_x_1634:
[----:B------:R-:W0:Y:S02]  /*9430*/  LD.E R0, desc[UR8][R4.64+0x4] ;  /* 0x0000040804007980 */ /* 0x000e24000c101900 */
[----:B0-----:R-:W-:-:S05]  /*9440*/  IADD3 R3, PT, PT, R7, R0, RZ ;  /* 0x0000000007037210 */ /* 0x001fca0007ffe0ff */
[----:B------:R1:W-:Y:S02]  /*9450*/  ST.E desc[UR8][R4.64+0x4], R3 ;  /* 0x0000040304007985 */ /* 0x0003e4000c101908 */
.L_x_1633:
[----:B------:R-:W-:Y:S05]  /*9460*/  BSYNC.RECONVERGENT B0 ;  /* 0x0000000000007941 */ /* 0x000fea0003800200 */
.L_x_1632:
        /* <DEDUP_REMOVED lines=12> */
.L_x_1639:
[----:B------:R-:W0:Y:S02]  /*9530*/  LDS R2, [R0] ;  /* 0x0000000000027984 */ /* 0x000e240000000800 */
[----:B0-----:R-:W-:-:S05]  /*9540*/  HFMA2 R3, R2, 1, 1, R17 ;  /* 0x3c003c0002037831 */ /* 0x001fca0000000011 */
[----:B------:R-:W0:Y:S02]  /*9550*/  ATOMS.CAST.SPIN P0, [R0], R2, R3 ;  /* 0x000000020000758d */ /* 0x000e240001800003 */
[----:B0-----:R-:W-:Y:S05]  /*9560*/  @!P0 BRA `(.L_x_1639) ;  /* 0xfffffffc00f08947 */ /* 0x001fea000383ffff */
[----:B------:R-:W-:Y:S05]  /*9570*/  BRA `(.L_x_1637) ;  /* 0x00000000000c7947 */ /* 0x000fea0003800000 */
.L_x_1638:
[----:B------:R-:W2:Y:S02]  /*9580*/  LD.E R0, desc[UR8][R4.64] ;  /* 0x0000000804007980 */ /* 0x000ea4000c101900 */
[----:B--2---:R-:W-:-:S05]  /*9590*/  IADD3 R3, PT, PT, R17, R0, RZ ;  /* 0x0000000011037210 */ /* 0x004fca0007ffe0ff */
[----:B------:R0:W-:Y:S02]  /*95a0*/  ST.E desc[UR8][R4.64], R3 ;  /* 0x0000000304007985 */ /* 0x0001e4000c101908 */
.L_x_1637:
[----:B------:R-:W-:Y:S05]  /*95b0*/  BSYNC.RECONVERGENT B0 ;  /* 0x0000000000007941 */ /* 0x000fea0003800200 */
.L_x_1636:
[----:B------:R1:W-:Y:S02]  /*95c0*/  ATOM.E.ADD.F16x2.RN.STRONG.GPU P0, RZ, desc[UR8][R4.64+0x4], R27 ;  /* 0x8000041b04ff79a2 */ /* 0x0003e4000c10e108 */
[----:B-1----:R-:W-:Y:S05]  /*95d0*/  @P0 EXIT ;  /* 0x000000000000094d */ /* 0x002fea0003800000 */
[----:B------:R-:W1:Y:S02]  /*95e0*/  QSPC.E.S P0, RZ, [R4+0x4] ;  /* 0x0000040004ff73aa */ /* 0x000e640000000500 */
[----:B-1----:R-:W-:Y:S05]  /*95f0*/  @!P0 BRA `(.L_x_1640) ;  /* 0x00000000001c8947 */ /* 0x002fea0003800000 */
[----:B------:R-:W-:-:S04]  /*9600*/  MOV R2, R4 ;  /* 0x0000000400027202 */ /* 0x000fc80000000f00 */
[----:B------:R-:W-:-:S07]  /*9610*/  MOV R0, R2 ;  /* 0x0000000200007202 */ /* 0x000fce0000000f00 */
.L_x_1641:
[----:B------:R-:W0:Y:S02]  /*9620*/  LDS R2, [R0+0x4] ;  /* 0x0000040000027984 */ /* 0x000e240000000800 */
[----:B0-----:R-:W-:-:S05]  /*9630*/  HADD2 R3, R2, R27 ;  /* 0x0000001b02037230 */ /* 0x001fca0000000000 */
[----:B------:R-:W0:Y:S02]  /*9640*/  ATOMS.CAST.SPIN P0, [R0+0x4], R2, R3 ;  /* 0x000004020000758d */ /* 0x000e240001800003 */
[----:B0-----:R-:W-:Y:S05]  /*9650*/  @!P0 BRA `(.L_x_1641) ;  /* 0xfffffffc00f08947 */ /* 0x001fea000383ffff */
[----:B------:R-:W-:Y:S05]  /*9660*/  EXIT ;  /* 0x000000000000794d */ /* 0x000fea0003800000 */
.L_x_1640:
[----:B------:R-:W0:Y:S02]  /*9670*/  LD.E R0, desc[UR8][R4.64+0x4] ;  /* 0x0000040804007980 */ /* 0x000e24000c101900 */
[----:B0-----:R-:W-:-:S05]  /*9680*/  IADD3 R3, PT, PT, R27, R0, RZ ;  /* 0x000000001b037210 */ /* 0x001fca0007ffe0ff */
[----:B------:R-:W-:Y:S01]  /*9690*/  ST.E desc[UR8][R4.64+0x4], R3 ;  /* 0x0000040304007985 */ /* 0x000fe2000c101908 */
[----:B------:R-:W-:Y:S05]  /*96a0*/  EXIT ;  /* 0x000000000000794d */ /* 0x000fea0003800000 */
.L_x_1642:
        /* <DEDUP_REMOVED lines=13> */
.L_x_3937:


//--------------------- .text._Z23gemm_half_q_half_kernelILi3ELi8ELb1ELb1ELi64EEvPK6__halfPKjS4_S2_PS0_iiiiPKtS7_iiiiiibS2_i --------------------------
	.section	.text._Z23gemm_half_q_half_kernelILi3ELi8ELb1ELb1ELi64EEvPK6__halfPKjS4_S2_PS0_iiiiPKtS7_iiiiiibS2_i,"ax",@progbits
	.align	128
        .global         _Z23gemm_half_q_half_kernelILi3ELi8ELb1ELb1ELi64EEvPK6__halfPKjS4_S2_PS0_iiiiPKtS7_iiiiiibS2_i
        .type           _Z23gemm_half_q_half_kernelILi3ELi8ELb1ELb1ELi64EEvPK6__halfPKjS4_S2_PS0_iiiiPKtS7_iiiiiibS2_i,@function
        .size           _Z23gemm_half_q_half_kernelILi3ELi8ELb1ELb1ELi64EEvPK6__halfPKjS4_S2_PS0_iiiiPKtS7_iiiiiibS2_i,(.L_x_3938 - _Z23gemm_half_q_half_kernelILi3ELi8ELb1ELb1ELi64EEvPK6__halfPKjS4_S2_PS0_iiiiPKtS7_iiiiiibS2_i)
        .other          _Z23gemm_half_q_half_kernelILi3ELi8ELb1ELb1ELi64EEvPK6__halfPKjS4_S2_PS0_iiiiPKtS7_iiiiiibS2_i,@"STO_CUDA_ENTRY STV_DEFAULT"
_Z23gemm_half_q_half_kernelILi3ELi8ELb1ELb1ELi64EEvPK6__halfPKjS4_S2_PS0_iiiiPKtS7_iiiiiibS2_i:
.text._Z23gemm_half_q_half_kernelILi3ELi8ELb1ELb1ELi64EEvPK6__halfPKjS4_S2_PS0_iiiiPKtS7_iiiiiibS2_i:
[----:B------:R-:W0:Y:S08]  /*0000*/  LDC R1, c[0x0][0x37c] ;  /* 0x0000df00ff017b82 */ /* 0x000e300000000800 */
[----:B------:R-:W1:Y:S01]  /*0010*/  S2UR UR8, SR_CTAID.Y ;  /* 0x00000000000879c3 */ /* 0x000e620000002600 */
[----:B------:R-:W2:Y:S01]  /*0020*/  LDCU UR14, c[0x0][0x3a8] ;  /* 0x00007500ff0e77ac */ /* 0x000ea20008000800 */
[----:B0-----:R-:W-:-:S04]  /*0030*/  IADD3 R1, PT, PT, R1, -0x10, RZ ;  /* 0xfffffff001017810 */ /* 0x001fc80007ffe0ff */
        /* <DEDUP_REMOVED lines=14> */
[----:B------:R-:W-:-:S03]  /*0120*/  PRMT R18, RZ, 0x7610, R18 ;  /* 0x00007610ff127816 */ /* 0x000fc60000000012 */
[----:B------:R-:W-:Y:S01]  /*0130*/  PLOP3.LUT P1, PT, PT, PT, UP0, 0x80, 0x8 ;  /* 0x000000000008781c */ /* 0x000fe20003f2f008 */
[----:B-1----:R-:W-:Y:S01]  /*0140*/  USHF.L.U32 UR9, UR16, 0x6, URZ ;  /* 0x0000000610097899 */ /* 0x002fe200080006ff */
[----:B----4-:R-:W-:-:S13]  /*0150*/  R2UR UR25, R4 ;  /* 0x00000000041972ca */ /* 0x010fda00000e0000 */
[----:B------:R-:W-:Y:S01]  /*0160*/  MOV R2, UR25 ;  /* 0x0000001900027c02 */ /* 0x000fe20008000f00 */
[----:B--23--:R-:W-:Y:S06]  /*0170*/  @!P1 BRA `(.L_x_1643) ;  /* 0x00000000002c9947 */ /* 0x00cfec0003800000 */
        /* <DEDUP_REMOVED lines=11> */
.L_x_1643:
        /* <DEDUP_REMOVED lines=44> */
.L_x_1649:
        /* <DEDUP_REMOVED lines=9> */
[----:B------:R-:W-:Y:S01]  /*0580*/  IADD3 R16, P4, PT, R4, R11, RZ ;  /* 0x0000000b04107210 */ /* 0x000fe20007f9e0ff */
[----:B------:R-:W2:Y:S01]  /*0590*/  LDG.E.U16.CONSTANT R6, desc[UR22][R6.64] ;  /* 0x0000001606067981 */ /* 0x000ea2000c1e9500 */
[----:B------:R-:W-:Y:S02]  /*05a0*/  LEA R8, P3, R12, UR10, 0x1 ;  /* 0x0000000a0c087c11 */ /* 0x000fe4000f8608ff */
[----:B------:R-:W-:-:S02]  /*05b0*/  IADD3 R13, P2, PT, R4, R15, RZ ;  /* 0x0000000f040d7210 */ /* 0x000fc40007f5e0ff */
[----:B------:R-:W-:Y:S02]  /*05c0*/  LEA.HI.X.SX32 R11, R11, RZ, 0x1, P4 ;  /* 0x000000ff0b0b7211 */ /* 0x000fe400020f0eff */
[----:B------:R-:W-:Y:S02]  /*05d0*/  LEA.HI.X R9, R12, UR11, R9, 0x1, P3 ;  /* 0x0000000b0c097c11 */ /* 0x000fe400098f0c09 */
[----:B------:R-:W-:Y:S02]  /*05e0*/  LEA.HI.X.SX32 R14, R15, RZ, 0x1, P2 ;  /* 0x000000ff0f0e7211 */ /* 0x000fe400010f0eff */
[C---:B------:R-:W-:Y:S01]  /*05f0*/  LEA R10, P4, R16.reuse, UR10, 0x1 ;  /* 0x0000000a100a7c11 */ /* 0x040fe2000f8808ff */
        /* <DEDUP_REMOVED lines=15> */
.L_x_1648:
        /* <DEDUP_REMOVED lines=20> */
.L_x_1650:
[----:B------:R-:W-:-:S13]  /*0830*/  ISETP.EQ.AND P2, PT, RZ, UR6, PT ;  /* 0x00000006ff007c0c */ /* 0x000fda000bf42270 */
[----:B------:R-:W-:Y:S05]  /*0840*/  @!P0 BRA P2, `(.L_x_1645) ;  /* 0x0000000400748947 */ /* 0x000fea0001000000 */
.L_x_1647:
        /* <DEDUP_REMOVED lines=12> */
.L_x_1646:
[C---:B------:R-:W-:Y:S01]  /*0910*/  LEA R6, P0, R4.reuse, UR10, 0x1 ;  /* 0x0000000a04067c11 */ /* 0x040fe2000f8008ff */
[----:B------:R-:W0:Y:S03]  /*0920*/  LDCU.64 UR12, c[0x0][0x380] ;  /* 0x00007000ff0c77ac */ /* 0x000e260008000a00 */
[----:B------:R-:W-:-:S05]  /*0930*/  LEA.HI.X R7, R4, UR11, RZ, 0x1, P0 ;  /* 0x0000000b04077c11 */ /* 0x000fca00080f0cff */
[----:B------:R1:W5:Y:S01]  /*0940*/  LDG.E.U16.CONSTANT R4, desc[UR22][R6.64] ;  /* 0x0000001606047981 */ /* 0x000362000c1e9500 */
[----:B------:R-:W-:Y:S01]  /*0950*/  UIADD3 UR6, UPT, UPT, URZ, -UR5, URZ ;  /* 0x80000005ff067290 */ /* 0x000fe2000fffe0ff */
[----:B------:R-:W-:-:S03]  /*0960*/  IMAD R15, R0, UR8, RZ ;  /* 0x00000008000f7c24 */ /* 0x000fc6000f8e02ff */
[----:B------:R-:W-:Y:S02]  /*0970*/  UISETP.GE.AND UP0, UPT, UR6, URZ, UPT ;  /* 0x000000ff0600728c */ /* 0x000fe4000bf06270 */
[----:B------:R-:W-:-:S07]  /*0980*/  LEA R15, R15, R15, 0x1 ;  /* 0x0000000f0f0f7211 */ /* 0x000fce00078e08ff */
[----:B01----:R-:W-:Y:S05]  /*0990*/  BRA.U UP0, `(.L_x_1651) ;  /* 0x0000000100f47547 */ /* 0x003fea000b800000 */
[----:B------:R-:W-:Y:S02]  /*09a0*/  UIADD3 UR7, UPT, UPT, URZ, -UR6, URZ ;  /* 0x80000006ff077290 */ /* 0x000fe4000fffe0ff */
[----:B------:R-:W-:Y:S02]  /*09b0*/  UPLOP3.LUT UP0, UPT, UPT, UPT, UPT, 0x80, 0x8 ;  /* 0x000000000008789c */ /* 0x000fe40003f0f070 */
[----:B------:R-:W-:-:S09]  /*09c0*/  UISETP.GT.AND UP1, UPT, UR7, 0x3, UPT ;  /* 0x000000030700788c */ /* 0x000fd2000bf24270 */
[----:B------:R-:W-:Y:S05]  /*09d0*/  BRA.U !UP1, `(.L_x_1652) ;  /* 0x0000000109887547 */ /* 0x000fea000b800000 */
[----:B------:R-:W0:Y:S01]  /*09e0*/  LDCU.64 UR10, c[0x0][0x380] ;  /* 0x00007000ff0a77ac */ /* 0x000e220008000a00 */
[----:B------:R-:W-:-:S11]  /*09f0*/  UPLOP3.LUT UP0, UPT, UPT, UPT, UPT, 0x40, 0x4 ;  /* 0x000000000004789c */ /* 0x000fd60003f0e870 */
.L_x_1653:
        /* <DEDUP_REMOVED lines=15> */
[C---:B------:R-:W-:Y:S01]  /*0af0*/  LEA R10, P2, R16.reuse, UR10, 0x1 ;  /* 0x0000000a100a7c11 */ /* 0x040fe2000f8408ff */
[----:B------:R-:W3:Y:S01]  /*0b00*/  LDG.E.U16.CONSTANT R8, desc[UR22][R8.64] ;  /* 0x0000001608087981 */ /* 0x000ee2000c1e9500 */
[----:B------:R-:W-:Y:S02]  /*0b10*/  LEA.HI.X.SX32 R14, R15, RZ, 0x1, P4 ;  /* 0x000000ff0f0e7211 */ /* 0x000fe400020f0eff */
        /* <DEDUP_REMOVED lines=14> */
.L_x_1652:
        /* <DEDUP_REMOVED lines=21> */
.L_x_1654:
[----:B------:R-:W-:-:S09]  /*0d50*/  UISETP.NE.OR UP0, UPT, UR6, URZ, UP0 ;  /* 0x000000ff0600728c */ /* 0x000fd20008705670 */
[----:B------:R-:W-:Y:S05]  /*0d60*/  BRA.U !UP0, `(.L_x_1645) ;  /* 0x00000001082c7547 */ /* 0x000fea000b800000 */
.L_x_1651:
        /* <DEDUP_REMOVED lines=11> */
.L_x_1645:
[----:B------:R-:W-:Y:S05]  /*0e20*/  BSYNC.RECONVERGENT B0 ;  /* 0x0000000000007941 */ /* 0x000fea0003800200 */
.L_x_1644:
        /* <DEDUP_REMOVED lines=20> */
.L_x_1658:
        /* <DEDUP_REMOVED lines=15> */
.L_x_1657:
        /* <DEDUP_REMOVED lines=12> */
.L_x_1659:
[----:B------:R-:W-:-:S09]  /*1120*/  UISETP.NE.OR UP0, UPT, UR5, URZ, UP0 ;  /* 0x000000ff0500728c */ /* 0x000fd20008705670 */
[----:B------:R-:W-:Y:S05]  /*1130*/  BRA.U !UP0, `(.L_x_1655) ;  /* 0x00000001081c7547 */ /* 0x000fea000b800000 */
.L_x_1656:
[----:B012--5:R-:W0:Y:S02]  /*1140*/  LDC.64 R4, c[0x0][0x3a0] ;  /* 0x0000e800ff047b82 */ /* 0x027e240000000a00 */
.L_x_1660:
[C---:B0-----:R-:W-:Y:S01]  /*1150*/  IMAD.WIDE R6, R15.reuse, 0x2, R4 ;  /* 0x000000020f067825 */ /* 0x041fe200078e0204 */
[----:B------:R-:W-:Y:S01]  /*1160*/  UIADD3 UR5, UPT, UPT, UR5, 0x1, URZ ;  /* 0x0000000105057890 */ /* 0x000fe2000fffe0ff */
[----:B------:R-:W-:-:S03]  /*1170*/  IADD3 R15, PT, PT, R15, UR17, RZ ;  /* 0x000000110f0f7c10 */ /* 0x000fc6000fffe0ff */
[----:B------:R3:W-:Y:S01]  /*1180*/  STG.E.64 desc[UR22][R6.64], RZ ;  /* 0x000000ff06007986 */ /* 0x0007e2000c101b16 */
[----:B------:R-:W-:-:S09]  /*1190*/  UISETP.NE.AND UP0, UPT, UR5, URZ, UPT ;  /* 0x000000ff0500728c */ /* 0x000fd2000bf05270 */
[----:B---3--:R-:W-:Y:S05]  /*11a0*/  BRA.U UP0, `(.L_x_1660) ;  /* 0xfffffffd00e87547 */ /* 0x008fea000b83ffff */
.L_x_1655:
[----:B------:R-:W3:Y:S01]  /*11b0*/  LDCU UR19, c[0x0][0x3c8] ;  /* 0x00007900ff1377ac */ /* 0x000ee20008000800 */
[----:B------:R-:W-:Y:S01]  /*11c0*/  ISETP.LE.AND P0, PT, R0, UR9, PT ;  /* 0x0000000900007c0c */ /* 0x000fe2000bf03270 */
[----:B------:R-:W4:Y:S01]  /*11d0*/  LDCU UR28, c[0x0][0x3cc] ;  /* 0x00007980ff1c77ac */ /* 0x000f220008000800 */
[----:B------:R-:W0:Y:S01]  /*11e0*/  LDCU UR29, c[0x0][0x3d0] ;  /* 0x00007a00ff1d77ac */ /* 0x000e220008000800 */
[----:B------:R-:W1:Y:S01]  /*11f0*/  LDCU UR18, c[0x0][0x3d4] ;  /* 0x00007a80ff1277ac */ /* 0x000e620008000800 */
[----:B------:R-:W2:Y:S01]  /*1200*/  LDCU UR30, c[0x0][0x3d8] ;  /* 0x00007b00ff1e77ac */ /* 0x000ea20008000800 */
[----:B---3--:R-:W-:Y:S01]  /*1210*/  UISETP.LT.AND UP0, UPT, UR9, UR19, UPT ;  /* 0x000000130900728c */ /* 0x008fe2000bf01270 */
[----:B------:R-:W3:Y:S03]  /*1220*/  LDCU.64 UR10, c[0x0][0x3b8] ;  /* 0x00007700ff0a77ac */ /* 0x000ee60008000a00 */
[----:B------:R-:W-:-:S02]  /*1230*/  USEL UR4, UR9, UR19, UP0 ;  /* 0x0000001309047287 */ /* 0x000fc40008000000 */
[----:B------:R-:W-:Y:S02]  /*1240*/  USHF.L.U32 UR12, UR16, 0x7, URZ ;  /* 0x00000007100c7899 */ /* 0x000fe400080006ff */
[----:B------:R-:W-:Y:S02]  /*1250*/  USHF.R.S32.HI UR5, URZ, 0x1f, UR4 ;  /* 0x0000001fff057899 */ /* 0x000fe40008011404 */
[----:B----4-:R-:W-:Y:S02]  /*1260*/  UISETP.GT.AND UP0, UPT, UR9, UR28, UPT ;  /* 0x0000001c0900728c */ /* 0x010fe4000bf04270 */
[----:B------:R-:W-:Y:S02]  /*1270*/  ULEA.HI UR5, UR5, UR4, URZ, 0x5 ;  /* 0x0000000405057291 */ /* 0x000fe4000f8f28ff */
[----:B0-----:R-:W-:Y:S02]  /*1280*/  UISETP.GT.AND UP1, UPT, UR9, UR29, UPT ;  /* 0x0000001d0900728c */ /* 0x001fe4000bf24270 */
[----:B------:R-:W-:-:S02]  /*1290*/  USHF.R.S32.HI UR24, URZ, 0x5, UR5 ;  /* 0x00000005ff187899 */ /* 0x000fc40008011405 */
[----:B-1----:R-:W-:Y:S02]  /*12a0*/  UISETP.GT.AND UP2, UPT, UR9, UR18, UPT ;  /* 0x000000120900728c */ /* 0x002fe4000bf44270 */
[----:B--2---:R-:W-:Y:S01]  /*12b0*/  UISETP.GT.AND UP3, UPT, UR9, UR30, UPT ;  /* 0x0000001e0900728c */ /* 0x004fe2000bf64270 */
[----:B------:R-:W-:Y:S01]  /*12c0*/  UMOV UR5, URZ ;  /* 0x000000ff00057c82 */ /* 0x000fe20008000000 */
[----:B------:R-:W-:Y:S01]  /*12d0*/  UMOV UR6, URZ ;  /* 0x000000ff00067c82 */ /* 0x000fe20008000000 */
[----:B---3--:R-:W-:Y:S01]  /*12e0*/  UIMAD.WIDE.U32 UR12, UR12, 0x2, UR10 ;  /* 0x000000020c0c78a5 */ /* 0x008fe2000f8e000a */
[----:B------:R-:W-:Y:S06]  /*12f0*/  BAR.SYNC.DEFER_BLOCKING 0x0 ;  /* 0x0000000000007b1d */ /* 0x000fec0000010000 */
[----:B------:R-:W-:Y:S05]  /*1300*/  @P0 BRA `(.L_x_1661) ;  /* 0x0000000000e40947 */ /* 0x000fea0003800000 */
[----:B------:R-:W-:Y:S01]  /*1310*/  MOV R10, UR12 ;  /* 0x0000000c000a7c02 */ /* 0x000fe20008000f00 */
[----:B-----5:R-:W0:Y:S01]  /*1320*/  LDC.64 R4, c[0x0][0x390] ;  /* 0x0000e400ff047b82 */ /* 0x020e220000000a00 */
        /* <DEDUP_REMOVED lines=10> */
.L_x_1662:
[----:B-----5:R-:W-:-:S05]  /*13d0*/  IADD3 R13, PT, PT, R8, UR4, RZ ;  /* 0x00000004080d7c10 */ /* 0x020fca000fffe0ff */
[----:B-1----:R-:W-:-:S05]  /*13e0*/  IMAD R10, R13, UR17, RZ ;  /* 0x000000110d0a7c24 */ /* 0x002fca000f8e02ff */
        /* <DEDUP_REMOVED lines=9> */
[----:B------:R-:W-:Y:S02]  /*1480*/  MOV R14, UR20 ;  /* 0x00000014000e7c02 */ /* 0x000fe40008000f00 */
[----:B------:R-:W-:-:S05]  /*1490*/  MOV R15, UR21 ;  /* 0x00000015000f7c02 */ /* 0x000fca0008000f00 */
        /* <DEDUP_REMOVED lines=32> */
.L_x_1661:
        /* <DEDUP_REMOVED lines=14> */
.L_x_1663:
        /* <DEDUP_REMOVED lines=9> */
.L_x_1664:
        /* <DEDUP_REMOVED lines=9> */
.L_x_1665:
        /* <DEDUP_REMOVED lines=9> */
.L_x_1666:
        /* <DEDUP_REMOVED lines=9> */
.L_x_1667:
        /* <DEDUP_REMOVED lines=12> */
[----:B-----5:R-:W-:Y:S01]  /*1a80*/  MOV R4, UR12 ;  /* 0x0000000c00047c02 */ /* 0x020fe20008000f00 */
        /* <DEDUP_REMOVED lines=16> */
[----:B-1----:R-:W-:Y:S01]  /*1b90*/  LEA R0, P0, R3, UR20, 0x2 ;  /* 0x0000001403007c11 */ /* 0x002fe2000f8010ff */
        /* <DEDUP_REMOVED lines=12> */
.L_x_1681:
[----:B------:R-:W-:-:S06]  /*1c60*/  UISETP.NE.AND UP1, UPT, UR9, UR5, UPT ;  /* 0x000000050900728c */ /* 0x000fcc000bf25270 */
[----:B------:R-:W-:-:S05]  /*1c70*/  PLOP3.LUT P0, PT, PT, PT, UP1, 0x80, 0x8 ;  /* 0x000000000008781c */ /* 0x000fca0003f0f018 */
[----:B------:R-:W-:Y:S01]  /*1c80*/  @!UP1 ULEA UR12, UR4, UR26, 0x3 ;  /* 0x0000001a040c9291 */ /* 0x000fe2000f8e18ff */
[----:B------:R-:W-:Y:S01]  /*1c90*/  @!UP1 UMOV UR6, UR10 ;  /* 0x0000000a00069c82 */ /* 0x000fe20008000000 */
[----:B------:R-:W-:Y:S01]  /*1ca0*/  @!UP1 UMOV UR7, UR11 ;  /* 0x0000000b00079c82 */ /* 0x000fe20008000000 */
[----:B------:R-:W-:Y:S02]  /*1cb0*/  MOV R10, UR6 ;  /* 0x00000006000a7c02 */ /* 0x000fe40008000f00 */
[----:B------:R-:W-:-:S04]  /*1cc0*/  MOV R11, UR7 ;  /* 0x00000007000b7c02 */ /* 0x000fc80008000f00 */
[----:B------:R-:W2:Y:S04]  /*1cd0*/  @!P0 LDL.64 R20, [UR12+0x8] ;  /* 0x0000080cff148983 */ /* 0x000ea80008100a00 */
[----:B------:R0:W3:Y:S02]  /*1ce0*/  @!P0 LDG.E.U16.CONSTANT R22, desc[UR22][R10.64] ;  /* 0x000000160a168981 */ /* 0x0000e4000c1e9500 */
[----:B0-----:R-:W-:Y:S02]  /*1cf0*/  MOV R10, R0 ;  /* 0x00000000000a7202 */ /* 0x001fe40000000f00 */
[----:B------:R-:W-:-:S05]  /*1d00*/  MOV R11, R3 ;  /* 0x00000003000b7202 */ /* 0x000fca0000000f00 */
[----:B------:R-:W4:Y:S01]  /*1d10*/  LDG.E.128.CONSTANT R4, desc[UR22][R10.64] ;  /* 0x000000160a047981 */ /* 0x000f22000c1e9d00 */
[----:B------:R-:W-:Y:S02]  /*1d20*/  UISETP.NE.AND UP2, UPT, UR25, URZ, UPT ;  /* 0x000000ff1900728c */ /* 0x000fe4000bf45270 */
[----:B------:R-:W-:Y:S01]  /*1d30*/  UISETP.NE.AND UP3, UPT, UR14, 0x1, UPT ;  /* 0x000000010e00788c */ /* 0x000fe2000bf65270 */
[----:B------:R-:W-:Y:S01]  /*1d40*/  HFMA2 R9, -RZ, RZ, 0, 0.0625 ;  /* 0x00002c00ff097431 */ /* 0x000fe200000001ff */
[----:B------:R-:W-:-:S04]  /*1d50*/  @!UP1 UIADD3 UR6, UPT, UPT, UR4, 0x1, URZ ;  /* 0x0000000104069890 */ /* 0x000fc8000fffe0ff */
[----:B------:R-:W-:Y:S02]  /*1d60*/  PLOP3.LUT P1, PT, PT, PT, UP3, 0x80, 0x8 ;  /* 0x000000000008781c */ /* 0x000fe40003f2f038 */
[----:B--2---:R-:W-:Y:S02]  /*1d70*/  @!P0 PRMT R8, R21, 0x7610, R8 ;  /* 0x0000761015088816 */ /* 0x004fe40000000008 */
[----:B------:R-:W-:Y:S02]  /*1d80*/  @!P0 PRMT R2, R20, 0x7610, R2 ;  /* 0x0000761014028816 */ /* 0x000fe40000000002 */
[----:B---3--:R-:W-:Y:S02]  /*1d90*/  @!P0 R2UR UR7, R22 ;  /* 0x00000000160782ca */ /* 0x008fe400000e0000 */
[----:B------:R-:W-:Y:S02]  /*1da0*/  @!P0 PRMT R8, R8, 0x7610, R21 ;  /* 0x0000761008088816 */ /* 0x000fe40000000015 */
[----:B------:R-:W-:-:S02]  /*1db0*/  @!P0 PRMT R2, R2, 0x7610, R20 ;  /* 0x0000761002028816 */ /* 0x000fc40000000014 */
[C---:B----4-:R-:W-:Y:S02]  /*1dc0*/  LOP3.LUT R21, R4.reuse, 0xf000f, RZ, 0xc0, !PT ;  /* 0x000f000f04157812 */ /* 0x050fe400078ec0ff */
[----:B------:R-:W-:Y:S02]  /*1dd0*/  LOP3.LUT R22, R4, 0xf000f0, RZ, 0xc0, !PT ;  /* 0x00f000f004167812 */ /* 0x000fe400078ec0ff */
[C---:B------:R-:W-:Y:S02]  /*1de0*/  LOP3.LUT R23, R5.reuse, 0xf000f, RZ, 0xc0, !PT ;  /* 0x000f000f05177812 */ /* 0x040fe400078ec0ff */
[----:B------:R-:W-:Y:S02]  /*1df0*/  LOP3.LUT R24, R5, 0xf000f0, RZ, 0xc0, !PT ;  /* 0x00f000f005187812 */ /* 0x000fe400078ec0ff */
[C---:B------:R-:W-:Y:S02]  /*1e00*/  LOP3.LUT R25, R6.reuse, 0xf000f, RZ, 0xc0, !PT ;  /* 0x000f000f06197812 */ /* 0x040fe400078ec0ff */
[----:B------:R-:W-:-:S02]  /*1e10*/  LOP3.LUT R26, R6, 0xf000f0, RZ, 0xc0, !PT ;  /* 0x00f000f0061a7812 */ /* 0x000fc400078ec0ff */
[C---:B------:R-:W-:Y:S02]  /*1e20*/  LOP3.LUT R27, R7.reuse, 0xf000f, RZ, 0xc0, !PT ;  /* 0x000f000f071b7812 */ /* 0x040fe400078ec0ff */
[----:B------:R-:W-:Y:S02]  /*1e30*/  LOP3.LUT R28, R7, 0xf000f0, RZ, 0xc0, !PT ;  /* 0x00f000f0071c7812 */ /* 0x000fe400078ec0ff */
[----:B------:R-:W-:Y:S02]  /*1e40*/  SHF.R.U32.HI R4, RZ, 0x8, R4 ;  /* 0x00000008ff047819 */ /* 0x000fe40000011604 */
[----:B------:R-:W-:Y:S02]  /*1e50*/  SHF.R.U32.HI R5, RZ, 0x8, R5 ;  /* 0x00000008ff057819 */ /* 0x000fe40000011605 */
[----:B------:R-:W-:Y:S02]  /*1e60*/  SHF.R.U32.HI R6, RZ, 0x8, R6 ;  /* 0x00000008ff067819 */ /* 0x000fe40000011606 */
[----:B------:R-:W-:-:S02]  /*1e70*/  SHF.R.U32.HI R7, RZ, 0x8, R7 ;  /* 0x00000008ff077819 */ /* 0x000fc40000011607 */
[C---:B------:R-:W-:Y:S02]  /*1e80*/  LOP3.LUT R29, R4.reuse, 0xf000f, RZ, 0xc0, !PT ;  /* 0x000f000f041d7812 */ /* 0x040fe400078ec0ff */
[----:B------:R-:W-:Y:S02]  /*1e90*/  LOP3.LUT R30, R4, 0xf000f0, RZ, 0xc0, !PT ;  /* 0x00f000f0041e7812 */ /* 0x000fe400078ec0ff */
[C---:B------:R-:W-:Y:S02]  /*1ea0*/  LOP3.LUT R31, R5.reuse, 0xf000f, RZ, 0xc0, !PT ;  /* 0x000f000f051f7812 */ /* 0x040fe400078ec0ff */
[----:B------:R-:W-:Y:S02]  /*1eb0*/  LOP3.LUT R32, R5, 0xf000f0, RZ, 0xc0, !PT ;  /* 0x00f000f005207812 */ /* 0x000fe400078ec0ff */
[C---:B------:R-:W-:Y:S02]  /*1ec0*/  LOP3.LUT R33, R6.reuse, 0xf000f, RZ, 0xc0, !PT ;  /* 0x000f000f06217812 */ /* 0x040fe400078ec0ff */
        /* <DEDUP_REMOVED lines=34> */
[----:B------:R-:W-:Y:S01]  /*20f0*/  HFMA2 R20, R20, R9.H0_H0, -72, -72 ;  /* 0xd480d48014147431 */ /* 0x000fe20000040009 */
[----:B------:R-:W-:Y:S01]  /*2100*/  @!UP1 UIADD3 UR5, UPT, UPT, UR7, UR9, URZ ;  /* 0x0000000907059290 */ /* 0x000fe2000fffe0ff */
[----:B------:R-:W-:Y:S11]  /*2110*/  BRA.U !UP2, `(.L_x_1669) ;  /* 0x000000050a687547 */ /* 0x000ff6000b800000 */
[----:B------:R-:W0:Y:S01]  /*2120*/  LDS.64 R4, [UR8+-0xa0] ;  /* 0xffff6008ff047984 */ /* 0x000e220008000a00 */
[----:B------:R-:W-:Y:S02]  /*2130*/  HADD2.F32 R0, -RZ, R21.H0_H0 ;  /* 0x20000015ff007230 */ /* 0x000fe40000004100 */
[----:B------:R-:W-:Y:S01]  /*2140*/  HADD2.F32 R40, -RZ, R23.H0_H0 ;  /* 0x20000017ff287230 */ /* 0x000fe20000004100 */
[----:B------:R-:W1:Y:S01]  /*2150*/  LDS.64 R6, [UR8+-0x98] ;  /* 0xffff6808ff067984 */ /* 0x000e620008000a00 */
[----:B------:R-:W-:Y:S02]  /*2160*/  HADD2.F32 R36, -RZ, R25.H0_H0 ;  /* 0x20000019ff247230 */ /* 0x000fe40000004100 */
[----:B------:R-:W-:Y:S02]  /*2170*/  HADD2.F32 R38, -RZ, R27.H0_H0 ;  /* 0x2000001bff267230 */ /* 0x000fe40000004100 */
[----:B------:R-:W-:Y:S02]  /*2180*/  HADD2.F32 R37, -RZ, R21.H1_H1 ;  /* 0x30000015ff257230 */ /* 0x000fe40000004100 */
[----:B0-----:R-:W-:-:S02]  /*2190*/  HADD2.F32 R3, -RZ, R4.H0_H0 ;  /* 0x20000004ff037230 */ /* 0x001fc40000004100 */
[----:B------:R-:W-:-:S03]  /*21a0*/  HADD2.F32 R4, -RZ, R4.H1_H1 ;  /* 0x30000004ff047230 */ /* 0x000fc60000004100 */
[----:B------:R-:W-:Y:S01]  /*21b0*/  FFMA.FTZ R0, R0, R3, RZ ;  /* 0x0000000300007223 */ /* 0x000fe200000100ff */
[C---:B------:R-:W-:Y:S01]  /*21c0*/  FFMA.FTZ R41, R3.reuse, R40, RZ ;  /* 0x0000002803297223 */ /* 0x040fe200000100ff */
[C---:B------:R-:W-:Y:S01]  /*21d0*/  FFMA.FTZ R39, R3.reuse, R36, RZ ;  /* 0x0000002403277223 */ /* 0x040fe200000100ff */
[----:B------:R-:W-:Y:S01]  /*21e0*/  FFMA.FTZ R43, R3, R38, RZ ;  /* 0x00000026032b7223 */ /* 0x000fe200000100ff */
[----:B------:R-:W-:Y:S01]  /*21f0*/  FFMA.FTZ R3, R37, R4, R0 ;  /* 0x0000000425037223 */ /* 0x000fe20000010000 */
[----:B------:R-:W-:Y:S02]  /*2200*/  HADD2.F32 R37, -RZ, R23.H1_H1 ;  /* 0x30000017ff257230 */ /* 0x000fe40000004100 */
[----:B------:R-:W-:Y:S02]  /*2210*/  HADD2.F32 R0, -RZ, R25.H1_H1 ;  /* 0x30000019ff007230 */ /* 0x000fe40000004100 */
[----:B------:R-:W-:Y:S02]  /*2220*/  HADD2.F32 R36, -RZ, R27.H1_H1 ;  /* 0x3000001bff247230 */ /* 0x000fe40000004100 */
[----:B------:R-:W-:Y:S01]  /*2230*/  FFMA.FTZ R37, R4, R37, R41 ;  /* 0x0000002504257223 */ /* 0x000fe20000010029 */
[----:B------:R-:W-:-:S02]  /*2240*/  HADD2.F32 R38, -RZ, R5.H0_H0 ;  /* 0x20000005ff267230 */ /* 0x000fc40000004100 */
[C---:B------:R-:W-:Y:S01]  /*2250*/  FFMA.FTZ R0, R4.reuse, R0, R39 ;  /* 0x0000000004007223 */ /* 0x040fe20000010027 */
[----:B------:R-:W-:Y:S02]  /*2260*/  HADD2.F32 R40, -RZ, R24.H0_H0 ;  /* 0x20000018ff287230 */ /* 0x000fe40000004100 */
[----:B------:R-:W-:Y:S01]  /*2270*/  FFMA.FTZ R36, R4, R36, R43 ;  /* 0x0000002404247223 */ /* 0x000fe2000001002b */
[----:B------:R-:W-:Y:S02]  /*2280*/  HADD2.F32 R4, -RZ, R22.H0_H0 ;  /* 0x20000016ff047230 */ /* 0x000fe40000004100 */
        /* <DEDUP_REMOVED lines=9> */
[----:B------:R-:W-:Y:S02]  /*2320*/  HADD2.F32 R36, -RZ, R22.H1_H1 ;  /* 0x30000016ff247230 */ /* 0x000fe40000004100 */
[----:B-1----:R-:W-:Y:S02]  /*2330*/  HADD2.F32 R0, -RZ, R6.H0_H0 ;  /* 0x20000006ff007230 */ /* 0x002fe40000004100 */
[----:B------:R-:W-:Y:S01]  /*2340*/  FFMA.FTZ R37, R4, R38, R37 ;  /* 0x0000002604257223 */ /* 0x000fe20000010025 */
[----:B------:R-:W-:-:S02]  /*2350*/  HADD2.F32 R39, -RZ, R29.H0_H0 ;  /* 0x2000001dff277230 */ /* 0x000fc40000004100 */
[----:B------:R-:W-:Y:S01]  /*2360*/  FFMA.FTZ R36, R36, R4, R3 ;  /* 0x0000000424247223 */ /* 0x000fe20000010003 */
[----:B------:R-:W-:Y:S02]  /*2370*/  HADD2.F32 R38, -RZ, R31.H0_H0 ;  /* 0x2000001fff267230 */ /* 0x000fe40000004100 */
[----:B------:R-:W-:Y:S01]  /*2380*/  FFMA.FTZ R3, R4, R40, R41 ;  /* 0x0000002804037223 */ /* 0x000fe20000010029 */
[----:B------:R-:W-:Y:S02]  /*2390*/  HADD2.F32 R40, -RZ, R28.H1_H1 ;  /* 0x3000001cff287230 */ /* 0x000fe40000004100 */
[----:B------:R-:W-:Y:S01]  /*23a0*/  FFMA.FTZ R39, R39, R0, R36 ;  /* 0x0000000027277223 */ /* 0x000fe20000010024 */
[----:B------:R-:W-:Y:S02]  /*23b0*/  HADD2.F32 R36, -RZ, R29.H1_H1 ;  /* 0x3000001dff247230 */ /* 0x000fe40000004100 */
[----:B------:R-:W-:Y:S01]  /*23c0*/  FFMA.FTZ R43, R0, R38, R37 ;  /* 0x00000026002b7223 */ /* 0x000fe20000010025 */
[----:B------:R-:W-:-:S02]  /*23d0*/  HADD2.F32 R6, -RZ, R6.H1_H1 ;  /* 0x30000006ff067230 */ /* 0x000fc40000004100 */
[----:B------:R-:W-:Y:S01]  /*23e0*/  FFMA.FTZ R5, R4, R40, R5 ;  /* 0x0000002804057223 */ /* 0x000fe20000010005 */
[----:B------:R-:W-:Y:S02]  /*23f0*/  HADD2.F32 R37, -RZ, R31.H1_H1 ;  /* 0x3000001fff257230 */ /* 0x000fe40000004100 */
[----:B------:R-:W-:Y:S02]  /*2400*/  HADD2.F32 R38, -RZ, R35.H0_H0 ;  /* 0x20000023ff267230 */ /* 0x000fe40000004100 */
[----:B------:R-:W-:Y:S01]  /*2410*/  FFMA.FTZ R36, R36, R6, R39 ;  /* 0x0000000624247223 */ /* 0x000fe20000010027 */
[----:B------:R-:W-:Y:S02]  /*2420*/  HADD2.F32 R40, -RZ, R33.H0_H0 ;  /* 0x20000021ff287230 */ /* 0x000fe40000004100 */
[----:B------:R-:W-:Y:S01]  /*2430*/  FFMA.FTZ R39, R6, R37, R43 ;  /* 0x0000002506277223 */ /* 0x000fe2000001002b */
[----:B------:R-:W-:Y:S02]  /*2440*/  HADD2.F32 R41, -RZ, R30.H0_H0 ;  /* 0x2000001eff297230 */ /* 0x000fe40000004100 */
[----:B------:R-:W-:Y:S01]  /*2450*/  FFMA.FTZ R5, R0, R38, R5 ;  /* 0x0000002600057223 */ /* 0x000fe20000010005 */
[----:B------:R-:W-:-:S02]  /*2460*/  HADD2.F32 R4, -RZ, R7.H0_H0 ;  /* 0x20000007ff047230 */ /* 0x000fc40000004100 */
[----:B------:R-:W-:Y:S01]  /*2470*/  FFMA.FTZ R3, R0, R40, R3 ;  /* 0x0000002800037223 */ /* 0x000fe20000010003 */
[----:B------:R-:W-:Y:S02]  /*2480*/  HADD2.F32 R37, -RZ, R32.H0_H0 ;  /* 0x20000020ff257230 */ /* 0x000fe40000004100 */
        /* <DEDUP_REMOVED lines=35> */
.L_x_1669:
[----:B------:R-:W-:Y:S01]  /*26c0*/  @!UP1 UMOV UR4, UR6 ;  /* 0x0000000600049c82 */ /* 0x000fe20008000000 */
[----:B------:R-:W-:Y:S05]  /*26d0*/  @!P1 BRA `(.L_x_1670) ;  /* 0x0000000800e09947 */ /* 0x000fea0003800000 */
[----:B------:R-:W-:-:S04]  /*26e0*/  PRMT R0, R18, 0x9910, RZ ;  /* 0x0000991012007816 */ /* 0x000fc800000000ff */
[----:B------:R-:W-:-:S13]  /*26f0*/  ISETP.NE.AND P0, PT, R0, RZ, PT ;  /* 0x000000ff0000720c */ /* 0x000fda0003f05270 */
[----:B------:R-:W-:Y:S05]  /*2700*/  @!P0 BRA `(.L_x_1671) ;  /* 0x0000000400688947 */ /* 0x000fea0003800000 */
[----:B------:R-:W0:Y:S01]  /*2710*/  LDS.64 R4, [UR8+-0x20] ;  /* 0xffffe008ff047984 */ /* 0x000e220008000a00 */
[----:B------:R-:W-:Y:S02]  /*2720*/  HADD2.F32 R0, -RZ, R21.H0_H0 ;  /* 0x20000015ff007230 */ /* 0x000fe40000004100 */
[----:B------:R-:W-:Y:S01]  /*2730*/  HADD2.F32 R3, -RZ, R23.H0_H0 ;  /* 0x20000017ff037230 */ /* 0x000fe20000004100 */
[----:B------:R-:W1:Y:S01]  /*2740*/  LDS.64 R6, [UR8+-0x18] ;  /* 0xffffe808ff067984 */ /* 0x000e620008000a00 */
[----:B------:R-:W-:Y:S02]  /*2750*/  HADD2.F32 R39, -RZ, R21.H1_H1 ;  /* 0x30000015ff277230 */ /* 0x000fe40000004100 */
[----:B------:R-:W-:Y:S02]  /*2760*/  HADD2.F32 R36, -RZ, R25.H0_H0 ;  /* 0x20000019ff247230 */ /* 0x000fe40000004100 */
[--C-:B------:R-:W-:Y:S02]  /*2770*/  HADD2.F32 R37, -RZ, R27.reuse.H0_H0 ;  /* 0x2000001bff257230 */ /* 0x100fe40000004100 */
[----:B------:R-:W-:-:S02]  /*2780*/  HADD2.F32 R38, -RZ, R27.H1_H1 ;  /* 0x3000001bff267230 */ /* 0x000fc40000004100 */
[----:B------:R-:W-:Y:S02]  /*2790*/  HADD2.F32 R40, -RZ, R24.H0_H0 ;  /* 0x20000018ff287230 */ /* 0x000fe40000004100 */
[----:B------:R-:W-:Y:S02]  /*27a0*/  HADD2.F32 R42, -RZ, R33.H0_H0 ;  /* 0x20000021ff2a7230 */ /* 0x000fe40000004100 */
[--C-:B0-----:R-:W-:Y:S02]  /*27b0*/  HADD2.F32 R45, -RZ, R4.reuse.H0_H0 ;  /* 0x20000004ff2d7230 */ /* 0x101fe40000004100 */
[----:B------:R-:W-:-:S03]  /*27c0*/  HADD2.F32 R4, -RZ, R4.H1_H1 ;  /* 0x30000004ff047230 */ /* 0x000fc60000004100 */
[-C--:B------:R-:W-:Y:S01]  /*27d0*/  FFMA.FTZ R0, R0, R45.reuse, RZ ;  /* 0x0000002d00007223 */ /* 0x080fe200000100ff */
[-C--:B------:R-:W-:Y:S01]  /*27e0*/  FFMA.FTZ R43, R3, R45.reuse, RZ ;  /* 0x0000002d032b7223 */ /* 0x080fe200000100ff */
[-C--:B------:R-:W-:Y:S01]  /*27f0*/  FFMA.FTZ R41, R36, R45.reuse, RZ ;  /* 0x0000002d24297223 */ /* 0x080fe200000100ff */
[----:B------:R-:W-:Y:S02]  /*2800*/  HADD2.F32 R36, -RZ, R25.H1_H1 ;  /* 0x30000019ff247230 */ /* 0x000fe40000004100 */
[-C--:B------:R-:W-:Y:S01]  /*2810*/  FFMA.FTZ R3, R39, R4.reuse, R0 ;  /* 0x0000000427037223 */ /* 0x080fe20000010000 */
[----:B------:R-:W-:Y:S02]  /*2820*/  HADD2.F32 R0, -RZ, R23.H1_H1 ;  /* 0x30000017ff007230 */ /* 0x000fe40000004100 */
[----:B------:R-:W-:Y:S01]  /*2830*/  FFMA.FTZ R45, R37, R45, RZ ;  /* 0x0000002d252d7223 */ /* 0x000fe200000100ff */
[----:B------:R-:W-:Y:S02]  /*2840*/  HADD2.F32 R39, -RZ, R28.H0_H0 ;  /* 0x2000001cff277230 */ /* 0x000fe40000004100 */
[-C--:B------:R-:W-:Y:S01]  /*2850*/  FFMA.FTZ R37, R0, R4.reuse, R43 ;  /* 0x0000000400257223 */ /* 0x080fe2000001002b */
[-C--:B------:R-:W-:Y:S01]  /*2860*/  FFMA.FTZ R0, R36, R4.reuse, R41 ;  /* 0x0000000424007223 */ /* 0x080fe20000010029 */
[----:B------:R-:W-:Y:S01]  /*2870*/  FFMA.FTZ R36, R38, R4, R45 ;  /* 0x0000000426247223 */ /* 0x000fe2000001002d */
[----:B------:R-:W-:-:S02]  /*2880*/  HADD2.F32 R4, -RZ, R22.H0_H0 ;  /* 0x20000016ff047230 */ /* 0x000fc40000004100 */
[----:B------:R-:W-:Y:S02]  /*2890*/  HADD2.F32 R38, -RZ, R5.H0_H0 ;  /* 0x20000005ff267230 */ /* 0x000fe40000004100 */
[----:B------:R-:W-:-:S03]  /*28a0*/  HADD2.F32 R41, -RZ, R26.H0_H0 ;  /* 0x2000001aff297230 */ /* 0x000fc60000004100 */
[-C--:B------:R-:W-:Y:S01]  /*28b0*/  FFMA.FTZ R3, R4, R38.reuse, R3 ;  /* 0x0000002604037223 */ /* 0x080fe20000010003 */
        /* <DEDUP_REMOVED lines=8> */
[----:B------:R-:W-:Y:S02]  /*2940*/  HADD2.F32 R38, -RZ, R24.H1_H1 ;  /* 0x30000018ff267230 */ /* 0x000fe40000004100 */
[----:B------:R-:W-:Y:S02]  /*2950*/  HADD2.F32 R40, -RZ, R26.H1_H1 ;  /* 0x3000001aff287230 */ /* 0x000fe40000004100 */
        /* <DEDUP_REMOVED lines=35> */
[----:B------:R-:W-:Y:S02]  /*2b90*/  HADD2.F32 R37, -RZ, R20.H1_H1 ;  /* 0x30000014ff257230 */ /* 0x000fe40000004100 */
[----:B------:R-:W-:Y:S01]  /*2ba0*/  FFMA.FTZ R4, R6, R4, R5 ;  /* 0x0000000406047223 */ /* 0x000fe20000010005 */
[----:B------:R-:W-:Y:S02]  /*2bb0*/  HADD2.F32 R5, -RZ, R8.H0_H0 ;  /* 0x20000008ff057230 */ /* 0x000fe40000004100 */
[----:B------:R-:W-:Y:S01]  /*2bc0*/  FMUL.FTZ R38, R3, R38 ;  /* 0x0000002603267220 */ /* 0x000fe20000410000 */
[----:B------:R-:W-:-:S02]  /*2bd0*/  HADD2.F32 R3, -RZ, R2.H1_H1 ;  /* 0x30000002ff037230 */ /* 0x000fc40000004100 */
[----:B------:R-:W-:Y:S01]  /*2be0*/  FFMA.FTZ R4, R37, R7, R4 ;  /* 0x0000000725047223 */ /* 0x000fe20000010004 */
[----:B------:R-:W-:Y:S02]  /*2bf0*/  HADD2.F32 R39, -RZ, R8.H1_H1 ;  /* 0x30000008ff277230 */ /* 0x000fe40000004100 */
[----:B------:R-:W-:Y:S01]  /*2c00*/  FMUL.FTZ R0, R5, R0 ;  /* 0x0000000005007220 */ /* 0x000fe20000410000 */
[----:B------:R-:W-:Y:S01]  /*2c10*/  F2FP.F16.F32.PACK_AB R38, RZ, R38 ;  /* 0x00000026ff26723e */ /* 0x000fe200000000ff */
[----:B------:R-:W-:Y:S01]  /*2c20*/  FMUL.FTZ R36, R3, R36 ;  /* 0x0000002403247220 */ /* 0x000fe20000410000 */
        /* <DEDUP_REMOVED lines=8> */
.L_x_1671:
[----:B------:R-:W-:Y:S05]  /*2cb0*/  BRA.U UP0, `(.L_x_1670) ;  /* 0x0000000500687547 */ /* 0x000fea000b800000 */
[----:B------:R-:W0:Y:S01]  /*2cc0*/  LDS.64 R4, [UR8+0x60] ;  /* 0x00006008ff047984 */ /* 0x000e220008000a00 */
[----:B------:R-:W-:Y:S02]  /*2cd0*/  HADD2.F32 R3, -RZ, R23.H0_H0 ;  /* 0x20000017ff037230 */ /* 0x000fe40000004100 */
[----:B------:R-:W-:Y:S01]  /*2ce0*/  HADD2.F32 R0, -RZ, R21.H0_H0 ;  /* 0x20000015ff007230 */ /* 0x000fe20000004100 */
[----:B------:R-:W1:Y:S01]  /*2cf0*/  LDS.64 R6, [UR8+0x68] ;  /* 0x00006808ff067984 */ /* 0x000e620008000a00 */
[----:B------:R-:W-:Y:S02]  /*2d00*/  HADD2.F32 R23, -RZ, R23.H1_H1 ;  /* 0x30000017ff177230 */ /* 0x000fe40000004100 */
[----:B------:R-:W-:Y:S02]  /*2d10*/  HADD2.F32 R21, -RZ, R21.H1_H1 ;  /* 0x30000015ff157230 */ /* 0x000fe40000004100 */
[--C-:B0-----:R-:W-:Y:S02]  /*2d20*/  HADD2.F32 R36, -RZ, R4.reuse.H0_H0 ;  /* 0x20000004ff247230 */ /* 0x101fe40000004100 */
[----:B------:R-:W-:-:S02]  /*2d30*/  HADD2.F32 R38, -RZ, R4.H1_H1 ;  /* 0x30000004ff267230 */ /* 0x000fc40000004100 */
[--C-:B------:R-:W-:Y:S02]  /*2d40*/  HADD2.F32 R37, -RZ, R5.reuse.H0_H0 ;  /* 0x20000005ff257230 */ /* 0x100fe40000004100 */
[-C--:B------:R-:W-:Y:S01]  /*2d50*/  FFMA.FTZ R40, R3, R36.reuse, RZ ;  /* 0x0000002403287223 */ /* 0x080fe200000100ff */
[----:B------:R-:W-:Y:S02]  /*2d60*/  HADD2.F32 R39, -RZ, R5.H1_H1 ;  /* 0x30000005ff277230 */ /* 0x000fe40000004100 */
[----:B------:R-:W-:Y:S01]  /*2d70*/  FFMA.FTZ R0, R0, R36, RZ ;  /* 0x0000002400007223 */ /* 0x000fe200000100ff */
[----:B------:R-:W-:Y:S02]  /*2d80*/  HADD2.F32 R4, -RZ, R25.H0_H0 ;  /* 0x20000019ff047230 */ /* 0x000fe40000004100 */
[----:B------:R-:W-:Y:S02]  /*2d90*/  HADD2.F32 R5, -RZ, R27.H0_H0 ;  /* 0x2000001bff057230 */ /* 0x000fe40000004100 */
[----:B------:R-:W-:Y:S01]  /*2da0*/  FFMA.FTZ R0, R21, R38, R0 ;  /* 0x0000002615007223 */ /* 0x000fe20000010000 */
[----:B------:R-:W-:-:S02]  /*2db0*/  HADD2.F32 R21, -RZ, R22.H0_H0 ;  /* 0x20000016ff157230 */ /* 0x000fc40000004100 */
[----:B------:R-:W-:Y:S01]  /*2dc0*/  FFMA.FTZ R3, R4, R36, RZ ;  /* 0x0000002404037223 */ /* 0x000fe200000100ff */
[----:B------:R-:W-:Y:S01]  /*2dd0*/  FFMA.FTZ R4, R23, R38, R40 ;  /* 0x0000002617047223 */ /* 0x000fe20000010028 */
[----:B------:R-:W-:Y:S01]  /*2de0*/  FFMA.FTZ R5, R5, R36, RZ ;  /* 0x0000002405057223 */ /* 0x000fe200000100ff */
[----:B------:R-:W-:Y:S02]  /*2df0*/  HADD2.F32 R36, -RZ, R25.H1_H1 ;  /* 0x30000019ff247230 */ /* 0x000fe40000004100 */
[----:B------:R-:W-:Y:S01]  /*2e00*/  FFMA.FTZ R0, R21, R37, R0 ;  /* 0x0000002515007223 */ /* 0x000fe20000010000 */
[----:B------:R-:W-:Y:S02]  /*2e10*/  HADD2.F32 R40, -RZ, R27.H1_H1 ;  /* 0x3000001bff287230 */ /* 0x000fe40000004100 */
[----:B------:R-:W-:Y:S02]  /*2e20*/  HADD2.F32 R23, -RZ, R24.H0_H0 ;  /* 0x20000018ff177230 */ /* 0x000fe40000004100 */
[----:B------:R-:W-:Y:S01]  /*2e30*/  FFMA.FTZ R36, R36, R38, R3 ;  /* 0x0000002624247223 */ /* 0x000fe20000010003 */
[----:B------:R-:W-:-:S02]  /*2e40*/  HADD2.F32 R25, -RZ, R26.H0_H0 ;  /* 0x2000001aff197230 */ /* 0x000fc40000004100 */
[----:B------:R-:W-:Y:S01]  /*2e50*/  FFMA.FTZ R38, R40, R38, R5 ;  /* 0x0000002628267223 */ /* 0x000fe20000010005 */
[----:B------:R-:W-:Y:S02]  /*2e60*/  HADD2.F32 R5, -RZ, R24.H1_H1 ;  /* 0x30000018ff057230 */ /* 0x000fe40000004100 */
[-C--:B------:R-:W-:Y:S01]  /*2e70*/  FFMA.FTZ R4, R23, R37.reuse, R4 ;  /* 0x0000002517047223 */ /* 0x080fe20000010004 */
[----:B------:R-:W-:Y:S02]  /*2e80*/  HADD2.F32 R3, -RZ, R22.H1_H1 ;  /* 0x30000016ff037230 */ /* 0x000fe40000004100 */
[----:B------:R-:W-:Y:S01]  /*2e90*/  FFMA.FTZ R36, R25, R37, R36 ;  /* 0x0000002519247223 */ /* 0x000fe20000010024 */
[----:B------:R-:W-:Y:S02]  /*2ea0*/  HADD2.F32 R23, -RZ, R28.H0_H0 ;  /* 0x2000001cff177230 */ /* 0x000fe40000004100 */
[----:B------:R-:W-:Y:S01]  /*2eb0*/  FFMA.FTZ R5, R5, R39, R4 ;  /* 0x0000002705057223 */ /* 0x000fe20000010004 */
[----:B------:R-:W-:-:S02]  /*2ec0*/  HADD2.F32 R21, -RZ, R26.H1_H1 ;  /* 0x3000001aff157230 */ /* 0x000fc40000004100 */
[----:B------:R-:W-:Y:S01]  /*2ed0*/  FFMA.FTZ R3, R3, R39, R0 ;  /* 0x0000002703037223 */ /* 0x000fe20000010000 */
[----:B-1----:R-:W-:Y:S02]  /*2ee0*/  HADD2.F32 R4, -RZ, R6.H0_H0 ;  /* 0x20000006ff047230 */ /* 0x002fe40000004100 */
[----:B------:R-:W-:Y:S01]  /*2ef0*/  FFMA.FTZ R38, R23, R37, R38 ;  /* 0x0000002517267223 */ /* 0x000fe20000010026 */
[----:B------:R-:W-:Y:S02]  /*2f00*/  HADD2.F32 R22, -RZ, R29.H0_H0 ;  /* 0x2000001dff167230 */ /* 0x000fe40000004100 */
        /* <DEDUP_REMOVED lines=53> */
.L_x_1670:
[----:B------:R-:W-:-:S05]  /*3260*/  MOV R3, UR17 ;  /* 0x0000001100037c02 */ /* 0x000fca0008000f00 */
        /* <DEDUP_REMOVED lines=8> */
[C---:B------:R-:W-:Y:S02]  /*32f0*/  LOP3.LUT R27, R7.reuse, 0xf000f, RZ, 0xc0, !PT ;  /* 0x000f000f071b7812 */ /* 0x040fe400078ec0ff */
[----:B------:R-:W-:Y:S02]  /*3300*/  LOP3.LUT R28, R7, 0xf000f0, RZ, 0xc0, !PT ;  /* 0x00f000f0071c7812 */ /* 0x000fe400078ec0ff */
[----:B------:R-:W-:Y:S02]  /*3310*/  SHF.R.U32.HI R4, RZ, 0x8, R4 ;  /* 0x00000008ff047819 */ /* 0x000fe40000011604 */
[----:B------:R-:W-:Y:S02]  /*3320*/  SHF.R.U32.HI R5, RZ, 0x8, R5 ;  /* 0x00000008ff057819 */ /* 0x000fe40000011605 */
[----:B------:R-:W-:-:S02]  /*3330*/  SHF.R.U32.HI R6, RZ, 0x8, R6 ;  /* 0x00000008ff067819 */ /* 0x000fc40000011606 */
[----:B------:R-:W-:Y:S02]  /*3340*/  SHF.R.U32.HI R7, RZ, 0x8, R7 ;  /* 0x00000008ff077819 */ /* 0x000fe40000011607 */
[C---:B------:R-:W-:Y:S02]  /*3350*/  LOP3.LUT R29, R4.reuse, 0xf000f, RZ, 0xc0, !PT ;  /* 0x000f000f041d7812 */ /* 0x040fe400078ec0ff */
[----:B------:R-:W-:Y:S02]  /*3360*/  LOP3.LUT R30, R4, 0xf000f0, RZ, 0xc0, !PT ;  /* 0x00f000f0041e7812 */ /* 0x000fe400078ec0ff */
[C---:B------:R-:W-:Y:S02]  /*3370*/  LOP3.LUT R31, R5.reuse, 0xf000f, RZ, 0xc0, !PT ;  /* 0x000f000f051f7812 */ /* 0x040fe400078ec0ff */
[----:B------:R-:W-:Y:S02]  /*3380*/  LOP3.LUT R32, R5, 0xf000f0, RZ, 0xc0, !PT ;  /* 0x00f000f005207812 */ /* 0x000fe400078ec0ff */
[----:B------:R-:W-:-:S02]  /*3390*/  LOP3.LUT R33, R6, 0xf000f, RZ, 0xc0, !PT ;  /* 0x000f000f06217812 */ /* 0x000fc400078ec0ff */
[----:B------:R-:W-:Y:S02]  /*33a0*/  LOP3.LUT R34, R6, 0xf000f0, RZ, 0xc0, !PT ;  /* 0x00f000f006227812 */ /* 0x000fe400078ec0ff */
[C---:B------:R-:W-:Y:S02]  /*33b0*/  LOP3.LUT R35, R7.reuse, 0xf000f, RZ, 0xc0, !PT ;  /* 0x000f000f07237812 */ /* 0x040fe400078ec0ff */
        /* <DEDUP_REMOVED lines=79> */
[----:B------:R-:W-:Y:S02]  /*38b0*/  HADD2.F32 R6, -RZ, R6.H1_H1 ;  /* 0x30000006ff067230 */ /* 0x000fe40000004100 */
[----:B------:R-:W-:Y:S02]  /*38c0*/  HADD2.F32 R37, -RZ, R31.H1_H1 ;  /* 0x3000001fff257230 */ /* 0x000fe40000004100 */
[----:B------:R-:W-:Y:S01]  /*38d0*/  FFMA.FTZ R5, R0, R38, R5 ;  /* 0x0000002600057223 */ /* 0x000fe20000010005 */
[----:B------:R-:W-:Y:S02]  /*38e0*/  HADD2.F32 R40, -RZ, R33.H0_H0 ;  /* 0x20000021ff287230 */ /* 0x000fe40000004100 */
[----:B------:R-:W-:Y:S01]  /*38f0*/  FFMA.FTZ R36, R36, R6, R39 ;  /* 0x0000000624247223 */ /* 0x000fe20000010027 */
[----:B------:R-:W-:Y:S02]  /*3900*/  HADD2.F32 R41, -RZ, R30.H0_H0 ;  /* 0x2000001eff297230 */ /* 0x000fe40000004100 */
[----:B------:R-:W-:Y:S01]  /*3910*/  FFMA.FTZ R39, R6, R37, R43 ;  /* 0x0000002506277223 */ /* 0x000fe2000001002b */
[----:B------:R-:W-:-:S02]  /*3920*/  HADD2.F32 R4, -RZ, R7.H0_H0 ;  /* 0x20000007ff047230 */ /* 0x000fc40000004100 */
[----:B------:R-:W-:Y:S01]  /*3930*/  FFMA.FTZ R3, R0, R40, R3 ;  /* 0x0000002800037223 */ /* 0x000fe20000010003 */
[----:B------:R-:W-:Y:S02]  /*3940*/  HADD2.F32 R38, -RZ, R33.H1_H1 ;  /* 0x30000021ff267230 */ /* 0x000fe40000004100 */
[--C-:B------:R-:W-:Y:S02]  /*3950*/  HADD2.F32 R37, -RZ, R32.reuse.H0_H0 ;  /* 0x20000020ff257230 */ /* 0x100fe40000004100 */
[----:B------:R-:W-:Y:S01]  /*3960*/  FFMA.FTZ R36, R41, R4, R36 ;  /* 0x0000000429247223 */ /* 0x000fe20000010024 */
[----:B------:R-:W-:Y:S02]  /*3970*/  HADD2.F32 R7, -RZ, R7.H1_H1 ;  /* 0x30000007ff077230 */ /* 0x000fe40000004100 */
[----:B------:R-:W-:Y:S01]  /*3980*/  FFMA.FTZ R41, R6, R38, R3 ;  /* 0x0000002606297223 */ /* 0x000fe20000010003 */
[----:B------:R-:W-:Y:S02]  /*3990*/  HADD2.F32 R40, -RZ, R35.H1_H1 ;  /* 0x30000023ff287230 */ /* 0x000fe40000004100 */
[----:B------:R-:W-:Y:S01]  /*39a0*/  FFMA.FTZ R0, R4, R37, R39 ;  /* 0x0000002504007223 */ /* 0x000fe20000010027 */
[----:B------:R-:W-:-:S02]  /*39b0*/  HADD2.F32 R3, -RZ, R32.H1_H1 ;  /* 0x30000020ff037230 */ /* 0x000fc40000004100 */
[----:B------:R-:W-:Y:S02]  /*39c0*/  HADD2.F32 R39, -RZ, R30.H1_H1 ;  /* 0x3000001eff277230 */ /* 0x000fe40000004100 */
        /* <DEDUP_REMOVED lines=8> */
[----:B------:R-:W-:Y:S01]  /*3a50*/  FFMA.FTZ R38, R4, R38, R5 ;  /* 0x0000002604267223 */ /* 0x000fe20000010005 */
[----:B------:R-:W-:Y:S02]  /*3a60*/  HADD2.F32 R4, -RZ, R20.H1_H1 ;  /* 0x30000014ff047230 */ /* 0x000fe40000004100 */
[----:B------:R-:W-:Y:S01]  /*3a70*/  FMUL.FTZ R36, R3, R36 ;  /* 0x0000002403247220 */ /* 0x000fe20000410000 */
[----:B------:R-:W-:Y:S02]  /*3a80*/  HADD2.F32 R3, -RZ, R2.H1_H1 ;  /* 0x30000002ff037230 */ /* 0x000fe40000004100 */
[C---:B------:R-:W-:Y:S01]  /*3a90*/  FFMA.FTZ R6, R7.reuse, R6, R37 ;  /* 0x0000000607067223 */ /* 0x040fe20000010025 */
[--C-:B------:R-:W-:Y:S02]  /*3aa0*/  HADD2.F32 R5, -RZ, R8.reuse.H0_H0 ;  /* 0x20000008ff057230 */ /* 0x100fe40000004100 */
[----:B------:R-:W-:Y:S01]  /*3ab0*/  FFMA.FTZ R4, R7, R4, R38 ;  /* 0x0000000407047223 */ /* 0x000fe20000010026 */
[----:B------:R-:W-:-:S02]  /*3ac0*/  HADD2.F32 R37, -RZ, R8.H1_H1 ;  /* 0x30000008ff257230 */ /* 0x000fc40000004100 */
[----:B------:R-:W-:Y:S01]  /*3ad0*/  FMUL.FTZ R0, R3, R0 ;  /* 0x0000000003007220 */ /* 0x000fe20000410000 */
[----:B------:R-:W-:Y:S01]  /*3ae0*/  F2FP.F16.F32.PACK_AB R36, RZ, R36 ;  /* 0x00000024ff24723e */ /* 0x000fe200000000ff */
[----:B------:R-:W-:Y:S01]  /*3af0*/  FMUL.FTZ R6, R5, R6 ;  /* 0x0000000605067220 */ /* 0x000fe20000410000 */
        /* <DEDUP_REMOVED lines=8> */
.L_x_1672:
        /* <DEDUP_REMOVED lines=94> */
.L_x_1674:
        /* <DEDUP_REMOVED lines=91> */
.L_x_1673:
        /* <DEDUP_REMOVED lines=146> */
.L_x_1675:
        /* <DEDUP_REMOVED lines=94> */
.L_x_1677:
        /* <DEDUP_REMOVED lines=91> */
.L_x_1676:
[----:B------:R-:W-:-:S05]  /*5bc0*/  MOV R3, UR17 ;  /* 0x0000001100037c02 */ /* 0x000fca0008000f00 */
        /* <DEDUP_REMOVED lines=55> */
[----:B------:R-:W0:Y:S01]  /*5f40*/  LDS.64 R6, [UR8+-0x70] ;  /* 0xffff9008ff067984 */ /* 0x000e220008000a00 */
[----:B------:R-:W-:Y:S02]  /*5f50*/  HADD2.F32 R0, -RZ, R30.H0_H0 ;  /* 0x2000001eff007230 */ /* 0x000fe40000004100 */
[----:B------:R-:W-:Y:S01]  /*5f60*/  HADD2.F32 R40, -RZ, R31.H0_H0 ;  /* 0x2000001fff287230 */ /* 0x000fe20000004100 */
[----:B------:R-:W1:Y:S01]  /*5f70*/  LDS.64 R20, [UR8+-0x68] ;  /* 0xffff9808ff147984 */ /* 0x000e620008000a00 */
[----:B------:R-:W-:Y:S02]  /*5f80*/  HADD2.F32 R4, -RZ, R32.H0_H0 ;  /* 0x20000020ff047230 */ /* 0x000fe40000004100 */
[----:B------:R-:W-:Y:S02]  /*5f90*/  HADD2.F32 R37, -RZ, R30.H1_H1 ;  /* 0x3000001eff257230 */ /* 0x000fe40000004100 */
[----:B------:R-:W-:Y:S02]  /*5fa0*/  HADD2.F32 R38, -RZ, R33.H0_H0 ;  /* 0x20000021ff267230 */ /* 0x000fe40000004100 */
[----:B------:R-:W-:-:S02]  /*5fb0*/  HADD2.F32 R5, -RZ, R31.H1_H1 ;  /* 0x3000001fff057230 */ /* 0x000fc40000004100 */
[--C-:B0-----:R-:W-:Y:S02]  /*5fc0*/  HADD2.F32 R3, -RZ, R6.reuse.H0_H0 ;  /* 0x20000006ff037230 */ /* 0x101fe40000004100 */
[----:B------:R-:W-:-:S03]  /*5fd0*/  HADD2.F32 R6, -RZ, R6.H1_H1 ;  /* 0x30000006ff067230 */ /* 0x000fc60000004100 */
[----:B------:R-:W-:Y:S01]  /*5fe0*/  FFMA.FTZ R0, R0, R3, RZ ;  /* 0x0000000300007223 */ /* 0x000fe200000100ff */
[C---:B------:R-:W-:Y:S01]  /*5ff0*/  FFMA.FTZ R41, R3.reuse, R40, RZ ;  /* 0x0000002803297223 */ /* 0x040fe200000100ff */
[C---:B------:R-:W-:Y:S01]  /*6000*/  FFMA.FTZ R39, R3.reuse, R4, RZ ;  /* 0x0000000403277223 */ /* 0x040fe200000100ff */
[----:B------:R-:W-:Y:S01]  /*6010*/  FFMA.FTZ R3, R3, R38, RZ ;  /* 0x0000002603037223 */ /* 0x000fe200000100ff */
[----:B------:R-:W-:Y:S01]  /*6020*/  FFMA.FTZ R37, R37, R6, R0 ;  /* 0x0000000625257223 */ /* 0x000fe20000010000 */
[----:B------:R-:W-:Y:S02]  /*6030*/  HADD2.F32 R38, -RZ, R32.H1_H1 ;  /* 0x30000020ff267230 */ /* 0x000fe40000004100 */
[----:B------:R-:W-:Y:S01]  /*6040*/  FFMA.FTZ R5, R6, R5, R41 ;  /* 0x0000000506057223 */ /* 0x000fe20000010029 */
[----:B------:R-:W-:Y:S02]  /*6050*/  HADD2.F32 R4, -RZ, R28.H0_H0 ;  /* 0x2000001cff047230 */ /* 0x000fe40000004100 */
[----:B------:R-:W-:-:S02]  /*6060*/  HADD2.F32 R0, -RZ, R7.H0_H0 ;  /* 0x20000007ff007230 */ /* 0x000fc40000004100 */
[----:B------:R-:W-:Y:S01]  /*6070*/  FFMA.FTZ R39, R6, R38, R39 ;  /* 0x0000002606277223 */ /* 0x000fe20000010027 */
[----:B------:R-:W-:Y:S02]  /*6080*/  HADD2.F32 R40, -RZ, R33.H1_H1 ;  /* 0x30000021ff287230 */ /* 0x000fe40000004100 */
[----:B------:R-:W-:Y:S02]  /*6090*/  HADD2.F32 R38, -RZ, R25.H0_H0 ;  /* 0x20000019ff267230 */ /* 0x000fe40000004100 */
[----:B------:R-:W-:Y:S01]  /*60a0*/  FFMA.FTZ R37, R4, R0, R37 ;  /* 0x0000000004257223 */ /* 0x000fe20000010025 */
[----:B------:R-:W-:Y:S02]  /*60b0*/  HADD2.F32 R4, -RZ, R27.H0_H0 ;  /* 0x2000001bff047230 */ /* 0x000fe40000004100 */
[----:B------:R-:W-:Y:S01]  /*60c0*/  FFMA.FTZ R3, R6, R40, R3 ;  /* 0x0000002806037223 */ /* 0x000fe20000010003 */
[----:B------:R-:W-:Y:S02]  /*60d0*/  HADD2.F32 R7, -RZ, R7.H1_H1 ;  /* 0x30000007ff077230 */ /* 0x000fe40000004100 */
        /* <DEDUP_REMOVED lines=10> */
[----:B------:R-:W-:Y:S02]  /*6180*/  HADD2.F32 R39, -RZ, R25.H1_H1 ;  /* 0x30000019ff277230 */ /* 0x000fe40000004100 */
[C---:B------:R-:W-:Y:S01]  /*6190*/  FFMA.FTZ R5, R7.reuse, R5, R6 ;  /* 0x0000000507057223 */ /* 0x040fe20000010006 */
[----:B-1----:R-:W-:Y:S02]  /*61a0*/  HADD2.F32 R0, -RZ, R20.H0_H0 ;  /* 0x20000014ff007230 */ /* 0x002fe40000004100 */
        /* <DEDUP_REMOVED lines=20> */
[----:B------:R-:W-:Y:S02]  /*62f0*/  HADD2.F32 R21, -RZ, R21.H1_H1 ;  /* 0x30000015ff157230 */ /* 0x000fe40000004100 */
[----:B------:R-:W-:Y:S01]  /*6300*/  FFMA.FTZ R20, R0, R6, R3 ;  /* 0x0000000600147223 */ /* 0x000fe20000010003 */
[----:B------:R-:W-:-:S02]  /*6310*/  HADD2.F32 R3, -RZ, R22.H0_H0 ;  /* 0x20000016ff037230 */ /* 0x000fc40000004100 */
[----:B------:R-:W-:Y:S01]  /*6320*/  FFMA.FTZ R37, R4, R0, R37 ;  /* 0x0000000004257223 */ /* 0x000fe20000010025 */
[----:B------:R-:W-:Y:S02]  /*6330*/  HADD2.F32 R40, -RZ, R29.H0_H0 ;  /* 0x2000001dff287230 */ /* 0x000fe40000004100 */
[----:B------:R-:W-:Y:S02]  /*6340*/  HADD2.F32 R4, -RZ, R24.H1_H1 ;  /* 0x30000018ff047230 */ /* 0x000fe40000004100 */
[C---:B------:R-:W-:Y:S01]  /*6350*/  FFMA.FTZ R3, R0.reuse, R3, R5 ;  /* 0x0000000300037223 */ /* 0x040fe20000010005 */
        /* <DEDUP_REMOVED lines=24> */
.L_x_1678:
        /* <DEDUP_REMOVED lines=8> */
[----:B------:R-:W-:Y:S02]  /*6560*/  HADD2.F32 R20, -RZ, R32.H0_H0 ;  /* 0x20000020ff147230 */ /* 0x000fe40000004100 */
[----:B------:R-:W-:Y:S02]  /*6570*/  HADD2.F32 R21, -RZ, R33.H0_H0 ;  /* 0x20000021ff157230 */ /* 0x000fe40000004100 */
[----:B------:R-:W-:Y:S02]  /*6580*/  HADD2.F32 R39, -RZ, R30.H1_H1 ;  /* 0x3000001eff277230 */ /* 0x000fe40000004100 */
[----:B------:R-:W-:-:S02]  /*6590*/  HADD2.F32 R37, -RZ, R31.H1_H1 ;  /* 0x3000001fff257230 */ /* 0x000fc40000004100 */
[--C-:B0-----:R-:W-:Y:S02]  /*65a0*/  HADD2.F32 R38, -RZ, R4.reuse.H0_H0 ;  /* 0x20000004ff267230 */ /* 0x101fe40000004100 */
[----:B------:R-:W-:-:S03]  /*65b0*/  HADD2.F32 R4, -RZ, R4.H1_H1 ;  /* 0x30000004ff047230 */ /* 0x000fc60000004100 */
[-C--:B------:R-:W-:Y:S01]  /*65c0*/  FFMA.FTZ R0, R0, R38.reuse, RZ ;  /* 0x0000002600007223 */ /* 0x080fe200000100ff */
[-C--:B------:R-:W-:Y:S01]  /*65d0*/  FFMA.FTZ R40, R3, R38.reuse, RZ ;  /* 0x0000002603287223 */ /* 0x080fe200000100ff */
[-C--:B------:R-:W-:Y:S01]  /*65e0*/  FFMA.FTZ R3, R20, R38.reuse, RZ ;  /* 0x0000002614037223 */ /* 0x080fe200000100ff */
[----:B------:R-:W-:Y:S02]  /*65f0*/  HADD2.F32 R20, -RZ, R32.H1_H1 ;  /* 0x30000020ff147230 */ /* 0x000fe40000004100 */
[----:B------:R-:W-:Y:S01]  /*6600*/  FFMA.FTZ R21, R21, R38, RZ ;  /* 0x0000002615157223 */ /* 0x000fe200000100ff */
[-C--:B------:R-:W-:Y:S01]  /*6610*/  FFMA.FTZ R39, R39, R4.reuse, R0 ;  /* 0x0000000427277223 */ /* 0x080fe20000010000 */
[-C--:B------:R-:W-:Y:S01]  /*6620*/  FFMA.FTZ R37, R37, R4.reuse, R40 ;  /* 0x0000000425257223 */ /* 0x080fe20000010028 */
[----:B------:R-:W-:Y:S02]  /*6630*/  HADD2.F32 R38, -RZ, R33.H1_H1 ;  /* 0x30000021ff267230 */ /* 0x000fe40000004100 */
[----:B------:R-:W-:Y:S01]  /*6640*/  FFMA.FTZ R3, R20, R4, R3 ;  /* 0x0000000414037223 */ /* 0x000fe20000010003 */
[----:B------:R-:W-:-:S02]  /*6650*/  HADD2.F32 R40, -RZ, R28.H0_H0 ;  /* 0x2000001cff287230 */ /* 0x000fc40000004100 */
        /* <DEDUP_REMOVED lines=17> */
[-C--:B------:R-:W-:Y:S01]  /*6770*/  FFMA.FTZ R21, R21, R5.reuse, R4 ;  /* 0x0000000515157223 */ /* 0x080fe20000010004 */
[----:B-1----:R-:W-:Y:S02]  /*6780*/  HADD2.F32 R0, -RZ, R6.H0_H0 ;  /* 0x20000006ff007230 */ /* 0x002fe40000004100 */
[----:B------:R-:W-:Y:S02]  /*6790*/  HADD2.F32 R20, -RZ, R35.H0_H0 ;  /* 0x20000023ff147230 */ /* 0x000fe40000004100 */
        /* <DEDUP_REMOVED lines=50> */
.L_x_1680:
[----:B------:R-:W-:Y:S05]  /*6ac0*/  BRA.U UP0, `(.L_x_1679) ;  /* 0x0000000500687547 */ /* 0x000fea000b800000 */
        /* <DEDUP_REMOVED lines=13> */
[--C-:B------:R-:W-:Y:S02]  /*6ba0*/  HADD2.F32 R5, -RZ, R33.reuse.H0_H0 ;  /* 0x20000021ff057230 */ /* 0x100fe40000004100 */
[----:B------:R-:W-:Y:S01]  /*6bb0*/  FFMA.FTZ R3, R39, R37, R0 ;  /* 0x0000002527037223 */ /* 0x000fe20000010000 */
[----:B------:R-:W-:-:S02]  /*6bc0*/  HADD2.F32 R33, -RZ, R33.H1_H1 ;  /* 0x30000021ff217230 */ /* 0x000fc40000004100 */
[-C--:B------:R-:W-:Y:S01]  /*6bd0*/  FFMA.FTZ R4, R4, R38.reuse, RZ ;  /* 0x0000002604047223 */ /* 0x080fe200000100ff */
[----:B------:R-:W-:Y:S02]  /*6be0*/  HADD2.F32 R0, -RZ, R28.H0_H0 ;  /* 0x2000001cff007230 */ /* 0x000fe40000004100 */
[----:B------:R-:W-:Y:S01]  /*6bf0*/  FFMA.FTZ R38, R5, R38, RZ ;  /* 0x0000002605267223 */ /* 0x000fe200000100ff */
[----:B------:R-:W-:Y:S01]  /*6c00*/  FFMA.FTZ R5, R31, R37, R30 ;  /* 0x000000251f057223 */ /* 0x000fe2000001001e */
[----:B------:R-:W-:Y:S02]  /*6c10*/  HADD2.F32 R31, -RZ, R32.H1_H1 ;  /* 0x30000020ff1f7230 */ /* 0x000fe40000004100 */
[----:B------:R-:W-:Y:S02]  /*6c20*/  HADD2.F32 R30, -RZ, R27.H0_H0 ;  /* 0x2000001bff1e7230 */ /* 0x000fe40000004100 */
[----:B------:R-:W-:Y:S01]  /*6c30*/  FFMA.FTZ R0, R0, R20, R3 ;  /* 0x0000001400007223 */ /* 0x000fe20000010003 */
[----:B------:R-:W-:-:S02]  /*6c40*/  HADD2.F32 R32, -RZ, R26.H0_H0 ;  /* 0x2000001aff207230 */ /* 0x000fc40000004100 */
[-C--:B------:R-:W-:Y:S01]  /*6c50*/  FFMA.FTZ R31, R31, R37.reuse, R4 ;  /* 0x000000251f1f7223 */ /* 0x080fe20000010004 */
[----:B------:R-:W-:Y:S01]  /*6c60*/  FFMA.FTZ R37, R33, R37, R38 ;  /* 0x0000002521257223 */ /* 0x000fe20000010026 */
[-C--:B------:R-:W-:Y:S01]  /*6c70*/  FFMA.FTZ R4, R30, R20.reuse, R5 ;  /* 0x000000141e047223 */ /* 0x080fe20000010005 */
[----:B------:R-:W-:Y:S02]  /*6c80*/  HADD2.F32 R5, -RZ, R27.H1_H1 ;  /* 0x3000001bff057230 */ /* 0x000fe40000004100 */
[----:B------:R-:W-:Y:S01]  /*6c90*/  FFMA.FTZ R30, R32, R20, R31 ;  /* 0x00000014201e7223 */ /* 0x000fe2000001001f */
[----:B------:R-:W-:Y:S02]  /*6ca0*/  HADD2.F32 R32, -RZ, R25.H0_H0 ;  /* 0x20000019ff207230 */ /* 0x000fe40000004100 */
        /* <DEDUP_REMOVED lines=60> */
.L_x_1679:
[----:B------:R-:W-:Y:S01]  /*7070*/  UIADD3 UR10, UP1, UPT, UR10, 0x80, URZ ;  /* 0x000000800a0a7890 */ /* 0x000fe2000ff3e0ff */
[----:B------:R-:W-:Y:S01]  /*7080*/  MOV R3, UR17 ;  /* 0x0000001100037c02 */ /* 0x000fe20008000f00 */
[----:B------:R-:W-:Y:S02]  /*7090*/  UIADD3 UR9, UPT, UPT, UR9, 0x20, URZ ;  /* 0x0000002009097890 */ /* 0x000fe4000fffe0ff */
[----:B------:R-:W-:Y:S02]  /*70a0*/  UIADD3.X UR11, UPT, UPT, URZ, UR11, URZ, UP1, !UPT ;  /* 0x0000000bff0b7290 */ /* 0x000fe40008ffe4ff */
[----:B------:R-:W-:Y:S01]  /*70b0*/  UISETP.GE.AND UP1, UPT, UR9, UR15, UPT ;  /* 0x0000000f0900728c */ /* 0x000fe2000bf26270 */
[----:B------:R-:W-:Y:S01]  /*70c0*/  IMAD.WIDE R10, R3, 0x4, R10 ;  /* 0x00000004030a7825 */ /* 0x000fe200078e020a */
[----:B------:R-:W-:Y:S02]  /*70d0*/  UIADD3 UR8, UPT, UPT, UR8, 0x40, URZ ;  /* 0x0000004008087890 */ /* 0x000fe4000fffe0ff */
[----:B------:R-:W-:-:S02]  /*70e0*/  MOV R0, R10 ;  /* 0x0000000a00007202 */ /* 0x000fc40000000f00 */
[----:B------:R-:W-:-:S03]  /*70f0*/  MOV R3, R11 ;  /* 0x0000000b00037202 */ /* 0x000fc60000000f00 */
[----:B------:R-:W-:Y:S05]  /*7100*/  BRA.U !UP1, `(.L_x_1681) ;  /* 0xffffffa909d47547 */ /* 0x000fea000b83ffff */
.L_x_1668:
[----:B------:R-:W0:Y:S01]  /*7110*/  S2R R0, SR_CTAID.X ;  /* 0x0000000000007919 */ /* 0x000e220000002500 */
[----:B------:R-:W1:Y:S01]  /*7120*/  LDC.64 R2, c[0x0][0x3a0] ;  /* 0x0000e800ff027b82 */ /* 0x000e620000000a00 */
        /* <DEDUP_REMOVED lines=8> */
[----:B------:R-:W-:Y:S01]  /*71b0*/  BSSY.RECONVERGENT B0, `(.L_x_1682) ;  /* 0x000000f000007945 */ /* 0x000fe20003800200 */
[----:B------:R-:W-:-:S03]  /*71c0*/  HMUL2 R13, R13, UR25.H0_H0 ;  /* 0x200000190d0d7c32 */ /* 0x000fc60008000000 */
[----:B0-----:R-:W-:Y:S05]  /*71d0*/  @P0 BRA `(.L_x_1683) ;  /* 0x0000000000300947 */ /* 0x001fea0003800000 */
[----:B------:R-:W0:Y:S02]  /*71e0*/  QSPC.E.S P0, RZ, [R2] ;  /* 0x0000000002ff73aa */ /* 0x000e240000000500 */
[----:B0-----:R-:W-:Y:S05]  /*71f0*/  @!P0 BRA `(.L_x_1684) ;  /* 0x00000000001c8947 */ /* 0x001fea0003800000 */
[----:B-----5:R-:W-:-:S04]  /*7200*/  MOV R4, R2 ;  /* 0x0000000200047202 */ /* 0x020fc80000000f00 */
[----:B------:R-:W-:-:S07]  /*7210*/  MOV R0, R4 ;  /* 0x0000000400007202 */ /* 0x000fce0000000f00 */
.L_x_1685:
[----:B------:R-:W0:Y:S02]  /*7220*/  LDS R4, [R0] ;  /* 0x0000000000047984 */ /* 0x000e240000000800 */
[----:B0-----:R-:W-:-:S05]  /*7230*/  HFMA2 R5, R4, 1, 1, R7 ;  /* 0x3c003c0004057831 */ /* 0x001fca0000000007 */
[----:B------:R-:W0:Y:S02]  /*7240*/  ATOMS.CAST.SPIN P0, [R0], R4, R5 ;  /* 0x000000040000758d */ /* 0x000e240001800005 */
[----:B0-----:R-:W-:Y:S05]  /*7250*/  @!P0 BRA `(.L_x_1685) ;  /* 0xfffffffc00f08947 */ /* 0x001fea000383ffff */
[----:B------:R-:W-:Y:S05]  /*7260*/  BRA `(.L_x_1683) ;  /* 0x00000000000c7947 */ /* 0x000fea0003800000 */
.L_x_1684:
[----:B------:R-:W2:Y:S02]  /*7270*/  LD.E R0, desc[UR22][R2.64] ;  /* 0x0000001602007980 */ /* 0x000ea4000c101900 */
[----:B--2---:R-:W-:-:S05]  /*7280*/  IADD3 R5, PT, PT, R7, R0, RZ ;  /* 0x0000000007057210 */ /* 0x004fca0007ffe0ff */
[----:B------:R0:W-:Y:S02]  /*7290*/  ST.E desc[UR22][R2.64], R5 ;  /* 0x0000000502007985 */ /* 0x0001e4000c101916 */
.L_x_1683:
[----:B------:R-:W-:Y:S05]  /*72a0*/  BSYNC.RECONVERGENT B0 ;  /* 0x0000000000007941 */ /* 0x000fea0003800200 */
.L_x_1682:
[----:B------:R1:W-:Y:S01]  /*72b0*/  ATOM.E.ADD.F16x2.RN.STRONG.GPU P0, RZ, desc[UR22][R2.64+0x4], R13 ;  /* 0x8000040d02ff79a2 */ /* 0x0003e2000c10e116 */
[----:B------:R-:W-:Y:S04]  /*72c0*/  BSSY.RECONVERGENT B0, `(.L_x_1686) ;  /* 0x000000e000007945 */ /* 0x000fe80003800200 */
[----:B-1----:R-:W-:Y:S05]  /*72d0*/  @P0 BRA `(.L_x_1687) ;  /* 0x0000000000300947 */ /* 0x002fea0003800000 */
[----:B------:R-:W1:Y:S02]  /*72e0*/  QSPC.E.S P0, RZ, [R2+0x4] ;  /* 0x0000040002ff73aa */ /* 0x000e640000000500 */
[----:B-1----:R-:W-:Y:S05]  /*72f0*/  @!P0 BRA `(.L_x_1688) ;  /* 0x00000000001c8947 */ /* 0x002fea0003800000 */
[----:B-----5:R-:W-:-:S04]  /*7300*/  MOV R4, R2 ;  /* 0x0000000200047202 */ /* 0x020fc80000000f00 */
[----:B------:R-:W-:-:S07]  /*7310*/  MOV R0, R4 ;  /* 0x0000000400007202 */ /* 0x000fce0000000f00 */
.L_x_1689:
[----:B------:R-:W0:Y:S02]  /*7320*/  LDS R4, [R0+0x4] ;  /* 0x0000040000047984 */ /* 0x000e240000000800 */
[----:B0-----:R-:W-:-:S05]  /*7330*/  HADD2 R5, R4, R13 ;  /* 0x0000000d04057230 */ /* 0x001fca0000000000 */
[----:B------:R-:W0:Y:S02]  /*7340*/  ATOMS.CAST.SPIN P0, [R0+0x4], R4, R5 ;  /* 0x000004040000758d */ /* 0x000e240001800005 */
[----:B0-----:R-:W-:Y:S05]  /*7350*/  @!P0 BRA `(.L_x_1689) ;  /* 0xfffffffc00f08947 */ /* 0x001fea000383ffff */
[----:B------:R-:W-:Y:S05]  /*7360*/  BRA `(.L_x_1687) ;  /* 0x00000000000c7947 */ /* 0x000fea0003800000 */
.L_x_1688:
[----:B------:R-:W0:Y:S02]  /*7370*/  LD.E R0, desc[UR22][R2.64+0x4] ;  /* 0x0000041602007980 */ /* 0x000e24000c101900 */
[----:B0-----:R-:W-:-:S05]  /*7380*/  IADD3 R5, PT, PT, R13, R0, RZ ;  /* 0x000000000d057210 */ /* 0x001fca0007ffe0ff */
[----:B------:R1:W-:Y:S02]  /*7390*/  ST.E desc[UR22][R2.64+0x4], R5 ;  /* 0x0000040502007985 */ /* 0x0003e4000c101916 */
.L_x_1687:
[----:B------:R-:W-:Y:S05]  /*73a0*/  BSYNC.RECONVERGENT B0 ;  /* 0x0000000000007941 */ /* 0x000fea0003800200 */
.L_x_1686:
[----:B------:R-:W-:Y:S05]  /*73b0*/  @!P1 EXIT ;  /* 0x000000000000994d */ /* 0x000fea0003800000 */
[----:B01----:R-:W-:Y:S01]  /*73c0*/  MOV R5, UR17 ;  /* 0x0000001100057c02 */ /* 0x003fe20008000f00 */
[----:B------:R-:W-:-:S04]  /*73d0*/  HMUL2 R7, R14, R18.H0_H0 ;  /* 0x200000120e077232 */ /* 0x000fc80000000000 */
[----:B-----5:R-:W-:-:S05]  /*73e0*/  IMAD.WIDE R4, R5, 0x2, R2 ;  /* 0x0000000205047825 */ /* 0x020fca00078e0202 */
        /* <DEDUP_REMOVED lines=8> */
.L_x_1693:
[----:B------:R-:W0:Y:S02]  /*7470*/  LDS R2, [R0] ;  /* 0x0000000000027984 */ /* 0x000e240000000800 */
[----:B0-----:R-:W-:-:S05]  /*7480*/  HFMA2 R3, R2, 1, 1, R7 ;  /* 0x3c003c0002037831 */ /* 0x001fca0000000007 */
[----:B------:R-:W0:Y:S02]  /*7490*/  ATOMS.CAST.SPIN P0, [R0], R2, R3 ;  /* 0x000000020000758d */ /* 0x000e240001800003 */
[----:B0-----:R-:W-:Y:S05]  /*74a0*/  @!P0 BRA `(.L_x_1693) ;  /* 0xfffffffc00f08947 */ /* 0x001fea000383ffff */
[----:B------:R-:W-:Y:S05]  /*74b0*/  BRA `(.L_x_1691) ;  /* 0x00000000000c7947 */ /* 0x000fea0003800000 */
.L_x_1692:
[----:B------:R-:W2:Y:S02]  /*74c0*/  LD.E R0, desc[UR22][R4.64] ;  /* 0x0000001604007980 */ /* 0x000ea4000c101900 */
[----:B--2---:R-:W-:-:S05]  /*74d0*/  IADD3 R3, PT, PT, R7, R0, RZ ;  /* 0x0000000007037210 */ /* 0x004fca0007ffe0ff */
[----:B------:R0:W-:Y:S02]  /*74e0*/  ST.E desc[UR22][R4.64], R3 ;  /* 0x0000000304007985 */ /* 0x0001e4000c101916 */
.L_x_1691:
[----:B------:R-:W-:Y:S05]  /*74f0*/  BSYNC.RECONVERGENT B0 ;  /* 0x0000000000007941 */ /* 0x000fea0003800200 */
.L_x_1690:
[----:B------:R1:W-:Y:S01]  /*7500*/  ATOM.E.ADD.F16x2.RN.STRONG.GPU P0, RZ, desc[UR22][R4.64+0x4], R15 ;  /* 0x8000040f04ff79a2 */ /* 0x0003e2000c10e116 */
[----:B------:R-:W-:Y:S04]  /*7510*/  BSSY.RECONVERGENT B0, `(.L_x_1694) ;  /* 0x000000e000007945 */ /* 0x000fe80003800200 */
[----:B-1----:R-:W-:Y:S05]  /*7520*/  @P0 BRA `(.L_x_1695) ;  /* 0x0000000000300947 */ /* 0x002fea0003800000 */
[----:B------:R-:W1:Y:S02]  /*7530*/  QSPC.E.S P0, RZ, [R4+0x4] ;  /* 0x0000040004ff73aa */ /* 0x000e640000000500 */
[----:B-1----:R-:W-:Y:S05]  /*7540*/  @!P0 BRA `(.L_x_1696) ;  /* 0x00000000001c8947 */ /* 0x002fea0003800000 */
[----:B------:R-:W-:-:S04]  /*7550*/  MOV R2, R4 ;  /* 0x0000000400027202 */ /* 0x000fc80000000f00 */
[----:B------:R-:W-:-:S07]  /*7560*/  MOV R0, R2 ;  /* 0x0000000200007202 */ /* 0x000fce0000000f00 */
.L_x_1697:
[----:B------:R-:W0:Y:S02]  /*7570*/  LDS R2, [R0+0x4] ;  /* 0x0000040000027984 */ /* 0x000e240000000800 */
[----:B0-----:R-:W-:-:S05]  /*7580*/  HADD2 R3, R2, R15 ;  /* 0x0000000f02037230 */ /* 0x001fca0000000000 */
[----:B------:R-:W0:Y:S02]  /*7590*/  ATOMS.CAST.SPIN P0, [R0+0x4], R2, R3 ;  /* 0x000004020000758d */ /* 0x000e240001800003 */
[----:B0-----:R-:W-:Y:S05]  /*75a0*/  @!P0 BRA `(.L_x_1697) ;  /* 0xfffffffc00f08947 */ /* 0x001fea000383ffff */
[----:B------:R-:W-:Y:S05]  /*75b0*/  BRA `(.L_x_1695) ;  /* 0x00000000000c7947 */ /* 0x000fea0003800000 */
.L_x_1696:
[----:B------:R-:W0:Y:S02]  /*75c0*/  LD.E R0, desc[UR22][R4.64+0x4] ;  /* 0x0000041604007980 */ /* 0x000e24000c101900 */
[----:B0-----:R-:W-:-:S05]  /*75d0*/  IADD3 R3, PT, PT, R15, R0, RZ ;  /* 0x000000000f037210 */ /* 0x001fca0007ffe0ff */
[----:B------:R1:W-:Y:S02]  /*75e0*/  ST.E desc[UR22][R4.64+0x4], R3 ;  /* 0x0000040304007985 */ /* 0x0003e4000c101916 */
.L_x_1695:
[----:B------:R-:W-:Y:S05]  /*75f0*/  BSYNC.RECONVERGENT B0 ;  /* 0x0000000000007941 */ /* 0x000fea0003800200 */
.L_x_1694:
        /* <DEDUP_REMOVED lines=14> */
.L_x_1701:
[----:B------:R-:W0:Y:S02]  /*76e0*/  LDS R2, [R0] ;  /* 0x0000000000027984 */ /* 0x000e240000000800 */
[----:B0-----:R-:W-:-:S05]  /*76f0*/  HFMA2 R3, R2, 1, 1, R7 ;  /* 0x3c003c0002037831 */ /* 0x001fca0000000007 */
[----:B------:R-:W0:Y:S02]  /*7700*/  ATOMS.CAST.SPIN P0, [R0], R2, R3 ;  /* 0x000000020000758d */ /* 0x000e240001800003 */
[----:B0-----:R-:W-:Y:S05]  /*7710*/  @!P0 BRA `(.L_x_1701) ;  /* 0xfffffffc00f08947 */ /* 0x001fea000383ffff */
[----:B------:R-:W-:Y:S05]  /*7720*/  BRA `(.L_x_1699) ;  /* 0x00000000000c7947 */ /* 0x000fea0003800000 */
.L_x_1700:
[----:B------:R-:W2:Y:S02]  /*7730*/  LD.E R0, desc[UR22][R4.64] ;  /* 0x0000001604007980 */ /* 0x000ea4000c101900 */
[----:B--2---:R-:W-:-:S05]  /*7740*/  IADD3 R3, PT, PT, R7, R0, RZ ;  /* 0x0000000007037210 */ /* 0x004fca0007ffe0ff */
[----:B------:R0:W-:Y:S02]  /*7750*/  ST.E desc[UR22][R4.64], R3 ;  /* 0x0000000304007985 */ /* 0x0001e4000c101916 */
.L_x_1699:
[----:B------:R-:W-:Y:S05]  /*7760*/  BSYNC.RECONVERGENT B0 ;  /* 0x0000000000007941 */ /* 0x000fea0003800200 */
.L_x_1698:
[----:B------:R1:W-:Y:S02]  /*7770*/  ATOM.E.ADD.F16x2.RN.STRONG.GPU P0, RZ, desc[UR22][R4.64+0x4], R17 ;  /* 0x8000041104ff79a2 */ /* 0x0003e4000c10e116 */
[----:B-1----:R-:W-:Y:S05]  /*7780*/  @P0 EXIT ;  /* 0x000000000000094d */ /* 0x002fea0003800000 */
[----:B------:R-:W1:Y:S02]  /*7790*/  QSPC.E.S P0, RZ, [R4+0x4] ;  /* 0x0000040004ff73aa */ /* 0x000e640000000500 */
[----:B-1----:R-:W-:Y:S05]  /*77a0*/  @!P0 BRA `(.L_x_1702) ;  /* 0x00000000001c8947 */ /* 0x002fea0003800000 */
[----:B------:R-:W-:-:S04]  /*77b0*/  MOV R2, R4 ;  /* 0x0000000400027202 */ /* 0x000fc80000000f00 */
[----:B------:R-:W-:-:S07]  /*77c0*/  MOV R0, R2 ;  /* 0x0000000200007202 */ /* 0x000fce0000000f00 */
.L_x_1703:
[----:B------:R-:W0:Y:S02]  /*77d0*/  LDS R2, [R0+0x4] ;  /* 0x0000040000027984 */ /* 0x000e240000000800 */
[----:B0-----:R-:W-:-:S05]  /*77e0*/  HADD2 R3, R2, R17 ;  /* 0x0000001102037230 */ /* 0x001fca0000000000 */
[----:B------:R-:W0:Y:S02]  /*77f0*/  ATOMS.CAST.SPIN P0, [R0+0x4], R2, R3 ;  /* 0x000004020000758d */ /* 0x000e240001800003 */
[----:B0-----:R-:W-:Y:S05]  /*7800*/  @!P0 BRA `(.L_x_1703) ;  /* 0xfffffffc00f08947 */ /* 0x001fea000383ffff */
[----:B------:R-:W-:Y:S05]  /*7810*/  EXIT ;  /* 0x000000000000794d */ /* 0x000fea0003800000 */
.L_x_1702:
[----:B------:R-:W0:Y:S02]  /*7820*/  LD.E R0, desc[UR22][R4.64+0x4] ;  /* 0x0000041604007980 */ /* 0x000e24000c101900 */
[----:B0-----:R-:W-:-:S05]  /*7830*/  IADD3 R3, PT, PT, R17, R0, RZ ;  /* 0x0000000011037210 */ /* 0x001fca0007ffe0ff */
[----:B------:R-:W-:Y:S01]  /*7840*/  ST.E desc[UR22][R4.64+0x4], R3 ;  /* 0x0000040304007985 */ /* 0x000fe2000c101916 */
[----:B------:R-:W-:Y:S05]  /*7850*/  EXIT ;  /* 0x000000000000794d */ /* 0x000fea0003800000 */
.L_x_1704:
        /* <DEDUP_REMOVED lines=10> */
.L_x_3938:


//--------------------- .text._Z23gemm_half_q_half_kernelILi3ELi12ELb1ELb1ELi64EEvPK6__halfPKjS4_S2_PS0_iiiiPKtS7_iiiiiibS2_i --------------------------
	.section	.text._Z23gemm_half_q_half_kernelILi3ELi12ELb1ELb1ELi64EEvPK6__halfPKjS4_S2_PS0_iiiiPKtS7_iiiiiibS2_i,"ax",@progbits
	.align	128
        .global         _Z23gemm_half_q_half_kernelILi3ELi12ELb1ELb1ELi64EEvPK6__halfPKjS4_S2_PS0_iiiiPKtS7_iiiiiibS2_i
        .type           _Z23gemm_half_q_half_kernelILi3ELi12ELb1ELb1ELi64EEvPK6__halfPKjS4_S2_PS0_iiiiPKtS7_iiiiiibS2_i,@function
        .size           _Z23gemm_half_q_half_kernelILi3ELi12ELb1ELb1ELi64EEvPK6__halfPKjS4_S2_PS0_iiiiPKtS7_iiiiiibS2_i,(.L_x_3939 - _Z23gemm_half_q_half_kernelILi3ELi12ELb1ELb1ELi64EEvPK6__halfPKjS4_S2_PS0_iiiiPKtS7_iiiiiibS2_i)
        .other          _Z23gemm_half_q_half_kernelILi3ELi12ELb1ELb1ELi64EEvPK6__halfPKjS4_S2_PS0_iiiiPKtS7_iiiiiibS2_i,@"STO_CUDA_ENTRY STV_DEFAULT"
_Z23gemm_half_q_half_kernelILi3ELi12ELb1ELb1ELi64EEvPK6__halfPKjS4_S2_PS0_iiiiPKtS7_iiiiiibS2_i:
.text._Z23gemm_half_q_half_kernelILi3ELi12ELb1ELb1ELi64EEvPK6__halfPKjS4_S2_PS0_iiiiPKtS7_iiiiiibS2_i:
[----:B------:R-:W0:Y:S01]  /*0000*/  LDC R1, c[0x0][0x37c] ;  /* 0x0000df00ff017b82 */ /* 0x000e220000000800 */
[----:B------:R-:W1:Y:S07]  /*0010*/  S2R R0, SR_CTAID.Y ;  /* 0x0000000000007919 */ /* 0x000e6e0000002600 */
[----:B------:R-:W1:Y:S01]  /*0020*/  LDC R3, c[0x0][0x3a8] ;  /* 0x0000ea00ff037b82 */ /* 0x000e620000000800 */
[----:B0-----:R-:W-:Y:S01]  /*0030*/  IADD3 R1, PT, PT, R1, -0x10, RZ ;  /* 0xfffffff001017810 */ /* 0x001fe20007ffe0ff */
[----:B-1----:R-:W-:-:S05]  /*0040*/  IMAD R10, R0, -0x3, R3 ;  /* 0xfffffffd000a7824 */ /* 0x002fca00078e0203 */
        /* <DEDUP_REMOVED lines=24> */
.L_x_1705:
        /* <DEDUP_REMOVED lines=22> */
[----:B------:R-:W-:-:S04]  /*0330*/  LEA R8, R6, R6, 0x1 ;  /* 0x0000000606087211 */ /* 0x000fc800078e08ff */
        /* <DEDUP_REMOVED lines=10> */
[----:B-1----:R-:W-:Y:S02]  /*03e0*/  IADD3 R17, PT, PT, R17, 0x80, RZ ;  /* 0x0000008011117810 */ /* 0x002fe40007ffe0ff */
[----:B------:R-:W-:-:S09]  /*03f0*/  IADD3 R20, PT, PT, R8, R5, RZ ;  /* 0x0000000508147210 */ /* 0x000fd20007ffe0ff */
[----:B------:R-:W-:Y:S05]  /*0400*/  @P0 BRA `(.L_x_1709) ;  /* 0x0000000000ec0947 */ /* 0x000fea0003800000 */
[----:B------:R-:W-:Y:S02]  /*0410*/  IADD3 R6, PT, PT, RZ, -R18, RZ ;  /* 0x80000012ff067210 */ /* 0x000fe40007ffe0ff */
[----:B------:R-:W-:Y:S02]  /*0420*/  PLOP3.LUT P0, PT, PT, PT, PT, 0x80, 0x8 ;  /* 0x000000000008781c */ /* 0x000fe40003f0f070 */
[----:B------:R-:W-:-:S13]  /*0430*/  ISETP.GT.AND P1, PT, R6, 0x3, PT ;  /* 0x000000030600780c */ /* 0x000fda0003f24270 */
[----:B------:R-:W-:Y:S05]  /*0440*/  @!P1 BRA `(.L_x_1710) ;  /* 0x0000000000849947 */ /* 0x000fea0003800000 */
[----:B------:R-:W-:-:S13]  /*0450*/  PLOP3.LUT P0, PT, PT, PT, PT, 0x8, 0x80 ;  /* 0x000000000080781c */ /* 0x000fda0003f0e170 */
.L_x_1711:
        /* <DEDUP_REMOVED lines=8> */
[----:B------:R-:W-:Y:S01]  /*04e0*/  LEA.HI.X.SX32 R14, R8, RZ, 0x1, P2 ;  /* 0x000000ff080e7211 */ /* 0x000fe200010f0eff */
[----:B------:R-:W2:Y:S01]  /*04f0*/  LDG.E.U16.CONSTANT R6, desc[UR6][R6.64] ;  /* 0x0000000606067981 */ /* 0x000ea2000c1e9500 */
[----:B------:R-:W-:Y:S02]  /*0500*/  IADD3 R13, P3, PT, R19, R12, RZ ;  /* 0x0000000c130d7210 */ /* 0x000fe40007f7e0ff */
        /* <DEDUP_REMOVED lines=21> */
.L_x_1710:
        /* <DEDUP_REMOVED lines=20> */
.L_x_1712:
[----:B------:R-:W-:-:S13]  /*07a0*/  ISETP.EQ.AND P1, PT, R18, RZ, PT ;  /* 0x000000ff1200720c */ /* 0x000fda0003f22270 */
[----:B------:R-:W-:Y:S05]  /*07b0*/  @!P0 BRA P1, `(.L_x_1707) ;  /* 0x0000000400788947 */ /* 0x000fea0000800000 */
.L_x_1709:
        /* <DEDUP_REMOVED lines=12> */
.L_x_1708:
[----:B------:R-:W-:-:S04]  /*0880*/  LEA R6, P0, R19, UR8, 0x1 ;  /* 0x0000000813067c11 */ /* 0x000fc8000f8008ff */
[----:B------:R-:W-:Y:S02]  /*0890*/  LEA.HI.X R7, R19, UR9, RZ, 0x1, P0 ;  /* 0x0000000913077c11 */ /* 0x000fe400080f0cff */
[----:B------:R-:W-:Y:S01]  /*08a0*/  IADD3 R18, PT, PT, RZ, -R11, RZ ;  /* 0x8000000bff127210 */ /* 0x000fe20007ffe0ff */
[----:B------:R-:W-:Y:S01]  /*08b0*/  IMAD R20, R0, R5, RZ ;  /* 0x0000000500147224 */ /* 0x000fe200078e02ff */
        /* <DEDUP_REMOVED lines=12> */
.L_x_1715:
        /* <DEDUP_REMOVED lines=32> */
.L_x_1714:
        /* <DEDUP_REMOVED lines=21> */
.L_x_1716:
[----:B------:R-:W-:-:S13]  /*0cd0*/  ISETP.NE.OR P0, PT, R18, RZ, P0 ;  /* 0x000000ff1200720c */ /* 0x000fda0000705670 */
[----:B------:R-:W-:Y:S05]  /*0ce0*/  @!P0 BRA `(.L_x_1707) ;  /* 0x00000000002c8947 */ /* 0x000fea0003800000 */
.L_x_1713:
[----:B-----5:R-:W-:-:S04]  /*0cf0*/  IADD3 R7, P0, PT, R19, R20, RZ ;  /* 0x0000001413077210 */ /* 0x020fc80007f1e0ff */
[----:B------:R-:W-:Y:S02]  /*0d00*/  LEA.HI.X.SX32 R8, R20, RZ, 0x1, P0 ;  /* 0x000000ff14087211 */ /* 0x000fe400000f0eff */
[----:B0-----:R-:W-:-:S04]  /*0d10*/  LEA R6, P0, R7, UR8, 0x1 ;  /* 0x0000000807067c11 */ /* 0x001fc8000f8008ff */
        /* <DEDUP_REMOVED lines=8> */
.L_x_1707:
[----:B0-----:R-:W-:Y:S05]  /*0da0*/  BSYNC.RECONVERGENT B0 ;  /* 0x0000000000007941 */ /* 0x001fea0003800200 */
.L_x_1706:
        /* <DEDUP_REMOVED lines=10> */
[----:B------:R-:W-:Y:S01]  /*0e50*/  ISETP.GE.AND P0, PT, R11, RZ, PT ;  /* 0x000000ff0b00720c */ /* 0x000fe20003f06270 */
[----:B------:R-:W-:-:S05]  /*0e60*/  IMAD R16, R7, 0x3, R16 ;  /* 0x0000000307107824 */ /* 0x000fca00078e0210 */
[----:B------:R-:W-:-:S07]  /*0e70*/  LEA R0, R3, R16, 0x2 ;  /* 0x0000001003007211 */ /* 0x000fce00078e10ff */
[----:B------:R-:W-:Y:S05]  /*0e80*/  @P0 BRA `(.L_x_1718) ;  /* 0x00000000008c0947 */ /* 0x000fea0003800000 */
[----:B-1----:R-:W-:Y:S02]  /*0e90*/  IADD3 R6, PT, PT, RZ, -R11, RZ ;  /* 0x8000000bff067210 */ /* 0x002fe40007ffe0ff */
[----:B------:R-:W-:Y:S02]  /*0ea0*/  PLOP3.LUT P0, PT, PT, PT, PT, 0x80, 0x8 ;  /* 0x000000000008781c */ /* 0x000fe40003f0f070 */
[----:B------:R-:W-:-:S13]  /*0eb0*/  ISETP.GT.AND P1, PT, R6, 0x3, PT ;  /* 0x000000030600780c */ /* 0x000fda0003f24270 */
[----:B------:R-:W-:Y:S05]  /*0ec0*/  @!P1 BRA `(.L_x_1719) ;  /* 0x0000000000449947 */ /* 0x000fea0003800000 */
[----:B------:R-:W0:Y:S01]  /*0ed0*/  LDC.64 R16, c[0x0][0x3a0] ;  /* 0x0000e800ff107b82 */ /* 0x000e220000000a00 */
[----:B------:R-:W-:-:S13]  /*0ee0*/  PLOP3.LUT P0, PT, PT, PT, PT, 0x8, 0x80 ;  /* 0x000000000080781c */ /* 0x000fda0003f0e170 */
.L_x_1720:
        /* <DEDUP_REMOVED lines=15> */
.L_x_1719:
        /* <DEDUP_REMOVED lines=12> */
.L_x_1721:
[----:B------:R-:W-:-:S13]  /*10a0*/  ISETP.NE.OR P0, PT, R11, RZ, P0 ;  /* 0x000000ff0b00720c */ /* 0x000fda0000705670 */
[----:B------:R-:W-:Y:S05]  /*10b0*/  @!P0 BRA `(.L_x_1717) ;  /* 0x00000000001c8947 */ /* 0x000fea0003800000 */
.L_x_1718:
[----:B01----:R-:W0:Y:S02]  /*10c0*/  LDC.64 R6, c[0x0][0x3a0] ;  /* 0x0000e800ff067b82 */ /* 0x003e240000000a00 */
.L_x_1722:
[C---:B0-----:R-:W-:Y:S01]  /*10d0*/  IMAD.WIDE R8, R0.reuse, 0x2, R6 ;  /* 0x0000000200087825 */ /* 0x041fe200078e0206 */
[----:B------:R-:W-:Y:S02]  /*10e0*/  IADD3 R11, PT, PT, R11, 0x1, RZ ;  /* 0x000000010b0b7810 */ /* 0x000fe40007ffe0ff */
[----:B------:R-:W-:Y:S02]  /*10f0*/  IADD3 R0, PT, PT, R0, R47, RZ ;  /* 0x0000002f00007210 */ /* 0x000fe40007ffe0ff */
[----:B------:R2:W-:Y:S01]  /*1100*/  STG.E.64 desc[UR6][R8.64], RZ ;  /* 0x000000ff08007986 */ /* 0x0005e2000c101b06 */
[----:B------:R-:W-:-:S13]  /*1110*/  ISETP.NE.AND P0, PT, R11, RZ, PT ;  /* 0x000000ff0b00720c */ /* 0x000fda0003f05270 */
[----:B--2---:R-:W-:Y:S05]  /*1120*/  @P0 BRA `(.L_x_1722) ;  /* 0xfffffffc00e80947 */ /* 0x004fea000383ffff */
.L_x_1717:
        /* <DEDUP_REMOVED lines=15> */
.L_x_1724:
        /* <DEDUP_REMOVED lines=44> */
.L_x_1723:
[----:B0-----:R0:W5:Y:S01]  /*14e0*/  LDL.64 R8, [R1] ;  /* 0x0000000001087983 */ /* 0x0011620000100a00 */
[----:B------:R-:W1:Y:S01]  /*14f0*/  LDCU UR4, c[0x0][0x3c8] ;  /* 0x00007900ff0477ac */ /* 0x000e620008000800 */
[----:B------:R-:W-:Y:S01]  /*1500*/  HFMA2 R11, -RZ, RZ, 0, 0 ;  /* 0x00000000ff0b7431 */ /* 0x000fe200000001ff */
[----:B------:R-:W-:Y:S01]  /*1510*/  MOV R14, RZ ;  /* 0x000000ff000e7202 */ /* 0x000fe20000000f00 */
[----:B------:R-:W-:Y:S01]  /*1520*/  HFMA2 R13, -RZ, RZ, 0, 0 ;  /* 0x00000000ff0d7431 */ /* 0x000fe200000001ff */
[----:B------:R-:W2:Y:S01]  /*1530*/  LDCU UR5, c[0x0][0x3cc] ;  /* 0x00007980ff0577ac */ /* 0x000ea20008000800 */
[----:B------:R-:W-:Y:S01]  /*1540*/  MOV R16, RZ ;  /* 0x000000ff00107202 */ /* 0x000fe20000000f00 */
[----:B------:R-:W3:Y:S01]  /*1550*/  LDCU UR8, c[0x0][0x3d0] ;  /* 0x00007a00ff0877ac */ /* 0x000ee20008000800 */
[----:B------:R-:W4:Y:S01]  /*1560*/  LDCU UR10, c[0x0][0x3d4] ;  /* 0x00007a80ff0a77ac */ /* 0x000f220008000800 */
[----:B------:R-:W0:Y:S01]  /*1570*/  LDCU UR9, c[0x0][0x3d8] ;  /* 0x00007b00ff0977ac */ /* 0x000e220008000800 */
[----:B-1----:R-:W-:-:S02]  /*1580*/  ISETP.GT.AND P0, PT, R48, UR4, PT ;  /* 0x0000000430007c0c */ /* 0x002fc4000bf04270 */
[C---:B------:R-:W-:Y:S02]  /*1590*/  VIMNMX R0, PT, PT, R48.reuse, UR4, PT ;  /* 0x0000000430007c48 */ /* 0x040fe4000bfe0100 */
[C---:B--2---:R-:W-:Y:S02]  /*15a0*/  ISETP.GT.AND P1, PT, R48.reuse, UR5, PT ;  /* 0x0000000530007c0c */ /* 0x044fe4000bf24270 */
[----:B------:R-:W-:Y:S02]  /*15b0*/  SHF.R.S32.HI R3, RZ, 0x1f, R0 ;  /* 0x0000001fff037819 */ /* 0x000fe40000011400 */
[C---:B---3--:R-:W-:Y:S02]  /*15c0*/  ISETP.GT.AND P2, PT, R48.reuse, UR8, PT ;  /* 0x0000000830007c0c */ /* 0x048fe4000bf44270 */
        /* <DEDUP_REMOVED lines=13> */
.L_x_1725:
        /* <DEDUP_REMOVED lines=8> */
.L_x_1726:
        /* <DEDUP_REMOVED lines=8> */
.L_x_1727:
        /* <DEDUP_REMOVED lines=8> */
.L_x_1728:
        /* <DEDUP_REMOVED lines=8> */
.L_x_1729:
        /* <DEDUP_REMOVED lines=21> */
[----:B------:R-:W-:Y:S02]  /*19f0*/  PRMT R0, R8, 0x7610, R8 ;  /* 0x0000761008007816 */ /* 0x000fe40000000008 */
[----:B------:R-:W-:-:S02]  /*1a00*/  IADD3.X R15, PT, PT, R3, UR9, RZ, P1, !PT ;  /* 0x00000009030f7c10 */ /* 0x000fc40008ffe4ff */
[----:B------:R-:W-:Y:S02]  /*1a10*/  PRMT R42, RZ, 0x5410, RZ ;  /* 0x00005410ff2a7816 */ /* 0x000fe400000000ff */
[----:B------:R-:W-:Y:S02]  /*1a20*/  PRMT R41, RZ, 0x5410, RZ ;  /* 0x00005410ff297816 */ /* 0x000fe400000000ff */
        /* <DEDUP_REMOVED lines=14> */
.L_x_1743:
[----:B------:R-:W-:Y:S02]  /*1b10*/  ISETP.NE.AND P3, PT, R48, R39, PT ;  /* 0x000000273000720c */ /* 0x000fe40003f65270 */
[----:B------:R-:W-:Y:S02]  /*1b20*/  MOV R8, R14 ;  /* 0x0000000e00087202 */ /* 0x000fe40000000f00 */
[----:B------:R-:W-:-:S05]  /*1b30*/  MOV R9, R15 ;  /* 0x0000000f00097202 */ /* 0x000fca0000000f00 */
[----:B------:R-:W2:Y:S04]  /*1b40*/  LDG.E.128.CONSTANT R16, desc[UR6][R8.64] ;  /* 0x0000000608107981 */ /* 0x000ea8000c1e9d00 */
[----:B------:R-:W-:Y:S01]  /*1b50*/  @!P3 LEA R2, R46, R1, 0x3 ;  /* 0x000000012e02b211 */ /* 0x000fe200078e18ff */
[----:B------:R0:W5:Y:S05]  /*1b60*/  @!P3 LDG.E.U16.CONSTANT R5, desc[UR6][R12.64] ;  /* 0x000000060c05b981 */ /* 0x00016a000c1e9500 */
[----:B------:R-:W3:Y:S01]  /*1b70*/  @!P3 LDL.64 R2, [R2+0x8] ;  /* 0x000008000202b983 */ /* 0x000ee20000100a00 */
[----:B------:R-:W-:-:S02]  /*1b80*/  ISETP.NE.AND P1, PT, R51, RZ, PT ;  /* 0x000000ff3300720c */ /* 0x000fc40003f25270 */
[----:B------:R-:W-:Y:S02]  /*1b90*/  MOV R7, 0x2c00 ;  /* 0x00002c0000077802 */ /* 0x000fe40000000f00 */
[----:B------:R-:W-:Y:S02]  /*1ba0*/  ISETP.NE.AND P2, PT, R10, 0x1, PT ;  /* 0x000000010a00780c */ /* 0x000fe40003f45270 */
[----:B------:R-:W-:Y:S02]  /*1bb0*/  @!P3 IADD3 R47, PT, PT, R46, 0x1, RZ ;  /* 0x000000012e2fb810 */ /* 0x000fe40007ffe0ff */
[C---:B--2---:R-:W-:Y:S02]  /*1bc0*/  LOP3.LUT R6, R17.reuse, 0xf000f, RZ, 0xc0, !PT ;  /* 0x000f000f11067812 */ /* 0x044fe400078ec0ff */
[----:B------:R-:W-:Y:S02]  /*1bd0*/  LOP3.LUT R14, R17, 0xf000f0, RZ, 0xc0, !PT ;  /* 0x00f000f0110e7812 */ /* 0x000fe400078ec0ff */
[----:B------:R-:W-:-:S02]  /*1be0*/  SHF.R.U32.HI R17, RZ, 0x8, R17 ;  /* 0x00000008ff117819 */ /* 0x000fc40000011611 */
[----:B------:R-:W-:Y:S02]  /*1bf0*/  LOP3.LUT R20, R18, 0xf000f, RZ, 0xc0, !PT ;  /* 0x000f000f12147812 */ /* 0x000fe400078ec0ff */
[----:B---3--:R-:W-:Y:S02]  /*1c00*/  @!P3 PRMT R96, R3, 0x7610, R96 ;  /* 0x000076100360b816 */ /* 0x008fe40000000060 */
[----:B------:R-:W-:Y:S02]  /*1c10*/  @!P3 PRMT R0, R2, 0x7610, R0 ;  /* 0x000076100200b816 */ /* 0x000fe40000000000 */
[----:B------:R-:W-:Y:S02]  /*1c20*/  LOP3.LUT R21, R18, 0xf000f0, RZ, 0xc0, !PT ;  /* 0x00f000f012157812 */ /* 0x000fe400078ec0ff */
[----:B------:R-:W-:Y:S02]  /*1c30*/  @!P3 PRMT R96, R96, 0x7610, R3 ;  /* 0x000076106060b816 */ /* 0x000fe40000000003 */
[----:B------:R-:W-:-:S02]  /*1c40*/  SHF.R.U32.HI R18, RZ, 0x8, R18 ;  /* 0x00000008ff127819 */ /* 0x000fc40000011612 */
[----:B------:R-:W-:Y:S02]  /*1c50*/  LOP3.LUT R3, R16, 0xf000f0, RZ, 0xc0, !PT ;  /* 0x00f000f010037812 */ /* 0x000fe400078ec0ff */
[----:B------:R-:W-:Y:S02]  /*1c60*/  SHF.R.U32.HI R4, RZ, 0x8, R16 ;  /* 0x00000008ff047819 */ /* 0x000fe40000011610 */
[----:B------:R-:W-:Y:S02]  /*1c70*/  SHF.R.U32.HI R25, RZ, 0x8, R19 ;  /* 0x00000008ff197819 */ /* 0x000fe40000011613 */
[----:B------:R-:W-:Y:S02]  /*1c80*/  LOP3.LUT R15, R17, 0xf000f, RZ, 0xc0, !PT ;  /* 0x000f000f110f7812 */ /* 0x000fe400078ec0ff */
[----:B------:R-:W-:Y:S02]  /*1c90*/  @!P3 PRMT R0, R0, 0x7610, R2 ;  /* 0x000076100000b816 */ /* 0x000fe40000000002 */
        /* <DEDUP_REMOVED lines=28> */
[----:B------:R-:W-:Y:S02]  /*1e60*/  HADD2 R28, R29, -1032, -1032 ;  /* 0xe408e4081d1c7430 */ /* 0x000fe40000000000 */
[----:B------:R-:W-:Y:S02]  /*1e70*/  HADD2 R22, R23, -1032, -1032 ;  /* 0xe408e40817167430 */ /* 0x000fe40000000000 */
[-C--:B------:R-:W-:Y:S02]  /*1e80*/  HFMA2 R29, R30, R7.reuse.H0_H0, -72, -72 ;  /* 0xd480d4801e1d7431 */ /* 0x080fe40000040007 */
[----:B------:R-:W-:Y:S02]  /*1e90*/  HFMA2 R23, R24, R7.H0_H0, -72, -72 ;  /* 0xd480d48018177431 */ /* 0x000fe40000040007 */
[----:B------:R-:W-:-:S02]  /*1ea0*/  HADD2 R30, R31, -1032, -1032 ;  /* 0xe408e4081f1e7430 */ /* 0x000fc40000000000 */
[----:B------:R-:W-:Y:S02]  /*1eb0*/  HADD2 R18, R2, -1032, -1032 ;  /* 0xe408e40802127430 */ /* 0x000fe40000000000 */
[-C--:B------:R-:W-:Y:S02]  /*1ec0*/  HFMA2 R16, R16, R7.reuse.H0_H0, -72, -72 ;  /* 0xd480d48010107431 */ /* 0x080fe40000040007 */
[----:B------:R-:W-:Y:S02]  /*1ed0*/  HADD2 R17, R6, -1032, -1032 ;  /* 0xe408e40806117430 */ /* 0x000fe40000000000 */
[----:B------:R-:W-:Y:S02]  /*1ee0*/  HFMA2 R19, R14, R7.H0_H0, -72, -72 ;  /* 0xd480d4800e137431 */ /* 0x000fe40000040007 */
[----:B------:R-:W-:Y:S02]  /*1ef0*/  HADD2 R20, R20, -1032, -1032 ;  /* 0xe408e40814147430 */ /* 0x000fe40000000000 */
[----:B------:R-:W-:-:S02]  /*1f00*/  HADD2 R24, R3, -1032, -1032 ;  /* 0xe408e40803187430 */ /* 0x000fc40000000000 */
[-C--:B------:R-:W-:Y:S02]  /*1f10*/  HFMA2 R25, R4, R7.reuse.H0_H0, -72, -72 ;  /* 0xd480d48004197431 */ /* 0x080fe40000040007 */
[----:B------:R-:W-:Y:S02]  /*1f20*/  HADD2 R26, R15, -1032, -1032 ;  /* 0xe408e4080f1a7430 */ /* 0x000fe40000000000 */
[----:B------:R-:W-:Y:S01]  /*1f30*/  HFMA2 R31, R32, R7.H0_H0, -72, -72 ;  /* 0xd480d480201f7431 */ /* 0x000fe20000040007 */
[----:B0-----:R-:W-:Y:S06]  /*1f40*/  @!P1 BRA `(.L_x_1731) ;  /* 0x0000000400689947 */ /* 0x001fec0003800000 */
[----:B------:R-:W0:Y:S01]  /*1f50*/  LDS.64 R32, [UR4] ;  /* 0x00000004ff207984 */ /* 0x000e220008000a00 */
        /* <DEDUP_REMOVED lines=40> */
[----:B------:R-:W-:Y:S02]  /*21e0*/  HADD2.F32 R4, -RZ, R24.H1_H1 ;  /* 0x30000018ff047230 */ /* 0x000fe40000004100 */
        /* <DEDUP_REMOVED lines=10> */
[----:B------:R-:W-:Y:S02]  /*2290*/  HADD2.F32 R36, -RZ, R30.H1_H1 ;  /* 0x3000001eff247230 */ /* 0x000fe40000004100 */
[C---:B------:R-:W-:Y:S01]  /*22a0*/  FFMA.FTZ R35, R33.reuse, R4, R32 ;  /* 0x0000000421237223 */ /* 0x040fe20000010020 */
[----:B------:R-:W-:Y:S02]  /*22b0*/  HADD2.F32 R2, -RZ, R25.H0_H0 ;  /* 0x20000019ff027230 */ /* 0x000fe40000004100 */
[----:B------:R-:W-:Y:S02]  /*22c0*/  HADD2.F32 R6, -RZ, R27.H0_H0 ;  /* 0x2000001bff067230 */ /* 0x000fe40000004100 */
[----:B------:R-:W-:Y:S01]  /*22d0*/  FFMA.FTZ R37, R33, R36, R37 ;  /* 0x0000002421257223 */ /* 0x000fe20000010025 */
[----:B------:R-:W-:-:S02]  /*22e0*/  HADD2.F32 R34, -RZ, R28.H1_H1 ;  /* 0x3000001cff227230 */ /* 0x000fc40000004100 */
[----:B------:R-:W-:Y:S01]  /*22f0*/  FFMA.FTZ R3, R2, R14, R3 ;  /* 0x0000000e02037223 */ /* 0x000fe20000010003 */
        /* <DEDUP_REMOVED lines=31> */
.L_x_1731:
[----:B------:R-:W-:Y:S02]  /*24f0*/  @!P3 MOV R46, R47 ;  /* 0x0000002f002eb202 */ /* 0x000fe40000000f00 */
[----:B-----5:R-:W-:Y:S01]  /*2500*/  @!P3 IADD3 R39, PT, PT, R5, R48, RZ ;  /* 0x000000300527b210 */ /* 0x020fe20007ffe0ff */
[----:B------:R-:W-:Y:S06]  /*2510*/  @!P2 BRA `(.L_x_1732) ;  /* 0x0000000800e0a947 */ /* 0x000fec0003800000 */
        /* <DEDUP_REMOVED lines=13> */
[----:B------:R-:W-:Y:S02]  /*25f0*/  HADD2.F32 R3, -RZ, R17.H0_H0 ;  /* 0x20000011ff037230 */ /* 0x000fe40000004100 */
[----:B------:R-:W-:Y:S02]  /*2600*/  HADD2.F32 R32, -RZ, R2.H1_H1 ;  /* 0x30000002ff207230 */ /* 0x000fe40000004100 */
[-C--:B------:R-:W-:Y:S01]  /*2610*/  FFMA.FTZ R37, R4, R6.reuse, RZ ;  /* 0x0000000604257223 */ /* 0x080fe200000100ff */
[----:B------:R-:W-:Y:S02]  /*2620*/  HADD2.F32 R2, -RZ, R18.H0_H0 ;  /* 0x20000012ff027230 */ /* 0x000fe40000004100 */
[-C--:B------:R-:W-:Y:S01]  /*2630*/  FFMA.FTZ R3, R3, R6.reuse, RZ ;  /* 0x0000000603037223 */ /* 0x080fe200000100ff */
[----:B------:R-:W-:Y:S01]  /*2640*/  FFMA.FTZ R5, R5, R6, RZ ;  /* 0x0000000605057223 */ /* 0x000fe200000100ff */
[----:B------:R-:W-:-:S02]  /*2650*/  HADD2.F32 R4, -RZ, R19.H0_H0 ;  /* 0x20000013ff047230 */ /* 0x000fc40000004100 */
[----:B------:R-:W-:Y:S01]  /*2660*/  FFMA.FTZ R33, R2, R6, RZ ;  /* 0x0000000602217223 */ /* 0x000fe200000100ff */
        /* <DEDUP_REMOVED lines=9> */
[----:B------:R-:W-:Y:S01]  /*2700*/  FFMA.FTZ R5, R52, R32, R5 ;  /* 0x0000002034057223 */ /* 0x000fe20000010005 */
[----:B------:R-:W-:Y:S02]  /*2710*/  HADD2.F32 R3, -RZ, R16.H1_H1 ;  /* 0x30000010ff037230 */ /* 0x000fe40000004100 */
[-C--:B------:R-:W-:Y:S01]  /*2720*/  FFMA.FTZ R2, R2, R34.reuse, R33 ;  /* 0x0000002202027223 */ /* 0x080fe20000010021 */
[-C--:B------:R-:W-:Y:S01]  /*2730*/  FFMA.FTZ R32, R36, R34.reuse, R37 ;  /* 0x0000002224207223 */ /* 0x080fe20000010025 */
        /* <DEDUP_REMOVED lines=8> */
[----:B------:R-:W-:Y:S01]  /*27c0*/  FFMA.FTZ R34, R47, R35, R34 ;  /* 0x000000232f227223 */ /* 0x000fe20000010022 */
[----:B------:R-:W-:Y:S02]  /*27d0*/  HADD2.F32 R33, -RZ, R26.H0_H0 ;  /* 0x2000001aff217230 */ /* 0x000fe40000004100 */
[----:B------:R-:W-:-:S02]  /*27e0*/  HADD2.F32 R35, -RZ, R28.H0_H0 ;  /* 0x2000001cff237230 */ /* 0x000fc40000004100 */
[-C--:B------:R-:W-:Y:S01]  /*27f0*/  FFMA.FTZ R5, R5, R3.reuse, R2 ;  /* 0x0000000305057223 */ /* 0x080fe20000010002 */
        /* <DEDUP_REMOVED lines=47> */
.L_x_1733:
[----:B------:R-:W-:Y:S05]  /*2af0*/  @P0 BRA `(.L_x_1732) ;  /* 0x0000000400680947 */ /* 0x000fea0003800000 */
[----:B------:R-:W0:Y:S01]  /*2b00*/  LDS.64 R2, [UR4+0x100] ;  /* 0x00010004ff027984 */ /* 0x000e220008000a00 */
[----:B------:R-:W-:Y:S02]  /*2b10*/  HADD2.F32 R4, -RZ, R20.H0_H0 ;  /* 0x20000014ff047230 */ /* 0x000fe40000004100 */
[----:B------:R-:W-:Y:S01]  /*2b20*/  HADD2.F32 R36, -RZ, R17.H1_H1 ;  /* 0x30000011ff247230 */ /* 0x000fe20000004100 */
[----:B------:R-:W1:Y:S01]  /*2b30*/  LDS.64 R14, [UR4+0x108] ;  /* 0x00010804ff0e7984 */ /* 0x000e620008000a00 */
[----:B------:R-:W-:Y:S02]  /*2b40*/  HADD2.F32 R5, -RZ, R22.H0_H0 ;  /* 0x20000016ff057230 */ /* 0x000fe40000004100 */
[----:B------:R-:W-:Y:S02]  /*2b50*/  HADD2.F32 R20, -RZ, R20.H1_H1 ;  /* 0x30000014ff147230 */ /* 0x000fe40000004100 */
[----:B------:R-:W-:Y:S02]  /*2b60*/  HADD2.F32 R22, -RZ, R22.H1_H1 ;  /* 0x30000016ff167230 */ /* 0x000fe40000004100 */
[----:B0-----:R-:W-:-:S02]  /*2b70*/  HADD2.F32 R34, -RZ, R3.H0_H0 ;  /* 0x20000003ff227230 */ /* 0x001fc40000004100 */
[----:B------:R-:W-:Y:S02]  /*2b80*/  HADD2.F32 R33, -RZ, R3.H1_H1 ;  /* 0x30000003ff217230 */ /* 0x000fe40000004100 */
[--C-:B------:R-:W-:Y:S02]  /*2b90*/  HADD2.F32 R6, -RZ, R2.reuse.H0_H0 ;  /* 0x20000002ff067230 */ /* 0x100fe40000004100 */
[----:B------:R-:W-:Y:S02]  /*2ba0*/  HADD2.F32 R32, -RZ, R2.H1_H1 ;  /* 0x30000002ff207230 */ /* 0x000fe40000004100 */
[----:B------:R-:W-:Y:S02]  /*2bb0*/  HADD2.F32 R3, -RZ, R17.H0_H0 ;  /* 0x20000011ff037230 */ /* 0x000fe40000004100 */
[-C--:B------:R-:W-:Y:S01]  /*2bc0*/  FFMA.FTZ R35, R4, R6.reuse, RZ ;  /* 0x0000000604237223 */ /* 0x080fe200000100ff */
[--C-:B------:R-:W-:Y:S02]  /*2bd0*/  HADD2.F32 R2, -RZ, R18.reuse.H0_H0 ;  /* 0x20000012ff027230 */ /* 0x100fe40000004100 */
[----:B------:R-:W-:Y:S01]  /*2be0*/  FFMA.FTZ R5, R5, R6, RZ ;  /* 0x0000000605057223 */ /* 0x000fe200000100ff */
[----:B------:R-:W-:-:S02]  /*2bf0*/  HADD2.F32 R18, -RZ, R18.H1_H1 ;  /* 0x30000012ff127230 */ /* 0x000fc40000004100 */
[-C--:B------:R-:W-:Y:S01]  /*2c00*/  FFMA.FTZ R3, R3, R6.reuse, RZ ;  /* 0x0000000603037223 */ /* 0x080fe200000100ff */
[----:B------:R-:W-:Y:S02]  /*2c10*/  HADD2.F32 R4, -RZ, R19.H0_H0 ;  /* 0x20000013ff047230 */ /* 0x000fe40000004100 */
[----:B------:R-:W-:Y:S01]  /*2c20*/  FFMA.FTZ R17, R2, R6, RZ ;  /* 0x0000000602117223 */ /* 0x000fe200000100ff */
[----:B------:R-:W-:Y:S02]  /*2c30*/  HADD2.F32 R2, -RZ, R16.H0_H0 ;  /* 0x20000010ff027230 */ /* 0x000fe40000004100 */
[-C--:B------:R-:W-:Y:S01]  /*2c40*/  FFMA.FTZ R3, R36, R32.reuse, R3 ;  /* 0x0000002024037223 */ /* 0x080fe20000010003 */
[-C--:B------:R-:W-:Y:S01]  /*2c50*/  FFMA.FTZ R35, R20, R32.reuse, R35 ;  /* 0x0000002014237223 */ /* 0x080fe20000010023 */
[----:B------:R-:W-:Y:S01]  /*2c60*/  FFMA.FTZ R17, R18, R32, R17 ;  /* 0x0000002012117223 */ /* 0x000fe20000010011 */
[----:B------:R-:W-:Y:S02]  /*2c70*/  HADD2.F32 R18, -RZ, R21.H0_H0 ;  /* 0x20000015ff127230 */ /* 0x000fe40000004100 */
[----:B------:R-:W-:Y:S01]  /*2c80*/  FFMA.FTZ R4, R4, R34, R3 ;  /* 0x0000002204047223 */ /* 0x000fe20000010003 */
[----:B------:R-:W-:-:S02]  /*2c90*/  HADD2.F32 R6, -RZ, R23.H0_H0 ;  /* 0x20000017ff067230 */ /* 0x000fc40000004100 */
[----:B------:R-:W-:Y:S01]  /*2ca0*/  FFMA.FTZ R5, R22, R32, R5 ;  /* 0x0000002016057223 */ /* 0x000fe20000010005 */
        /* <DEDUP_REMOVED lines=9> */
[-C--:B------:R-:W-:Y:S01]  /*2d40*/  FFMA.FTZ R18, R21, R33.reuse, R18 ;  /* 0x0000002115127223 */ /* 0x080fe20000010012 */
[----:B-1----:R-:W-:Y:S02]  /*2d50*/  HADD2.F32 R3, -RZ, R14.H0_H0 ;  /* 0x2000000eff037230 */ /* 0x002fe40000004100 */
[----:B------:R-:W-:Y:S01]  /*2d60*/  FFMA.FTZ R34, R23, R33, R34 ;  /* 0x0000002117227223 */ /* 0x000fe20000010022 */
[----:B------:R-:W-:Y:S02]  /*2d70*/  HADD2.F32 R5, -RZ, R24.H0_H0 ;  /* 0x20000018ff057230 */ /* 0x000fe40000004100 */
        /* <DEDUP_REMOVED lines=50> */
.L_x_1732:
        /* <DEDUP_REMOVED lines=8> */
[----:B------:R-:W-:Y:S02]  /*3120*/  SHF.R.U32.HI R17, RZ, 0x8, R17 ;  /* 0x00000008ff117819 */ /* 0x000fe40000011611 */
[----:B------:R-:W-:Y:S02]  /*3130*/  LOP3.LUT R20, R18, 0xf000f, RZ, 0xc0, !PT ;  /* 0x000f000f12147812 */ /* 0x000fe400078ec0ff */
[----:B------:R-:W-:Y:S02]  /*3140*/  SHF.R.U32.HI R16, RZ, 0x8, R16 ;  /* 0x00000008ff107819 */ /* 0x000fe40000011610 */
[----:B------:R-:W-:Y:S02]  /*3150*/  SHF.R.U32.HI R27, RZ, 0x8, R19 ;  /* 0x00000008ff1b7819 */ /* 0x000fe40000011613 */
[C---:B------:R-:W-:Y:S02]  /*3160*/  LOP3.LUT R25, R19.reuse, 0xf000f, RZ, 0xc0, !PT ;  /* 0x000f000f13197812 */ /* 0x040fe400078ec0ff */
        /* <DEDUP_REMOVED lines=9> */
[C---:B------:R-:W-:Y:S01]  /*3200*/  LOP3.LUT R3, R16.reuse, 0xf000f, RZ, 0xc0, !PT ;  /* 0x000f000f10037812 */ /* 0x040fe200078ec0ff */
[----:B------:R-:W-:Y:S01]  /*3210*/  HADD2 R22, R22, -1032, -1032 ;  /* 0xe408e40816167430 */ /* 0x000fe20000000000 */
[----:B------:R-:W-:Y:S02]  /*3220*/  LOP3.LUT R17, R17, 0xf000f0, RZ, 0xc0, !PT ;  /* 0x00f000f011117812 */ /* 0x000fe400078ec0ff */
[C---:B------:R-:W-:Y:S02]  /*3230*/  LOP3.LUT R20, R27.reuse, 0xf000f, RZ, 0xc0, !PT ;  /* 0x000f000f1b147812 */ /* 0x040fe400078ec0ff */
        /* <DEDUP_REMOVED lines=25> */
[-C--:B------:R-:W-:Y:S02]  /*33d0*/  HFMA2 R27, R16, R7.reuse.H0_H0, -72, -72 ;  /* 0xd480d480101b7431 */ /* 0x080fe40000040007 */
[----:B------:R-:W-:Y:S02]  /*33e0*/  HADD2 R28, R5, -1032, -1032 ;  /* 0xe408e408051c7430 */ /* 0x000fe40000000000 */
        /* <DEDUP_REMOVED lines=14> */
[----:B------:R-:W-:Y:S01]  /*34d0*/  FFMA.FTZ R55, R3, R36, RZ ;  /* 0x0000002403377223 */ /* 0x000fe200000100ff */
[--C-:B------:R-:W-:Y:S02]  /*34e0*/  HADD2.F32 R35, -RZ, R5.reuse.H0_H0 ;  /* 0x20000005ff237230 */ /* 0x100fe40000004100 */
[----:B------:R-:W-:Y:S01]  /*34f0*/  FFMA.FTZ R2, R2, R3, RZ ;  /* 0x0000000302027223 */ /* 0x000fe200000100ff */
[----:B------:R-:W-:-:S02]  /*3500*/  HADD2.F32 R37, -RZ, R5.H1_H1 ;  /* 0x30000005ff257230 */ /* 0x000fc40000004100 */
[C---:B------:R-:W-:Y:S01]  /*3510*/  FFMA.FTZ R57, R3.reuse, R4, RZ ;  /* 0x0000000403397223 */ /* 0x040fe200000100ff */
[----:B------:R-:W-:Y:S02]  /*3520*/  HADD2.F32 R5, -RZ, R20.H1_H1 ;  /* 0x30000014ff057230 */ /* 0x000fe40000004100 */
[----:B------:R-:W-:Y:S01]  /*3530*/  FFMA.FTZ R4, R34, R53, R55 ;  /* 0x0000003522047223 */ /* 0x000fe20000010037 */
[----:B------:R-:W-:Y:S02]  /*3540*/  HADD2.F32 R53, -RZ, R22.H1_H1 ;  /* 0x30000016ff357230 */ /* 0x000fe40000004100 */
[----:B------:R-:W-:Y:S01]  /*3550*/  FFMA.FTZ R6, R3, R6, RZ ;  /* 0x0000000603067223 */ /* 0x000fe200000100ff */
[----:B------:R-:W-:Y:S02]  /*3560*/  HADD2.F32 R3, -RZ, R18.H0_H0 ;  /* 0x20000012ff037230 */ /* 0x000fe40000004100 */
[----:B------:R-:W-:Y:S01]  /*3570*/  FFMA.FTZ R2, R5, R34, R2 ;  /* 0x0000002205027223 */ /* 0x000fe20000010002 */
[----:B------:R-:W-:-:S02]  /*3580*/  HADD2.F32 R5, -RZ, R21.H0_H0 ;  /* 0x20000015ff057230 */ /* 0x000fc40000004100 */
[C---:B------:R-:W-:Y:S01]  /*3590*/  FFMA.FTZ R36, R34.reuse, R53, R57 ;  /* 0x0000003522247223 */ /* 0x040fe20000010039 */
[----:B------:R-:W-:Y:S01]  /*35a0*/  FFMA.FTZ R34, R34, R59, R6 ;  /* 0x0000003b22227223 */ /* 0x000fe20000010006 */
        /* <DEDUP_REMOVED lines=12> */
[--C-:B-1----:R-:W-:Y:S02]  /*3670*/  HADD2.F32 R5, -RZ, R16.reuse.H0_H0 ;  /* 0x20000010ff057230 */ /* 0x102fe40000004100 */
[----:B------:R-:W-:Y:S01]  /*3680*/  FFMA.FTZ R34, R37, R4, R6 ;  /* 0x0000000425227223 */ /* 0x000fe20000010006 */
[----:B------:R-:W-:-:S02]  /*3690*/  HADD2.F32 R35, -RZ, R16.H1_H1 ;  /* 0x30000010ff237230 */ /* 0x000fc40000004100 */
[----:B------:R-:W-:Y:S01]  /*36a0*/  FFMA.FTZ R36, R37, R36, R55 ;  /* 0x0000002425247223 */ /* 0x000fe20000010037 */
        /* <DEDUP_REMOVED lines=14> */
[----:B------:R-:W-:Y:S02]  /*3790*/  HADD2.F32 R52, -RZ, R32.H1_H1 ;  /* 0x30000020ff347230 */ /* 0x000fe40000004100 */
[----:B------:R-:W-:Y:S01]  /*37a0*/  FFMA.FTZ R37, R35, R36, R37 ;  /* 0x0000002423257223 */ /* 0x000fe20000010025 */
[----:B------:R-:W-:-:S02]  /*37b0*/  HADD2.F32 R2, -RZ, R27.H0_H0 ;  /* 0x2000001bff027230 */ /* 0x000fc40000004100 */
[----:B------:R-:W-:Y:S01]  /*37c0*/  FFMA.FTZ R34, R6, R34, R5 ;  /* 0x0000002206227223 */ /* 0x000fe20000010005 */
        /* <DEDUP_REMOVED lines=31> */
.L_x_1734:
        /* <DEDUP_REMOVED lines=94> */
.L_x_1736:
        /* <DEDUP_REMOVED lines=91> */
.L_x_1735:
[----:B------:R-:W-:-:S05]  /*4550*/  IMAD.WIDE R14, R47, 0x4, R14 ;  /* 0x000000042f0e7825 */ /* 0x000fca00078e020e */
        /* <DEDUP_REMOVED lines=144> */
.L_x_1737:
        /* <DEDUP_REMOVED lines=94> */
.L_x_1739:
        /* <DEDUP_REMOVED lines=91> */
.L_x_1738:
        /* <DEDUP_REMOVED lines=8> */
[----:B------:R-:W-:Y:S02]  /*5a70*/  SHF.R.U32.HI R27, RZ, 0x8, R18 ;  /* 0x00000008ff1b7819 */ /* 0x000fe40000011612 */
[----:B------:R-:W-:Y:S02]  /*5a80*/  LOP3.LUT R21, R19, 0xf000f0, RZ, 0xc0, !PT ;  /* 0x00f000f013157812 */ /* 0x000fe400078ec0ff */
[----:B------:R-:W-:Y:S02]  /*5a90*/  SHF.R.U32.HI R29, RZ, 0x8, R19 ;  /* 0x00000008ff1d7819 */ /* 0x000fe40000011613 */
[C---:B------:R-:W-:Y:S02]  /*5aa0*/  LOP3.LUT R25, R18.reuse, 0xf000f, RZ, 0xc0, !PT ;  /* 0x000f000f12197812 */ /* 0x040fe400078ec0ff */
        /* <DEDUP_REMOVED lines=133> */
.L_x_1740:
[----:B------:R-:W-:Y:S05]  /*6300*/  @!P2 BRA `(.L_x_1741) ;  /* 0x0000000800e0a947 */ /* 0x000fea0003800000 */
[----:B------:R-:W-:-:S04]  /*6310*/  PRMT R2, R50, 0x9910, RZ ;  /* 0x0000991032027816 */ /* 0x000fc800000000ff */
[----:B------:R-:W-:-:S13]  /*6320*/  ISETP.NE.AND P1, PT, R2, RZ, PT ;  /* 0x000000ff0200720c */ /* 0x000fda0003f25270 */
[----:B------:R-:W-:Y:S05]  /*6330*/  @!P1 BRA `(.L_x_1742) ;  /* 0x0000000400689947 */ /* 0x000fea0003800000 */
[----:B------:R-:W0:Y:S01]  /*6340*/  LDS.64 R2, [UR4+0xb0] ;  /* 0x0000b004ff027984 */ /* 0x000e220008000a00 */
[----:B------:R-:W-:Y:S02]  /*6350*/  HADD2.F32 R37, -RZ, R27.H1_H1 ;  /* 0x3000001bff257230 */ /* 0x000fe40000004100 */
[----:B------:R-:W-:Y:S01]  /*6360*/  HADD2.F32 R4, -RZ, R26.H0_H0 ;  /* 0x2000001aff047230 */ /* 0x000fe20000004100 */
[----:B------:R-:W1:Y:S01]  /*6370*/  LDS.64 R16, [UR4+0xb8] ;  /* 0x0000b804ff107984 */ /* 0x000e620008000a00 */
[--C-:B------:R-:W-:Y:S02]  /*6380*/  HADD2.F32 R5, -RZ, R28.reuse.H0_H0 ;  /* 0x2000001cff057230 */ /* 0x100fe40000004100 */
[----:B------:R-:W-:Y:S02]  /*6390*/  HADD2.F32 R53, -RZ, R25.H1_H1 ;  /* 0x30000019ff357230 */ /* 0x000fe40000004100 */
[----:B------:R-:W-:Y:S02]  /*63a0*/  HADD2.F32 R55, -RZ, R28.H1_H1 ;  /* 0x3000001cff377230 */ /* 0x000fe40000004100 */
[----:B------:R-:W-:-:S02]  /*63b0*/  HADD2.F32 R52, -RZ, R21.H1_H1 ;  /* 0x30000015ff347230 */ /* 0x000fc40000004100 */
[----:B------:R-:W-:Y:S02]  /*63c0*/  HADD2.F32 R54, -RZ, R32.H0_H0 ;  /* 0x20000020ff367230 */ /* 0x000fe40000004100 */
[--C-:B0-----:R-:W-:Y:S02]  /*63d0*/  HADD2.F32 R6, -RZ, R2.reuse.H0_H0 ;  /* 0x20000002ff067230 */ /* 0x101fe40000004100 */
[----:B------:R-:W-:Y:S02]  /*63e0*/  HADD2.F32 R33, -RZ, R2.H1_H1 ;  /* 0x30000002ff217230 */ /* 0x000fe40000004100 */
[----:B------:R-:W-:Y:S02]  /*63f0*/  HADD2.F32 R2, -RZ, R27.H0_H0 ;  /* 0x2000001bff027230 */ /* 0x000fe40000004100 */
[----:B------:R-:W-:Y:S01]  /*6400*/  FFMA.FTZ R4, R4, R6, RZ ;  /* 0x0000000604047223 */ /* 0x000fe200000100ff */
[--C-:B------:R-:W-:Y:S02]  /*6410*/  HADD2.F32 R35, -RZ, R3.reuse.H0_H0 ;  /* 0x20000003ff237230 */ /* 0x100fe40000004100 */
[----:B------:R-:W-:-:S02]  /*6420*/  HADD2.F32 R34, -RZ, R3.H1_H1 ;  /* 0x30000003ff227230 */ /* 0x000fc40000004100 */
[----:B------:R-:W-:Y:S01]  /*6430*/  FFMA.FTZ R2, R2, R6, RZ ;  /* 0x0000000602027223 */ /* 0x000fe200000100ff */
[----:B------:R-:W-:-:S03]  /*6440*/  HADD2.F32 R3, -RZ, R25.H0_H0 ;  /* 0x20000019ff037230 */ /* 0x000fc60000004100 */
[-C--:B------:R-:W-:Y:S01]  /*6450*/  FFMA.FTZ R2, R37, R33.reuse, R2 ;  /* 0x0000002125027223 */ /* 0x080fe20000010002 */
[----:B------:R-:W-:Y:S02]  /*6460*/  HADD2.F32 R37, -RZ, R26.H1_H1 ;  /* 0x3000001aff257230 */ /* 0x000fe40000004100 */
[-C--:B------:R-:W-:Y:S01]  /*6470*/  FFMA.FTZ R36, R3, R6.reuse, RZ ;  /* 0x0000000603247223 */ /* 0x080fe200000100ff */
[----:B------:R-:W-:Y:S02]  /*6480*/  HADD2.F32 R3, -RZ, R18.H0_H0 ;  /* 0x20000012ff037230 */ /* 0x000fe40000004100 */
[----:B------:R-:W-:Y:S01]  /*6490*/  FFMA.FTZ R6, R5, R6, RZ ;  /* 0x0000000605067223 */ /* 0x000fe200000100ff */
[----:B------:R-:W-:Y:S02]  /*64a0*/  HADD2.F32 R5, -RZ, R19.H0_H0 ;  /* 0x20000013ff057230 */ /* 0x000fe40000004100 */
[----:B------:R-:W-:Y:S01]  /*64b0*/  FFMA.FTZ R36, R53, R33, R36 ;  /* 0x0000002135247223 */ /* 0x000fe20000010024 */
[----:B------:R-:W-:-:S02]  /*64c0*/  HADD2.F32 R53, -RZ, R20.H0_H0 ;  /* 0x20000014ff357230 */ /* 0x000fc40000004100 */
[----:B------:R-:W-:Y:S01]  /*64d0*/  FFMA.FTZ R4, R37, R33, R4 ;  /* 0x0000002125047223 */ /* 0x000fe20000010004 */
[----:B------:R-:W-:Y:S01]  /*64e0*/  FFMA.FTZ R3, R3, R35, R2 ;  /* 0x0000002303037223 */ /* 0x000fe20000010002 */
[----:B------:R-:W-:Y:S02]  /*64f0*/  HADD2.F32 R37, -RZ, R21.H0_H0 ;  /* 0x20000015ff257230 */ /* 0x000fe40000004100 */
[----:B------:R-:W-:Y:S01]  /*6500*/  FFMA.FTZ R6, R55, R33, R6 ;  /* 0x0000002137067223 */ /* 0x000fe20000010006 */
[----:B------:R-:W-:Y:S02]  /*6510*/  HADD2.F32 R2, -RZ, R18.H1_H1 ;  /* 0x30000012ff027230 */ /* 0x000fe40000004100 */
[-C--:B------:R-:W-:Y:S01]  /*6520*/  FFMA.FTZ R5, R5, R35.reuse, R36 ;  /* 0x0000002305057223 */ /* 0x080fe20000010024 */
[----:B------:R-:W-:Y:S02]  /*6530*/  HADD2.F32 R36, -RZ, R20.H1_H1 ;  /* 0x30000014ff247230 */ /* 0x000fe40000004100 */
[----:B------:R-:W-:Y:S01]  /*6540*/  FFMA.FTZ R33, R53, R35, R4 ;  /* 0x0000002335217223 */ /* 0x000fe20000010004 */
[----:B------:R-:W-:-:S02]  /*6550*/  HADD2.F32 R4, -RZ, R19.H1_H1 ;  /* 0x30000013ff047230 */ /* 0x000fc40000004100 */
[----:B------:R-:W-:Y:S01]  /*6560*/  FFMA.FTZ R35, R37, R35, R6 ;  /* 0x0000002325237223 */ /* 0x000fe20000010006 */
[-C--:B------:R-:W-:Y:S01]  /*6570*/  FFMA.FTZ R3, R2, R34.reuse, R3 ;  /* 0x0000002202037223 */ /* 0x080fe20000010003 */
[----:B-1----:R-:W-:Y:S02]  /*6580*/  HADD2.F32 R2, -RZ, R16.H0_H0 ;  /* 0x20000010ff027230 */ /* 0x002fe40000004100 */
[-C--:B------:R-:W-:Y:S01]  /*6590*/  FFMA.FTZ R33, R36, R34.reuse, R33 ;  /* 0x0000002224217223 */ /* 0x080fe20000010021 */
[----:B------:R-:W-:Y:S02]  /*65a0*/  HADD2.F32 R6, -RZ, R29.H0_H0 ;  /* 0x2000001dff067230 */ /* 0x000fe40000004100 */
[-C--:B------:R-:W-:Y:S01]  /*65b0*/  FFMA.FTZ R35, R52, R34.reuse, R35 ;  /* 0x0000002234237223 */ /* 0x080fe20000010023 */
[----:B------:R-:W-:Y:S02]  /*65c0*/  HADD2.F32 R36, -RZ, R30.H0_H0 ;  /* 0x2000001eff247230 */ /* 0x000fe40000004100 */
[----:B------:R-:W-:Y:S01]  /*65d0*/  FFMA.FTZ R5, R4, R34, R5 ;  /* 0x0000002204057223 */ /* 0x000fe20000010005 */
[----:B------:R-:W-:-:S02]  /*65e0*/  HADD2.F32 R52, -RZ, R31.H0_H0 ;  /* 0x2000001fff347230 */ /* 0x000fc40000004100 */
        /* <DEDUP_REMOVED lines=47> */
.L_x_1742:
[----:B------:R-:W-:Y:S05]  /*68e0*/  @P0 BRA `(.L_x_1741) ;  /* 0x0000000400680947 */ /* 0x000fea0003800000 */
[----:B------:R-:W0:Y:S01]  /*68f0*/  LDS.64 R2, [UR4+0x130] ;  /* 0x00013004ff027984 */ /* 0x000e220008000a00 */
[----:B------:R-:W-:Y:S02]  /*6900*/  HADD2.F32 R4, -RZ, R26.H0_H0 ;  /* 0x2000001aff047230 */ /* 0x000fe40000004100 */
[--C-:B------:R-:W-:Y:S01]  /*6910*/  HADD2.F32 R5, -RZ, R28.reuse.H0_H0 ;  /* 0x2000001cff057230 */ /* 0x100fe20000004100 */
[----:B------:R-:W1:Y:S01]  /*6920*/  LDS.64 R16, [UR4+0x138] ;  /* 0x00013804ff107984 */ /* 0x000e620008000a00 */
[----:B------:R-:W-:Y:S02]  /*6930*/  HADD2.F32 R37, -RZ, R28.H1_H1 ;  /* 0x3000001cff257230 */ /* 0x000fe40000004100 */
[--C-:B------:R-:W-:Y:S02]  /*6940*/  HADD2.F32 R28, -RZ, R32.reuse.H0_H0 ;  /* 0x20000020ff1c7230 */ /* 0x100fe40000004100 */
        /* <DEDUP_REMOVED lines=8> */
[----:B------:R-:W-:Y:S01]  /*69d0*/  FFMA.FTZ R36, R3, R6, RZ ;  /* 0x0000000603247223 */ /* 0x000fe200000100ff */
[----:B------:R-:W-:-:S02]  /*69e0*/  HADD2.F32 R25, -RZ, R25.H1_H1 ;  /* 0x30000019ff197230 */ /* 0x000fc40000004100 */
[----:B------:R-:W-:Y:S02]  /*69f0*/  HADD2.F32 R27, -RZ, R27.H1_H1 ;  /* 0x3000001bff1b7230 */ /* 0x000fe40000004100 */
[-C--:B------:R-:W-:Y:S01]  /*6a00*/  FFMA.FTZ R2, R2, R6.reuse, RZ ;  /* 0x0000000602027223 */ /* 0x080fe200000100ff */
[----:B------:R-:W-:Y:S02]  /*6a10*/  HADD2.F32 R3, -RZ, R18.H0_H0 ;  /* 0x20000012ff037230 */ /* 0x000fe40000004100 */
[-C--:B------:R-:W-:Y:S01]  /*6a20*/  FFMA.FTZ R36, R25, R33.reuse, R36 ;  /* 0x0000002119247223 */ /* 0x080fe20000010024 */
[----:B------:R-:W-:Y:S02]  /*6a30*/  HADD2.F32 R25, -RZ, R26.H1_H1 ;  /* 0x3000001aff197230 */ /* 0x000fe40000004100 */
[----:B------:R-:W-:Y:S01]  /*6a40*/  FFMA.FTZ R2, R27, R33, R2 ;  /* 0x000000211b027223 */ /* 0x000fe20000010002 */
[----:B------:R-:W-:Y:S02]  /*6a50*/  HADD2.F32 R27, -RZ, R20.H0_H0 ;  /* 0x20000014ff1b7230 */ /* 0x000fe40000004100 */
[----:B------:R-:W-:Y:S01]  /*6a60*/  FFMA.FTZ R6, R5, R6, RZ ;  /* 0x0000000605067223 */ /* 0x000fe200000100ff */
[----:B------:R-:W-:-:S02]  /*6a70*/  HADD2.F32 R5, -RZ, R19.H0_H0 ;  /* 0x20000013ff057230 */ /* 0x000fc40000004100 */
[----:B------:R-:W-:Y:S01]  /*6a80*/  FFMA.FTZ R4, R25, R33, R4 ;  /* 0x0000002119047223 */ /* 0x000fe20000010004 */
[----:B------:R-:W-:Y:S01]  /*6a90*/  FFMA.FTZ R3, R3, R35, R2 ;  /* 0x0000002303037223 */ /* 0x000fe20000010002 */
[----:B------:R-:W-:Y:S02]  /*6aa0*/  HADD2.F32 R2, -RZ, R19.H1_H1 ;  /* 0x30000013ff027230 */ /* 0x000fe40000004100 */
[----:B------:R-:W-:Y:S01]  /*6ab0*/  FFMA.FTZ R6, R37, R33, R6 ;  /* 0x0000002125067223 */ /* 0x000fe20000010006 */
[-C--:B------:R-:W-:Y:S01]  /*6ac0*/  FFMA.FTZ R25, R27, R35.reuse, R4 ;  /* 0x000000231b197223 */ /* 0x080fe20000010004 */
[----:B------:R-:W-:Y:S02]  /*6ad0*/  HADD2.F32 R27, -RZ, R21.H0_H0 ;  /* 0x20000015ff1b7230 */ /* 0x000fe40000004100 */
[----:B------:R-:W-:Y:S01]  /*6ae0*/  FFMA.FTZ R5, R5, R35, R36 ;  /* 0x0000002305057223 */ /* 0x000fe20000010024 */
[----:B------:R-:W-:Y:S02]  /*6af0*/  HADD2.F32 R18, -RZ, R18.H1_H1 ;  /* 0x30000012ff127230 */ /* 0x000fe40000004100 */
[----:B------:R-:W-:-:S02]  /*6b00*/  HADD2.F32 R20, -RZ, R20.H1_H1 ;  /* 0x30000014ff147230 */ /* 0x000fc40000004100 */
[----:B------:R-:W-:Y:S01]  /*6b10*/  FFMA.FTZ R35, R27, R35, R6 ;  /* 0x000000231b237223 */ /* 0x000fe20000010006 */
[-C--:B------:R-:W-:Y:S01]  /*6b20*/  FFMA.FTZ R5, R2, R34.reuse, R5 ;  /* 0x0000002202057223 */ /* 0x080fe20000010005 */
[--C-:B-1----:R-:W-:Y:S02]  /*6b30*/  HADD2.F32 R2, -RZ, R16.reuse.H0_H0 ;  /* 0x20000010ff027230 */ /* 0x102fe40000004100 */
[-C--:B------:R-:W-:Y:S01]  /*6b40*/  FFMA.FTZ R3, R18, R34.reuse, R3 ;  /* 0x0000002212037223 */ /* 0x080fe20000010003 */
[----:B------:R-:W-:Y:S02]  /*6b50*/  HADD2.F32 R6, -RZ, R29.H0_H0 ;  /* 0x2000001dff067230 */ /* 0x000fe40000004100 */
[----:B------:R-:W-:Y:S01]  /*6b60*/  FFMA.FTZ R25, R20, R34, R25 ;  /* 0x0000002214197223 */ /* 0x000fe20000010019 */
[----:B------:R-:W-:Y:S02]  /*6b70*/  HADD2.F32 R4, -RZ, R21.H1_H1 ;  /* 0x30000015ff047230 */ /* 0x000fe40000004100 */
[----:B------:R-:W-:-:S02]  /*6b80*/  HADD2.F32 R16, -RZ, R16.H1_H1 ;  /* 0x30000010ff107230 */ /* 0x000fc40000004100 */
[----:B------:R-:W-:Y:S01]  /*6b90*/  FFMA.FTZ R3, R6, R2, R3 ;  /* 0x0000000206037223 */ /* 0x000fe20000010003 */
[----:B------:R-:W-:Y:S02]  /*6ba0*/  HADD2.F32 R18, -RZ, R29.H1_H1 ;  /* 0x3000001dff127230 */ /* 0x000fe40000004100 */
[----:B------:R-:W-:Y:S01]  /*6bb0*/  FFMA.FTZ R35, R4, R34, R35 ;  /* 0x0000002204237223 */ /* 0x000fe20000010023 */
[--C-:B------:R-:W-:Y:S02]  /*6bc0*/  HADD2.F32 R20, -RZ, R30.reuse.H0_H0 ;  /* 0x2000001eff147230 */ /* 0x100fe40000004100 */
[--C-:B------:R-:W-:Y:S02]  /*6bd0*/  HADD2.F32 R26, -RZ, R31.reuse.H0_H0 ;  /* 0x2000001fff1a7230 */ /* 0x100fe40000004100 */
[----:B------:R-:W-:Y:S01]  /*6be0*/  FFMA.FTZ R3, R18, R16, R3 ;  /* 0x0000001012037223 */ /* 0x000fe20000010003 */
[----:B------:R-:W-:Y:S02]  /*6bf0*/  HADD2.F32 R30, -RZ, R30.H1_H1 ;  /* 0x3000001eff1e7230 */ /* 0x000fe40000004100 */
[----:B------:R-:W-:Y:S01]  /*6c00*/  FFMA.FTZ R5, R20, R2, R5 ;  /* 0x0000000214057223 */ /* 0x000fe20000010005 */
[----:B------:R-:W-:-:S02]  /*6c10*/  HADD2.F32 R18, -RZ, R31.H1_H1 ;  /* 0x3000001fff127230 */ /* 0x000fc40000004100 */
[-C--:B------:R-:W-:Y:S01]  /*6c20*/  FFMA.FTZ R25, R26, R2.reuse, R25 ;  /* 0x000000021a197223 */ /* 0x080fe20000010019 */
[----:B------:R-:W-:Y:S01]  /*6c30*/  FFMA.FTZ R35, R28, R2, R35 ;  /* 0x000000021c237223 */ /* 0x000fe20000010023 */
[----:B------:R-:W-:Y:S02]  /*6c40*/  HADD2.F32 R4, -RZ, R17.H0_H0 ;  /* 0x20000011ff047230 */ /* 0x000fe40000004100 */
        /* <DEDUP_REMOVED lines=36> */
.L_x_1741:
        /* <DEDUP_REMOVED lines=8> */
.L_x_1730:
        /* <DEDUP_REMOVED lines=13> */
.L_x_1748:
[----:B------:R-:W0:Y:S01]  /*6fe0*/  LDC R47, c[0x0][0x3ac] ;  /* 0x0000eb00ff2f7b82 */ /* 0x000e220000000800 */
[----:B------:R-:W-:Y:S01]  /*6ff0*/  ISETP.NE.AND P1, PT, R48, R39, PT ;  /* 0x000000273000720c */ /* 0x000fe20003f25270 */
[----:B------:R-:W2:-:S12]  /*7000*/  LDG.E.128.CONSTANT R12, desc[UR6][R18.64] ;  /* 0x00000006120c7981 */ /* 0x000e98000c1e9d00 */
[----:B------:R-:W-:Y:S01]  /*7010*/  @!P1 LEA R22, R46, R1, 0x3 ;  /* 0x000000012e169211 */ /* 0x000fe200078e18ff */
[----:B------:R-:W5:Y:S05]  /*7020*/  @!P1 LDG.E.U16.CONSTANT R97, desc[UR6][R36.64] ;  /* 0x0000000624619981 */ /* 0x000f6a000c1e9500 */
[----:B------:R-:W3:Y:S01]  /*7030*/  @!P1 LDL.64 R22, [R22+0x8] ;  /* 0x0000080016169983 */ /* 0x000ee20000100a00 */
[----:B0-----:R-:W-:-:S05]  /*7040*/  IMAD.WIDE R20, R47, 0x4, R18 ;  /* 0x000000042f147825 */ /* 0x001fca00078e0212 */
[----:B------:R0:W4:Y:S01]  /*7050*/  LDG.E.128.CONSTANT R8, desc[UR6][R20.64] ;  /* 0x0000000614087981 */ /* 0x000122000c1e9d00 */
[----:B------:R-:W-:-:S05]  /*7060*/  IMAD.WIDE R2, R47, 0x4, R20 ;  /* 0x000000042f027825 */ /* 0x000fca00078e0214 */
[----:B------:R-:W4:Y:S01]  /*7070*/  LDG.E.128.CONSTANT R4, desc[UR6][R2.64] ;  /* 0x0000000602047981 */ /* 0x000f22000c1e9d00 */
[----:B------:R-:W-:Y:S01]  /*7080*/  MOV R24, 0x3000 ;  /* 0x0000300000187802 */ /* 0x000fe20000000f00 */
[----:B------:R-:W1:Y:S01]  /*7090*/  S2UR UR5, SR_CTAID.Y ;  /* 0x00000000000579c3 */ /* 0x000e620000002600 */
[----:B------:R-:W-:Y:S01]  /*70a0*/  HFMA2 R16, -RZ, RZ, 0, 0.015625 ;  /* 0x00002400ff107431 */ /* 0x000fe200000001ff */
[----:B------:R-:W-:Y:S02]  /*70b0*/  ISETP.NE.AND P2, PT, R51, RZ, PT ;  /* 0x000000ff3300720c */ /* 0x000fe40003f45270 */
[----:B------:R-:W-:Y:S01]  /*70c0*/  @!P1 IADD3 R98, PT, PT, R46, 0x1, RZ ;  /* 0x000000012e629810 */ /* 0x000fe20007ffe0ff */
[----:B-1----:R-:W-:-:S04]  /*70d0*/  UIMAD UR5, UR5, -0x3, UR8 ;  /* 0xfffffffd050578a4 */ /* 0x002fc8000f8e0208 */
[----:B------:R-:W-:Y:S01]  /*70e0*/  UISETP.NE.AND UP0, UPT, UR5, 0x1, UPT ;  /* 0x000000010500788c */ /* 0x000fe2000bf05270 */
[----:B--2---:R-:W-:Y:S02]  /*70f0*/  SHF.R.U32.HI R25, RZ, 0xf, R14 ;  /* 0x0000000fff197819 */ /* 0x004fe4000001160e */
[----:B------:R-:W-:Y:S02]  /*7100*/  SHF.R.U32.HI R18, RZ, 0xf, R12 ;  /* 0x0000000fff127819 */ /* 0x000fe4000001160c */
[----:B------:R-:W-:Y:S02]  /*7110*/  LOP3.LUT R62, R13, 0x70007, RZ, 0xc0, !PT ;  /* 0x000700070d3e7812 */ /* 0x000fe400078ec0ff */
[--C-:B------:R-:W-:Y:S02]  /*7120*/  SHF.R.U32.HI R59, RZ, 0x6, R13.reuse ;  /* 0x00000006ff3b7819 */ /* 0x100fe4000001160d */
[----:B0-----:R-:W-:Y:S02]  /*7130*/  SHF.R.U32.HI R21, RZ, 0xf, R13 ;  /* 0x0000000fff157819 */ /* 0x001fe4000001160d */
[----:B------:R-:W-:-:S02]  /*7140*/  SHF.R.U32.HI R27, RZ, 0xf, R15 ;  /* 0x0000000fff1b7819 */ /* 0x000fc4000001160f */
[----:B---3--:R-:W-:Y:S02]  /*7150*/  @!P1 PRMT R0, R22, 0x7610, R0 ;  /* 0x0000761016009816 */ /* 0x008fe40000000000 */
[----:B------:R-:W-:Y:S02]  /*7160*/  @!P1 PRMT R96, R23, 0x7610, R96 ;  /* 0x0000761017609816 */ /* 0x000fe40000000060 */
[----:B------:R-:W-:Y:S02]  /*7170*/  @!P1 PRMT R0, R0, 0x7610, R22 ;  /* 0x0000761000009816 */ /* 0x000fe40000000016 */
[----:B------:R-:W-:Y:S02]  /*7180*/  LOP3.LUT R22, R13, 0x380038, RZ, 0xc0, !PT ;  /* 0x003800380d167812 */ /* 0x000fe400078ec0ff */
[----:B------:R-:W-:Y:S02]  /*7190*/  LOP3.LUT R63, R12, 0x70007, RZ, 0xc0, !PT ;  /* 0x000700070c3f7812 */ /* 0x000fe400078ec0ff */
[----:B----4-:R-:W-:-:S02]  /*71a0*/  LOP3.LUT R57, R10, 0x70007, RZ, 0xc0, !PT ;  /* 0x000700070a397812 */ /* 0x010fc400078ec0ff */
[----:B------:R-:W-:Y:S02]  /*71b0*/  LOP3.LUT R28, R10, 0x380038, RZ, 0xc0, !PT ;  /* 0x003800380a1c7812 */ /* 0x000fe400078ec0ff */
[----:B------:R-:W-:Y:S02]  /*71c0*/  SHF.R.U32.HI R13, RZ, 0x6, R10 ;  /* 0x00000006ff0d7819 */ /* 0x000fe4000001160a */
[----:B------:R-:W-:Y:S02]  /*71d0*/  LOP3.LUT R17, R12, 0x380038, RZ, 0xc0, !PT ;  /* 0x003800380c117812 */ /* 0x000fe400078ec0ff */
[----:B------:R-:W-:Y:S02]  /*71e0*/  SHF.R.U32.HI R58, RZ, 0x6, R12 ;  /* 0x00000006ff3a7819 */ /* 0x000fe4000001160c */
[----:B------:R-:W-:Y:S02]  /*71f0*/  SHF.R.U32.HI R10, RZ, 0xe, R10 ;  /* 0x0000000eff0a7819 */ /* 0x000fe4000001160a */
[----:B------:R-:W-:-:S02]  /*7200*/  LOP3.LUT R25, R25, 0x10001, RZ, 0xc0, !PT ;  /* 0x0001000119197812 */ /* 0x000fc400078ec0ff */
[----:B------:R-:W-:Y:S02]  /*7210*/  @!P1 PRMT R96, R96, 0x7610, R23 ;  /* 0x0000761060609816 */ /* 0x000fe40000000017 */
        /* <DEDUP_REMOVED lines=10> */
[----:B------:R-:W-:-:S02]  /*72c0*/  LOP3.LUT R18, R18, 0x10001, RZ, 0xc0, !PT ;  /* 0x0001000112127812 */ /* 0x000fc400078ec0ff */
[C---:B------:R-:W-:Y:S02]  /*72d0*/  LOP3.LUT R15, R9.reuse, 0x70007, RZ, 0xc0, !PT ;  /* 0x00070007090f7812 */ /* 0x040fe400078ec0ff */
[----:B------:R-:W-:Y:S02]  /*72e0*/  LOP3.LUT R23, R9, 0x380038, RZ, 0xc0, !PT ;  /* 0x0038003809177812 */ /* 0x000fe400078ec0ff */
[--C-:B------:R-:W-:Y:S02]  /*72f0*/  SHF.R.U32.HI R8, RZ, 0x6, R9.reuse ;  /* 0x00000006ff087819 */ /* 0x100fe40000011609 */
[----:B------:R-:W-:Y:S02]  /*7300*/  SHF.R.U32.HI R14, RZ, 0xe, R9 ;  /* 0x0000000eff0e7819 */ /* 0x000fe40000011609 */
[----:B------:R-:W-:Y:S02]  /*7310*/  LOP3.LUT R21, R21, 0x10001, RZ, 0xc0, !PT ;  /* 0x0001000115157812 */ /* 0x000fe400078ec0ff */
[----:B------:R-:W-:-:S02]  /*7320*/  SHF.R.U32.HI R30, RZ, 0xe, R11 ;  /* 0x0000000eff1e7819 */ /* 0x000fc4000001160b */
[----:B------:R-:W-:Y:S02]  /*7330*/  LOP3.LUT R9, R27, 0x10001, RZ, 0xc0, !PT ;  /* 0x000100011b097812 */ /* 0x000fe400078ec0ff */
[----:B------:R-:W-:Y:S02]  /*7340*/  LOP3.LUT R27, R25, 0x20002, R10, 0xf8, !PT ;  /* 0x00020002191b7812 */ /* 0x000fe400078ef80a */
[----:B------:R-:W-:Y:S02]  /*7350*/  LOP3.LUT R19, R18, 0x20002, R19, 0xf8, !PT ;  /* 0x0002000212137812 */ /* 0x000fe400078ef813 */
[C---:B------:R-:W-:Y:S02]  /*7360*/  LOP3.LUT R53, R5.reuse, 0x70007, RZ, 0xc0, !PT ;  /* 0x0007000705357812 */ /* 0x040fe400078ec0ff */
[----:B------:R-:W-:Y:S02]  /*7370*/  LOP3.LUT R25, R5, 0x380038, RZ, 0xc0, !PT ;  /* 0x0038003805197812 */ /* 0x000fe400078ec0ff */
[----:B------:R-:W-:-:S02]  /*7380*/  SHF.R.U32.HI R10, RZ, 0x6, R5 ;  /* 0x00000006ff0a7819 */ /* 0x000fc40000011605 */
[----:B------:R-:W-:Y:S02]  /*7390*/  LOP3.LUT R18, R21, 0x20002, R14, 0xf8, !PT ;  /* 0x0002000215127812 */ /* 0x000fe400078ef80e */
[----:B------:R-:W-:Y:S02]  /*73a0*/  SHF.R.U32.HI R5, RZ, 0xd, R5 ;  /* 0x0000000dff057819 */ /* 0x000fe40000011605 */
[C---:B------:R-:W-:Y:S02]  /*73b0*/  LOP3.LUT R60, R11.reuse, 0x70007, RZ, 0xc0, !PT ;  /* 0x000700070b3c7812 */ /* 0x040fe400078ec0ff */
[----:B------:R-:W-:Y:S02]  /*73c0*/  LOP3.LUT R32, R11, 0x380038, RZ, 0xc0, !PT ;  /* 0x003800380b207812 */ /* 0x000fe400078ec0ff */
[----:B------:R-:W-:Y:S02]  /*73d0*/  SHF.R.U32.HI R54, RZ, 0x6, R11 ;  /* 0x00000006ff367819 */ /* 0x000fe4000001160b */
[----:B------:R-:W-:-:S02]  /*73e0*/  LOP3.LUT R68, R9, 0x20002, R30, 0xf8, !PT ;  /* 0x0002000209447812 */ /* 0x000fc400078ef81e */
[C---:B------:R-:W-:Y:S02]  /*73f0*/  LOP3.LUT R55, R6.reuse, 0x70007, RZ, 0xc0, !PT ;  /* 0x0007000706377812 */ /* 0x040fe400078ec0ff */
[----:B------:R-:W-:Y:S02]  /*7400*/  LOP3.LUT R30, R6, 0x380038, RZ, 0xc0, !PT ;  /* 0x00380038061e7812 */ /* 0x000fe400078ec0ff */
[----:B------:R-:W-:Y:S02]  /*7410*/  SHF.R.U32.HI R11, RZ, 0x6, R6 ;  /* 0x00000006ff0b7819 */ /* 0x000fe40000011606 */
[C---:B------:R-:W-:Y:S02]  /*7420*/  LOP3.LUT R14, R4.reuse, 0x70007, RZ, 0xc0, !PT ;  /* 0x00070007040e7812 */ /* 0x040fe400078ec0ff */
[----:B------:R-:W-:Y:S02]  /*7430*/  LOP3.LUT R21, R4, 0x380038, RZ, 0xc0, !PT ;  /* 0x0038003804157812 */ /* 0x000fe400078ec0ff */
[----:B------:R-:W-:-:S02]  /*7440*/  SHF.R.U32.HI R9, RZ, 0x6, R4 ;  /* 0x00000006ff097819 */ /* 0x000fc40000011604 */
[----:B------:R-:W-:Y:S02]  /*7450*/  SHF.R.U32.HI R6, RZ, 0xd, R6 ;  /* 0x0000000dff067819 */ /* 0x000fe40000011606 */
[----:B------:R-:W-:Y:S02]  /*7460*/  SHF.R.U32.HI R4, RZ, 0xd, R4 ;  /* 0x0000000dff047819 */ /* 0x000fe40000011604 */
[----:B------:R-:W-:Y:S02]  /*7470*/  SHF.R.U32.HI R31, RZ, 0xd, R7 ;  /* 0x0000000dff1f7819 */ /* 0x000fe40000011607 */
[----:B------:R-:W-:Y:S02]  /*7480*/  LOP3.LUT R5, R18, 0x40004, R5, 0xf8, !PT ;  /* 0x0004000412057812 */ /* 0x000fe400078ef805 */
[----:B------:R-:W-:Y:S02]  /*7490*/  LOP3.LUT R17, R17, 0x64006400, RZ, 0xfc, !PT ;  /* 0x6400640011117812 */ /* 0x000fe400078efcff */
[----:B------:R-:W-:-:S02]  /*74a0*/  LOP3.LUT R18, R58, 0x380038, RZ, 0xc0, !PT ;  /* 0x003800383a127812 */ /* 0x000fc400078ec0ff */
[C---:B------:R-:W-:Y:S02]  /*74b0*/  LOP3.LUT R61, R7.reuse, 0x70007, RZ, 0xc0, !PT ;  /* 0x00070007073d7812 */ /* 0x040fe400078ec0ff */
[----:B------:R-:W-:Y:S02]  /*74c0*/  LOP3.LUT R34, R7, 0x380038, RZ, 0xc0, !PT ;  /* 0x0038003807227812 */ /* 0x000fe400078ec0ff */
[----:B------:R-:W-:Y:S02]  /*74d0*/  SHF.R.U32.HI R56, RZ, 0x6, R7 ;  /* 0x00000006ff387819 */ /* 0x000fe40000011607 */
[----:B------:R-:W-:Y:S01]  /*74e0*/  LOP3.LUT R7, R27, 0x40004, R6, 0xf8, !PT ;  /* 0x000400041b077812 */ /* 0x000fe200078ef806 */
        /* <DEDUP_REMOVED lines=68> */
[----:B------:R-:W-:Y:S01]  /*7930*/  HFMA2 R24, R69, R24.H0_H0, -132, -132 ;  /* 0xd820d82045187431 */ /* 0x000fe20000040018 */
[----:B------:R-:W-:Y:S01]  /*7940*/  LOP3.LUT R69, R18, 0x64006400, RZ, 0xfc, !PT ;  /* 0x6400640012457812 */ /* 0x000fe200078efcff */
[----:B------:R-:W-:Y:S01]  /*7950*/  HFMA2 R68, R21, R16.H0_H0, -20, -20 ;  /* 0xcd00cd0015447431 */ /* 0x000fe20000040010 */
[----:B------:R-:W-:Y:S02]  /*7960*/  LOP3.LUT R18, R12, 0x1c001c0, RZ, 0xc0, !PT ;  /* 0x01c001c00c127812 */ /* 0x000fe400078ec0ff */
[----:B------:R-:W-:-:S02]  /*7970*/  LOP3.LUT R21, R20, 0x64006400, RZ, 0xfc, !PT ;  /* 0x6400640014157812 */ /* 0x000fc400078efcff */
[----:B------:R-:W-:Y:S02]  /*7980*/  LOP3.LUT R89, R22, 0x64006400, RZ, 0xfc, !PT ;  /* 0x6400640016597812 */ /* 0x000fe400078efcff */
[----:B------:R-:W-:Y:S02]  /*7990*/  LOP3.LUT R20, R11, 0x1c001c0, RZ, 0xc0, !PT ;  /* 0x01c001c00b147812 */ /* 0x000fe400078ec0ff */
[----:B------:R-:W-:Y:S01]  /*79a0*/  LOP3.LUT R58, R58, 0x70007, RZ, 0xc0, !PT ;  /* 0x000700073a3a7812 */ /* 0x000fe200078ec0ff */
[----:B------:R-:W-:Y:S01]  /*79b0*/  HFMA2 R70, R17, R16.H0_H0, -20, -20 ;  /* 0xcd00cd0011467431 */ /* 0x000fe20000040010 */
[----:B------:R-:W-:Y:S02]  /*79c0*/  LOP3.LUT R62, R62, 0x64006400, RZ, 0xfc, !PT ;  /* 0x640064003e3e7812 */ /* 0x000fe400078efcff */
[----:B------:R-:W-:Y:S02]  /*79d0*/  LOP3.LUT R19, R8, 0x1c001c0, RZ, 0xc0, !PT ;  /* 0x01c001c008137812 */ /* 0x000fe400078ec0ff */
[----:B------:R-:W-:-:S02]  /*79e0*/  LOP3.LUT R23, R18, 0x64006400, RZ, 0xfc, !PT ;  /* 0x6400640012177812 */ /* 0x000fc400078efcff */
[----:B------:R-:W-:Y:S02]  /*79f0*/  LOP3.LUT R17, R9, 0x1c001c0, RZ, 0xc0, !PT ;  /* 0x01c001c009117812 */ /* 0x000fe400078ec0ff */
[----:B------:R-:W-:Y:S02]  /*7a00*/  LOP3.LUT R18, R10, 0x1c001c0, RZ, 0xc0, !PT ;  /* 0x01c001c00a127812 */ /* 0x000fe400078ec0ff */
[----:B------:R-:W-:Y:S01]  /*7a10*/  LOP3.LUT R81, R20, 0x64006400, RZ, 0xfc, !PT ;  /* 0x6400640014517812 */ /* 0x000fe200078efcff */
[----:B------:R-:W-:Y:S01]  /*7a20*/  HFMA2 R20, R89, R16.H0_H0, -20, -20 ;  /* 0xcd00cd0059147431 */ /* 0x000fe20000040010 */
        /* <DEDUP_REMOVED lines=157> */
.L_x_1745:
[----:B------:R-:W-:Y:S02]  /*8400*/  @!P1 MOV R46, R98 ;  /* 0x00000062002e9202 */ /* 0x000fe40000000f00 */
        /* <DEDUP_REMOVED lines=81> */
.L_x_1747:
        /* <DEDUP_REMOVED lines=77> */
.L_x_1746:
[----:B------:R-:W-:Y:S01]  /*8df0*/  IADD3 R48, PT, PT, R48, 0x20, RZ ;  /* 0x0000002030307810 */ /* 0x000fe20007ffe0ff */
[----:B------:R-:W-:Y:S01]  /*8e00*/  UIADD3 UR4, UPT, UPT, UR4, 0x40, URZ ;  /* 0x0000004004047890 */ /* 0x000fe2000fffe0ff */
[----:B------:R-:W-:Y:S01]  /*8e10*/  IADD3 R36, P2, PT, R36, 0x80, RZ ;  /* 0x0000008024247810 */ /* 0x000fe20007f5e0ff */
[----:B------:R-:W-:Y:S01]  /*8e20*/  IMAD.WIDE R18, R47, 0x4, R2 ;  /* 0x000000042f127825 */ /* 0x000fe200078e0202 */
[----:B------:R-:W-:Y:S02]  /*8e30*/  ISETP.GE.AND P1, PT, R48, R38, PT ;  /* 0x000000263000720c */ /* 0x000fe40003f26270 */
[----:B------:R-:W-:-:S11]  /*8e40*/  IADD3.X R37, PT, PT, RZ, R37, RZ, P2, !PT ;  /* 0x00000025ff257210 */ /* 0x000fd600017fe4ff */
[----:B------:R-:W-:Y:S05]  /*8e50*/  @!P1 BRA `(.L_x_1748) ;  /* 0xffffffe000609947 */ /* 0x000fea000383ffff */
.L_x_1744:
[----:B------:R-:W0:Y:S01]  /*8e60*/  S2R R0, SR_CTAID.X ;  /* 0x0000000000007919 */ /* 0x000e220000002500 */
[----:B------:R-:W1:Y:S01]  /*8e70*/  S2UR UR4, SR_CTAID.Y ;  /* 0x00000000000479c3 */ /* 0x000e620000002600 */
[----:B------:R-:W-:Y:S01]  /*8e80*/  HMUL2 R45, R45, R51.H0_H0 ;  /* 0x200000332d2d7232 */ /* 0x000fe20000000000 */
[----:B------:R-:W0:Y:S06]  /*8e90*/  S2R R3, SR_TID.X ;  /* 0x0000000000037919 */ /* 0x000e2c0000002100 */
[----:B------:R-:W2:Y:S01]  /*8ea0*/  LDC.64 R4, c[0x0][0x3a0] ;  /* 0x0000e800ff047b82 */ /* 0x000ea20000000a00 */
[----:B-1----:R-:W-:Y:S01]  /*8eb0*/  UIMAD UR4, UR4, 0x3, URZ ;  /* 0x00000003040478a4 */ /* 0x002fe2000f8e02ff */
[----:B0-----:R-:W-:-:S04]  /*8ec0*/  LEA R0, R0, R3, 0x6 ;  /* 0x0000000300007211 */ /* 0x001fc800078e30ff */
[----:B------:R-:W-:-:S05]  /*8ed0*/  SHF.L.U32 R0, R0, 0x2, RZ ;  /* 0x0000000200007819 */ /* 0x000fca00000006ff */
[----:B------:R-:W-:Y:S02]  /*8ee0*/  IMAD R3, R47, UR4, R0 ;  /* 0x000000042f037c24 */ /* 0x000fe4000f8e0200 */
[----:B------:R-:W0:Y:S02]  /*8ef0*/  LDC R0, c[0x0][0x3a8] ;  /* 0x0000ea00ff007b82 */ /* 0x000e240000000800 */
[----:B--2---:R-:W-:-:S05]  /*8f00*/  IMAD.WIDE R4, R3, 0x2, R4 ;  /* 0x0000000203047825 */ /* 0x004fca00078e0204 */
[----:B------:R1:W-:Y:S01]  /*8f10*/  ATOM.E.ADD.F16x2.RN.STRONG.GPU P1, RZ, desc[UR6][R4.64], R45 ;  /* 0x8000002d04ff79a2 */ /* 0x0003e2000c12e106 */
[----:B------:R-:W-:Y:S01]  /*8f20*/  BSSY.RECONVERGENT B0, `(.L_x_1749) ;  /* 0x0000011000007945 */ /* 0x000fe20003800200 */
[----:B------:R-:W-:Y:S01]  /*8f30*/  HMUL2 R51, R44, R51.H0_H0 ;  /* 0x200000332c337232 */ /* 0x000fe20000000000 */
[----:B0-----:R-:W-:-:S04]  /*8f40*/  IADD3 R0, PT, PT, R0, -UR4, RZ ;  /* 0x8000000400007c10 */ /* 0x001fc8000fffe0ff */
[----:B------:R-:W-:Y:S01]  /*8f50*/  ISETP.NE.AND P0, PT, R0, 0x1, PT ;  /* 0x000000010000780c */ /* 0x000fe20003f05270 */
[----:B-1----:R-:W-:-:S12]  /*8f60*/  @P1 BRA `(.L_x_1750) ;  /* 0x0000000000301947 */ /* 0x002fd80003800000 */
[----:B------:R-:W0:Y:S02]  /*8f70*/  QSPC.E.S P1, RZ, [R4] ;  /* 0x0000000004ff73aa */ /* 0x000e240000020500 */
[----:B0-----:R-:W-:Y:S05]  /*8f80*/  @!P1 BRA `(.L_x_1751) ;  /* 0x00000000001c9947 */ /* 0x001fea0003800000 */
[----:B------:R-:W-:-:S04]  /*8f90*/  MOV R2, R4 ;  /* 0x0000000400027202 */ /* 0x000fc80000000f00 */
[----:B------:R-:W-:-:S07]  /*8fa0*/  MOV R6, R2 ;  /* 0x0000000200067202 */ /* 0x000fce0000000f00 */
.L_x_1752:
[----:B------:R-:W0:Y:S02]  /*8fb0*/  LDS R2, [R6] ;  /* 0x0000000006027984 */ /* 0x000e240000000800 */
[----:B0-----:R-:W-:-:S05]  /*8fc0*/  HADD2 R3, R2, R45 ;  /* 0x0000002d02037230 */ /* 0x001fca0000000000 */
[----:B------:R-:W0:Y:S02]  /*8fd0*/  ATOMS.CAST.SPIN P1, [R6], R2, R3 ;  /* 0x000000020600758d */ /* 0x000e240001820003 */
[----:B0-----:R-:W-:Y:S05]  /*8fe0*/  @!P1 BRA `(.L_x_1752) ;  /* 0xfffffffc00f09947 */ /* 0x001fea000383ffff */
[----:B------:R-:W-:Y:S05]  /*8ff0*/  BRA `(.L_x_1750) ;  /* 0x00000000000c7947 */ /* 0x000fea0003800000 */
.L_x_1751:
[----:B------:R-:W2:Y:S02]  /*9000*/  LD.E R2, desc[UR6][R4.64] ;  /* 0x0000000604027980 */ /* 0x000ea4000c101900 */
[----:B--2---:R-:W-:-:S05]  /*9010*/  IADD3 R3, PT, PT, R45, R2, RZ ;  /* 0x000000022d037210 */ /* 0x004fca0007ffe0ff */
[----:B------:R0:W-:Y:S02]  /*9020*/  ST.E desc[UR6][R4.64], R3 ;  /* 0x0000000304007985 */ /* 0x0001e4000c101906 */
.L_x_1750:
[----:B------:R-:W-:Y:S05]  /*9030*/  BSYNC.RECONVERGENT B0 ;  /* 0x0000000000007941 */ /* 0x000fea0003800200 */
.L_x_1749:
[----:B------:R1:W-:Y:S01]  /*9040*/  ATOM.E.ADD.F16x2.RN.STRONG.GPU P1, RZ, desc[UR6][R4.64+0x4], R51 ;  /* 0x8000043304ff79a2 */ /* 0x0003e2000c12e106 */
[----:B------:R-:W-:Y:S04]  /*9050*/  BSSY.RECONVERGENT B0, `(.L_x_1753) ;  /* 0x000000e000007945 */ /* 0x000fe80003800200 */
[----:B-1----:R-:W-:Y:S05]  /*9060*/  @P1 BRA `(.L_x_1754) ;  /* 0x0000000000301947 */ /* 0x002fea0003800000 */
[----:B------:R-:W1:Y:S02]  /*9070*/  QSPC.E.S P1, RZ, [R4+0x4] ;  /* 0x0000040004ff73aa */ /* 0x000e640000020500 */
[----:B-1----:R-:W-:Y:S05]  /*9080*/  @!P1 BRA `(.L_x_1755) ;  /* 0x00000000001c9947 */ /* 0x002fea0003800000 */
[----:B------:R-:W-:-:S04]  /*9090*/  MOV R2, R4 ;  /* 0x0000000400027202 */ /* 0x000fc80000000f00 */
[----:B------:R-:W-:-:S07]  /*90a0*/  MOV R6, R2 ;  /* 0x0000000200067202 */ /* 0x000fce0000000f00 */
.L_x_1756:
[----:B------:R-:W0:Y:S02]  /*90b0*/  LDS R2, [R6+0x4] ;  /* 0x0000040006027984 */ /* 0x000e240000000800 */
[----:B0-----:R-:W-:-:S05]  /*90c0*/  HFMA2 R3, R2, 1, 1, R51 ;  /* 0x3c003c0002037831 */ /* 0x001fca0000000033 */
[----:B------:R-:W0:Y:S02]  /*90d0*/  ATOMS.CAST.SPIN P1, [R6+0x4], R2, R3 ;  /* 0x000004020600758d */ /* 0x000e240001820003 */
[----:B0-----:R-:W-:Y:S05]  /*90e0*/  @!P1 BRA `(.L_x_1756) ;  /* 0xfffffffc00f09947 */ /* 0x001fea000383ffff */
[----:B------:R-:W-:Y:S05]  /*90f0*/  BRA `(.L_x_1754) ;  /* 0x00000000000c7947 */ /* 0x000fea0003800000 */
.L_x_1755:
[----:B------:R-:W0:Y:S02]  /*9100*/  LD.E R2, desc[UR6][R4.64+0x4] ;  /* 0x0000040604027980 */ /* 0x000e24000c101900 */
[----:B0-----:R-:W-:-:S05]  /*9110*/  IADD3 R3, PT, PT, R51, R2, RZ ;  /* 0x0000000233037210 */ /* 0x001fca0007ffe0ff */
[----:B------:R1:W-:Y:S02]  /*9120*/  ST.E desc[UR6][R4.64+0x4], R3 ;  /* 0x0000040304007985 */ /* 0x0003e4000c101906 */
.L_x_1754:
[----:B------:R-:W-:Y:S05]  /*9130*/  BSYNC.RECONVERGENT B0 ;  /* 0x0000000000007941 */ /* 0x000fea0003800200 */
.L_x_1753:
        /* <DEDUP_REMOVED lines=11> */
.L_x_1760:
[----:B------:R-:W0:Y:S02]  /*91f0*/  LDS R2, [R6] ;  /* 0x0000000006027984 */ /* 0x000e240000000800 */
[----:B0-----:R-:W-:-:S05]  /*9200*/  HADD2 R3, R2, R43 ;  /* 0x0000002b02037230 */ /* 0x001fca0000000000 */
[----:B------:R-:W0:Y:S02]  /*9210*/  ATOMS.CAST.SPIN P0, [R6], R2, R3 ;  /* 0x000000020600758d */ /* 0x000e240001800003 */
[----:B0-----:R-:W-:Y:S05]  /*9220*/  @!P0 BRA `(.L_x_1760) ;  /* 0xfffffffc00f08947 */ /* 0x001fea000383ffff */
[----:B------:R-:W-:Y:S05]  /*9230*/  BRA `(.L_x_1758) ;  /* 0x00000000000c7947 */ /* 0x000fea0003800000 */
.L_x_1759:
[----:B------:R-:W2:Y:S02]  /*9240*/  LD.E R2, desc[UR6][R4.64] ;  /* 0x0000000604027980 */ /* 0x000ea4000c101900 */
[----:B--2---:R-:W-:-:S05]  /*9250*/  IADD3 R3, PT, PT, R43, R2, RZ ;  /* 0x000000022b037210 */ /* 0x004fca0007ffe0ff */
[----:B------:R0:W-:Y:S02]  /*9260*/  ST.E desc[UR6][R4.64], R3 ;  /* 0x0000000304007985 */ /* 0x0001e4000c101906 */
.L_x_1758:
[----:B------:R-:W-:Y:S05]  /*9270*/  BSYNC.RECONVERGENT B0 ;  /* 0x0000000000007941 */ /* 0x000fea0003800200 */
.L_x_1757:
[----:B------:R1:W-:Y:S01]  /*9280*/  ATOM.E.ADD.F16x2.RN.STRONG.GPU P0, RZ, desc[UR6][R4.64+0x4], R7 ;  /* 0x8000040704ff79a2 */ /* 0x0003e2000c10e106 */
[----:B------:R-:W-:Y:S04]  /*9290*/  BSSY.RECONVERGENT B0, `(.L_x_1761) ;  /* 0x000000e000007945 */ /* 0x000fe80003800200 */
[----:B-1----:R-:W-:Y:S05]  /*92a0*/  @P0 BRA `(.L_x_1762) ;  /* 0x0000000000300947 */ /* 0x002fea0003800000 */
[----:B------:R-:W1:Y:S02]  /*92b0*/  QSPC.E.S P0, RZ, [R4+0x4] ;  /* 0x0000040004ff73aa */ /* 0x000e640000000500 */
[----:B-1----:R-:W-:Y:S05]  /*92c0*/  @!P0 BRA `(.L_x_1763) ;  /* 0x00000000001c8947 */ /* 0x002fea0003800000 */
[----:B------:R-:W-:-:S04]  /*92d0*/  MOV R2, R4 ;  /* 0x0000000400027202 */ /* 0x000fc80000000f00 */
[----:B------:R-:W-:-:S07]  /*92e0*/  MOV R6, R2 ;  /* 0x0000000200067202 */ /* 0x000fce0000000f00 */
.L_x_1764:
[----:B------:R-:W0:Y:S02]  /*92f0*/  LDS R2, [R6+0x4] ;  /* 0x0000040006027984 */ /* 0x000e240000000800 */
[----:B0-----:R-:W-:-:S05]  /*9300*/  HFMA2 R3, R2, 1, 1, R7 ;  /* 0x3c003c0002037831 */ /* 0x001fca0000000007 */
[----:B------:R-:W0:Y:S02]  /*9310*/  ATOMS.CAST.SPIN P0, [R6+0x4], R2, R3 ;  /* 0x000004020600758d */ /* 0x000e240001800003 */
[----:B0-----:R-:W-:Y:S05]  /*9320*/  @!P0 BRA `(.L_x_1764) ;  /* 0xfffffffc00f08947 */ /* 0x001fea000383ffff */
[----:B------:R-:W-:Y:S05]  /*9330*/  BRA `(.L_x_1762) ;  /* 0x00000000000c7947 */ /* 0x000fea0003800000 */
.L_x_1763:
[----:B------:R-:W0:Y:S02]  /*9340*/  LD.E R2, desc[UR6][R4.64+0x4] ;  /* 0x0000040604027980 */ /* 0x000e24000c101900 */
[----:B0-----:R-:W-:-:S05]  /*9350*/  IADD3 R3, PT, PT, R7, R2, RZ ;  /* 0x0000000207037210 */ /* 0x001fca0007ffe0ff */
[----:B------:R1:W-:Y:S02]  /*9360*/  ST.E desc[UR6][R4.64+0x4], R3 ;  /* 0x0000040304007985 */ /* 0x0003e4000c101906 */
.L_x_1762:
[----:B------:R-:W-:Y:S05]  /*9370*/  BSYNC.RECONVERGENT B0 ;  /* 0x0000000000007941 */ /* 0x000fea0003800200 */
.L_x_1761:
        /* <DEDUP_REMOVED lines=12> */
.L_x_1768:
[----:B------:R-:W0:Y:S02]  /*9440*/  LDS R2, [R0] ;  /* 0x0000000000027984 */ /* 0x000e240000000800 */
[----:B0-----:R-:W-:-:S05]  /*9450*/  HADD2 R3, R2, R41 ;  /* 0x0000002902037230 */ /* 0x001fca0000000000 */
[----:B------:R-:W0:Y:S02]  /*9460*/  ATOMS.CAST.SPIN P0, [R0], R2, R3 ;  /* 0x000000020000758d */ /* 0x000e240001800003 */
[----:B0-----:R-:W-:Y:S05]  /*9470*/  @!P0 BRA `(.L_x_1768) ;  /* 0xfffffffc00f08947 */ /* 0x001fea000383ffff */
[----:B------:R-:W-:Y:S05]  /*9480*/  BRA `(.L_x_1766) ;  /* 0x00000000000c7947 */ /* 0x000fea0003800000 */
.L_x_1767:
[----:B------:R-:W2:Y:S02]  /*9490*/  LD.E R0, desc[UR6][R4.64] ;  /* 0x0000000604007980 */ /* 0x000ea4000c101900 */
[----:B--2---:R-:W-:-:S05]  /*94a0*/  IADD3 R3, PT, PT, R41, R0, RZ ;  /* 0x0000000029037210 */ /* 0x004fca0007ffe0ff */
[----:B------:R0:W-:Y:S02]  /*94b0*/  ST.E desc[UR6][R4.64], R3 ;  /* 0x0000000304007985 */ /* 0x0001e4000c101906 */
.L_x_1766:
[----:B------:R-:W-:Y:S05]  /*94c0*/  BSYNC.RECONVERGENT B0 ;  /* 0x0000000000007941 */ /* 0x000fea0003800200 */
.L_x_1765:
[----:B------:R1:W-:Y:S02]  /*94d0*/  ATOM.E.ADD.F16x2.RN.STRONG.GPU P0, RZ, desc[UR6][R4.64+0x4], R49 ;  /* 0x8000043104ff79a2 */ /* 0x0003e4000c10e106 */
[----:B-1----:R-:W-:Y:S05]  /*94e0*/  @P0 EXIT ;  /* 0x000000000000094d */ /* 0x002fea0003800000 */
[----:B------:R-:W1:Y:S02]  /*94f0*/  QSPC.E.S P0, RZ, [R4+0x4] ;  /* 0x0000040004ff73aa */ /* 0x000e640000000500 */
[----:B-1----:R-:W-:Y:S05]  /*9500*/  @!P0 BRA `(.L_x_1769) ;  /* 0x00000000001c8947 */ /* 0x002fea0003800000 */
[----:B------:R-:W-:-:S04]  /*9510*/  MOV R2, R4 ;  /* 0x0000000400027202 */ /* 0x000fc80000000f00 */
[----:B------:R-:W-:-:S07]  /*9520*/  MOV R0, R2 ;  /* 0x0000000200007202 */ /* 0x000fce0000000f00 */
.L_x_1770:
[----:B------:R-:W0:Y:S02]  /*9530*/  LDS R2, [R0+0x4] ;  /* 0x0000040000027984 */ /* 0x000e240000000800 */
[----:B0-----:R-:W-:-:S05]  /*9540*/  HFMA2 R3, R2, 1, 1, R49 ;  /* 0x3c003c0002037831 */ /* 0x001fca0000000031 */
[----:B------:R-:W0:Y:S02]  /*9550*/  ATOMS.CAST.SPIN P0, [R0+0x4], R2, R3 ;  /* 0x000004020000758d */ /* 0x000e240001800003 */
[----:B0-----:R-:W-:Y:S05]  /*9560*/  @!P0 BRA `(.L_x_1770) ;  /* 0xfffffffc00f08947 */ /* 0x001fea000383ffff */
[----:B------:R-:W-:Y:S05]  /*9570*/  EXIT ;  /* 0x000000000000794d */ /* 0x000fea0003800000 */
.L_x_1769:
[----:B------:R-:W0:Y:S02]  /*9580*/  LD.E R0, desc[UR6][R4.64+0x4] ;  /* 0x0000040604007980 */ /* 0x000e24000c101900 */
[----:B0-----:R-:W-:-:S05]  /*9590*/  IADD3 R3, PT, PT, R49, R0, RZ ;  /* 0x0000000031037210 */ /* 0x001fca0007ffe0ff */
[----:B------:R-:W-:Y:S01]  /*95a0*/  ST.E desc[UR6][R4.64+0x4], R3 ;  /* 0x0000040304007985 */ /* 0x000fe2000c101906 */
[----:B------:R-:W-:Y:S05]  /*95b0*/  EXIT ;  /* 0x000000000000794d */ /* 0x000fea0003800000 */
.L_x_1771:
        /* <DEDUP_REMOVED lines=12> */
.L_x_3939:


//--------------------- .text._Z23gemm_half_q_half_kernelILi3ELi14ELb1ELb1ELi64EEvPK6__halfPKjS4_S2_PS0_iiiiPKtS7_iiiiiibS2_i --------------------------
	.section	.text._Z23gemm_half_q_half_kernelILi3ELi14ELb1ELb1ELi64EEvPK6__halfPKjS4_S2_PS0_iiiiPKtS7_iiiiiibS2_i,"ax",@progbits
	.align	128
        .global         _Z23gemm_half_q_half_kernelILi3ELi14ELb1ELb1ELi64EEvPK6__halfPKjS4_S2_PS0_iiiiPKtS7_iiiiiibS2_i
        .type           _Z23gemm_half_q_half_kernelILi3ELi14ELb1ELb1ELi64EEvPK6__halfPKjS4_S2_PS0_iiiiPKtS7_iiiiiibS2_i,@function
        .size           _Z23gemm_half_q_half_kernelILi3ELi14ELb1ELb1ELi64EEvPK6__halfPKjS4_S2_PS0_iiiiPKtS7_iiiiiibS2_i,(.L_x_3940 - _Z23gemm_half_q_half_kernelILi3ELi14ELb1ELb1ELi64EEvPK6__halfPKjS4_S2_PS0_iiiiPKtS7_iiiiiibS2_i)
        .other          _Z23gemm_half_q_half_kernelILi3ELi14ELb1ELb1ELi64EEvPK6__halfPKjS4_S2_PS0_iiiiPKtS7_iiiiiibS2_i,@"STO_CUDA_ENTRY STV_DEFAULT"
_Z23gemm_half_q_half_kernelILi3ELi14ELb1ELb1ELi64EEvPK6__halfPKjS4_S2_PS0_iiiiPKtS7_iiiiiibS2_i:
.text._Z23gemm_half_q_half_kernelILi3ELi14ELb1ELb1ELi64EEvPK6__halfPKjS4_S2_PS0_iiiiPKtS7_iiiiiibS2_i:
        /* <DEDUP_REMOVED lines=30> */
.L_x_1772:
        /* <DEDUP_REMOVED lines=41> */
.L_x_1778:
        /* <DEDUP_REMOVED lines=32> */
.L_x_1777:
        /* <DEDUP_REMOVED lines=20> */
.L_x_1779:
[----:B------:R-:W-:-:S13]  /*07b0*/  ISETP.EQ.AND P2, PT, R15, RZ, PT ;  /* 0x000000ff0f00720c */ /* 0x000fda0003f42270 */
[----:B------:R-:W-:Y:S05]  /*07c0*/  @!P0 BRA P2, `(.L_x_1774) ;  /* 0x0000000400788947 */ /* 0x000fea0001000000 */
.L_x_1776:
        /* <DEDUP_REMOVED lines=12> */
.L_x_1775:
        /* <DEDUP_REMOVED lines=16> */
.L_x_1782:
        /* <DEDUP_REMOVED lines=32> */
.L_x_1781:
        /* <DEDUP_REMOVED lines=21> */
.L_x_1783:
[----:B------:R-:W-:-:S13]  /*0ce0*/  ISETP.NE.OR P0, PT, R15, RZ, P0 ;  /* 0x000000ff0f00720c */ /* 0x000fda0000705670 */
[----:B------:R-:W-:Y:S05]  /*0cf0*/  @!P0 BRA `(.L_x_1774) ;  /* 0x00000000002c8947 */ /* 0x000fea0003800000 */
.L_x_1780:
        /* <DEDUP_REMOVED lines=11> */
.L_x_1774:
[----:B0-----:R-:W-:Y:S05]  /*0db0*/  BSYNC.RECONVERGENT B0 ;  /* 0x0000000000007941 */ /* 0x001fea0003800200 */
.L_x_1773:
        /* <DEDUP_REMOVED lines=18> */
[----:B-1----:R-:W0:Y:S01]  /*0ee0*/  LDC.64 R14, c[0x0][0x3a0] ;  /* 0x0000e800ff0e7b82 */ /* 0x002e220000000a00 */
[----:B------:R-:W-:-:S13]  /*0ef0*/  PLOP3.LUT P0, PT, PT, PT, PT, 0x8, 0x80 ;  /* 0x000000000080781c */ /* 0x000fda0003f0e170 */
.L_x_1787:
[CC--:B--2---:R-:W-:Y:S01]  /*0f00*/  IADD3 R8, PT, PT, R3.reuse, R43.reuse, RZ ;  /* 0x0000002b03087210 */ /* 0x0c4fe20007ffe0ff */
        /* <DEDUP_REMOVED lines=14> */
.L_x_1786:
[----:B--2---:R-:W-:-:S04]  /*0ff0*/  IADD3 R6, PT, PT, RZ, -R5, RZ ;  /* 0x80000005ff067210 */ /* 0x004fc80007ffe0ff */
[----:B------:R-:W-:-:S13]  /*1000*/  ISETP.GT.AND P2, PT, R6, 0x1, PT ;  /* 0x000000010600780c */ /* 0x000fda0003f44270 */
[----:B------:R-:W-:Y:S05]  /*1010*/  @!P2 BRA `(.L_x_1788) ;  /* 0x000000000024a947 */ /* 0x000fea0003800000 */
[----:B------:R-:W1:Y:S01]  /*1020*/  LDC.64 R8, c[0x0][0x3a0] ;  /* 0x0000e800ff087b82 */ /* 0x000e620000000a00 */
[-C--:B------:R-:W-:Y:S02]  /*1030*/  IADD3 R10, PT, PT, R3, R43.reuse, RZ ;  /* 0x0000002b030a7210 */ /* 0x080fe40007ffe0ff */
[----:B------:R-:W-:Y:S02]  /*1040*/  PLOP3.LUT P0, PT, PT, PT, PT, 0x8, 0x80 ;  /* 0x000000000080781c */ /* 0x000fe40003f0e170 */
[----:B------:R-:W-:Y:S01]  /*1050*/  IADD3 R5, PT, PT, R5, 0x2, RZ ;  /* 0x0000000205057810 */ /* 0x000fe20007ffe0ff */
[----:B-1----:R-:W-:Y:S01]  /*1060*/  IMAD.WIDE R6, R3, 0x2, R8 ;  /* 0x0000000203067825 */ /* 0x002fe200078e0208 */
[----:B------:R-:W-:-:S03]  /*1070*/  IADD3 R3, PT, PT, R10, R43, RZ ;  /* 0x0000002b0a037210 */ /* 0x000fc60007ffe0ff */
[----:B------:R-:W-:Y:S01]  /*1080*/  IMAD.WIDE R8, R10, 0x2, R8 ;  /* 0x000000020a087825 */ /* 0x000fe200078e0208 */
[----:B------:R0:W-:Y:S04]  /*1090*/  STG.E.64 desc[UR8][R6.64], RZ ;  /* 0x000000ff06007986 */ /* 0x0001e8000c101b08 */
[----:B------:R0:W-:Y:S02]  /*10a0*/  STG.E.64 desc[UR8][R8.64], RZ ;  /* 0x000000ff08007986 */ /* 0x0001e4000c101b08 */
.L_x_1788:
[----:B------:R-:W-:-:S13]  /*10b0*/  ISETP.NE.OR P0, PT, R5, RZ, P0 ;  /* 0x000000ff0500720c */ /* 0x000fda0000705670 */
[----:B------:R-:W-:Y:S05]  /*10c0*/  @!P0 BRA `(.L_x_1784) ;  /* 0x00000000001c8947 */ /* 0x000fea0003800000 */
.L_x_1785:
[----:B01----:R-:W0:Y:S02]  /*10d0*/  LDC.64 R6, c[0x0][0x3a0] ;  /* 0x0000e800ff067b82 */ /* 0x003e240000000a00 */
.L_x_1789:
[----:B0-----:R-:W-:Y:S01]  /*10e0*/  IMAD.WIDE R8, R3, 0x2, R6 ;  /* 0x0000000203087825 */ /* 0x001fe200078e0206 */
[----:B------:R-:W-:Y:S02]  /*10f0*/  IADD3 R5, PT, PT, R5, 0x1, RZ ;  /* 0x0000000105057810 */ /* 0x000fe40007ffe0ff */
[----:B------:R-:W-:Y:S02]  /*1100*/  IADD3 R3, PT, PT, R3, R43, RZ ;  /* 0x0000002b03037210 */ /* 0x000fe40007ffe0ff */
[----:B------:R2:W-:Y:S01]  /*1110*/  STG.E.64 desc[UR8][R8.64], RZ ;  /* 0x000000ff08007986 */ /* 0x0005e2000c101b08 */
[----:B------:R-:W-:-:S13]  /*1120*/  ISETP.NE.AND P0, PT, R5, RZ, PT ;  /* 0x000000ff0500720c */ /* 0x000fda0003f05270 */
[----:B--2---:R-:W-:Y:S05]  /*1130*/  @P0 BRA `(.L_x_1789) ;  /* 0xfffffffc00e80947 */ /* 0x004fea000383ffff */
.L_x_1784:
        /* <DEDUP_REMOVED lines=15> */
.L_x_1791:
        /* <DEDUP_REMOVED lines=16> */
[--C-:B------:R-:W-:Y:S02]  /*1330*/  SHF.R.U32.HI R8, RZ, 0x8, R15.reuse ;  /* 0x00000008ff087819 */ /* 0x100fe4000001160f */
[----:B------:R-:W-:Y:S02]  /*1340*/  LOP3.LUT R18, R18, 0xf, RZ, 0xc0, !PT ;  /* 0x0000000f12127812 */ /* 0x000fe400078ec0ff */
[----:B------:R-:W-:Y:S02]  /*1350*/  LOP3.LUT R8, R8, 0xf, RZ, 0xc0, !PT ;  /* 0x0000000f08087812 */ /* 0x000fe400078ec0ff */
[----:B------:R-:W-:Y:S01]  /*1360*/  LOP3.LUT R17, R15, 0xf, RZ, 0xc0, !PT ;  /* 0x0000000f0f117812 */ /* 0x000fe200078ec0ff */
[----:B------:R-:W-:Y:S01]  /*1370*/  IMAD R9, R18, R18, R18 ;  /* 0x0000001212097224 */ /* 0x000fe200078e0212 */
[----:B------:R-:W-:-:S03]  /*1380*/  SHF.R.U32.HI R15, RZ, 0xc, R15 ;  /* 0x0000000cff0f7819 */ /* 0x000fc6000001160f */
[----:B------:R-:W-:Y:S01]  /*1390*/  IMAD R20, R17, R17, R17 ;  /* 0x0000001111147224 */ /* 0x000fe200078e0211 */
[----:B------:R-:W-:Y:S01]  /*13a0*/  IADD3 R18, PT, PT, R18, 0x1, R9 ;  /* 0x0000000112127810 */ /* 0x000fe20007ffe009 */
[C---:B------:R-:W-:Y:S01]  /*13b0*/  IMAD R9, R8.reuse, R8, R8 ;  /* 0x0000000808097224 */ /* 0x040fe200078e0208 */
[----:B------:R-:W-:Y:S02]  /*13c0*/  LOP3.LUT R15, R15, 0xf, RZ, 0xc0, !PT ;  /* 0x0000000f0f0f7812 */ /* 0x000fe400078ec0ff */
[----:B------:R-:W-:Y:S01]  /*13d0*/  IADD3 R20, PT, PT, R17, 0x1, R20 ;  /* 0x0000000111147810 */ /* 0x000fe20007ffe014 */
[----:B0-----:R-:W-:Y:S01]  /*13e0*/  I2F.F16 R11, R18 ;  /* 0x00000012000b7306 */ /* 0x001fe20000200c00 */
[----:B------:R-:W-:Y:S01]  /*13f0*/  IADD3 R9, PT, PT, R8, 0x1, R9 ;  /* 0x0000000108097810 */ /* 0x000fe20007ffe009 */
[----:B------:R-:W-:-:S05]  /*1400*/  IMAD R8, R15, R15, R15 ;  /* 0x0000000f0f087224 */ /* 0x000fca00078e020f */
[----:B------:R-:W-:Y:S01]  /*1410*/  IADD3 R15, PT, PT, R15, 0x1, R8 ;  /* 0x000000010f0f7810 */ /* 0x000fe20007ffe008 */
[----:B------:R-:W0:Y:S01]  /*1420*/  I2F.F16 R20, R20 ;  /* 0x0000001400147306 */ /* 0x000e220000200c00 */
[----:B----4-:R-:W-:-:S04]  /*1430*/  IADD3 R16, PT, PT, R13, R16, RZ ;  /* 0x000000100d107210 */ /* 0x010fc80007ffe0ff */
[----:B------:R-:W-:-:S03]  /*1440*/  ISETP.GE.AND P0, PT, R16, R45, PT ;  /* 0x0000002d1000720c */ /* 0x000fc60003f06270 */
[----:B------:R-:W-:Y:S01]  /*1450*/  I2F.F16 R9, R9 ;  /* 0x0000000900097306 */ /* 0x000fe20000200c00 */
[----:B0-----:R-:W-:-:S07]  /*1460*/  PRMT R11, R20, 0x5410, R11 ;  /* 0x00005410140b7816 */ /* 0x001fce000000000b */
[----:B------:R-:W0:Y:S01]  /*1470*/  I2F.F16 R8, R15 ;  /* 0x0000000f00087306 */ /* 0x000e220000200c00 */
[-C--:B---3--:R-:W-:Y:S01]  /*1480*/  HMUL2 R20, R11, R10.reuse.H0_H0 ;  /* 0x2000000a0b147232 */ /* 0x088fe20000000000 */
[----:B0-----:R-:W-:Y:S02]  /*1490*/  PRMT R9, R9, 0x5410, R8 ;  /* 0x0000541009097816 */ /* 0x001fe40000000008 */
[C---:B------:R-:W-:Y:S02]  /*14a0*/  LEA R8, R14.reuse, R1, 0x3 ;  /* 0x000000010e087211 */ /* 0x040fe400078e18ff */
[----:B------:R-:W-:Y:S01]  /*14b0*/  IADD3 R14, PT, PT, R14, 0x1, RZ ;  /* 0x000000010e0e7810 */ /* 0x000fe20007ffe0ff */
[----:B------:R-:W-:-:S05]  /*14c0*/  HMUL2 R21, R9, R10.H0_H0 ;  /* 0x2000000a09157232 */ /* 0x000fca0000000000 */
[----:B------:R0:W-:Y:S01]  /*14d0*/  STL.64 [R8], R20 ;  /* 0x0000001408007387 */ /* 0x0001e20000100a00 */
[----:B------:R-:W-:Y:S05]  /*14e0*/  @!P0 BRA `(.L_x_1791) ;  /* 0xfffffffc00508947 */ /* 0x000fea000383ffff */
.L_x_1790:
[----:B------:R1:W5:Y:S01]  /*14f0*/  LDL.64 R102, [R1] ;  /* 0x0000000001667983 */ /* 0x0003620000100a00 */
[----:B------:R-:W2:Y:S01]  /*1500*/  LDCU UR4, c[0x0][0x3c8] ;  /* 0x00007900ff0477ac */ /* 0x000ea20008000800 */
[----:B------:R-:W-:Y:S01]  /*1510*/  HFMA2 R5, -RZ, RZ, 0, 0 ;  /* 0x00000000ff057431 */ /* 0x000fe200000001ff */
[----:B------:R-:W-:Y:S01]  /*1520*/  MOV R10, RZ ;  /* 0x000000ff000a7202 */ /* 0x000fe20000000f00 */
[----:B------:R-:W-:Y:S01]  /*1530*/  HFMA2 R9, -RZ, RZ, 0, 0 ;  /* 0x00000000ff097431 */ /* 0x000fe200000001ff */
[----:B------:R-:W3:Y:S01]  /*1540*/  LDCU UR5, c[0x0][0x3cc] ;  /* 0x00007980ff0577ac */ /* 0x000ee20008000800 */
[----:B------:R-:W-:Y:S01]  /*1550*/  MOV R12, RZ ;  /* 0x000000ff000c7202 */ /* 0x000fe20000000f00 */
[----:B------:R-:W4:Y:S01]  /*1560*/  LDCU UR7, c[0x0][0x3d0] ;  /* 0x00007a00ff0777ac */ /* 0x000f220008000800 */
[----:B------:R-:W0:Y:S01]  /*1570*/  LDCU UR12, c[0x0][0x3d4] ;  /* 0x00007a80ff0c77ac */ /* 0x000e220008000800 */
[----:B------:R-:W1:Y:S01]  /*1580*/  LDCU UR10, c[0x0][0x3d8] ;  /* 0x00007b00ff0a77ac */ /* 0x000e620008000800 */
[----:B--2---:R-:W-:-:S02]  /*1590*/  ISETP.GT.AND P0, PT, R47, UR4, PT ;  /* 0x000000042f007c0c */ /* 0x004fc4000bf04270 */
[C---:B------:R-:W-:Y:S02]  /*15a0*/  VIMNMX R0, PT, PT, R47.reuse, UR4, PT ;  /* 0x000000042f007c48 */ /* 0x040fe4000bfe0100 */
[C---:B---3--:R-:W-:Y:S02]  /*15b0*/  ISETP.GT.AND P2, PT, R47.reuse, UR5, PT ;  /* 0x000000052f007c0c */ /* 0x048fe4000bf44270 */
[----:B------:R-:W-:Y:S02]  /*15c0*/  SHF.R.S32.HI R3, RZ, 0x1f, R0 ;  /* 0x0000001fff037819 */ /* 0x000fe40000011400 */
[----:B----4-:R-:W-:Y:S02]  /*15d0*/  ISETP.GT.AND P3, PT, R47, UR7, PT ;  /* 0x000000072f007c0c */ /* 0x010fe4000bf64270 */
        /* <DEDUP_REMOVED lines=13> */
.L_x_1792:
        /* <DEDUP_REMOVED lines=8> */
.L_x_1793:
        /* <DEDUP_REMOVED lines=8> */
.L_x_1794:
        /* <DEDUP_REMOVED lines=8> */
.L_x_1795:
        /* <DEDUP_REMOVED lines=8> */
.L_x_1796:
        /* <DEDUP_REMOVED lines=24> */
[----:B-----5:R-:W-:Y:S02]  /*1a30*/  IADD3 R24, PT, PT, R47, R24, RZ ;  /* 0x000000182f187210 */ /* 0x020fe40007ffe0ff */
        /* <DEDUP_REMOVED lines=12> */
.L_x_1810:
[----:B------:R-:W-:Y:S02]  /*1b00*/  ISETP.NE.AND P3, PT, R47, R24, PT ;  /* 0x000000182f00720c */ /* 0x000fe40003f65270 */
[----:B------:R-:W-:Y:S02]  /*1b10*/  MOV R6, R12 ;  /* 0x0000000c00067202 */ /* 0x000fe40000000f00 */
[----:B------:R-:W-:-:S05]  /*1b20*/  MOV R7, R13 ;  /* 0x0000000d00077202 */ /* 0x000fca0000000f00 */
[----:B------:R-:W2:Y:S04]  /*1b30*/  LDG.E.128.CONSTANT R12, desc[UR8][R6.64] ;  /* 0x00000008060c7981 */ /* 0x000ea8000c1e9d00 */
[----:B------:R-:W-:-:S05]  /*1b40*/  @!P3 LEA R0, R44, R1, 0x3 ;  /* 0x000000012c00b211 */ /* 0x000fca00078e18ff */
[----:B------:R-:W3:Y:S01]  /*1b50*/  @!P3 LDL.64 R2, [R0+0x8] ;  /* 0x000008000002b983 */ /* 0x000ee20000100a00 */
[----:B------:R-:W-:Y:S02]  /*1b60*/  @!P3 MOV R11, R9 ;  /* 0x00000009000bb202 */ /* 0x000fe40000000f00 */
[----:B------:R-:W-:-:S03]  /*1b70*/  ISETP.NE.AND P2, PT, R50, RZ, PT ;  /* 0x000000ff3200720c */ /* 0x000fc60003f45270 */
[----:B------:R0:W5:Y:S01]  /*1b80*/  @!P3 LDG.E.U16.CONSTANT R16, desc[UR8][R10.64] ;  /* 0x000000080a10b981 */ /* 0x000162000c1e9500 */
[----:B------:R-:W-:Y:S02]  /*1b90*/  MOV R5, 0x2c00 ;  /* 0x00002c0000057802 */ /* 0x000fe40000000f00 */
[----:B------:R-:W-:Y:S02]  /*1ba0*/  ISETP.NE.AND P1, PT, R51, 0x1, PT ;  /* 0x000000013300780c */ /* 0x000fe40003f25270 */
[----:B------:R-:W-:Y:S02]  /*1bb0*/  @!P3 IADD3 R43, PT, PT, R44, 0x1, RZ ;  /* 0x000000012c2bb810 */ /* 0x000fe40007ffe0ff */
[C---:B--2---:R-:W-:Y:S02]  /*1bc0*/  LOP3.LUT R17, R14.reuse, 0xf000f, RZ, 0xc0, !PT ;  /* 0x000f000f0e117812 */ /* 0x044fe400078ec0ff */
[----:B------:R-:W-:Y:S02]  /*1bd0*/  LOP3.LUT R20, R14, 0xf000f0, RZ, 0xc0, !PT ;  /* 0x00f000f00e147812 */ /* 0x000fe400078ec0ff */
[----:B------:R-:W-:-:S02]  /*1be0*/  LOP3.LUT R4, R13, 0xf000f, RZ, 0xc0, !PT ;  /* 0x000f000f0d047812 */ /* 0x000fc400078ec0ff */
[----:B---3--:R-:W-:Y:S02]  /*1bf0*/  @!P3 PRMT R102, R2, 0x7610, R102 ;  /* 0x000076100266b816 */ /* 0x008fe40000000066 */
[----:B0-----:R-:W-:Y:S02]  /*1c00*/  LOP3.LUT R11, R13, 0xf000f0, RZ, 0xc0, !PT ;  /* 0x00f000f00d0b7812 */ /* 0x001fe400078ec0ff */
[----:B------:R-:W-:Y:S02]  /*1c10*/  @!P3 PRMT R102, R102, 0x7610, R2 ;  /* 0x000076106666b816 */ /* 0x000fe40000000002 */
[----:B------:R-:W-:Y:S02]  /*1c20*/  SHF.R.U32.HI R14, RZ, 0x8, R14 ;  /* 0x00000008ff0e7819 */ /* 0x000fe4000001160e */
[----:B------:R-:W-:Y:S02]  /*1c30*/  @!P3 PRMT R103, R3, 0x7610, R103 ;  /* 0x000076100367b816 */ /* 0x000fe40000000067 */
[----:B------:R-:W-:-:S02]  /*1c40*/  LOP3.LUT R0, R12, 0xf000f, RZ, 0xc0, !PT ;  /* 0x000f000f0c007812 */ /* 0x000fc400078ec0ff */
[----:B------:R-:W-:Y:S02]  /*1c50*/  LOP3.LUT R2, R12, 0xf000f0, RZ, 0xc0, !PT ;  /* 0x00f000f00c027812 */ /* 0x000fe400078ec0ff */
[----:B------:R-:W-:Y:S02]  /*1c60*/  SHF.R.U32.HI R13, RZ, 0x8, R13 ;  /* 0x00000008ff0d7819 */ /* 0x000fe4000001160d */
[----:B------:R-:W-:Y:S02]  /*1c70*/  SHF.R.U32.HI R12, RZ, 0x8, R12 ;  /* 0x00000008ff0c7819 */ /* 0x000fe4000001160c */
[----:B------:R-:W-:Y:S02]  /*1c80*/  SHF.R.U32.HI R23, RZ, 0x8, R15 ;  /* 0x00000008ff177819 */ /* 0x000fe4000001160f */
[C---:B------:R-:W-:Y:S02]  /*1c90*/  LOP3.LUT R21, R15.reuse, 0xf000f, RZ, 0xc0, !PT ;  /* 0x000f000f0f157812 */ /* 0x040fe400078ec0ff */
[----:B------:R-:W-:-:S02]  /*1ca0*/  LOP3.LUT R22, R15, 0xf000f0, RZ, 0xc0, !PT ;  /* 0x00f000f00f167812 */ /* 0x000fc400078ec0ff */
[----:B------:R-:W-:Y:S02]  /*1cb0*/  LOP3.LUT R18, R11, 0x64006400, RZ, 0xfc, !PT ;  /* 0x640064000b127812 */ /* 0x000fe400078efcff */
[C---:B------:R-:W-:Y:S02]  /*1cc0*/  LOP3.LUT R15, R14.reuse, 0xf000f, RZ, 0xc0, !PT ;  /* 0x000f000f0e0f7812 */ /* 0x040fe400078ec0ff */
[----:B------:R-:W-:Y:S02]  /*1cd0*/  @!P3 PRMT R103, R103, 0x7610, R3 ;  /* 0x000076106767b816 */ /* 0x000fe40000000003 */
[----:B------:R-:W-:Y:S02]  /*1ce0*/  LOP3.LUT R11, R13, 0xf000f, RZ, 0xc0, !PT ;  /* 0x000f000f0d0b7812 */ /* 0x000fe400078ec0ff */
[----:B------:R-:W-:Y:S02]  /*1cf0*/  LOP3.LUT R19, R17, 0x64006400, RZ, 0xfc, !PT ;  /* 0x6400640011137812 */ /* 0x000fe400078efcff */
[----:B------:R-:W-:-:S02]  /*1d00*/  LOP3.LUT R14, R14, 0xf000f0, RZ, 0xc0, !PT ;  /* 0x00f000f00e0e7812 */ /* 0x000fc400078ec0ff */
[C---:B------:R-:W-:Y:S02]  /*1d10*/  LOP3.LUT R3, R12.reuse, 0xf000f, RZ, 0xc0, !PT ;  /* 0x000f000f0c037812 */ /* 0x040fe400078ec0ff */
[----:B------:R-:W-:Y:S02]  /*1d20*/  LOP3.LUT R13, R13, 0xf000f0, RZ, 0xc0, !PT ;  /* 0x00f000f00d0d7812 */ /* 0x000fe400078ec0ff */
        /* <DEDUP_REMOVED lines=20> */
[----:B------:R-:W-:Y:S02]  /*1e70*/  HADD2 R20, R21, -1032, -1032 ;  /* 0xe408e40815147430 */ /* 0x000fe40000000000 */
[-C--:B------:R-:W-:Y:S02]  /*1e80*/  HFMA2 R31, R32, R5.reuse.H0_H0, -72, -72 ;  /* 0xd480d480201f7431 */ /* 0x080fe40000040005 */
[-C--:B------:R-:W-:Y:S02]  /*1e90*/  HFMA2 R21, R22, R5.reuse.H0_H0, -72, -72 ;  /* 0xd480d48016157431 */ /* 0x080fe40000040005 */
[----:B------:R-:W-:Y:S02]  /*1ea0*/  HFMA2 R29, R30, R5.H0_H0, -72, -72 ;  /* 0xd480d4801e1d7431 */ /* 0x000fe40000040005 */
[----:B------:R-:W-:Y:S02]  /*1eb0*/  HADD2 R32, R33, -1032, -1032 ;  /* 0xe408e40821207430 */ /* 0x000fe40000000000 */
[----:B------:R-:W-:-:S02]  /*1ec0*/  HADD2 R15, R0, -1032, -1032 ;  /* 0xe408e408000f7430 */ /* 0x000fc40000000000 */
[-C--:B------:R-:W-:Y:S02]  /*1ed0*/  HFMA2 R11, R2, R5.reuse.H0_H0, -72, -72 ;  /* 0xd480d480020b7431 */ /* 0x080fe40000040005 */
[----:B------:R-:W-:Y:S02]  /*1ee0*/  HADD2 R14, R4, -1032, -1032 ;  /* 0xe408e408040e7430 */ /* 0x000fe40000000000 */
[----:B------:R-:W-:Y:S02]  /*1ef0*/  HADD2 R22, R3, -1032, -1032 ;  /* 0xe408e40803167430 */ /* 0x000fe40000000000 */
[----:B------:R-:W-:Y:S02]  /*1f00*/  HFMA2 R23, R12, R5.H0_H0, -72, -72 ;  /* 0xd480d4800c177431 */ /* 0x000fe40000040005 */
[----:B------:R-:W-:Y:S02]  /*1f10*/  HADD2 R28, R28, -1032, -1032 ;  /* 0xe408e4081c1c7430 */ /* 0x000fe40000000000 */
[----:B------:R-:W-:-:S02]  /*1f20*/  HADD2 R30, R13, -1032, -1032 ;  /* 0xe408e4080d1e7430 */ /* 0x000fc40000000000 */
[----:B------:R-:W-:Y:S01]  /*1f30*/  HFMA2 R33, R34, R5.H0_H0, -72, -72 ;  /* 0xd480d48022217431 */ /* 0x000fe20000040005 */
[----:B------:R-:W-:Y:S06]  /*1f40*/  @!P2 BRA `(.L_x_1798) ;  /* 0x000000040068a947 */ /* 0x000fec0003800000 */
[----:B------:R-:W0:Y:S01]  /*1f50*/  LDS.64 R34, [UR4] ;  /* 0x00000004ff227984 */ /* 0x000e220008000a00 */
[----:B------:R-:W-:Y:S02]  /*1f60*/  HADD2.F32 R0, -RZ, R15.H0_H0 ;  /* 0x2000000fff007230 */ /* 0x000fe40000004100 */
[----:B------:R-:W-:Y:S01]  /*1f70*/  HADD2.F32 R38, -RZ, R14.H0_H0 ;  /* 0x2000000eff267230 */ /* 0x000fe20000004100 */
        /* <DEDUP_REMOVED lines=87> */
.L_x_1798:
[----:B------:R-:W-:Y:S02]  /*24f0*/  @!P3 MOV R44, R43 ;  /* 0x0000002b002cb202 */ /* 0x000fe40000000f00 */
[----:B-----5:R-:W-:Y:S01]  /*2500*/  @!P3 IADD3 R24, PT, PT, R16, R47, RZ ;  /* 0x0000002f1018b210 */ /* 0x020fe20007ffe0ff */
[----:B------:R-:W-:Y:S06]  /*2510*/  @!P1 BRA `(.L_x_1799) ;  /* 0x0000000800e09947 */ /* 0x000fec0003800000 */
        /* <DEDUP_REMOVED lines=68> */
[----:B------:R-:W-:Y:S02]  /*2960*/  HADD2.F32 R16, -RZ, R33.H0_H0 ;  /* 0x20000021ff107230 */ /* 0x000fe40000004100 */
[-C--:B------:R-:W-:Y:S01]  /*2970*/  FFMA.FTZ R12, R12, R2.reuse, R3 ;  /* 0x000000020c0c7223 */ /* 0x080fe20000010003 */
[----:B------:R-:W-:Y:S02]  /*2980*/  HADD2.F32 R37, -RZ, R23.H1_H1 ;  /* 0x30000017ff257230 */ /* 0x000fe40000004100 */
[-C--:B------:R-:W-:Y:S01]  /*2990*/  FFMA.FTZ R4, R39, R13.reuse, R4 ;  /* 0x0000000d27047223 */ /* 0x080fe20000010004 */
[----:B------:R-:W-:Y:S02]  /*29a0*/  HADD2.F32 R39, -RZ, R33.H1_H1 ;  /* 0x30000021ff277230 */ /* 0x000fe40000004100 */
[----:B------:R-:W-:Y:S01]  /*29b0*/  FFMA.FTZ R2, R16, R2, R35 ;  /* 0x0000000210027223 */ /* 0x000fe20000010023 */
[--C-:B------:R-:W-:Y:S02]  /*29c0*/  HADD2.F32 R3, -RZ, R102.reuse.H0_H0 ;  /* 0x20000066ff037230 */ /* 0x100fe40000004100 */
[----:B------:R-:W-:Y:S01]  /*29d0*/  FFMA.FTZ R0, R37, R13, R0 ;  /* 0x0000000d25007223 */ /* 0x000fe20000010000 */
[----:B------:R-:W-:-:S02]  /*29e0*/  HADD2.F32 R35, -RZ, R102.H1_H1 ;  /* 0x30000066ff237230 */ /* 0x000fc40000004100 */
[-C--:B------:R-:W-:Y:S01]  /*29f0*/  FFMA.FTZ R12, R43, R13.reuse, R12 ;  /* 0x0000000d2b0c7223 */ /* 0x080fe2000001000c */
[--C-:B------:R-:W-:Y:S02]  /*2a00*/  HADD2.F32 R37, -RZ, R103.reuse.H0_H0 ;  /* 0x20000067ff257230 */ /* 0x100fe40000004100 */
[----:B------:R-:W-:Y:S01]  /*2a10*/  FFMA.FTZ R2, R39, R13, R2 ;  /* 0x0000000d27027223 */ /* 0x000fe20000010002 */
[----:B------:R-:W-:Y:S02]  /*2a20*/  HADD2.F32 R43, -RZ, R103.H1_H1 ;  /* 0x30000067ff2b7230 */ /* 0x000fe40000004100 */
        /* <DEDUP_REMOVED lines=12> */
.L_x_1800:
        /* <DEDUP_REMOVED lines=10> */
[----:B------:R-:W-:Y:S01]  /*2b90*/  FFMA.FTZ R15, R0, R35, RZ ;  /* 0x00000023000f7223 */ /* 0x000fe200000100ff */
[----:B------:R-:W-:Y:S02]  /*2ba0*/  HADD2.F32 R36, -RZ, R3.H1_H1 ;  /* 0x30000003ff247230 */ /* 0x000fe40000004100 */
[----:B------:R-:W-:Y:S02]  /*2bb0*/  HADD2.F32 R2, -RZ, R14.H0_H0 ;  /* 0x2000000eff027230 */ /* 0x000fe40000004100 */
[----:B------:R-:W-:Y:S01]  /*2bc0*/  FFMA.FTZ R15, R38, R16, R15 ;  /* 0x00000010260f7223 */ /* 0x000fe2000001000f */
[----:B------:R-:W-:Y:S02]  /*2bd0*/  HADD2.F32 R3, -RZ, R18.H0_H0 ;  /* 0x20000012ff037230 */ /* 0x000fe40000004100 */
[----:B------:R-:W-:-:S02]  /*2be0*/  HADD2.F32 R14, -RZ, R14.H1_H1 ;  /* 0x3000000eff0e7230 */ /* 0x000fc40000004100 */
[-C--:B------:R-:W-:Y:S01]  /*2bf0*/  FFMA.FTZ R37, R2, R35.reuse, RZ ;  /* 0x0000002302257223 */ /* 0x080fe200000100ff */
[----:B------:R-:W-:Y:S02]  /*2c00*/  HADD2.F32 R18, -RZ, R18.H1_H1 ;  /* 0x30000012ff127230 */ /* 0x000fe40000004100 */
[-C--:B------:R-:W-:Y:S01]  /*2c10*/  FFMA.FTZ R3, R3, R35.reuse, RZ ;  /* 0x0000002303037223 */ /* 0x080fe200000100ff */
[----:B------:R-:W-:Y:S01]  /*2c20*/  FFMA.FTZ R35, R4, R35, RZ ;  /* 0x0000002304237223 */ /* 0x000fe200000100ff */
        /* <DEDUP_REMOVED lines=71> */
.L_x_1799:
[----:B------:R-:W0:Y:S02]  /*30a0*/  LDC R43, c[0x0][0x3ac] ;  /* 0x0000eb00ff2b7b82 */ /* 0x000e240000000800 */
[----:B0-----:R-:W-:-:S05]  /*30b0*/  IMAD.WIDE R12, R43, 0x4, R6 ;  /* 0x000000042b0c7825 */ /* 0x001fca00078e0206 */
[----:B------:R-:W2:Y:S02]  /*30c0*/  LDG.E.128.CONSTANT R16, desc[UR8][R12.64] ;  /* 0x000000080c107981 */ /* 0x000ea4000c1e9d00 */
[C---:B--2---:R-:W-:Y:S02]  /*30d0*/  LOP3.LUT R0, R16.reuse, 0xf000f, RZ, 0xc0, !PT ;  /* 0x000f000f10007812 */ /* 0x044fe400078ec0ff */
[----:B------:R-:W-:Y:S02]  /*30e0*/  LOP3.LUT R2, R16, 0xf000f0, RZ, 0xc0, !PT ;  /* 0x00f000f010027812 */ /* 0x000fe400078ec0ff */
[C---:B------:R-:W-:Y:S02]  /*30f0*/  LOP3.LUT R4, R17.reuse, 0xf000f, RZ, 0xc0, !PT ;  /* 0x000f000f11047812 */ /* 0x040fe400078ec0ff */
[----:B------:R-:W-:Y:S02]  /*3100*/  LOP3.LUT R11, R17, 0xf000f0, RZ, 0xc0, !PT ;  /* 0x00f000f0110b7812 */ /* 0x000fe400078ec0ff */
[----:B------:R-:W-:-:S02]  /*3110*/  LOP3.LUT R15, R18, 0xf000f0, RZ, 0xc0, !PT ;  /* 0x00f000f0120f7812 */ /* 0x000fc400078ec0ff */
[C---:B------:R-:W-:Y:S02]  /*3120*/  LOP3.LUT R22, R19.reuse, 0xf000f, RZ, 0xc0, !PT ;  /* 0x000f000f13167812 */ /* 0x040fe400078ec0ff */
[----:B------:R-:W-:Y:S02]  /*3130*/  LOP3.LUT R23, R19, 0xf000f0, RZ, 0xc0, !PT ;  /* 0x00f000f013177812 */ /* 0x000fe400078ec0ff */
[----:B------:R-:W-:Y:S02]  /*3140*/  SHF.R.U32.HI R16, RZ, 0x8, R16 ;  /* 0x00000008ff107819 */ /* 0x000fe40000011610 */
[----:B------:R-:W-:Y:S02]  /*3150*/  SHF.R.U32.HI R17, RZ, 0x8, R17 ;  /* 0x00000008ff117819 */ /* 0x000fe40000011611 */
[----:B------:R-:W-:Y:S02]  /*3160*/  SHF.R.U32.HI R21, RZ, 0x8, R18 ;  /* 0x00000008ff157819 */ /* 0x000fe40000011612 */
[----:B------:R-:W-:-:S02]  /*3170*/  SHF.R.U32.HI R19, RZ, 0x8, R19 ;  /* 0x00000008ff137819 */ /* 0x000fc40000011613 */
        /* <DEDUP_REMOVED lines=36> */
[-C--:B------:R-:W-:Y:S02]  /*33c0*/  HFMA2 R30, R30, R5.reuse.H0_H0, -72, -72 ;  /* 0xd480d4801e1e7431 */ /* 0x080fe40000040005 */
[----:B------:R-:W-:Y:S02]  /*33d0*/  HADD2 R31, R15, -1032, -1032 ;  /* 0xe408e4080f1f7430 */ /* 0x000fe40000000000 */
[----:B------:R-:W-:Y:S02]  /*33e0*/  HFMA2 R32, R32, R5.H0_H0, -72, -72 ;  /* 0xd480d48020207431 */ /* 0x000fe40000040005 */
[----:B------:R-:W-:-:S02]  /*33f0*/  HADD2 R33, R33, -1032, -1032 ;  /* 0xe408e40821217430 */ /* 0x000fc40000000000 */
        /* <DEDUP_REMOVED lines=92> */
.L_x_1801:
        /* <DEDUP_REMOVED lines=94> */
.L_x_1803:
        /* <DEDUP_REMOVED lines=37> */
[--C-:B-1----:R-:W-:Y:S02]  /*41f0*/  HADD2.F32 R3, -RZ, R14.reuse.H0_H0 ;  /* 0x2000000eff037230 */ /* 0x102fe40000004100 */
[-C--:B------:R-:W-:Y:S01]  /*4200*/  FFMA.FTZ R16, R17, R37.reuse, R16 ;  /* 0x0000002511107223 */ /* 0x080fe20000010010 */
[----:B------:R-:W-:Y:S02]  /*4210*/  HADD2.F32 R11, -RZ, R23.H0_H0 ;  /* 0x20000017ff0b7230 */ /* 0x000fe40000004100 */
[----:B------:R-:W-:Y:S01]  /*4220*/  FFMA.FTZ R38, R19, R37, R38 ;  /* 0x0000002513267223 */ /* 0x000fe20000010026 */
[----:B------:R-:W-:Y:S02]  /*4230*/  HADD2.F32 R17, -RZ, R29.H0_H0 ;  /* 0x2000001dff117230 */ /* 0x000fe40000004100 */
[----:B------:R-:W-:-:S02]  /*4240*/  HADD2.F32 R14, -RZ, R14.H1_H1 ;  /* 0x3000000eff0e7230 */ /* 0x000fc40000004100 */
[-C--:B------:R-:W-:Y:S01]  /*4250*/  FFMA.FTZ R11, R11, R3.reuse, R0 ;  /* 0x000000030b0b7223 */ /* 0x080fe20000010000 */
[----:B------:R-:W-:Y:S02]  /*4260*/  HADD2.F32 R18, -RZ, R23.H1_H1 ;  /* 0x30000017ff127230 */ /* 0x000fe40000004100 */
[-C--:B------:R-:W-:Y:S01]  /*4270*/  FFMA.FTZ R17, R17, R3.reuse, R4 ;  /* 0x0000000311117223 */ /* 0x080fe20000010004 */
[----:B------:R-:W-:Y:S02]  /*4280*/  HADD2.F32 R19, -RZ, R31.H0_H0 ;  /* 0x2000001fff137230 */ /* 0x000fe40000004100 */
        /* <DEDUP_REMOVED lines=44> */
.L_x_1802:
[----:B------:R-:W-:-:S05]  /*4550*/  IMAD.WIDE R12, R43, 0x4, R12 ;  /* 0x000000042b0c7825 */ /* 0x000fca00078e020c */
        /* <DEDUP_REMOVED lines=144> */
.L_x_1804:
        /* <DEDUP_REMOVED lines=94> */
.L_x_1806:
        /* <DEDUP_REMOVED lines=91> */
.L_x_1805:
        /* <DEDUP_REMOVED lines=8> */
[----:B------:R-:W-:Y:S02]  /*5a70*/  SHF.R.U32.HI R3, RZ, 0x8, R16 ;  /* 0x00000008ff037819 */ /* 0x000fe40000011610 */
        /* <DEDUP_REMOVED lines=136> */
.L_x_1807:
        /* <DEDUP_REMOVED lines=60> */
[--C-:B------:R-:W-:Y:S02]  /*66c0*/  HADD2.F32 R34, -RZ, R20.reuse.H0_H0 ;  /* 0x20000014ff227230 */ /* 0x100fe40000004100 */
        /* <DEDUP_REMOVED lines=33> */
.L_x_1809:
        /* <DEDUP_REMOVED lines=91> */
.L_x_1808:
        /* <DEDUP_REMOVED lines=8> */
.L_x_1797:
        /* <DEDUP_REMOVED lines=11> */
.L_x_1815:
[----:B------:R-:W0:Y:S01]  /*6fc0*/  LDC R43, c[0x0][0x3ac] ;  /* 0x0000eb00ff2b7b82 */ /* 0x000e220000000800 */
[----:B------:R-:W-:Y:S01]  /*6fd0*/  ISETP.NE.AND P2, PT, R47, R24, PT ;  /* 0x000000182f00720c */ /* 0x000fe20003f45270 */
[----:B------:R-:W2:-:S12]  /*6fe0*/  LDG.E.128.CONSTANT R4, desc[UR8][R100.64] ;  /* 0x0000000864047981 */ /* 0x000e98000c1e9d00 */
[----:B------:R-:W-:Y:S02]  /*6ff0*/  @!P2 LEA R18, R44, R1, 0x3 ;  /* 0x000000012c12a211 */ /* 0x000fe400078e18ff */
[----:B------:R-:W-:-:S04]  /*7000*/  @!P2 MOV R20, R22 ;  /* 0x000000160014a202 */ /* 0x000fc80000000f00 */
[----:B------:R-:W3:Y:S01]  /*7010*/  @!P2 LDL.64 R18, [R18+0x8] ;  /* 0x000008001212a983 */ /* 0x000ee20000100a00 */
[----:B0-----:R-:W-:-:S03]  /*7020*/  IMAD.WIDE R2, R43, 0x4, R100 ;  /* 0x000000042b027825 */ /* 0x001fc600078e0264 */
[----:B------:R-:W4:Y:S04]  /*7030*/  @!P2 LDG.E.U16.CONSTANT R16, desc[UR8][R20.64] ;  /* 0x000000081410a981 */ /* 0x000f28000c1e9500 */
[----:B------:R0:W5:Y:S01]  /*7040*/  LDG.E.128.CONSTANT R12, desc[UR8][R2.64] ;  /* 0x00000008020c7981 */ /* 0x000162000c1e9d00 */
[----:B------:R-:W-:-:S05]  /*7050*/  IMAD.WIDE R96, R43, 0x4, R2 ;  /* 0x000000042b607825 */ /* 0x000fca00078e0202 */
[----:B------:R-:W5:Y:S01]  /*7060*/  LDG.E.128.CONSTANT R8, desc[UR8][R96.64] ;  /* 0x0000000860087981 */ /* 0x000f62000c1e9d00 */
[----:B------:R-:W-:Y:S01]  /*7070*/  HFMA2 R0, -RZ, RZ, 0, 0.125 ;  /* 0x00003000ff007431 */ /* 0x000fe200000001ff */
[----:B------:R-:W-:-:S04]  /*7080*/  MOV R17, 0x2400 ;  /* 0x0000240000117802 */ /* 0x000fc80000000f00 */
[----:B------:R-:W-:Y:S02]  /*7090*/  PRMT R0, R17, 0x5410, R0 ;  /* 0x0000541011007816 */ /* 0x000fe40000000000 */
[----:B------:R-:W-:Y:S02]  /*70a0*/  ISETP.NE.AND P3, PT, R50, RZ, PT ;  /* 0x000000ff3200720c */ /* 0x000fe40003f65270 */
[----:B------:R-:W-:Y:S02]  /*70b0*/  ISETP.NE.AND P1, PT, R51, 0x1, PT ;  /* 0x000000013300780c */ /* 0x000fe40003f25270 */
[----:B------:R-:W-:Y:S02]  /*70c0*/  @!P2 IADD3 R98, PT, PT, R44, 0x1, RZ ;  /* 0x000000012c62a810 */ /* 0x000fe40007ffe0ff */
[C---:B--2---:R-:W-:Y:S02]  /*70d0*/  LOP3.LUT R63, R4.reuse, 0x70007, RZ, 0xc0, !PT ;  /* 0x00070007043f7812 */ /* 0x044fe400078ec0ff */
[----:B0-----:R-:W-:-:S02]  /*70e0*/  LOP3.LUT R2, R4, 0x380038, RZ, 0xc0, !PT ;  /* 0x0038003804027812 */ /* 0x001fc400078ec0ff */
[--C-:B------:R-:W-:Y:S02]  /*70f0*/  SHF.R.U32.HI R60, RZ, 0x6, R4.reuse ;  /* 0x00000006ff3c7819 */ /* 0x100fe40000011604 */
[----:B------:R-:W-:Y:S02]  /*7100*/  SHF.R.U32.HI R4, RZ, 0xf, R4 ;  /* 0x0000000fff047819 */ /* 0x000fe40000011604 */
[----:B------:R-:W-:Y:S02]  /*7110*/  LOP3.LUT R64, R5, 0x70007, RZ, 0xc0, !PT ;  /* 0x0007000705407812 */ /* 0x000fe400078ec0ff */
[----:B------:R-:W-:Y:S02]  /*7120*/  SHF.R.U32.HI R61, RZ, 0x6, R5 ;  /* 0x00000006ff3d7819 */ /* 0x000fe40000011605 */
[----:B------:R-:W-:Y:S02]  /*7130*/  LOP3.LUT R4, R4, 0x10001, RZ, 0xc0, !PT ;  /* 0x0001000104047812 */ /* 0x000fe400078ec0ff */
[----:B---3--:R-:W-:-:S02]  /*7140*/  @!P2 PRMT R102, R18, 0x7610, R102 ;  /* 0x000076101266a816 */ /* 0x008fc40000000066 */
[----:B------:R-:W-:Y:S02]  /*7150*/  @!P2 PRMT R103, R19, 0x7610, R103 ;  /* 0x000076101367a816 */ /* 0x000fe40000000067 */
[----:B----4-:R-:W-:Y:S02]  /*7160*/  @!P2 IADD3 R24, PT, PT, R16, R47, RZ ;  /* 0x0000002f1018a210 */ /* 0x010fe40007ffe0ff */
[----:B------:R-:W-:Y:S02]  /*7170*/  LOP3.LUT R16, R5, 0x380038, RZ, 0xc0, !PT ;  /* 0x0038003805107812 */ /* 0x000fe400078ec0ff */
[----:B------:R-:W-:Y:S02]  /*7180*/  SHF.R.U32.HI R5, RZ, 0xf, R5 ;  /* 0x0000000fff057819 */ /* 0x000fe40000011605 */
[----:B------:R-:W-:Y:S02]  /*7190*/  @!P2 PRMT R102, R102, 0x7610, R18 ;  /* 0x000076106666a816 */ /* 0x000fe40000000012 */
[----:B-----5:R-:W-:-:S02]  /*71a0*/  SHF.R.U32.HI R3, RZ, 0xe, R12 ;  /* 0x0000000eff037819 */ /* 0x020fc4000001160c */
[----:B------:R-:W-:Y:S02]  /*71b0*/  @!P2 PRMT R103, R103, 0x7610, R19 ;  /* 0x000076106767a816 */ /* 0x000fe40000000013 */
[----:B------:R-:W-:Y:S02]  /*71c0*/  SHF.R.U32.HI R18, RZ, 0xe, R13 ;  /* 0x0000000eff127819 */ /* 0x000fe4000001160d */
        /* <DEDUP_REMOVED lines=8> */
[----:B------:R-:W-:Y:S02]  /*7250*/  LOP3.LUT R12, R4, 0x20002, R3, 0xf8, !PT ;  /* 0x00020002040c7812 */ /* 0x000fe400078ef803 */
[----:B------:R-:W-:-:S02]  /*7260*/  LOP3.LUT R77, R7, 0x70007, RZ, 0xc0, !PT ;  /* 0x00070007074d7812 */ /* 0x000fc400078ec0ff */
[----:B------:R-:W-:Y:S02]  /*7270*/  LOP3.LUT R67, R7, 0x380038, RZ, 0xc0, !PT ;  /* 0x0038003807437812 */ /* 0x000fe400078ec0ff */
[--C-:B------:R-:W-:Y:S02]  /*7280*/  SHF.R.U32.HI R66, RZ, 0x6, R7.reuse ;  /* 0x00000006ff427819 */ /* 0x100fe40000011607 */
[----:B------:R-:W-:Y:S02]  /*7290*/  SHF.R.U32.HI R30, RZ, 0xf, R7 ;  /* 0x0000000fff1e7819 */ /* 0x000fe40000011607 */
[----:B------:R-:W-:Y:S02]  /*72a0*/  LOP3.LUT R5, R5, 0x20002, R18, 0xf8, !PT ;  /* 0x0002000205057812 */ /* 0x000fe400078ef812 */
[----:B------:R-:W-:Y:S02]  /*72b0*/  SHF.R.U32.HI R32, RZ, 0xd, R9 ;  /* 0x0000000dff207819 */ /* 0x000fe40000011609 */
[----:B------:R-:W-:-:S02]  /*72c0*/  LOP3.LUT R3, R2, 0x64006400, RZ, 0xfc, !PT ;  /* 0x6400640002037812 */ /* 0x000fc400078efcff */
[----:B------:R-:W-:Y:S02]  /*72d0*/  SHF.R.U32.HI R7, RZ, 0xe, R14 ;  /* 0x0000000eff077819 */ /* 0x000fe4000001160e */
[----:B------:R-:W-:Y:S02]  /*72e0*/  LOP3.LUT R20, R20, 0x10001, RZ, 0xc0, !PT ;  /* 0x0001000114147812 */ /* 0x000fe400078ec0ff */
[----:B------:R-:W-:Y:S02]  /*72f0*/  LOP3.LUT R2, R60, 0x380038, RZ, 0xc0, !PT ;  /* 0x003800383c027812 */ /* 0x000fe400078ec0ff */
[----:B------:R-:W-:Y:S02]  /*7300*/  SHF.R.U32.HI R29, RZ, 0x6, R13 ;  /* 0x00000006ff1d7819 */ /* 0x000fe4000001160d */
[----:B------:R-:W-:Y:S01]  /*7310*/  LOP3.LUT R32, R5, 0x40004, R32, 0xf8, !PT ;  /* 0x0004000405207812 */ /* 0x000fe200078ef820 */
[----:B------:R-:W-:Y:S01]  /*7320*/  HFMA2 R82, R3, R0.H1_H1, -132, -132 ;  /* 0xd820d82003527431 */ /* 0x000fe20000060000 */
[----:B------:R-:W-:-:S02]  /*7330*/  LOP3.LUT R58, R15, 0x70007, RZ, 0xc0, !PT ;  /* 0x000700070f3a7812 */ /* 0x000fc400078ec0ff */
[----:B------:R-:W-:Y:S02]  /*7340*/  LOP3.LUT R68, R15, 0x380038, RZ, 0xc0, !PT ;  /* 0x003800380f447812 */ /* 0x000fe400078ec0ff */
[----:B------:R-:W-:Y:S02]  /*7350*/  SHF.R.U32.HI R54, RZ, 0x6, R15 ;  /* 0x00000006ff367819 */ /* 0x000fe4000001160f */
[----:B------:R-:W-:Y:S02]  /*7360*/  LOP3.LUT R20, R20, 0x20002, R7, 0xf8, !PT ;  /* 0x0002000214147812 */ /* 0x000fe400078ef807 */
[----:B------:R-:W-:Y:S02]  /*7370*/  LOP3.LUT R5, R2, 0x64006400, RZ, 0xfc, !PT ;  /* 0x6400640002057812 */ /* 0x000fe400078efcff */
[----:B------:R-:W-:Y:S02]  /*7380*/  SHF.R.U32.HI R15, RZ, 0xe, R15 ;  /* 0x0000000eff0f7819 */ /* 0x000fe4000001160f */
[----:B------:R-:W-:-:S02]  /*7390*/  LOP3.LUT R30, R30, 0x10001, RZ, 0xc0, !PT ;  /* 0x000100011e1e7812 */ /* 0x000fc400078ec0ff */
[----:B------:R-:W-:Y:S02]  /*73a0*/  LOP3.LUT R19, R19, 0x64006400, RZ, 0xfc, !PT ;  /* 0x6400640013137812 */ /* 0x000fe400078efcff */
[----:B------:R-:W-:Y:S02]  /*73b0*/  LOP3.LUT R7, R61, 0x380038, RZ, 0xc0, !PT ;  /* 0x003800383d077812 */ /* 0x000fe400078ec0ff */
[----:B------:R-:W-:Y:S02]  /*73c0*/  LOP3.LUT R3, R6, 0x64006400, RZ, 0xfc, !PT ;  /* 0x6400640006037812 */ /* 0x000fe400078efcff */
[----:B------:R-:W-:Y:S02]  /*73d0*/  LOP3.LUT R2, R28, 0x380038, RZ, 0xc0, !PT ;  /* 0x003800381c027812 */ /* 0x000fe400078ec0ff */
[----:B------:R-:W-:Y:S01]  /*73e0*/  LOP3.LUT R6, R29, 0x380038, RZ, 0xc0, !PT ;  /* 0x003800381d067812 */ /* 0x000fe200078ec0ff */
[-C--:B------:R-:W-:Y:S01]  /*73f0*/  HFMA2 R86, R5, R0.reuse.H1_H1, -132, -132 ;  /* 0xd820d82005567431 */ /* 0x080fe20000060000 */
[----:B------:R-:W-:Y:S01]  /*7400*/  SHF.R.U32.HI R55, RZ, 0x6, R10 ;  /* 0x00000006ff377819 */ /* 0x000fe2000001160a */
[----:B------:R-:W-:Y:S01]  /*7410*/  HFMA2 R84, R19, R0.H1_H1, -132, -132 ;  /* 0xd820d82013547431 */ /* 0x000fe20000060000 */
[----:B------:R-:W-:-:S02]  /*7420*/  LOP3.LUT R38, R13, 0x70007, RZ, 0xc0, !PT ;  /* 0x000700070d267812 */ /* 0x000fc400078ec0ff */
[----:B------:R-:W-:Y:S02]  /*7430*/  LOP3.LUT R17, R13, 0x380038, RZ, 0xc0, !PT ;  /* 0x003800380d117812 */ /* 0x000fe400078ec0ff */
[----:B------:R-:W-:Y:S02]  /*7440*/  LOP3.LUT R15, R30, 0x20002, R15, 0xf8, !PT ;  /* 0x000200021e0f7812 */ /* 0x000fe400078ef80f */
[----:B------:R-:W-:Y:S02]  /*7450*/  LOP3.LUT R67, R67, 0x64006400, RZ, 0xfc, !PT ;  /* 0x6400640043437812 */ /* 0x000fe400078efcff */
[----:B------:R-:W-:Y:S02]  /*7460*/  LOP3.LUT R7, R7, 0x64006400, RZ, 0xfc, !PT ;  /* 0x6400640007077812 */ /* 0x000fe400078efcff */
[C---:B------:R-:W-:Y:S02]  /*7470*/  LOP3.LUT R53, R14.reuse, 0x70007, RZ, 0xc0, !PT ;  /* 0x000700070e357812 */ /* 0x040fe400078ec0ff */
[----:B------:R-:W-:-:S02]  /*7480*/  LOP3.LUT R13, R14, 0x380038, RZ, 0xc0, !PT ;  /* 0x003800380e0d7812 */ /* 0x000fc400078ec0ff */
[----:B------:R-:W-:Y:S02]  /*7490*/  SHF.R.U32.HI R37, RZ, 0x6, R14 ;  /* 0x00000006ff257819 */ /* 0x000fe4000001160e */
[----:B------:R-:W-:Y:S02]  /*74a0*/  SHF.R.U32.HI R30, RZ, 0x6, R8 ;  /* 0x00000006ff1e7819 */ /* 0x000fe40000011608 */
[----:B------:R-:W-:Y:S02]  /*74b0*/  SHF.R.U32.HI R33, RZ, 0xd, R10 ;  /* 0x0000000dff217819 */ /* 0x000fe4000001160a */
[----:B------:R-:W-:Y:S02]  /*74c0*/  LOP3.LUT R5, R2, 0x64006400, RZ, 0xfc, !PT ;  /* 0x6400640002057812 */ /* 0x000fe400078efcff */
[C---:B------:R-:W-:Y:S02]  /*74d0*/  LOP3.LUT R35, R8.reuse, 0x70007, RZ, 0xc0, !PT ;  /* 0x0007000708237812 */ /* 0x040fe400078ec0ff */
[----:B------:R-:W-:-:S02]  /*74e0*/  LOP3.LUT R4, R8, 0x380038, RZ, 0xc0, !PT ;  /* 0x0038003808047812 */ /* 0x000fc400078ec0ff */
[----:B------:R-:W-:Y:S02]  /*74f0*/  SHF.R.U32.HI R31, RZ, 0xd, R8 ;  /* 0x0000000dff1f7819 */ /* 0x000fe40000011608 */
[----:B------:R-:W-:Y:S02]  /*7500*/  LOP3.LUT R14, R10, 0x380038, RZ, 0xc0, !PT ;  /* 0x003800380a0e7812 */ /* 0x000fe400078ec0ff */
[----:B------:R-:W-:Y:S02]  /*7510*/  LOP3.LUT R19, R6, 0x64006400, RZ, 0xfc, !PT ;  /* 0x6400640006137812 */ /* 0x000fe400078efcff */
[C---:B------:R-:W-:Y:S02]  /*7520*/  LOP3.LUT R39, R9.reuse, 0x70007, RZ, 0xc0, !PT ;  /* 0x0007000709277812 */ /* 0x040fe400078ec0ff */
[----:B------:R-:W-:Y:S02]  /*7530*/  LOP3.LUT R8, R9, 0x380038, RZ, 0xc0, !PT ;  /* 0x0038003809087812 */ /* 0x000fe400078ec0ff */
[----:B------:R-:W-:-:S02]  /*7540*/  SHF.R.U32.HI R52, RZ, 0x6, R9 ;  /* 0x00000006ff347819 */ /* 0x000fc40000011609 */
[----:B------:R-:W-:Y:S01]  /*7550*/  LOP3.LUT R6, R55, 0x380038, RZ, 0xc0, !PT ;  /* 0x0038003837067812 */ /* 0x000fe200078ec0ff */
[-C--:B------:R-:W-:Y:S01]  /*7560*/  HFMA2 R85, R67, R0.reuse.H1_H1, -132, -132 ;  /* 0xd820d82043557431 */ /* 0x080fe20000060000 */
[----:B------:R-:W-:Y:S01]  /*7570*/  LOP3.LUT R56, R10, 0x70007, RZ, 0xc0, !PT ;  /* 0x000700070a387812 */ /* 0x000fe200078ec0ff */
[----:B------:R-:W-:Y:S01]  /*7580*/  HFMA2 R87, R7, R0.H1_H1, -132, -132 ;  /* 0xd820d82007577431 */ /* 0x000fe20000060000 */
[----:B------:R-:W-:Y:S02]  /*7590*/  LOP3.LUT R9, R62, 0x380038, RZ, 0xc0, !PT ;  /* 0x003800383e097812 */ /* 0x000fe400078ec0ff */
[C---:B------:R-:W-:Y:S02]  /*75a0*/  LOP3.LUT R59, R11.reuse, 0x70007, RZ, 0xc0, !PT ;  /* 0x000700070b3b7812 */ /* 0x040fe400078ec0ff */
[----:B------:R-:W-:Y:S02]  /*75b0*/  LOP3.LUT R18, R11, 0x380038, RZ, 0xc0, !PT ;  /* 0x003800380b127812 */ /* 0x000fe400078ec0ff */
[----:B------:R-:W-:-:S02]  /*75c0*/  SHF.R.U32.HI R57, RZ, 0x6, R11 ;  /* 0x00000006ff397819 */ /* 0x000fc4000001160b */
[----:B------:R-:W-:Y:S02]  /*75d0*/  SHF.R.U32.HI R34, RZ, 0xd, R11 ;  /* 0x0000000dff227819 */ /* 0x000fe4000001160b */
[----:B------:R-:W-:Y:S01]  /*75e0*/  LOP3.LUT R33, R20, 0x40004, R33, 0xf8, !PT ;  /* 0x0004000414217812 */ /* 0x000fe200078ef821 */
[----:B------:R-:W-:Y:S01]  /*75f0*/  HFMA2 R20, R5, R0.H1_H1, -132, -132 ;  /* 0xd820d82005147431 */ /* 0x000fe20000060000 */
[----:B------:R-:W-:Y:S02]  /*7600*/  LOP3.LUT R10, R66, 0x380038, RZ, 0xc0, !PT ;  /* 0x00380038420a7812 */ /* 0x000fe400078ec0ff */
[----:B------:R-:W-:Y:S02]  /*7610*/  LOP3.LUT R2, R30, 0x380038, RZ, 0xc0, !PT ;  /* 0x003800381e027812 */ /* 0x000fe400078ec0ff */
[----:B------:R-:W-:Y:S02]  /*7620*/  LOP3.LUT R11, R54, 0x380038, RZ, 0xc0, !PT ;  /* 0x00380038360b7812 */ /* 0x000fe400078ec0ff */
[----:B------:R-:W-:-:S02]  /*7630*/  LOP3.LUT R7, R4, 0x64006400, RZ, 0xfc, !PT ;  /* 0x6400640004077812 */ /* 0x000fc400078efcff */
[----:B------:R-:W-:Y:S01]  /*7640*/  LOP3.LUT R67, R14, 0x64006400, RZ, 0xfc, !PT ;  /* 0x640064000e437812 */ /* 0x000fe200078efcff */
[----:B------:R-:W-:Y:S01]  /*7650*/  HFMA2 R74, R3, R0.H1_H1, -132, -132 ;  /* 0xd820d820034a7431 */ /* 0x000fe20000060000 */
[----:B------:R-:W-:Y:S02]  /*7660*/  LOP3.LUT R4, R52, 0x380038, RZ, 0xc0, !PT ;  /* 0x0038003834047812 */ /* 0x000fe400078ec0ff */
[----:B------:R-:W-:Y:S02]  /*7670*/  LOP3.LUT R69, R6, 0x64006400, RZ, 0xfc, !PT ;  /* 0x6400640006457812 */ /* 0x000fe400078efcff */
[----:B------:R-:W-:Y:S02]  /*7680*/  LOP3.LUT R5, R62, 0x1c001c0, RZ, 0xc0, !PT ;  /* 0x01c001c03e057812 */ /* 0x000fe400078ec0ff */
[----:B------:R-:W-:Y:S02]  /*7690*/  LOP3.LUT R9, R9, 0x64006400, RZ, 0xfc, !PT ;  /* 0x6400640009097812 */ /* 0x000fe400078efcff */
[----:B------:R-:W-:-:S02]  /*76a0*/  LOP3.LUT R6, R66, 0x1c001c0, RZ, 0xc0, !PT ;  /* 0x01c001c042067812 */ /* 0x000fc400078ec0ff */
[----:B------:R-:W-:Y:S02]  /*76b0*/  LOP3.LUT R75, R10, 0x64006400, RZ, 0xfc, !PT ;  /* 0x640064000a4b7812 */ /* 0x000fe400078efcff */
[----:B------:R-:W-:Y:S01]  /*76c0*/  LOP3.LUT R3, R2, 0x64006400, RZ, 0xfc, !PT ;  /* 0x6400640002037812 */ /* 0x000fe200078efcff */
[----:B------:R-:W-:Y:S01]  /*76d0*/  HFMA2 R14, R67, R0.H1_H1, -132, -132 ;  /* 0xd820d820430e7431 */ /* 0x000fe20000060000 */
[----:B------:R-:W-:Y:S02]  /*76e0*/  LOP3.LUT R34, R15, 0x40004, R34, 0xf8, !PT ;  /* 0x000400040f227812 */ /* 0x000fe400078ef822 */
[----:B------:R-:W-:Y:S02]  /*76f0*/  LOP3.LUT R10, R37, 0x380038, RZ, 0xc0, !PT ;  /* 0x00380038250a7812 */ /* 0x000fe400078ec0ff */
[----:B------:R-:W-:Y:S02]  /*7700*/  LOP3.LUT R79, R11, 0x64006400, RZ, 0xfc, !PT ;  /* 0x640064000b4f7812 */ /* 0x000fe400078efcff */
[----:B------:R-:W-:-:S02]  /*7710*/  LOP3.LUT R15, R8, 0x64006400, RZ, 0xfc, !PT ;  /* 0x64006400080f7812 */ /* 0x000fc400078efcff */
[----:B------:R-:W-:Y:S02]  /*7720*/  LOP3.LUT R11, R4, 0x64006400, RZ, 0xfc, !PT ;  /* 0x64006400040b7812 */ /* 0x000fe400078efcff */
[----:B------:R-:W-:Y:S02]  /*7730*/  LOP3.LUT R2, R60, 0x1c001c0, RZ, 0xc0, !PT ;  /* 0x01c001c03c027812 */ /* 0x000fe400078ec0ff */
[----:B------:R-:W-:Y:S01]  /*7740*/  LOP3.LUT R5, R5, 0x64006400, RZ, 0xfc, !PT ;  /* 0x6400640005057812 */ /* 0x000fe200078efcff */
[----:B------:R-:W-:Y:S01]  /*7750*/  HFMA2 R76, R9, R0.H1_H1, -132, -132 ;  /* 0xd820d820094c7431 */ /* 0x000fe20000060000 */
[----:B------:R-:W-:Y:S02]  /*7760*/  LOP3.LUT R8, R57, 0x380038, RZ, 0xc0, !PT ;  /* 0x0038003839087812 */ /* 0x000fe400078ec0ff */
[----:B------:R-:W-:Y:S02]  /*7770*/  LOP3.LUT R4, R61, 0x1c001c0, RZ, 0xc0, !PT ;  /* 0x01c001c03d047812 */ /* 0x000fe400078ec0ff */
[----:B------:R-:W-:-:S02]  /*7780*/  LOP3.LUT R67, R6, 0x64006400, RZ, 0xfc, !PT ;  /* 0x6400640006437812 */ /* 0x000fc400078efcff */
[----:B------:R-:W-:Y:S01]  /*7790*/  LOP3.LUT R31, R12, 0x40004, R31, 0xf8, !PT ;  /* 0x000400040c1f7812 */ /* 0x000fe200078ef81f */
[-C--:B------:R-:W-:Y:S01]  /*77a0*/  HFMA2 R12, R3, R0.reuse.H1_H1, -132, -132 ;  /* 0xd820d820030c7431 */ /* 0x080fe20000060000 */
[----:B------:R-:W-:Y:S02]  /*77b0*/  LOP3.LUT R6, R37, 0x1c001c0, RZ, 0xc0, !PT ;  /* 0x01c001c025067812 */ /* 0x000fe400078ec0ff */
[----:B------:R-:W-:Y:S01]  /*77c0*/  LOP3.LUT R9, R10, 0x64006400, RZ, 0xfc, !PT ;  /* 0x640064000a097812 */ /* 0x000fe200078efcff */
[-C--:B------:R-:W-:Y:S01]  /*77d0*/  HFMA2 R10, R69, R0.reuse.H1_H1, -132, -132 ;  /* 0xd820d820450a7431 */ /* 0x080fe20000060000 */
        /* <DEDUP_REMOVED lines=12> */
[----:B------:R-:W-:Y:S01]  /*78a0*/  HFMA2 R16, R7, R0.H1_H1, -132, -132 ;  /* 0xd820d82007107431 */ /* 0x000fe20000060000 */
[----:B------:R-:W-:-:S02]  /*78b0*/  LOP3.LUT R17, R17, 0x64006400, RZ, 0xfc, !PT ;  /* 0x6400640011117812 */ /* 0x000fc400078efcff */
[----:B------:R-:W-:Y:S02]  /*78c0*/  LOP3.LUT R13, R13, 0x64006400, RZ, 0xfc, !PT ;  /* 0x640064000d0d7812 */ /* 0x000fe400078efcff */
[----:B------:R-:W-:Y:S01]  /*78d0*/  LOP3.LUT R81, R18, 0x64006400, RZ, 0xfc, !PT ;  /* 0x6400640012517812 */ /* 0x000fe200078efcff */
        /* <DEDUP_REMOVED lines=62> */
[-C--:B------:R-:W-:Y:S02]  /*7cc0*/  HFMA2 R83, R83, R0.reuse.H1_H1, -132, -132 ;  /* 0xd820d82053537431 */ /* 0x080fe40000060000 */
[-C--:B------:R-:W-:Y:S02]  /*7cd0*/  HFMA2 R75, R75, R0.reuse.H1_H1, -132, -132 ;  /* 0xd820d8204b4b7431 */ /* 0x080fe40000060000 */
[-C--:B------:R-:W-:Y:S02]  /*7ce0*/  HFMA2 R71, R71, R0.reuse.H1_H1, -132, -132 ;  /* 0xd820d82047477431 */ /* 0x080fe40000060000 */
[-C--:B------:R-:W-:Y:S02]  /*7cf0*/  HFMA2 R19, R19, R0.reuse.H1_H1, -132, -132 ;  /* 0xd820d82013137431 */ /* 0x080fe40000060000 */
[----:B------:R-:W-:-:S02]  /*7d00*/  HFMA2 R15, R15, R0.H1_H1, -132, -132 ;  /* 0xd820d8200f0f7431 */ /* 0x000fc40000060000 */
[-C--:B------:R-:W-:Y:S02]  /*7d10*/  HFMA2 R11, R11, R0.reuse.H1_H1, -132, -132 ;  /* 0xd820d8200b0b7431 */ /* 0x080fe40000060000 */
[-C--:B------:R-:W-:Y:S02]  /*7d20*/  HFMA2 R69, R69, R0.reuse.H0_H0, -20, -20 ;  /* 0xcd00cd0045457431 */ /* 0x080fe40000040000 */
[-C--:B------:R-:W-:Y:S02]  /*7d30*/  HFMA2 R67, R67, R0.reuse.H0_H0, -20, -20 ;  /* 0xcd00cd0043437431 */ /* 0x080fe40000040000 */
        /* <DEDUP_REMOVED lines=107> */
.L_x_1812:
[----:B------:R-:W-:Y:S02]  /*83f0*/  @!P2 MOV R44, R98 ;  /* 0x00000062002ca202 */ /* 0x000fe40000000f00 */
[----:B------:R-:W-:Y:S02]  /*8400*/  MOV R98, R100 ;  /* 0x0000006400627202 */ /* 0x000fe40000000f00 */
[----:B------:R-:W-:Y:S01]  /*8410*/  MOV R99, R101 ;  /* 0x0000006500637202 */ /* 0x000fe20000000f00 */
        /* <DEDUP_REMOVED lines=80> */
.L_x_1814:
        /* <DEDUP_REMOVED lines=77> */
.L_x_1813:
        /* <DEDUP_REMOVED lines=8> */
.L_x_1811:
        /* <DEDUP_REMOVED lines=12> */
.L_x_1820:
[----:B------:R-:W-:Y:S01]  /*8f30*/  ISETP.NE.AND P2, PT, R47, R24, PT ;  /* 0x000000182f00720c */ /* 0x000fe20003f45270 */
[----:B------:R-:W2:-:S12]  /*8f40*/  LDG.E.128.CONSTANT R4, desc[UR8][R100.64] ;  /* 0x0000000864047981 */ /* 0x000e98000c1e9d00 */
[----:B------:R-:W-:Y:S01]  /*8f50*/  @!P2 LEA R10, R44, R1, 0x3 ;  /* 0x000000012c0aa211 */ /* 0x000fe200078e18ff */
[----:B------:R0:W5:Y:S05]  /*8f60*/  @!P2 LDG.E.U16.CONSTANT R18, desc[UR8][R2.64] ;  /* 0x000000080212a981 */ /* 0x00016a000c1e9500 */
[----:B------:R-:W3:Y:S01]  /*8f70*/  @!P2 LDL.64 R10, [R10+0x8] ;  /* 0x000008000a0aa983 */ /* 0x000ee20000100a00 */
[----:B------:R-:W-:Y:S01]  /*8f80*/  MOV R22, 0x3400 ;  /* 0x0000340000167802 */ /* 0x000fe20000000f00 */
[----:B------:R-:W-:Y:S01]  /*8f90*/  HFMA2 R32, -RZ, RZ, 0, 0.0625 ;  /* 0x00002c00ff207431 */ /* 0x000fe200000001ff */
[----:B------:R-:W-:Y:S02]  /*8fa0*/  ISETP.NE.AND P3, PT, R50, RZ, PT ;  /* 0x000000ff3200720c */ /* 0x000fe40003f65270 */
[----:B------:R-:W-:-:S02]  /*8fb0*/  MOV R8, 0x2400 ;  /* 0x0000240000087802 */ /* 0x000fc40000000f00 */
[----:B------:R-:W-:Y:S02]  /*8fc0*/  ISETP.NE.AND P1, PT, R51, 0x1, PT ;  /* 0x000000013300780c */ /* 0x000fe40003f25270 */
[----:B------:R-:W-:Y:S02]  /*8fd0*/  @!P2 IADD3 R62, PT, PT, R44, 0x1, RZ ;  /* 0x000000012c3ea810 */ /* 0x000fe40007ffe0ff */
[C---:B--2---:R-:W-:Y:S02]  /*8fe0*/  LOP3.LUT R45, R5.reuse, 0x30003, RZ, 0xc0, !PT ;  /* 0x00030003052d7812 */ /* 0x044fe400078ec0ff */
[C---:B------:R-:W-:Y:S02]  /*8ff0*/  LOP3.LUT R12, R5.reuse, 0xc000c, RZ, 0xc0, !PT ;  /* 0x000c000c050c7812 */ /* 0x040fe400078ec0ff */
[C---:B------:R-:W-:Y:S02]  /*9000*/  LOP3.LUT R21, R5.reuse, 0x300030, RZ, 0xc0, !PT ;  /* 0x0030003005157812 */ /* 0x040fe400078ec0ff */
[----:B------:R-:W-:-:S02]  /*9010*/  LOP3.LUT R34, R5, 0xc000c0, RZ, 0xc0, !PT ;  /* 0x00c000c005227812 */ /* 0x000fc400078ec0ff */
[----:B------:R-:W-:Y:S02]  /*9020*/  SHF.R.U32.HI R53, RZ, 0x8, R5 ;  /* 0x00000008ff357819 */ /* 0x000fe40000011605 */
[C---:B------:R-:W-:Y:S02]  /*9030*/  LOP3.LUT R9, R4.reuse, 0x30003, RZ, 0xc0, !PT ;  /* 0x0003000304097812 */ /* 0x040fe400078ec0ff */
[----:B------:R-:W-:Y:S02]  /*9040*/  LOP3.LUT R33, R4, 0xc000c0, RZ, 0xc0, !PT ;  /* 0x00c000c004217812 */ /* 0x000fe400078ec0ff */
[----:B---3--:R-:W-:Y:S02]  /*9050*/  @!P2 PRMT R102, R10, 0x7610, R102 ;  /* 0x000076100a66a816 */ /* 0x008fe40000000066 */
[----:B------:R-:W-:Y:S02]  /*9060*/  @!P2 PRMT R103, R11, 0x7610, R103 ;  /* 0x000076100b67a816 */ /* 0x000fe40000000067 */
[----:B------:R-:W-:-:S02]  /*9070*/  @!P2 PRMT R102, R102, 0x7610, R10 ;  /* 0x000076106666a816 */ /* 0x000fc4000000000a */
[----:B------:R-:W-:Y:S02]  /*9080*/  @!P2 PRMT R103, R103, 0x7610, R11 ;  /* 0x000076106767a816 */ /* 0x000fe4000000000b */
[C---:B------:R-:W-:Y:S02]  /*9090*/  LOP3.LUT R10, R4.reuse, 0xc000c, RZ, 0xc0, !PT ;  /* 0x000c000c040a7812 */ /* 0x040fe400078ec0ff */
[----:B------:R-:W-:Y:S02]  /*90a0*/  LOP3.LUT R11, R4, 0x300030, RZ, 0xc0, !PT ;  /* 0x00300030040b7812 */ /* 0x000fe400078ec0ff */
[C---:B------:R-:W-:Y:S02]  /*90b0*/  LOP3.LUT R5, R6.reuse, 0xc000c, RZ, 0xc0, !PT ;  /* 0x000c000c06057812 */ /* 0x040fe400078ec0ff */
[----:B------:R-:W-:Y:S02]  /*90c0*/  SHF.R.U32.HI R4, RZ, 0x8, R4 ;  /* 0x00000008ff047819 */ /* 0x000fe40000011604 */
[----:B------:R-:W-:-:S02]  /*90d0*/  LOP3.LUT R54, R6, 0x30003, RZ, 0xc0, !PT ;  /* 0x0003000306367812 */ /* 0x000fc400078ec0ff */
[C---:B------:R-:W-:Y:S02]  /*90e0*/  LOP3.LUT R23, R6.reuse, 0x300030, RZ, 0xc0, !PT ;  /* 0x0030003006177812 */ /* 0x040fe400078ec0ff */
[----:B------:R-:W-:Y:S02]  /*90f0*/  LOP3.LUT R35, R6, 0xc000c0, RZ, 0xc0, !PT ;  /* 0x00c000c006237812 */ /* 0x000fe400078ec0ff */
[----:B------:R-:W-:Y:S02]  /*9100*/  SHF.R.U32.HI R55, RZ, 0x8, R6 ;  /* 0x00000008ff377819 */ /* 0x000fe40000011606 */
[----:B------:R-:W-:Y:S02]  /*9110*/  LOP3.LUT R6, R7, 0xc000c, RZ, 0xc0, !PT ;  /* 0x000c000c07067812 */ /* 0x000fe400078ec0ff */
[----:B------:R-:W-:Y:S02]  /*9120*/  LOP3.LUT R14, R5, 0x64006400, RZ, 0xfc, !PT ;  /* 0x64006400050e7812 */ /* 0x000fe400078efcff */
[----:B------:R-:W-:-:S02]  /*9130*/  LOP3.LUT R5, R4, 0xc000c, RZ, 0xc0, !PT ;  /* 0x000c000c04057812 */ /* 0x000fc400078ec0ff */
[----:B------:R-:W-:Y:S02]  /*9140*/  LOP3.LUT R15, R6, 0x64006400, RZ, 0xfc, !PT ;  /* 0x64006400060f7812 */ /* 0x000fe400078efcff */
[----:B------:R-:W-:Y:S02]  /*9150*/  LOP3.LUT R6, R53, 0xc000c, RZ, 0xc0, !PT ;  /* 0x000c000c35067812 */ /* 0x000fe400078ec0ff */
[C---:B------:R-:W-:Y:S02]  /*9160*/  LOP3.LUT R56, R7.reuse, 0x30003, RZ, 0xc0, !PT ;  /* 0x0003000307387812 */ /* 0x040fe400078ec0ff */
[C---:B------:R-:W-:Y:S02]  /*9170*/  LOP3.LUT R28, R7.reuse, 0x300030, RZ, 0xc0, !PT ;  /* 0x00300030071c7812 */ /* 0x040fe400078ec0ff */
[----:B------:R-:W-:Y:S02]  /*9180*/  LOP3.LUT R36, R7, 0xc000c0, RZ, 0xc0, !PT ;  /* 0x00c000c007247812 */ /* 0x000fe400078ec0ff */
[----:B------:R-:W-:-:S02]  /*9190*/  SHF.R.U32.HI R57, RZ, 0x8, R7 ;  /* 0x00000008ff397819 */ /* 0x000fc40000011607 */
[----:B------:R-:W-:Y:S02]  /*91a0*/  LOP3.LUT R5, R5, 0x64006400, RZ, 0xfc, !PT ;  /* 0x6400640005057812 */ /* 0x000fe400078efcff */
[----:B------:R-:W-:Y:S02]  /*91b0*/  LOP3.LUT R7, R55, 0xc000c, RZ, 0xc0, !PT ;  /* 0x000c000c37077812 */ /* 0x000fe400078ec0ff */
[----:B------:R-:W-:Y:S01]  /*91c0*/  LOP3.LUT R6, R6, 0x64006400, RZ, 0xfc, !PT ;  /* 0x6400640006067812 */ /* 0x000fe200078efcff */
[-C--:B------:R-:W-:Y:S01]  /*91d0*/  HFMA2 R16, R5, R22.reuse.H0_H0, -258, -258 ;  /* 0xdc08dc0805107431 */ /* 0x080fe20000040016 */
        /* <DEDUP_REMOVED lines=32> */
[-C--:B------:R-:W-:Y:S02]  /*93e0*/  HFMA2 R23, R23, R32.reuse.H0_H0, -66, -66 ;  /* 0xd420d42017177431 */ /* 0x080fe40000040020 */
[-C--:B------:R-:W-:Y:S02]  /*93f0*/  HFMA2 R28, R28, R32.reuse.H0_H0, -66, -66 ;  /* 0xd420d4201c1c7431 */ /* 0x080fe40000040020 */
[-C--:B------:R-:W-:Y:S01]  /*9400*/  HFMA2 R31, R7, R32.reuse.H0_H0, -66, -66 ;  /* 0xd420d420071f7431 */ /* 0x080fe20000040020 */
[----:B------:R-:W-:Y:S01]  /*9410*/  LOP3.LUT R7, R34, 0x64006400, RZ, 0xfc, !PT ;  /* 0x6400640022077812 */ /* 0x000fe200078efcff */
[----:B------:R-:W-:Y:S01]  /*9420*/  HFMA2 R32, R10, R32.H0_H0, -66, -66 ;  /* 0xd420d4200a207431 */ /* 0x000fe20000040020 */
[----:B------:R-:W-:-:S02]  /*9430*/  LOP3.LUT R10, R55, 0xc000c0, RZ, 0xc0, !PT ;  /* 0x00c000c0370a7812 */ /* 0x000fc400078ec0ff */
[----:B------:R-:W-:Y:S01]  /*9440*/  LOP3.LUT R11, R6, 0x64006400, RZ, 0xfc, !PT ;  /* 0x64006400060b7812 */ /* 0x000fe200078efcff */
[-C--:B------:R-:W-:Y:S01]  /*9450*/  HFMA2 R36, R37, R8.reuse.H0_H0, -18, -18 ;  /* 0xcc80cc8025247431 */ /* 0x080fe20000040008 */
        /* <DEDUP_REMOVED lines=20> */
[-C--:B------:R-:W-:Y:S02]  /*95a0*/  HFMA2 R34, R7, R8.reuse.H0_H0, -18, -18 ;  /* 0xcc80cc8007227431 */ /* 0x080fe40000040008 */
[-C--:B------:R-:W-:Y:S02]  /*95b0*/  HFMA2 R35, R35, R8.reuse.H0_H0, -18, -18 ;  /* 0xcc80cc8023237431 */ /* 0x080fe40000040008 */
[-C--:B------:R-:W-:Y:S02]  /*95c0*/  HFMA2 R38, R11, R8.reuse.H0_H0, -18, -18 ;  /* 0xcc80cc800b267431 */ /* 0x080fe40000040008 */
[-C--:B------:R-:W-:Y:S02]  /*95d0*/  HFMA2 R39, R39, R8.reuse.H0_H0, -18, -18 ;  /* 0xcc80cc8027277431 */ /* 0x080fe40000040008 */
[----:B------:R-:W-:Y:S02]  /*95e0*/  HFMA2 R43, R43, R8.H0_H0, -18, -18 ;  /* 0xcc80cc802b2b7431 */ /* 0x000fe40000040008 */
[----:B------:R-:W-:-:S02]  /*95f0*/  HADD2 R45, R9, -1026, -1026 ;  /* 0xe402e402092d7430 */ /* 0x000fc40000000000 */
[----:B------:R-:W-:Y:S02]  /*9600*/  HADD2 R52, R52, -1026, -1026 ;  /* 0xe402e40234347430 */ /* 0x000fe40000000000 */
[----:B------:R-:W-:Y:S02]  /*9610*/  HADD2 R54, R5, -1026, -1026 ;  /* 0xe402e40205367430 */ /* 0x000fe40000000000 */
[----:B------:R-:W-:Y:S02]  /*9620*/  HADD2 R55, R4, -1026, -1026 ;  /* 0xe402e40204377430 */ /* 0x000fe40000000000 */
        /* <DEDUP_REMOVED lines=46> */
.L_x_1817:
[----:B------:R-:W-:Y:S02]  /*9910*/  @!P2 MOV R44, R62 ;  /* 0x0000003e002ca202 */ /* 0x000fe40000000f00 */
[----:B-----5:R-:W-:Y:S01]  /*9920*/  @!P2 IADD3 R24, PT, PT, R18, R47, RZ ;  /* 0x0000002f1218a210 */ /* 0x020fe20007ffe0ff */
[----:B------:R-:W-:Y:S06]  /*9930*/  @!P1 BRA `(.L_x_1818) ;  /* 0x0000000400649947 */ /* 0x000fec0003800000 */
[----:B------:R-:W-:-:S04]  /*9940*/  PRMT R4, R49, 0x9910, RZ ;  /* 0x0000991031047816 */ /* 0x000fc800000000ff */
[----:B------:R-:W-:-:S13]  /*9950*/  ISETP.NE.AND P2, PT, R4, RZ, PT ;  /* 0x000000ff0400720c */ /* 0x000fda0003f45270 */
[----:B------:R-:W-:Y:S05]  /*9960*/  @!P2 BRA `(.L_x_1819) ;  /* 0x0000000000a8a947 */ /* 0x000fea0003800000 */
[----:B------:R-:W0:Y:S04]  /*9970*/  LDS.128 R4, [UR4+-0x10] ;  /* 0xfffff004ff047984 */ /* 0x000e280008000c00 */
[----:B------:R-:W1:Y:S01]  /*9980*/  LDS.128 R8, [UR4] ;  /* 0x00000004ff087984 */ /* 0x000e620008000c00 */
        /* <DEDUP_REMOVED lines=40> */
.L_x_1819:
        /* <DEDUP_REMOVED lines=44> */
.L_x_1818:
        /* <DEDUP_REMOVED lines=8> */
.L_x_1816:
        /* <DEDUP_REMOVED lines=12> */
.L_x_1824:
[----:B------:R-:W0:Y:S02]  /*a010*/  LDS R2, [R0] ;  /* 0x0000000000027984 */ /* 0x000e240000000800 */
[----:B0-----:R-:W-:-:S05]  /*a020*/  HADD2 R3, R2, R7 ;  /* 0x0000000702037230 */ /* 0x001fca0000000000 */
[----:B------:R-:W0:Y:S02]  /*a030*/  ATOMS.CAST.SPIN P0, [R0], R2, R3 ;  /* 0x000000020000758d */ /* 0x000e240001800003 */
[----:B0-----:R-:W-:Y:S05]  /*a040*/  @!P0 BRA `(.L_x_1824) ;  /* 0xfffffffc00f08947 */ /* 0x001fea000383ffff */
[----:B------:R-:W-:Y:S05]  /*a050*/  BRA `(.L_x_1822) ;  /* 0x00000000000c7947 */ /* 0x000fea0003800000 */
.L_x_1823:
[----:B------:R-:W2:Y:S02]  /*a060*/  LD.E R0, desc[UR8][R4.64] ;  /* 0x0000000804007980 */ /* 0x000ea4000c101900 */
[----:B--2---:R-:W-:-:S05]  /*a070*/  IADD3 R3, PT, PT, R7, R0, RZ ;  /* 0x0000000007037210 */ /* 0x004fca0007ffe0ff */
[----:B------:R0:W-:Y:S02]  /*a080*/  ST.E desc[UR8][R4.64], R3 ;  /* 0x0000000304007985 */ /* 0x0001e4000c101908 */
.L_x_1822:
[----:B------:R-:W-:Y:S05]  /*a090*/  BSYNC.RECONVERGENT B0 ;  /* 0x0000000000007941 */ /* 0x000fea0003800200 */
.L_x_1821:
[----:B------:R1:W-:Y:S01]  /*a0a0*/  ATOM.E.ADD.F16x2.RN.STRONG.GPU P0, RZ, desc[UR8][R4.64+0x4], R41 ;  /* 0x8000042904ff79a2 */ /* 0x0003e2000c10e108 */
[----:B------:R-:W-:Y:S04]  /*a0b0*/  BSSY.RECONVERGENT B0, `(.L_x_1825) ;  /* 0x000000e000007945 */ /* 0x000fe80003800200 */
[----:B-1----:R-:W-:Y:S05]  /*a0c0*/  @P0 BRA `(.L_x_1826) ;  /* 0x0000000000300947 */ /* 0x002fea0003800000 */
[----:B------:R-:W1:Y:S02]  /*a0d0*/  QSPC.E.S P0, RZ, [R4+0x4] ;  /* 0x0000040004ff73aa */ /* 0x000e640000000500 */
[----:B-1----:R-:W-:Y:S05]  /*a0e0*/  @!P0 BRA `(.L_x_1827) ;  /* 0x00000000001c8947 */ /* 0x002fea0003800000 */
[----:B------:R-:W-:-:S04]  /*a0f0*/  MOV R2, R4 ;  /* 0x0000000400027202 */ /* 0x000fc80000000f00 */
[----:B------:R-:W-:-:S07]  /*a100*/  MOV R0, R2 ;  /* 0x0000000200007202 */ /* 0x000fce0000000f00 */
.L_x_1828:
[----:B------:R-:W0:Y:S02]  /*a110*/  LDS R2, [R0+0x4] ;  /* 0x0000040000027984 */ /* 0x000e240000000800 */
[----:B0-----:R-:W-:-:S05]  /*a120*/  HFMA2 R3, R2, 1, 1, R41 ;  /* 0x3c003c0002037831 */ /* 0x001fca0000000029 */
[----:B------:R-:W0:Y:S02]  /*a130*/  ATOMS.CAST.SPIN P0, [R0+0x4], R2, R3 ;  /* 0x000004020000758d */ /* 0x000e240001800003 */
[----:B0-----:R-:W-:Y:S05]  /*a140*/  @!P0 BRA `(.L_x_1828) ;  /* 0xfffffffc00f08947 */ /* 0x001fea000383ffff */
[----:B------:R-:W-:Y:S05]  /*a150*/  BRA `(.L_x_1826) ;  /* 0x00000000000c7947 */ /* 0x000fea0003800000 */
.L_x_1827:
[----:B------:R-:W0:Y:S02]  /*a160*/  LD.E R0, desc[UR8][R4.64+0x4] ;  /* 0x0000040804007980 */ /* 0x000e24000c101900 */
[----:B0-----:R-:W-:-:S05]  /*a170*/  IADD3 R3, PT, PT, R41, R0, RZ ;  /* 0x0000000029037210 */ /* 0x001fca0007ffe0ff */
[----:B------:R1:W-:Y:S02]  /*a180*/  ST.E desc[UR8][R4.64+0x4], R3 ;  /* 0x0000040304007985 */ /* 0x0003e4000c101908 */
.L_x_1826:
[----:B------:R-:W-:Y:S05]  /*a190*/  BSYNC.RECONVERGENT B0 ;  /* 0x0000000000007941 */ /* 0x000fea0003800200 */
.L_x_1825:
        /* <DEDUP_REMOVED lines=11> */
.L_x_1832:
[----:B------:R-:W0:Y:S02]  /*a250*/  LDS R2, [R0] ;  /* 0x0000000000027984 */ /* 0x000e240000000800 */
[----:B0-----:R-:W-:-:S05]  /*a260*/  HADD2 R3, R2, R7 ;  /* 0x0000000702037230 */ /* 0x001fca0000000000 */
[----:B------:R-:W0:Y:S02]  /*a270*/  ATOMS.CAST.SPIN P0, [R0], R2, R3 ;  /* 0x000000020000758d */ /* 0x000e240001800003 */
[----:B0-----:R-:W-:Y:S05]  /*a280*/  @!P0 BRA `(.L_x_1832) ;  /* 0xfffffffc00f08947 */ /* 0x001fea000383ffff */
[----:B------:R-:W-:Y:S05]  /*a290*/  BRA `(.L_x_1830) ;  /* 0x00000000000c7947 */ /* 0x000fea0003800000 */
.L_x_1831:
[----:B------:R-:W2:Y:S02]  /*a2a0*/  LD.E R0, desc[UR8][R4.64] ;  /* 0x0000000804007980 */ /* 0x000ea4000c101900 */
[----:B--2---:R-:W-:-:S05]  /*a2b0*/  IADD3 R3, PT, PT, R7, R0, RZ ;  /* 0x0000000007037210 */ /* 0x004fca0007ffe0ff */
[----:B------:R0:W-:Y:S02]  /*a2c0*/  ST.E desc[UR8][R4.64], R3 ;  /* 0x0000000304007985 */ /* 0x0001e4000c101908 */
.L_x_1830:
[----:B------:R-:W-:Y:S05]  /*a2d0*/  BSYNC.RECONVERGENT B0 ;  /* 0x0000000000007941 */ /* 0x000fea0003800200 */
.L_x_1829:
[----:B------:R1:W-:Y:S01]  /*a2e0*/  ATOM.E.ADD.F16x2.RN.STRONG.GPU P0, RZ, desc[UR8][R4.64+0x4], R27 ;  /* 0x8000041b04ff79a2 */ /* 0x0003e2000c10e108 */
[----:B------:R-:W-:Y:S04]  /*a2f0*/  BSSY.RECONVERGENT B0, `(.L_x_1833) ;  /* 0x000000e000007945 */ /* 0x000fe80003800200 */
[----:B-1----:R-:W-:Y:S05]  /*a300*/  @P0 BRA `(.L_x_1834) ;  /* 0x0000000000300947 */ /* 0x002fea0003800000 */
[----:B------:R-:W1:Y:S02]  /*a310*/  QSPC.E.S P0, RZ, [R4+0x4] ;  /* 0x0000040004ff73aa */ /* 0x000e640000000500 */
[----:B-1----:R-:W-:Y:S05]  /*a320*/  @!P0 BRA `(.L_x_1835) ;  /* 0x00000000001c8947 */ /* 0x002fea0003800000 */
[----:B------:R-:W-:-:S04]  /*a330*/  MOV R2, R4 ;  /* 0x0000000400027202 */ /* 0x000fc80000000f00 */
[----:B------:R-:W-:-:S07]  /*a340*/  MOV R0, R2 ;  /* 0x0000000200007202 */ /* 0x000fce0000000f00 */
.L_x_1836:
[----:B------:R-:W0:Y:S02]  /*a350*/  LDS R2, [R0+0x4] ;  /* 0x0000040000027984 */ /* 0x000e240000000800 */
[----:B0-----:R-:W-:-:S05]  /*a360*/  HFMA2 R3, R2, 1, 1, R27 ;  /* 0x3c003c0002037831 */ /* 0x001fca000000001b */
[----:B------:R-:W0:Y:S02]  /*a370*/  ATOMS.CAST.SPIN P0, [R0+0x4], R2, R3 ;  /* 0x000004020000758d */ /* 0x000e240001800003 */
[----:B0-----:R-:W-:Y:S05]  /*a380*/  @!P0 BRA `(.L_x_1836) ;  /* 0xfffffffc00f08947 */ /* 0x001fea000383ffff */
[----:B------:R-:W-:Y:S05]  /*a390*/  BRA `(.L_x_1834) ;  /* 0x00000000000c7947 */ /* 0x000fea0003800000 */
.L_x_1835:
[----:B------:R-:W0:Y:S02]  /*a3a0*/  LD.E R0, desc[UR8][R4.64+0x4] ;  /* 0x0000040804007980 */ /* 0x000e24000c101900 */
[----:B0-----:R-:W-:-:S05]  /*a3b0*/  IADD3 R3, PT, PT, R27, R0, RZ ;  /* 0x000000001b037210 */ /* 0x001fca0007ffe0ff */
[----:B------:R1:W-:Y:S02]  /*a3c0*/  ST.E desc[UR8][R4.64+0x4], R3 ;  /* 0x0000040304007985 */ /* 0x0003e4000c101908 */
.L_x_1834:
[----:B------:R-:W-:Y:S05]  /*a3d0*/  BSYNC.RECONVERGENT B0 ;  /* 0x0000000000007941 */ /* 0x000fea0003800200 */
.L_x_1833:
        /* <DEDUP_REMOVED lines=12> */
.L_x_1840:
[----:B------:R-:W0:Y:S02]  /*a4a0*/  LDS R2, [R0] ;  /* 0x0000000000027984 */ /* 0x000e240000000800 */
[----:B0-----:R-:W-:-:S05]  /*a4b0*/  HADD2 R3, R2, R7 ;  /* 0x0000000702037230 */ /* 0x001fca0000000000 */
[----:B------:R-:W0:Y:S02]  /*a4c0*/  ATOMS.CAST.SPIN P0, [R0], R2, R3 ;  /* 0x000000020000758d */ /* 0x000e240001800003 */
[----:B0-----:R-:W-:Y:S05]  /*a4d0*/  @!P0 BRA `(.L_x_1840) ;  /* 0xfffffffc00f08947 */ /* 0x001fea000383ffff */
[----:B------:R-:W-:Y:S05]  /*a4e0*/  BRA `(.L_x_1838) ;  /* 0x00000000000c7947 */ /* 0x000fea0003800000 */
.L_x_1839:
[----:B------:R-:W2:Y:S02]  /*a4f0*/  LD.E R0, desc[UR8][R4.64] ;  /* 0x0000000804007980 */ /* 0x000ea4000c101900 */
[----:B--2---:R-:W-:-:S05]  /*a500*/  IADD3 R3, PT, PT, R7, R0, RZ ;  /* 0x0000000007037210 */ /* 0x004fca0007ffe0ff */
[----:B------:R0:W-:Y:S02]  /*a510*/  ST.E desc[UR8][R4.64], R3 ;  /* 0x0000000304007985 */ /* 0x0001e4000c101908 */
.L_x_1838:
[----:B------:R-:W-:Y:S05]  /*a520*/  BSYNC.RECONVERGENT B0 ;  /* 0x0000000000007941 */ /* 0x000fea0003800200 */
.L_x_1837:
[----:B------:R1:W-:Y:S02]  /*a530*/  ATOM.E.ADD.F16x2.RN.STRONG.GPU P0, RZ, desc[UR8][R4.64+0x4], R25 ;  /* 0x8000041904ff79a2 */ /* 0x0003e4000c10e108 */
[----:B-1----:R-:W-:Y:S05]  /*a540*/  @P0 EXIT ;  /* 0x000000000000094d */ /* 0x002fea0003800000 */
[----:B------:R-:W1:Y:S02]  /*a550*/  QSPC.E.S P0, RZ, [R4+0x4] ;  /* 0x0000040004ff73aa */ /* 0x000e640000000500 */
[----:B-1----:R-:W-:Y:S05]  /*a560*/  @!P0 BRA `(.L_x_1841) ;  /* 0x00000000001c8947 */ /* 0x002fea0003800000 */
[----:B------:R-:W-:-:S04]  /*a570*/  MOV R2, R4 ;  /* 0x0000000400027202 */ /* 0x000fc80000000f00 */
[----:B------:R-:W-:-:S07]  /*a580*/  MOV R0, R2 ;  /* 0x0000000200007202 */ /* 0x000fce0000000f00 */
.L_x_1842:
[----:B------:R-:W0:Y:S02]  /*a590*/  LDS R2, [R0+0x4] ;  /* 0x0000040000027984 */ /* 0x000e240000000800 */
[----:B0-----:R-:W-:-:S05]  /*a5a0*/  HFMA2 R3, R2, 1, 1, R25 ;  /* 0x3c003c0002037831 */ /* 0x001fca0000000019 */
[----:B------:R-:W0:Y:S02]  /*a5b0*/  ATOMS.CAST.SPIN P0, [R0+0x4], R2, R3 ;  /* 0x000004020000758d */ /* 0x000e240001800003 */
[----:B0-----:R-:W-:Y:S05]  /*a5c0*/  @!P0 BRA `(.L_x_1842) ;  /* 0xfffffffc00f08947 */ /* 0x001fea000383ffff */
[----:B------:R-:W-:Y:S05]  /*a5d0*/  EXIT ;  /* 0x000000000000794d */ /* 0x000fea0003800000 */
.L_x_1841:
[----:B------:R-:W0:Y:S02]  /*a5e0*/  LD.E R0, desc[UR8][R4.64+0x4] ;  /* 0x0000040804007980 */ /* 0x000e24000c101900 */
[----:B0-----:R-:W-:-:S05]  /*a5f0*/  IADD3 R3, PT, PT, R25, R0, RZ ;  /* 0x0000000019037210 */ /* 0x001fca0007ffe0ff */
[----:B------:R-:W-:Y:S01]  /*a600*/  ST.E desc[UR8][R4.64+0x4], R3 ;  /* 0x0000040304007985 */ /* 0x000fe2000c101908 */
[----:B------:R-:W-:Y:S05]  /*a610*/  EXIT ;  /* 0x000000000000794d */ /* 0x000fea0003800000 */
.L_x_1843:
        /* <DEDUP_REMOVED lines=14> */
.L_x_3940:


//--------------------- .text._Z23gemm_half_q_half_kernelILi3ELi4ELb1ELb1ELi64EEvPK6__halfPKjS4_S2_PS0_iiiiPKtS7_iiiiiibS2_i --------------------------
	.section	.text._Z23gemm_half_q_half_kernelILi3ELi4ELb1ELb1ELi64EEvPK6__halfPKjS4_S2_PS0_iiiiPKtS7_iiiiiibS2_i,"ax",@progbits
	.align	128
        .global         _Z23gemm_half_q_half_kernelILi3ELi4ELb1ELb1ELi64EEvPK6__halfPKjS4_S2_PS0_iiiiPKtS7_iiiiiibS2_i
        .type           _Z23gemm_half_q_half_kernelILi3ELi4ELb1ELb1ELi64EEvPK6__halfPKjS4_S2_PS0_iiiiPKtS7_iiiiiibS2_i,@function
        .size           _Z23gemm_half_q_half_kernelILi3ELi4ELb1ELb1ELi64EEvPK6__halfPKjS4_S2_PS0_iiiiPKtS7_iiiiiibS2_i,(.L_x_3941 - _Z23gemm_half_q_half_kernelILi3ELi4ELb1ELb1ELi64EEvPK6__halfPKjS4_S2_PS0_iiiiPKtS7_iiiiiibS2_i)
        .other          _Z23gemm_half_q_half_kernelILi3ELi4ELb1ELb1ELi64EEvPK6__halfPKjS4_S2_PS0_iiiiPKtS7_iiiiiibS2_i,@"STO_CUDA_ENTRY STV_DEFAULT"
_Z23gemm_half_q_half_kernelILi3ELi4ELb1ELb1ELi64EEvPK6__halfPKjS4_S2_PS0_iiiiPKtS7_iiiiiibS2_i:
.text._Z23gemm_half_q_half_kernelILi3ELi4ELb1ELb1ELi64EEvPK6__halfPKjS4_S2_PS0_iiiiPKtS7_iiiiiibS2_i:
        /* <DEDUP_REMOVED lines=33> */
.L_x_1844:
        /* <DEDUP_REMOVED lines=8> */
[C---:B------:R-:W-:Y:S01]  /*0290*/  VIADD R18, R3.reuse, UR9 ;  /* 0x0000000903127c36 */ /* 0x040fe20008000000 */
        /* <DEDUP_REMOVED lines=27> */
[----:B0-----:R-:W-:Y:S01]  /*0450*/  IADD3 R12, PT, PT, R12, 0x80, RZ ;  /* 0x000000800c0c7810 */ /* 0x001fe20007ffe0ff */
[----:B------:R-:W-:-:S07]  /*0460*/  IMAD.IADD R13, R7, 0x1, R0 ;  /* 0x00000001070d7824 */ /* 0x000fce00078e0200 */
[----:B------:R-:W-:Y:S05]  /*0470*/  BRA.U UP0, `(.L_x_1848) ;  /* 0x0000000100ec7547 */ /* 0x000fea000b800000 */
[----:B------:R-:W-:Y:S01]  /*0480*/  UIADD3 UR6, UPT, UPT, URZ, -UR5, URZ ;  /* 0x80000005ff067290 */ /* 0x000fe2000fffe0ff */
[----:B------:R-:W-:-:S03]  /*0490*/  PLOP3.LUT P0, PT, PT, PT, PT, 0x80, 0x8 ;  /* 0x000000000008781c */ /* 0x000fc60003f0f070 */
[----:B------:R-:W-:-:S09]  /*04a0*/  UISETP.GT.AND UP0, UPT, UR6, 0x3, UPT ;  /* 0x000000030600788c */ /* 0x000fd2000bf04270 */
[----:B------:R-:W-:Y:S05]  /*04b0*/  BRA.U !UP0, `(.L_x_1849) ;  /* 0x0000000108847547 */ /* 0x000fea000b800000 */
[----:B------:R-:W-:-:S13]  /*04c0*/  PLOP3.LUT P0, PT, PT, PT, PT, 0x8, 0x80 ;  /* 0x000000000080781c */ /* 0x000fda0003f0e170 */
.L_x_1850:
        /* <DEDUP_REMOVED lines=9> */
[----:B------:R-:W-:Y:S02]  /*0560*/  IADD3 R15, P3, PT, R18, R9, RZ ;  /* 0x00000009120f7210 */ /* 0x000fe40007f7e0ff */
[----:B------:R-:W-:Y:S01]  /*0570*/  LEA R6, P2, R10, UR10, 0x1 ;  /* 0x0000000a0a067c11 */ /* 0x000fe2000f8408ff */
[----:B------:R-:W2:Y:S01]  /*0580*/  LDG.E.U16.CONSTANT R5, desc[UR22][R4.64] ;  /* 0x0000001604057981 */ /* 0x000ea2000c1e9500 */
[----:B------:R-:W-:Y:S02]  /*0590*/  IADD3 R11, P1, PT, R18, R13, RZ ;  /* 0x0000000d120b7210 */ /* 0x000fe40007f3e0ff */
[----:B------:R-:W-:-:S02]  /*05a0*/  LEA.HI.X.SX32 R16, R9, RZ, 0x1, P3 ;  /* 0x000000ff09107211 */ /* 0x000fc400018f0eff */
[----:B------:R-:W-:Y:S02]  /*05b0*/  LEA.HI.X R7, R10, UR11, R7, 0x1, P2 ;  /* 0x0000000b0a077c11 */ /* 0x000fe400090f0c07 */
[----:B------:R-:W-:Y:S02]  /*05c0*/  LEA.HI.X.SX32 R14, R13, RZ, 0x1, P1 ;  /* 0x000000ff0d0e7211 */ /* 0x000fe400008f0eff */
        /* <DEDUP_REMOVED lines=16> */
.L_x_1849:
        /* <DEDUP_REMOVED lines=20> */
.L_x_1851:
[----:B------:R-:W-:-:S13]  /*0810*/  ISETP.EQ.AND P1, PT, RZ, UR5, PT ;  /* 0x00000005ff007c0c */ /* 0x000fda000bf22270 */
[----:B------:R-:W-:Y:S05]  /*0820*/  @!P0 BRA P1, `(.L_x_1846) ;  /* 0x0000000400748947 */ /* 0x000fea0000800000 */
.L_x_1848:
        /* <DEDUP_REMOVED lines=12> */
.L_x_1847:
        /* <DEDUP_REMOVED lines=15> */
.L_x_1854:
[-C--:B------:R-:W-:Y:S02]  /*09e0*/  IADD3 R7, PT, PT, R13, R0.reuse, RZ ;  /* 0x000000000d077210 */ /* 0x080fe40007ffe0ff */
[C---:B-----5:R-:W-:Y:S02]  /*09f0*/  IADD3 R5, P0, PT, R18.reuse, R13, RZ ;  /* 0x0000000d12057210 */ /* 0x060fe40007f1e0ff */
[----:B------:R-:W-:Y:S01]  /*0a00*/  IADD3 R10, P1, PT, R18, R7, RZ ;  /* 0x00000007120a7210 */ /* 0x000fe20007f3e0ff */
[----:B------:R-:W-:Y:S01]  /*0a10*/  IMAD.IADD R9, R7, 0x1, R0 ;  /* 0x0000000107097824 */ /* 0x000fe200078e0200 */
[----:B------:R-:W-:Y:S02]  /*0a20*/  LEA.HI.X.SX32 R6, R13, RZ, 0x1, P0 ;  /* 0x000000ff0d067211 */ /* 0x000fe400000f0eff */
[----:B0-----:R-:W-:Y:S02]  /*0a30*/  LEA R4, P0, R5, UR10, 0x1 ;  /* 0x0000000a05047c11 */ /* 0x001fe4000f8008ff */
        /* <DEDUP_REMOVED lines=9> */
[----:B------:R-:W-:Y:S02]  /*0ad0*/  LEA R8, P1, R15, UR10, 0x1 ;  /* 0x0000000a0f087c11 */ /* 0x000fe4000f8208ff */
[----:B------:R-:W-:Y:S01]  /*0ae0*/  LEA.HI.X.SX32 R14, R13, RZ, 0x1, P3 ;  /* 0x000000ff0d0e7211 */ /* 0x000fe200018f0eff */
[----:B------:R-:W3:Y:S01]  /*0af0*/  LDG.E.U16.CONSTANT R7, desc[UR22][R6.64] ;  /* 0x0000001606077981 */ /* 0x000ee2000c1e9500 */
[----:B------:R-:W-:Y:S02]  /*0b00*/  LEA R10, P0, R11, UR10, 0x1 ;  /* 0x0000000a0b0a7c11 */ /* 0x000fe4000f8008ff */
        /* <DEDUP_REMOVED lines=13> */
.L_x_1853:
        /* <DEDUP_REMOVED lines=20> */
[----:B0-----:R-:W-:-:S07]  /*0d20*/  VIADD R12, R12, 0x100 ;  /* 0x000001000c0c7836 */ /* 0x001fce0000000000 */
.L_x_1855:
[----:B------:R-:W-:-:S09]  /*0d30*/  UISETP.NE.OR UP0, UPT, UR5, URZ, UP0 ;  /* 0x000000ff0500728c */ /* 0x000fd20008705670 */
[----:B------:R-:W-:Y:S05]  /*0d40*/  BRA.U !UP0, `(.L_x_1846) ;  /* 0x00000001082c7547 */ /* 0x000fea000b800000 */
.L_x_1852:
        /* <DEDUP_REMOVED lines=11> */
.L_x_1846:
[----:B------:R-:W-:Y:S05]  /*0e00*/  BSYNC.RECONVERGENT B0 ;  /* 0x0000000000007941 */ /* 0x000fea0003800200 */
.L_x_1845:
        /* <DEDUP_REMOVED lines=20> */
.L_x_1859:
[C---:B-1----:R-:W-:Y:S01]  /*0f50*/  IADD3 R7, PT, PT, R15.reuse, UR17, RZ ;  /* 0x000000110f077c10 */ /* 0x042fe2000fffe0ff */
[----:B0-----:R-:W-:Y:S01]  /*0f60*/  IMAD.WIDE R4, R15, 0x2, R12 ;  /* 0x000000020f047825 */ /* 0x001fe200078e020c */
[----:B------:R-:W-:-:S03]  /*0f70*/  UIADD3 UR6, UPT, UPT, UR6, 0x4, URZ ;  /* 0x0000000406067890 */ /* 0x000fc6000fffe0ff */
[C---:B------:R-:W-:Y:S01]  /*0f80*/  VIADD R9, R7.reuse, UR17 ;  /* 0x0000001107097c36 */ /* 0x040fe20008000000 */
[----:B------:R1:W-:Y:S01]  /*0f90*/  STG.E.64 desc[UR22][R4.64], RZ ;  /* 0x000000ff04007986 */ /* 0x0003e2000c101b16 */
[--C-:B------:R-:W-:Y:S01]  /*0fa0*/  IMAD.WIDE R6, R7, 0x2, R12.reuse ;  /* 0x0000000207067825 */ /* 0x100fe200078e020c */
[----:B------:R-:W-:Y:S02]  /*0fb0*/  UISETP.GE.AND UP1, UPT, UR6, -0x3, UPT ;  /* 0xfffffffd0600788c */ /* 0x000fe4000bf26270 */
[C---:B------:R-:W-:Y:S01]  /*0fc0*/  IADD3 R17, PT, PT, R9.reuse, UR17, RZ ;  /* 0x0000001109117c10 */ /* 0x040fe2000fffe0ff */
[--C-:B------:R-:W-:Y:S01]  /*0fd0*/  IMAD.WIDE R8, R9, 0x2, R12.reuse ;  /* 0x0000000209087825 */ /* 0x100fe200078e020c */
[----:B------:R1:W-:Y:S03]  /*0fe0*/  STG.E.64 desc[UR22][R6.64], RZ ;  /* 0x000000ff06007986 */ /* 0x0003e6000c101b16 */
[C---:B------:R-:W-:Y:S01]  /*0ff0*/  IMAD.WIDE R10, R17.reuse, 0x2, R12 ;  /* 0x00000002110a7825 */ /* 0x040fe200078e020c */
[----:B------:R1:W-:Y:S03]  /*1000*/  STG.E.64 desc[UR22][R8.64], RZ ;  /* 0x000000ff08007986 */ /* 0x0003e6000c101b16 */
[----:B------:R-:W-:Y:S01]  /*1010*/  VIADD R15, R17, UR17 ;  /* 0x00000011110f7c36 */ /* 0x000fe20008000000 */
[----:B------:R1:W-:Y:S01]  /*1020*/  STG.E.64 desc[UR22][R10.64], RZ ;  /* 0x000000ff0a007986 */ /* 0x0003e2000c101b16 */
[----:B------:R-:W-:Y:S05]  /*1030*/  BRA.U !UP1, `(.L_x_1859) ;  /* 0xfffffffd09c47547 */ /* 0x000fea000b83ffff */
.L_x_1858:
[----:B------:R-:W-:-:S04]  /*1040*/  UIADD3 UR4, UPT, UPT, URZ, -UR6, URZ ;  /* 0x80000006ff047290 */ /* 0x000fc8000fffe0ff */
[----:B------:R-:W-:-:S09]  /*1050*/  UISETP.GT.AND UP1, UPT, UR4, 0x1, UPT ;  /* 0x000000010400788c */ /* 0x000fd2000bf24270 */
[----:B------:R-:W-:Y:S05]  /*1060*/  BRA.U !UP1, `(.L_x_1860) ;  /* 0x0000000109247547 */ /* 0x000fea000b800000 */
[----:B-1----:R-:W0:Y:S01]  /*1070*/  LDC.64 R6, c[0x0][0x3a0] ;  /* 0x0000e800ff067b82 */ /* 0x002e220000000a00 */
[C---:B------:R-:W-:Y:S01]  /*1080*/  IADD3 R9, PT, PT, R15.reuse, UR17, RZ ;  /* 0x000000110f097c10 */ /* 0x040fe2000fffe0ff */
[----:B------:R-:W-:Y:S02]  /*1090*/  UIADD3 UR6, UPT, UPT, UR6, 0x2, URZ ;  /* 0x0000000206067890 */ /* 0x000fe4000fffe0ff */
[----:B------:R-:W-:Y:S01]  /*10a0*/  UPLOP3.LUT UP0, UPT, UPT, UPT, UPT, 0x40, 0x4 ;  /* 0x000000000004789c */ /* 0x000fe20003f0e870 */
[----:B0-----:R-:W-:-:S04]  /*10b0*/  IMAD.WIDE R4, R15, 0x2, R6 ;  /* 0x000000020f047825 */ /* 0x001fc800078e0206 */
[C---:B------:R-:W-:Y:S01]  /*10c0*/  IMAD.WIDE R6, R9.reuse, 0x2, R6 ;  /* 0x0000000209067825 */ /* 0x040fe200078e0206 */
[----:B------:R2:W-:Y:S03]  /*10d0*/  STG.E.64 desc[UR22][R4.64], RZ ;  /* 0x000000ff04007986 */ /* 0x0005e6000c101b16 */
[----:B------:R-:W-:Y:S01]  /*10e0*/  VIADD R15, R9, UR17 ;  /* 0x00000011090f7c36 */ /* 0x000fe20008000000 */
[----:B------:R2:W-:Y:S06]  /*10f0*/  STG.E.64 desc[UR22][R6.64], RZ ;  /* 0x000000ff06007986 */ /* 0x0005ec000c101b16 */
.L_x_1860:
[----:B------:R-:W-:-:S09]  /*1100*/  UISETP.NE.OR UP0, UPT, UR6, URZ, UP0 ;  /* 0x000000ff0600728c */ /* 0x000fd20008705670 */
[----:B------:R-:W-:Y:S05]  /*1110*/  BRA.U !UP0, `(.L_x_1856) ;  /* 0x00000001081c7547 */ /* 0x000fea000b800000 */
.L_x_1857:
[----:B012---:R-:W0:Y:S02]  /*1120*/  LDC.64 R4, c[0x0][0x3a0] ;  /* 0x0000e800ff047b82 */ /* 0x007e240000000a00 */
.L_x_1861:
[C---:B0-----:R-:W-:Y:S01]  /*1130*/  IMAD.WIDE R6, R15.reuse, 0x2, R4 ;  /* 0x000000020f067825 */ /* 0x041fe200078e0204 */
[----:B------:R-:W-:Y:S01]  /*1140*/  UIADD3 UR6, UPT, UPT, UR6, 0x1, URZ ;  /* 0x0000000106067890 */ /* 0x000fe2000fffe0ff */
[----:B------:R-:W-:-:S03]  /*1150*/  IADD3 R15, PT, PT, R15, UR17, RZ ;  /* 0x000000110f0f7c10 */ /* 0x000fc6000fffe0ff */
[----:B------:R3:W-:Y:S01]  /*1160*/  STG.E.64 desc[UR22][R6.64], RZ ;  /* 0x000000ff06007986 */ /* 0x0007e2000c101b16 */
[----:B------:R-:W-:-:S09]  /*1170*/  UISETP.NE.AND UP0, UPT, UR6, URZ, UPT ;  /* 0x000000ff0600728c */ /* 0x000fd2000bf05270 */
[----:B---3--:R-:W-:Y:S05]  /*1180*/  BRA.U UP0, `(.L_x_1861) ;  /* 0xfffffffd00e87547 */ /* 0x008fea000b83ffff */
.L_x_1856:
        /* <DEDUP_REMOVED lines=22> */
[----:B------:R-:W-:Y:S01]  /*12f0*/  IMAD.U32 R8, RZ, RZ, UR12 ;  /* 0x0000000cff087e24 */ /* 0x000fe2000f8e00ff */
[----:B------:R-:W-:Y:S01]  /*1300*/  MOV R9, UR13 ;  /* 0x0000000d00097c02 */ /* 0x000fe20008000f00 */
[----:B------:R-:W0:Y:S04]  /*1310*/  LDC.64 R4, c[0x0][0x390] ;  /* 0x0000e400ff047b82 */ /* 0x000e280000000a00 */
[----:B------:R1:W5:Y:S01]  /*1320*/  LDG.E.U16.CONSTANT R14, desc[UR22][R8.64] ;  /* 0x00000016080e7981 */ /* 0x000362000c1e9500 */
[----:B------:R-:W-:Y:S01]  /*1330*/  SHF.R.S32.HI R11, RZ, 0x1f, R2 ;  /* 0x0000001fff0b7819 */ /* 0x000fe20000011402 */
[----:B------:R-:W-:Y:S01]  /*1340*/  IMAD.SHL.U32 R3, R3, 0x10, RZ ;  /* 0x0000001003037824 */ /* 0x000fe200078e00ff */
[----:B------:R-:W-:Y:S01]  /*1350*/  UMOV UR4, URZ ;  /* 0x000000ff00047c82 */ /* 0x000fe20008000000 */
[----:B------:R-:W2:Y:S01]  /*1360*/  LDC.64 R6, c[0x0][0x398] ;  /* 0x0000e600ff067b82 */ /* 0x000ea20000000a00 */
[----:B------:R-:W-:Y:S01]  /*1370*/  LEA.HI R11, R11, R2, RZ, 0x3 ;  /* 0x000000020b0b7211 */ /* 0x000fe200078f18ff */
[----:B------:R-:W-:Y:S01]  /*1380*/  UMOV UR7, UR9 ;  /* 0x0000000900077c82 */ /* 0x000fe20008000000 */
[----:B------:R-:W-:-:S02]  /*1390*/  LOP3.LUT R3, R3, 0x10, RZ, 0xc0, !PT ;  /* 0x0000001003037812 */ /* 0x000fc400078ec0ff */
[----:B------:R-:W-:-:S07]  /*13a0*/  SHF.R.S32.HI R15, RZ, 0x3, R11 ;  /* 0x00000003ff0f7819 */ /* 0x000fce000001140b */
.L_x_1863:
        /* <DEDUP_REMOVED lines=11> */
[----:B------:R-:W-:Y:S01]  /*1460*/  IMAD.U32 R12, RZ, RZ, UR20 ;  /* 0x00000014ff0c7e24 */ /* 0x000fe2000f8e00ff */
        /* <DEDUP_REMOVED lines=33> */
.L_x_1862:
        /* <DEDUP_REMOVED lines=14> */
.L_x_1864:
        /* <DEDUP_REMOVED lines=9> */
.L_x_1865:
        /* <DEDUP_REMOVED lines=9> */
.L_x_1866:
        /* <DEDUP_REMOVED lines=9> */
.L_x_1867:
        /* <DEDUP_REMOVED lines=9> */
.L_x_1868:
[----:B------:R-:W-:Y:S01]  /*19a0*/  ULEA UR5, UR24, UR5, 0x3 ;  /* 0x0000000518057291 */ /* 0x000fe2000f8e18ff */
[----:B------:R-:W-:Y:S02]  /*19b0*/  ISETP.GT.AND P0, PT, R0, UR9, PT ;  /* 0x0000000900007c0c */ /* 0x000fe4000bf04270 */
[----:B-----5:R-:W-:Y:S01]  /*19c0*/  PRMT R18, RZ, 0x5410, RZ ;  /* 0x00005410ff127816 */ /* 0x020fe200000000ff */
        /* <DEDUP_REMOVED lines=10> */
[----:B------:R-:W-:Y:S01]  /*1a70*/  MOV R5, UR13 ;  /* 0x0000000d00057c02 */ /* 0x000fe20008000f00 */
        /* <DEDUP_REMOVED lines=28> */
.L_x_1873:
[----:B------:R-:W-:-:S06]  /*1c40*/  UISETP.NE.AND UP1, UPT, UR9, UR5, UPT ;  /* 0x000000050900728c */ /* 0x000fcc000bf25270 */
[----:B------:R-:W-:-:S05]  /*1c50*/  PLOP3.LUT P0, PT, PT, PT, UP1, 0x80, 0x8 ;  /* 0x000000000008781c */ /* 0x000fca0003f0f018 */
[----:B------:R-:W-:Y:S01]  /*1c60*/  @!UP1 UMOV UR6, UR10 ;  /* 0x0000000a00069c82 */ /* 0x000fe20008000000 */
[----:B------:R-:W-:Y:S01]  /*1c70*/  @!UP1 UMOV UR7, UR11 ;  /* 0x0000000b00079c82 */ /* 0x000fe20008000000 */
[----:B------:R-:W-:Y:S01]  /*1c80*/  IMAD.U32 R24, RZ, RZ, UR6 ;  /* 0x00000006ff187e24 */ /* 0x000fe2000f8e00ff */
[----:B------:R-:W-:Y:S01]  /*1c90*/  MOV R25, UR7 ;  /* 0x0000000700197c02 */ /* 0x000fe20008000f00 */
[----:B------:R-:W-:Y:S01]  /*1ca0*/  @!UP1 ULEA UR12, UR4, UR26, 0x3 ;  /* 0x0000001a040c9291 */ /* 0x000fe2000f8e18ff */
[----:B------:R-:W-:-:S03]  /*1cb0*/  MOV R3, UR17 ;  /* 0x0000001100037c02 */ /* 0x000fc60008000f00 */
[----:B------:R0:W2:Y:S05]  /*1cc0*/  @!P0 LDG.E.U16.CONSTANT R12, desc[UR22][R24.64] ;  /* 0x00000016180c8981 */ /* 0x0000aa000c1e9500 */
[----:B------:R-:W3:Y:S01]  /*1cd0*/  @!P0 LDL.64 R26, [UR12+0x8] ;  /* 0x0000080cff1a8983 */ /* 0x000ee20008100a00 */
[----:B0-----:R-:W-:Y:S01]  /*1ce0*/  MOV R25, R89 ;  /* 0x0000005900197202 */ /* 0x001fe20000000f00 */
[----:B------:R-:W-:Y:S02]  /*1cf0*/  IMAD.MOV.U32 R24, RZ, RZ, R88 ;  /* 0x000000ffff187224 */ /* 0x000fe400078e0058 */
[----:B------:R-:W-:Y:S02]  /*1d00*/  IMAD.U32 R89, RZ, RZ, UR17 ;  /* 0x00000011ff597e24 */ /* 0x000fe4000f8e00ff */
[----:B------:R-:W-:Y:S01]  /*1d10*/  IMAD.WIDE R2, R3, 0x4, R24 ;  /* 0x0000000403027825 */ /* 0x000fe200078e0218 */
[----:B------:R-:W4:Y:S04]  /*1d20*/  LDG.E.128.CONSTANT R20, desc[UR22][R24.64] ;  /* 0x0000001618147981 */ /* 0x000f28000c1e9d00 */
[----:B------:R-:W5:Y:S01]  /*1d30*/  LDG.E.128.CONSTANT R8, desc[UR22][R2.64] ;  /* 0x0000001602087981 */ /* 0x000f62000c1e9d00 */
[----:B------:R-:W-:-:S05]  /*1d40*/  IMAD.WIDE R88, R89, 0x4, R2 ;  /* 0x0000000459587825 */ /* 0x000fca00078e0202 */
[----:B------:R-:W5:Y:S01]  /*1d50*/  LDG.E.128.CONSTANT R4, desc[UR22][R88.64] ;  /* 0x0000001658047981 */ /* 0x000f62000c1e9d00 */
[----:B------:R-:W-:Y:S01]  /*1d60*/  HFMA2 R0, -RZ, RZ, 0, 0.125 ;  /* 0x00003000ff007431 */ /* 0x000fe200000001ff */
[----:B------:R-:W0:Y:S01]  /*1d70*/  S2UR UR15, SR_CTAID.Y ;  /* 0x00000000000f79c3 */ /* 0x000e220000002600 */
[----:B------:R-:W-:Y:S01]  /*1d80*/  MOV R38, 0x2400 ;  /* 0x0000240000267802 */ /* 0x000fe20000000f00 */
[----:B------:R-:W-:Y:S02]  /*1d90*/  UISETP.NE.AND UP2, UPT, UR25, URZ, UPT ;  /* 0x000000ff1900728c */ /* 0x000fe4000bf45270 */
[----:B------:R-:W-:Y:S02]  /*1da0*/  @!UP1 UIADD3 UR6, UPT, UPT, UR4, 0x1, URZ ;  /* 0x0000000104069890 */ /* 0x000fe4000fffe0ff */
[----:B0-----:R-:W-:-:S04]  /*1db0*/  UIMAD UR12, UR15, -0x3, UR14 ;  /* 0xfffffffd0f0c78a4 */ /* 0x001fc8000f8e020e */
        /* <DEDUP_REMOVED lines=8> */
[----:B------:R-:W-:Y:S02]  /*1e40*/  LOP3.LUT R19, R20, 0x380038, RZ, 0xc0, !PT ;  /* 0x0038003814137812 */ /* 0x000fe400078ec0ff */
[----:B------:R-:W-:Y:S02]  /*1e50*/  SHF.R.U32.HI R43, RZ, 0x6, R20 ;  /* 0x00000006ff2b7819 */ /* 0x000fe40000011614 */
[----:B------:R-:W-:Y:S02]  /*1e60*/  SHF.R.U32.HI R24, RZ, 0xf, R21 ;  /* 0x0000000fff187819 */ /* 0x000fe40000011615 */
[C---:B------:R-:W-:Y:S02]  /*1e70*/  LOP3.LUT R60, R23.reuse, 0x70007, RZ, 0xc0, !PT ;  /* 0x00070007173c7812 */ /* 0x040fe400078ec0ff */
[----:B------:R-:W-:-:S02]  /*1e80*/  LOP3.LUT R34, R23, 0x380038, RZ, 0xc0, !PT ;  /* 0x0038003817227812 */ /* 0x000fc400078ec0ff */
[--C-:B------:R-:W-:Y:S02]  /*1e90*/  SHF.R.U32.HI R53, RZ, 0x6, R23.reuse ;  /* 0x00000006ff357819 */ /* 0x100fe40000011617 */
[----:B------:R-:W-:Y:S02]  /*1ea0*/  SHF.R.U32.HI R20, RZ, 0xf, R20 ;  /* 0x0000000fff147819 */ /* 0x000fe40000011614 */
[----:B------:R-:W-:Y:S02]  /*1eb0*/  SHF.R.U32.HI R23, RZ, 0xf, R23 ;  /* 0x0000000fff177819 */ /* 0x000fe40000011617 */
[----:B------:R-:W-:Y:S02]  /*1ec0*/  SHF.R.U32.HI R25, RZ, 0xf, R22 ;  /* 0x0000000fff197819 */ /* 0x000fe40000011616 */
[C---:B-----5:R-:W-:Y:S02]  /*1ed0*/  LOP3.LUT R44, R9.reuse, 0x70007, RZ, 0xc0, !PT ;  /* 0x00070007092c7812 */ /* 0x060fe400078ec0ff */
[----:B------:R-:W-:-:S02]  /*1ee0*/  LOP3.LUT R12, R9, 0x380038, RZ, 0xc0, !PT ;  /* 0x00380038090c7812 */ /* 0x000fc400078ec0ff */
[----:B------:R-:W-:Y:S02]  /*1ef0*/  SHF.R.U32.HI R27, RZ, 0x6, R9 ;  /* 0x00000006ff1b7819 */ /* 0x000fe40000011609 */
[C---:B------:R-:W-:Y:S02]  /*1f00*/  LOP3.LUT R49, R21.reuse, 0x70007, RZ, 0xc0, !PT ;  /* 0x0007000715317812 */ /* 0x040fe400078ec0ff */
[----:B------:R-:W-:Y:S02]  /*1f10*/  LOP3.LUT R32, R21, 0x380038, RZ, 0xc0, !PT ;  /* 0x0038003815207812 */ /* 0x000fe400078ec0ff */
[----:B------:R-:W-:Y:S02]  /*1f20*/  SHF.R.U32.HI R50, RZ, 0x6, R21 ;  /* 0x00000006ff327819 */ /* 0x000fe40000011615 */
[----:B------:R-:W-:Y:S02]  /*1f30*/  SHF.R.U32.HI R9, RZ, 0xe, R9 ;  /* 0x0000000eff097819 */ /* 0x000fe40000011609 */
        /* <DEDUP_REMOVED lines=10> */
[----:B------:R-:W-:Y:S02]  /*1fe0*/  SHF.R.U32.HI R22, RZ, 0x6, R8 ;  /* 0x00000006ff167819 */ /* 0x000fe40000011608 */
[C---:B------:R-:W-:Y:S02]  /*1ff0*/  LOP3.LUT R45, R10.reuse, 0x70007, RZ, 0xc0, !PT ;  /* 0x000700070a2d7812 */ /* 0x040fe400078ec0ff */
[----:B------:R-:W-:-:S02]  /*2000*/  LOP3.LUT R3, R10, 0x380038, RZ, 0xc0, !PT ;  /* 0x003800380a037812 */ /* 0x000fc400078ec0ff */
[--C-:B------:R-:W-:Y:S02]  /*2010*/  SHF.R.U32.HI R31, RZ, 0x6, R10.reuse ;  /* 0x00000006ff1f7819 */ /* 0x100fe4000001160a */
[----:B------:R-:W-:Y:S02]  /*2020*/  SHF.R.U32.HI R10, RZ, 0xe, R10 ;  /* 0x0000000eff0a7819 */ /* 0x000fe4000001160a */
[C---:B------:R-:W-:Y:S02]  /*2030*/  LOP3.LUT R48, R11.reuse, 0x70007, RZ, 0xc0, !PT ;  /* 0x000700070b307812 */ /* 0x040fe400078ec0ff */
[----:B------:R-:W-:Y:S02]  /*2040*/  LOP3.LUT R8, R11, 0x380038, RZ, 0xc0, !PT ;  /* 0x003800380b087812 */ /* 0x000fe400078ec0ff */
[----:B------:R-:W-:Y:S02]  /*2050*/  SHF.R.U32.HI R42, RZ, 0x6, R11 ;  /* 0x00000006ff2a7819 */ /* 0x000fe4000001160b */
[----:B------:R-:W-:-:S02]  /*2060*/  LOP3.LUT R25, R25, 0x10001, RZ, 0xc0, !PT ;  /* 0x0001000119197812 */ /* 0x000fc400078ec0ff */
[----:B------:R-:W-:Y:S02]  /*2070*/  LOP3.LUT R11, R24, 0x20002, R9, 0xf8, !PT ;  /* 0x00020002180b7812 */ /* 0x000fe400078ef809 */
[----:B------:R-:W-:Y:S02]  /*2080*/  LOP3.LUT R20, R20, 0x20002, R21, 0xf8, !PT ;  /* 0x0002000214147812 */ /* 0x000fe400078ef815 */
[----:B------:R-:W-:Y:S02]  /*2090*/  LOP3.LUT R36, R23, 0x20002, R26, 0xf8, !PT ;  /* 0x0002000217247812 */ /* 0x000fe400078ef81a */
[----:B------:R-:W-:Y:S02]  /*20a0*/  SHF.R.U32.HI R24, RZ, 0xd, R5 ;  /* 0x0000000dff187819 */ /* 0x000fe40000011605 */
[C---:B------:R-:W-:Y:S02]  /*20b0*/  LOP3.LUT R26, R4.reuse, 0x70007, RZ, 0xc0, !PT ;  /* 0x00070007041a7812 */ /* 0x040fe400078ec0ff */
[----:B------:R-:W-:-:S02]  /*20c0*/  LOP3.LUT R9, R4, 0x380038, RZ, 0xc0, !PT ;  /* 0x0038003804097812 */ /* 0x000fc400078ec0ff */
[--C-:B------:R-:W-:Y:S02]  /*20d0*/  SHF.R.U32.HI R21, RZ, 0x6, R4.reuse ;  /* 0x00000006ff157819 */ /* 0x100fe40000011604 */
[----:B------:R-:W-:Y:S02]  /*20e0*/  SHF.R.U32.HI R23, RZ, 0xd, R4 ;  /* 0x0000000dff177819 */ /* 0x000fe40000011604 */
[----:B------:R-:W-:Y:S02]  /*20f0*/  LOP3.LUT R10, R25, 0x20002, R10, 0xf8, !PT ;  /* 0x00020002190a7812 */ /* 0x000fe400078ef80a */
[C---:B------:R-:W-:Y:S02]  /*2100*/  LOP3.LUT R29, R5.reuse, 0x70007, RZ, 0xc0, !PT ;  /* 0x00070007051d7812 */ /* 0x040fe400078ec0ff */
[----:B------:R-:W-:Y:S02]  /*2110*/  LOP3.LUT R4, R5, 0x380038, RZ, 0xc0, !PT ;  /* 0x0038003805047812 */ /* 0x000fe400078ec0ff */
[----:B------:R-:W-:-:S02]  /*2120*/  SHF.R.U32.HI R28, RZ, 0x6, R5 ;  /* 0x00000006ff1c7819 */ /* 0x000fc40000011605 */
[C---:B------:R-:W-:Y:S02]  /*2130*/  LOP3.LUT R30, R6.reuse, 0x70007, RZ, 0xc0, !PT ;  /* 0x00070007061e7812 */ /* 0x040fe400078ec0ff */
[----:B------:R-:W-:Y:S02]  /*2140*/  LOP3.LUT R5, R6, 0x380038, RZ, 0xc0, !PT ;  /* 0x0038003806057812 */ /* 0x000fe400078ec0ff */
[--C-:B------:R-:W-:Y:S02]  /*2150*/  SHF.R.U32.HI R39, RZ, 0x6, R6.reuse ;  /* 0x00000006ff277819 */ /* 0x100fe40000011606 */
[----:B------:R-:W-:Y:S02]  /*2160*/  SHF.R.U32.HI R25, RZ, 0xd, R6 ;  /* 0x0000000dff197819 */ /* 0x000fe40000011606 */
[C---:B------:R-:W-:Y:S02]  /*2170*/  LOP3.LUT R41, R7.reuse, 0x70007, RZ, 0xc0, !PT ;  /* 0x0007000707297812 */ /* 0x040fe400078ec0ff */
[----:B------:R-:W-:-:S02]  /*2180*/  LOP3.LUT R6, R7, 0x380038, RZ, 0xc0, !PT ;  /* 0x0038003807067812 */ /* 0x000fc400078ec0ff */
[--C-:B------:R-:W-:Y:S02]  /*2190*/  SHF.R.U32.HI R40, RZ, 0x6, R7.reuse ;  /* 0x00000006ff287819 */ /* 0x100fe40000011607 */
[----:B------:R-:W-:Y:S02]  /*21a0*/  LOP3.LUT R24, R11, 0x40004, R24, 0xf8, !PT ;  /* 0x000400040b187812 */ /* 0x000fe400078ef818 */
[----:B------:R-:W-:Y:S02]  /*21b0*/  SHF.R.U32.HI R7, RZ, 0xd, R7 ;  /* 0x0000000dff077819 */ /* 0x000fe40000011607 */
[----:B------:R-:W-:Y:S02]  /*21c0*/  LOP3.LUT R11, R51, 0x380038, RZ, 0xc0, !PT ;  /* 0x00380038330b7812 */ /* 0x000fe400078ec0ff */
[----:B------:R-:W-:Y:S02]  /*21d0*/  LOP3.LUT R23, R20, 0x40004, R23, 0xf8, !PT ;  /* 0x0004000414177812 */ /* 0x000fe400078ef817 */
[----:B------:R-:W-:-:S02]  /*21e0*/  LOP3.LUT R19, R19, 0x64006400, RZ, 0xfc, !PT ;  /* 0x6400640013137812 */ /* 0x000fc400078efcff */
[----:B------:R-:W-:Y:S02]  /*21f0*/  LOP3.LUT R20, R36, 0x40004, R7, 0xf8, !PT ;  /* 0x0004000424147812 */ /* 0x000fe400078ef807 */
[----:B------:R-:W-:Y:S01]  /*2200*/  LOP3.LUT R55, R11, 0x64006400, RZ, 0xfc, !PT ;  /* 0x640064000b377812 */ /* 0x000fe200078efcff */
[-C--:B------:R-:W-:Y:S01]  /*2210*/  HFMA2 R81, R19, R0.reuse.H0_H0, -132, -132 ;  /* 0xd820d82013517431 */ /* 0x080fe20000040000 */
[----:B------:R-:W-:Y:S02]  /*2220*/  LOP3.LUT R7, R43, 0x380038, RZ, 0xc0, !PT ;  /* 0x003800382b077812 */ /* 0x000fe400078ec0ff */
[----:B------:R-:W-:Y:S01]  /*2230*/  LOP3.LUT R11, R2, 0x64006400, RZ, 0xfc, !PT ;  /* 0x64006400020b7812 */ /* 0x000fe200078efcff */
[-C--:B------:R-:W-:Y:S01]  /*2240*/  HFMA2 R55, R55, R0.reuse.H0_H0, -132, -132 ;  /* 0xd820d82037377431 */ /* 0x080fe20000040000 */
        /* <DEDUP_REMOVED lines=13> */
[----:B------:R-:W-:Y:S01]  /*2320*/  HFMA2 R56, R37, R0.H0_H0, -132, -132 ;  /* 0xd820d82025387431 */ /* 0x000fe20000040000 */
        /* <DEDUP_REMOVED lines=221> */
.L_x_1870:
        /* <DEDUP_REMOVED lines=81> */
.L_x_1872:
        /* <DEDUP_REMOVED lines=77> */
.L_x_1871:
        /* <DEDUP_REMOVED lines=8> */
.L_x_1869:
[----:B------:R-:W0:Y:S01]  /*3b60*/  S2R R0, SR_CTAID.X ;  /* 0x0000000000007919 */ /* 0x000e220000002500 */
[----:B------:R-:W1:Y:S01]  /*3b70*/  LDC.64 R4, c[0x0][0x3a0] ;  /* 0x0000e800ff047b82 */ /* 0x000e620000000a00 */
[----:B------:R-:W-:Y:S01]  /*3b80*/  UIMAD UR15, UR15, 0x3, URZ ;  /* 0x000000030f0f78a4 */ /* 0x000fe2000f8e02ff */
[----:B------:R-:W-:Y:S01]  /*3b90*/  HMUL2 R7, R18, UR25.H0_H0 ;  /* 0x2000001912077c32 */ /* 0x000fe20008000000 */
[----:B------:R-:W0:Y:S02]  /*3ba0*/  S2R R3, SR_TID.X ;  /* 0x0000000000037919 */ /* 0x000e240000002100 */
[----:B0-----:R-:W-:Y:S02]  /*3bb0*/  LEA R0, R0, R3, 0x6 ;  /* 0x0000000300007211 */ /* 0x001fe400078e30ff */
[----:B------:R-:W-:-:S03]  /*3bc0*/  MOV R3, UR15 ;  /* 0x0000000f00037c02 */ /* 0x000fc60008000f00 */
[----:B------:R-:W-:-:S04]  /*3bd0*/  IMAD.SHL.U32 R0, R0, 0x4, RZ ;  /* 0x0000000400007824 */ /* 0x000fc800078e00ff */
        /* <DEDUP_REMOVED lines=12> */
.L_x_1877:
[----:B------:R-:W0:Y:S02]  /*3ca0*/  LDS R2, [R0] ;  /* 0x0000000000027984 */ /* 0x000e240000000800 */
[----:B0-----:R-:W-:-:S05]  /*3cb0*/  HADD2 R3, R2, R7 ;  /* 0x0000000702037230 */ /* 0x001fca0000000000 */
[----:B------:R-:W0:Y:S02]  /*3cc0*/  ATOMS.CAST.SPIN P0, [R0], R2, R3 ;  /* 0x000000020000758d */ /* 0x000e240001800003 */
[----:B0-----:R-:W-:Y:S05]  /*3cd0*/  @!P0 BRA `(.L_x_1877) ;  /* 0xfffffffc00f08947 */ /* 0x001fea000383ffff */
[----:B------:R-:W-:Y:S05]  /*3ce0*/  BRA `(.L_x_1875) ;  /* 0x00000000000c7947 */ /* 0x000fea0003800000 */
.L_x_1876:
[----:B------:R-:W2:Y:S02]  /*3cf0*/  LD.E R0, desc[UR22][R4.64] ;  /* 0x0000001604007980 */ /* 0x000ea4000c101900 */
[----:B--2---:R-:W-:-:S05]  /*3d00*/  IADD3 R3, PT, PT, R7, R0, RZ ;  /* 0x0000000007037210 */ /* 0x004fca0007ffe0ff */
[----:B------:R0:W-:Y:S02]  /*3d10*/  ST.E desc[UR22][R4.64], R3 ;  /* 0x0000000304007985 */ /* 0x0001e4000c101916 */
.L_x_1875:
[----:B------:R-:W-:Y:S05]  /*3d20*/  BSYNC.RECONVERGENT B0 ;  /* 0x0000000000007941 */ /* 0x000fea0003800200 */
.L_x_1874:
[----:B------:R1:W-:Y:S01]  /*3d30*/  ATOM.E.ADD.F16x2.RN.STRONG.GPU P0, RZ, desc[UR22][R4.64+0x4], R17 ;  /* 0x8000041104ff79a2 */ /* 0x0003e2000c10e116 */
[----:B------:R-:W-:Y:S04]  /*3d40*/  BSSY.RECONVERGENT B0, `(.L_x_1878) ;  /* 0x000000e000007945 */ /* 0x000fe80003800200 */
[----:B-1----:R-:W-:Y:S05]  /*3d50*/  @P0 BRA `(.L_x_1879) ;  /* 0x0000000000300947 */ /* 0x002fea0003800000 */
[----:B------:R-:W1:Y:S02]  /*3d60*/  QSPC.E.S P0, RZ, [R4+0x4] ;  /* 0x0000040004ff73aa */ /* 0x000e640000000500 */
[----:B-1----:R-:W-:Y:S05]  /*3d70*/  @!P0 BRA `(.L_x_1880) ;  /* 0x00000000001c8947 */ /* 0x002fea0003800000 */
[----:B------:R-:W-:-:S05]  /*3d80*/  IMAD.MOV.U32 R2, RZ, RZ, R4 ;  /* 0x000000ffff027224 */ /* 0x000fca00078e0004 */
[----:B------:R-:W-:-:S07]  /*3d90*/  MOV R0, R2 ;  /* 0x0000000200007202 */ /* 0x000fce0000000f00 */
.L_x_1881:
[----:B------:R-:W0:Y:S02]  /*3da0*/  LDS R2, [R0+0x4] ;  /* 0x0000040000027984 */ /* 0x000e240000000800 */
[----:B0-----:R-:W-:-:S05]  /*3db0*/  HFMA2 R3, R2, 1, 1, R17 ;  /* 0x3c003c0002037831 */ /* 0x001fca0000000011 */
[----:B------:R-:W0:Y:S02]  /*3dc0*/  ATOMS.CAST.SPIN P0, [R0+0x4], R2, R3 ;  /* 0x000004020000758d */ /* 0x000e240001800003 */
[----:B0-----:R-:W-:Y:S05]  /*3dd0*/  @!P0 BRA `(.L_x_1881) ;  /* 0xfffffffc00f08947 */ /* 0x001fea000383ffff */
[----:B------:R-:W-:Y:S05]  /*3de0*/  BRA `(.L_x_1879) ;  /* 0x00000000000c7947 */ /* 0x000fea0003800000 */
.L_x_1880:
[----:B------:R-:W0:Y:S02]  /*3df0*/  LD.E R0, desc[UR22][R4.64+0x4] ;  /* 0x0000041604007980 */ /* 0x000e24000c101900 */
[----:B0-----:R-:W-:-:S05]  /*3e00*/  IADD3 R3, PT, PT, R17, R0, RZ ;  /* 0x0000000011037210 */ /* 0x001fca0007ffe0ff */
[----:B------:R1:W-:Y:S02]  /*3e10*/  ST.E desc[UR22][R4.64+0x4], R3 ;  /* 0x0000040304007985 */ /* 0x0003e4000c101916 */
.L_x_1879:
[----:B------:R-:W-:Y:S05]  /*3e20*/  BSYNC.RECONVERGENT B0 ;  /* 0x0000000000007941 */ /* 0x000fea0003800200 */
.L_x_1878:
        /* <DEDUP_REMOVED lines=13> */
.L_x_1885:
[----:B------:R-:W0:Y:S02]  /*3f00*/  LDS R2, [R0] ;  /* 0x0000000000027984 */ /* 0x000e240000000800 */
[----:B0-----:R-:W-:-:S05]  /*3f10*/  HADD2 R3, R2, R7 ;  /* 0x0000000702037230 */ /* 0x001fca0000000000 */
[----:B------:R-:W0:Y:S02]  /*3f20*/  ATOMS.CAST.SPIN P0, [R0], R2, R3 ;  /* 0x000000020000758d */ /* 0x000e240001800003 */
[----:B0-----:R-:W-:Y:S05]  /*3f30*/  @!P0 BRA `(.L_x_1885) ;  /* 0xfffffffc00f08947 */ /* 0x001fea000383ffff */
[----:B------:R-:W-:Y:S05]  /*3f40*/  BRA `(.L_x_1883) ;  /* 0x00000000000c7947 */ /* 0x000fea0003800000 */
.L_x_1884:
[----:B------:R-:W2:Y:S02]  /*3f50*/  LD.E R0, desc[UR22][R4.64] ;  /* 0x0000001604007980 */ /* 0x000ea4000c101900 */
[----:B--2---:R-:W-:-:S05]  /*3f60*/  IADD3 R3, PT, PT, R7, R0, RZ ;  /* 0x0000000007037210 */ /* 0x004fca0007ffe0ff */
[----:B------:R0:W-:Y:S02]  /*3f70*/  ST.E desc[UR22][R4.64], R3 ;  /* 0x0000000304007985 */ /* 0x0001e4000c101916 */
.L_x_1883:
[----:B------:R-:W-:Y:S05]  /*3f80*/  BSYNC.RECONVERGENT B0 ;  /* 0x0000000000007941 */ /* 0x000fea0003800200 */
.L_x_1882:
[----:B------:R1:W-:Y:S01]  /*3f90*/  ATOM.E.ADD.F16x2.RN.STRONG.GPU P0, RZ, desc[UR22][R4.64+0x4], R15 ;  /* 0x8000040f04ff79a2 */ /* 0x0003e2000c10e116 */
[----:B------:R-:W-:Y:S04]  /*3fa0*/  BSSY.RECONVERGENT B0, `(.L_x_1886) ;  /* 0x000000e000007945 */ /* 0x000fe80003800200 */
[----:B-1----:R-:W-:Y:S05]  /*3fb0*/  @P0 BRA `(.L_x_1887) ;  /* 0x0000000000300947 */ /* 0x002fea0003800000 */
[----:B------:R-:W1:Y:S02]  /*3fc0*/  QSPC.E.S P0, RZ, [R4+0x4] ;  /* 0x0000040004ff73aa */ /* 0x000e640000000500 */
[----:B-1----:R-:W-:Y:S05]  /*3fd0*/  @!P0 BRA `(.L_x_1888) ;  /* 0x00000000001c8947 */ /* 0x002fea0003800000 */
[----:B------:R-:W-:-:S04]  /*3fe0*/  MOV R2, R4 ;  /* 0x0000000400027202 */ /* 0x000fc80000000f00 */
[----:B------:R-:W-:-:S07]  /*3ff0*/  MOV R0, R2 ;  /* 0x0000000200007202 */ /* 0x000fce0000000f00 */
.L_x_1889:
[----:B------:R-:W0:Y:S02]  /*4000*/  LDS R2, [R0+0x4] ;  /* 0x0000040000027984 */ /* 0x000e240000000800 */
[----:B0-----:R-:W-:-:S05]  /*4010*/  HFMA2 R3, R2, 1, 1, R15 ;  /* 0x3c003c0002037831 */ /* 0x001fca000000000f */
[----:B------:R-:W0:Y:S02]  /*4020*/  ATOMS.CAST.SPIN P0, [R0+0x4], R2, R3 ;  /* 0x000004020000758d */ /* 0x000e240001800003 */
[----:B0-----:R-:W-:Y:S05]  /*4030*/  @!P0 BRA `(.L_x_1889) ;  /* 0xfffffffc00f08947 */ /* 0x001fea000383ffff */
[----:B------:R-:W-:Y:S05]  /*4040*/  BRA `(.L_x_1887) ;  /* 0x00000000000c7947 */ /* 0x000fea0003800000 */
.L_x_1888:
[----:B------:R-:W0:Y:S02]  /*4050*/  LD.E R0, desc[UR22][R4.64+0x4] ;  /* 0x0000041604007980 */ /* 0x000e24000c101900 */
[----:B0-----:R-:W-:-:S05]  /*4060*/  IMAD.IADD R3, R15, 0x1, R0 ;  /* 0x000000010f037824 */ /* 0x001fca00078e0200 */
[----:B------:R1:W-:Y:S02]  /*4070*/  ST.E desc[UR22][R4.64+0x4], R3 ;  /* 0x0000040304007985 */ /* 0x0003e4000c101916 */
.L_x_1887:
[----:B------:R-:W-:Y:S05]  /*4080*/  BSYNC.RECONVERGENT B0 ;  /* 0x0000000000007941 */ /* 0x000fea0003800200 */
.L_x_1886:
        /* <DEDUP_REMOVED lines=14> */
.L_x_1893:
[----:B------:R-:W0:Y:S02]  /*4170*/  LDS R2, [R0] ;  /* 0x0000000000027984 */ /* 0x000e240000000800 */
[----:B0-----:R-:W-:-:S05]  /*4180*/  HADD2 R3, R2, R7 ;  /* 0x0000000702037230 */ /* 0x001fca0000000000 */
[----:B------:R-:W0:Y:S02]  /*4190*/  ATOMS.CAST.SPIN P0, [R0], R2, R3 ;  /* 0x000000020000758d */ /* 0x000e240001800003 */
[----:B0-----:R-:W-:Y:S05]  /*41a0*/  @!P0 BRA `(.L_x_1893) ;  /* 0xfffffffc00f08947 */ /* 0x001fea000383ffff */
[----:B------:R-:W-:Y:S05]  /*41b0*/  BRA `(.L_x_1891) ;  /* 0x00000000000c7947 */ /* 0x000fea0003800000 */
.L_x_1892:
[----:B------:R-:W2:Y:S02]  /*41c0*/  LD.E R0, desc[UR22][R4.64] ;  /* 0x0000001604007980 */ /* 0x000ea4000c101900 */
[----:B--2---:R-:W-:-:S05]  /*41d0*/  IMAD.IADD R3, R7, 0x1, R0 ;  /* 0x0000000107037824 */ /* 0x004fca00078e0200 */
[----:B------:R0:W-:Y:S02]  /*41e0*/  ST.E desc[UR22][R4.64], R3 ;  /* 0x0000000304007985 */ /* 0x0001e4000c101916 */
.L_x_1891:
[----:B------:R-:W-:Y:S05]  /*41f0*/  BSYNC.RECONVERGENT B0 ;  /* 0x0000000000007941 */ /* 0x000fea0003800200 */
.L_x_1890:
[----:B------:R1:W-:Y:S02]  /*4200*/  ATOM.E.ADD.F16x2.RN.STRONG.GPU P0, RZ, desc[UR22][R4.64+0x4], R13 ;  /* 0x8000040d04ff79a2 */ /* 0x0003e4000c10e116 */
[----:B-1----:R-:W-:Y:S05]  /*4210*/  @P0 EXIT ;  /* 0x000000000000094d */ /* 0x002fea0003800000 */
[----:B------:R-:W1:Y:S02]  /*4220*/  QSPC.E.S P0, RZ, [R4+0x4] ;  /* 0x0000040004ff73aa */ /* 0x000e640000000500 */
[----:B-1----:R-:W-:Y:S05]  /*4230*/  @!P0 BRA `(.L_x_1894) ;  /* 0x00000000001c8947 */ /* 0x002fea0003800000 */
[----:B------:R-:W-:-:S04]  /*4240*/  MOV R2, R4 ;  /* 0x0000000400027202 */ /* 0x000fc80000000f00 */
[----:B------:R-:W-:-:S07]  /*4250*/  MOV R0, R2 ;  /* 0x0000000200007202 */ /* 0x000fce0000000f00 */
.L_x_1895:
[----:B------:R-:W0:Y:S02]  /*4260*/  LDS R2, [R0+0x4] ;  /* 0x0000040000027984 */ /* 0x000e240000000800 */
[----:B0-----:R-:W-:-:S05]  /*4270*/  HFMA2 R3, R2, 1, 1, R13 ;  /* 0x3c003c0002037831 */ /* 0x001fca000000000d */
[----:B------:R-:W0:Y:S02]  /*4280*/  ATOMS.CAST.SPIN P0, [R0+0x4], R2, R3 ;  /* 0x000004020000758d */ /* 0x000e240001800003 */
[----:B0-----:R-:W-:Y:S05]  /*4290*/  @!P0 BRA `(.L_x_1895) ;  /* 0xfffffffc00f08947 */ /* 0x001fea000383ffff */
[----:B------:R-:W-:Y:S05]  /*42a0*/  EXIT ;  /* 0x000000000000794d */ /* 0x000fea0003800000 */
.L_x_1894:
[----:B------:R-:W0:Y:S02]  /*42b0*/  LD.E R0, desc[UR22][R4.64+0x4] ;  /* 0x0000041604007980 */ /* 0x000e24000c101900 */
[----:B0-----:R-:W-:-:S05]  /*42c0*/  IADD3 R3, PT, PT, R13, R0, RZ ;  /* 0x000000000d037210 */ /* 0x001fca0007ffe0ff */
[----:B------:R-:W-:Y:S01]  /*42d0*/  ST.E desc[UR22][R4.64+0x4], R3 ;  /* 0x0000040304007985 */ /* 0x000fe2000c101916 */
[----:B------:R-:W-:Y:S05]  /*42e0*/  EXIT ;  /* 0x000000000000794d */ /* 0x000fea0003800000 */
.L_x_1896:
        /* <DEDUP_REMOVED lines=9> */
.L_x_3941:


//--------------------- .text._Z23gemm_half_q_half_kernelILi3ELi6ELb1ELb1ELi64EEvPK6__halfPKjS4_S2_PS0_iiiiPKtS7_iiiiiibS2_i --------------------------
	.section	.text._Z23gemm_half_q_half_kernelILi3ELi6ELb1ELb1ELi64EEvPK6__halfPKjS4_S2_PS0_iiiiPKtS7_iiiiiibS2_i,"ax",@progbits
	.align	128
        .global         _Z23gemm_half_q_half_kernelILi3ELi6ELb1ELb1ELi64EEvPK6__halfPKjS4_S2_PS0_iiiiPKtS7_iiiiiibS2_i
        .type           _Z23gemm_half_q_half_kernelILi3ELi6ELb1ELb1ELi64EEvPK6__halfPKjS4_S2_PS0_iiiiPKtS7_iiiiiibS2_i,@function
        .size           _Z23gemm_half_q_half_kernelILi3ELi6ELb1ELb1ELi64EEvPK6__halfPKjS4_S2_PS0_iiiiPKtS7_iiiiiibS2_i,(.L_x_3942 - _Z23gemm_half_q_half_kernelILi3ELi6ELb1ELb1ELi64EEvPK6__halfPKjS4_S2_PS0_iiiiPKtS7_iiiiiibS2_i)
        .other          _Z23gemm_half_q_half_kernelILi3ELi6ELb1ELb1ELi64EEvPK6__halfPKjS4_S2_PS0_iiiiPKtS7_iiiiiibS2_i,@"STO_CUDA_ENTRY STV_DEFAULT"
_Z23gemm_half_q_half_kernelILi3ELi6ELb1ELb1ELi64EEvPK6__halfPKjS4_S2_PS0_iiiiPKtS7_iiiiiibS2_i:
.text._Z23gemm_half_q_half_kernelILi3ELi6ELb1ELb1ELi64EEvPK6__halfPKjS4_S2_PS0_iiiiPKtS7_iiiiiibS2_i:
[----:B------:R-:W0:Y:S08]  /*0000*/  LDC R1, c[0x0][0x37c] ;  /* 0x0000df00ff017b82 */ /* 0x000e300000000800 */
[----:B------:R-:W1:Y:S01]  /*0010*/  S2UR UR7, SR_CTAID.Y ;  /* 0x00000000000779c3 */ /* 0x000e620000002600 */
[----:B0-----:R-:W-:-:S07]  /*0020*/  IADD3 R1, PT, PT, R1, -0x10, RZ ;  /* 0xfffffff001017810 */ /* 0x001fce0007ffe0ff */
[----:B------:R-:W0:Y:S01]  /*0030*/  LDC R51, c[0x0][0x3a8] ;  /* 0x0000ea00ff337b82 */ /* 0x000e220000000800 */
[----:B-1----:R-:W-:-:S06]  /*0040*/  UIMAD UR6, UR7, 0x3, URZ ;  /* 0x00000003070678a4 */ /* 0x002fcc000f8e02ff */
        /* <DEDUP_REMOVED lines=25> */
.L_x_1897:
        /* <DEDUP_REMOVED lines=41> */
.L_x_1903:
[----:B------:R-:W-:Y:S01]  /*0470*/  IMAD.IADD R9, R17, 0x1, R4 ;  /* 0x0000000111097824 */ /* 0x000fe200078e0204 */
[----:B------:R-:W-:-:S04]  /*0480*/  IADD3 R7, P2, PT, R20, R17, RZ ;  /* 0x0000001114077210 */ /* 0x000fc80007f5e0ff */
[----:B------:R-:W-:Y:S02]  /*0490*/  IADD3 R11, PT, PT, R9, R4, RZ ;  /* 0x00000004090b7210 */ /* 0x000fe40007ffe0ff */
[----:B------:R-:W-:Y:S02]  /*04a0*/  LEA.HI.X.SX32 R8, R17, RZ, 0x1, P2 ;  /* 0x000000ff11087211 */ /* 0x000fe400010f0eff */
[----:B------:R-:W-:Y:S01]  /*04b0*/  LEA R6, P2, R7, UR4, 0x1 ;  /* 0x0000000407067c11 */ /* 0x000fe2000f8408ff */
        /* <DEDUP_REMOVED lines=27> */
.L_x_1902:
        /* <DEDUP_REMOVED lines=20> */
.L_x_1904:
[----:B------:R-:W-:-:S13]  /*07b0*/  ISETP.EQ.AND P2, PT, R15, RZ, PT ;  /* 0x000000ff0f00720c */ /* 0x000fda0003f42270 */
[----:B------:R-:W-:Y:S05]  /*07c0*/  @!P0 BRA P2, `(.L_x_1899) ;  /* 0x0000000400788947 */ /* 0x000fea0001000000 */
.L_x_1901:
[----:B------:R-:W-:-:S04]  /*07d0*/  IADD3 R7, P0, PT, R20, R17, RZ ;  /* 0x0000001114077210 */ /* 0x000fc80007f1e0ff */
        /* <DEDUP_REMOVED lines=11> */
.L_x_1900:
        /* <DEDUP_REMOVED lines=16> */
.L_x_1907:
        /* <DEDUP_REMOVED lines=32> */
.L_x_1906:
        /* <DEDUP_REMOVED lines=21> */
.L_x_1908:
[----:B------:R-:W-:-:S13]  /*0ce0*/  ISETP.NE.OR P0, PT, R15, RZ, P0 ;  /* 0x000000ff0f00720c */ /* 0x000fda0000705670 */
[----:B------:R-:W-:Y:S05]  /*0cf0*/  @!P0 BRA `(.L_x_1899) ;  /* 0x00000000002c8947 */ /* 0x000fea0003800000 */
.L_x_1905:
        /* <DEDUP_REMOVED lines=11> */
.L_x_1899:
[----:B0-----:R-:W-:Y:S05]  /*0db0*/  BSYNC.RECONVERGENT B0 ;  /* 0x0000000000007941 */ /* 0x001fea0003800200 */
.L_x_1898:
        /* <DEDUP_REMOVED lines=8> */
[----:B------:R-:W-:Y:S02]  /*0e40*/  IMAD.MOV R5, RZ, RZ, -R5 ;  /* 0x000000ffff057224 */ /* 0x000fe400078e0a05 */
        /* <DEDUP_REMOVED lines=9> */
[----:B-1----:R-:W0:Y:S01]  /*0ee0*/  LDC.64 R14, c[0x0][0x3a0] ;  /* 0x0000e800ff0e7b82 */ /* 0x002e220000000a00 */
[----:B------:R-:W-:-:S13]  /*0ef0*/  PLOP3.LUT P0, PT, PT, PT, PT, 0x8, 0x80 ;  /* 0x000000000080781c */ /* 0x000fda0003f0e170 */
.L_x_1912:
        /* <DEDUP_REMOVED lines=14> */
[----:B--2---:R-:W-:Y:S05]  /*0fe0*/  @!P2 BRA `(.L_x_1912) ;  /* 0xfffffffc00c4a947 */ /* 0x004fea000383ffff */
.L_x_1911:
[----:B------:R-:W-:-:S05]  /*0ff0*/  IMAD.MOV R6, RZ, RZ, -R5 ;  /* 0x000000ffff067224 */ /* 0x000fca00078e0a05 */
[----:B------:R-:W-:-:S13]  /*1000*/  ISETP.GT.AND P2, PT, R6, 0x1, PT ;  /* 0x000000010600780c */ /* 0x000fda0003f44270 */
[----:B------:R-:W-:Y:S05]  /*1010*/  @!P2 BRA `(.L_x_1913) ;  /* 0x000000000024a947 */ /* 0x000fea0003800000 */
[----:B------:R-:W1:Y:S01]  /*1020*/  LDC.64 R8, c[0x0][0x3a0] ;  /* 0x0000e800ff087b82 */ /* 0x000e620000000a00 */
[-C--:B------:R-:W-:Y:S01]  /*1030*/  IADD3 R10, PT, PT, R3, R43.reuse, RZ ;  /* 0x0000002b030a7210 */ /* 0x080fe20007ffe0ff */
[----:B------:R-:W-:Y:S01]  /*1040*/  VIADD R5, R5, 0x2 ;  /* 0x0000000205057836 */ /* 0x000fe20000000000 */
[----:B------:R-:W-:Y:S01]  /*1050*/  PLOP3.LUT P0, PT, PT, PT, PT, 0x8, 0x80 ;  /* 0x000000000080781c */ /* 0x000fe20003f0e170 */
[----:B-1----:R-:W-:Y:S01]  /*1060*/  IMAD.WIDE R6, R3, 0x2, R8 ;  /* 0x0000000203067825 */ /* 0x002fe200078e0208 */
[----:B------:R-:W-:-:S03]  /*1070*/  IADD3 R3, PT, PT, R10, R43, RZ ;  /* 0x0000002b0a037210 */ /* 0x000fc60007ffe0ff */
[----:B------:R-:W-:Y:S01]  /*1080*/  IMAD.WIDE R8, R10, 0x2, R8 ;  /* 0x000000020a087825 */ /* 0x000fe200078e0208 */
[----:B------:R0:W-:Y:S04]  /*1090*/  STG.E.64 desc[UR8][R6.64], RZ ;  /* 0x000000ff06007986 */ /* 0x0001e8000c101b08 */
[----:B------:R0:W-:Y:S03]  /*10a0*/  STG.E.64 desc[UR8][R8.64], RZ ;  /* 0x000000ff08007986 */ /* 0x0001e6000c101b08 */
.L_x_1913:
[----:B------:R-:W-:-:S13]  /*10b0*/  ISETP.NE.OR P0, PT, R5, RZ, P0 ;  /* 0x000000ff0500720c */ /* 0x000fda0000705670 */
[----:B------:R-:W-:Y:S05]  /*10c0*/  @!P0 BRA `(.L_x_1909) ;  /* 0x00000000001c8947 */ /* 0x000fea0003800000 */
.L_x_1910:
[----:B01----:R-:W0:Y:S02]  /*10d0*/  LDC.64 R6, c[0x0][0x3a0] ;  /* 0x0000e800ff067b82 */ /* 0x003e240000000a00 */
.L_x_1914:
[C---:B0-----:R-:W-:Y:S01]  /*10e0*/  IMAD.WIDE R8, R3.reuse, 0x2, R6 ;  /* 0x0000000203087825 */ /* 0x041fe200078e0206 */
[----:B------:R-:W-:-:S03]  /*10f0*/  IADD3 R3, PT, PT, R3, R43, RZ ;  /* 0x0000002b03037210 */ /* 0x000fc60007ffe0ff */
[----:B------:R-:W-:Y:S01]  /*1100*/  VIADD R5, R5, 0x1 ;  /* 0x0000000105057836 */ /* 0x000fe20000000000 */
[----:B------:R2:W-:Y:S04]  /*1110*/  STG.E.64 desc[UR8][R8.64], RZ ;  /* 0x000000ff08007986 */ /* 0x0005e8000c101b08 */
[----:B------:R-:W-:-:S13]  /*1120*/  ISETP.NE.AND P0, PT, R5, RZ, PT ;  /* 0x000000ff0500720c */ /* 0x000fda0003f05270 */
[----:B--2---:R-:W-:Y:S05]  /*1130*/  @P0 BRA `(.L_x_1914) ;  /* 0xfffffffc00e80947 */ /* 0x004fea000383ffff */
.L_x_1909:
        /* <DEDUP_REMOVED lines=15> */
.L_x_1916:
        /* <DEDUP_REMOVED lines=38> */
[----:B0-----:R-:W-:Y:S01]  /*1490*/  PRMT R9, R9, 0x5410, R8 ;  /* 0x0000541009097816 */ /* 0x001fe20000000008 */
[C---:B------:R-:W-:Y:S02]  /*14a0*/  IMAD R8, R14.reuse, 0x8, R1 ;  /* 0x000000080e087824 */ /* 0x040fe400078e0201 */
[----:B------:R-:W-:Y:S02]  /*14b0*/  VIADD R14, R14, 0x1 ;  /* 0x000000010e0e7836 */ /* 0x000fe40000000000 */
[----:B------:R-:W-:-:S05]  /*14c0*/  HMUL2 R21, R9, R10.H0_H0 ;  /* 0x2000000a09157232 */ /* 0x000fca0000000000 */
[----:B------:R0:W-:Y:S01]  /*14d0*/  STL.64 [R8], R20 ;  /* 0x0000001408007387 */ /* 0x0001e20000100a00 */
[----:B------:R-:W-:Y:S05]  /*14e0*/  @!P0 BRA `(.L_x_1916) ;  /* 0xfffffffc00508947 */ /* 0x000fea000383ffff */
.L_x_1915:
[----:B------:R1:W5:Y:S01]  /*14f0*/  LDL.64 R100, [R1] ;  /* 0x0000000001647983 */ /* 0x0003620000100a00 */
[----:B------:R-:W2:Y:S01]  /*1500*/  LDCU UR4, c[0x0][0x3c8] ;  /* 0x00007900ff0477ac */ /* 0x000ea20008000800 */
[----:B------:R-:W-:Y:S02]  /*1510*/  HFMA2 R5, -RZ, RZ, 0, 0 ;  /* 0x00000000ff057431 */ /* 0x000fe400000001ff */
[----:B------:R-:W-:Y:S01]  /*1520*/  IMAD.MOV.U32 R10, RZ, RZ, RZ ;  /* 0x000000ffff0a7224 */ /* 0x000fe200078e00ff */
[----:B------:R-:W-:Y:S01]  /*1530*/  MOV R9, RZ ;  /* 0x000000ff00097202 */ /* 0x000fe20000000f00 */
[----:B------:R-:W3:Y:S01]  /*1540*/  LDCU UR5, c[0x0][0x3cc] ;  /* 0x00007980ff0577ac */ /* 0x000ee20008000800 */
[----:B------:R-:W-:Y:S01]  /*1550*/  IMAD.MOV.U32 R12, RZ, RZ, RZ ;  /* 0x000000ffff0c7224 */ /* 0x000fe200078e00ff */
        /* <DEDUP_REMOVED lines=21> */
.L_x_1917:
        /* <DEDUP_REMOVED lines=8> */
.L_x_1918:
        /* <DEDUP_REMOVED lines=8> */
.L_x_1919:
        /* <DEDUP_REMOVED lines=8> */
.L_x_1920:
        /* <DEDUP_REMOVED lines=8> */
.L_x_1921:
[----:B------:R-:W-:Y:S01]  /*18b0*/  LEA R0, R11, R0, 0x3 ;  /* 0x000000000b007211 */ /* 0x000fe200078e18ff */
[----:B------:R-:W0:Y:S01]  /*18c0*/  LDCU.64 UR10, c[0x0][0x388] ;  /* 0x00007100ff0a77ac */ /* 0x000e220008000a00 */
[----:B------:R-:W1:Y:S01]  /*18d0*/  S2UR UR5, SR_CgaCtaId ;  /* 0x00000000000579c3 */ /* 0x000e620000008800 */
[----:B------:R-:W-:Y:S01]  /*18e0*/  VIMNMX R4, PT, PT, R4, UR12, PT ;  /* 0x0000000c04047c48 */ /* 0x000fe2000bfe0100 */
[----:B------:R-:W-:Y:S01]  /*18f0*/  IMAD.MOV.U32 R44, RZ, RZ, RZ ;  /* 0x000000ffff2c7224 */ /* 0x000fe200078e00ff */
        /* <DEDUP_REMOVED lines=13> */
[----:B-1----:R-:W-:Y:S01]  /*19d0*/  ULEA UR4, UR5, UR4, 0x18 ;  /* 0x0000000405047291 */ /* 0x002fe2000f8ec0ff */
[C---:B------:R-:W-:Y:S02]  /*19e0*/  SHF.L.U32 R3, R5.reuse, 0x2, RZ ;  /* 0x0000000205037819 */ /* 0x040fe400000006ff */
[----:B------:R-:W-:Y:S02]  /*19f0*/  SHF.L.U64.HI R0, R5, 0x2, R0 ;  /* 0x0000000205007819 */ /* 0x000fe40000010200 */
[----:B0-----:R-:W-:Y:S02]  /*1a00*/  IADD3 R96, P2, PT, R3, UR10, RZ ;  /* 0x0000000a03607c10 */ /* 0x001fe4000ff5e0ff */
[----:B------:R-:W-:Y:S02]  /*1a10*/  PRMT R25, RZ, 0x5410, RZ ;  /* 0x00005410ff197816 */ /* 0x000fe400000000ff */
[----:B------:R-:W-:-:S02]  /*1a20*/  IADD3.X R97, PT, PT, R0, UR11, RZ, P2, !PT ;  /* 0x0000000b00617c10 */ /* 0x000fc400097fe4ff */
[----:B-----5:R-:W-:Y:S02]  /*1a30*/  IADD3 R24, PT, PT, R47, R24, RZ ;  /* 0x000000182f187210 */ /* 0x020fe40007ffe0ff */
[----:B------:R-:W-:Y:S01]  /*1a40*/  MOV R98, R96 ;  /* 0x0000006000627202 */ /* 0x000fe20000000f00 */
[----:B------:R-:W-:Y:S01]  /*1a50*/  IMAD.MOV.U32 R99, RZ, RZ, R97 ;  /* 0x000000ffff637224 */ /* 0x000fe200078e0061 */
        /* <DEDUP_REMOVED lines=10> */
.L_x_1926:
[----:B------:R-:W0:Y:S01]  /*1b00*/  LDC R43, c[0x0][0x3ac] ;  /* 0x0000eb00ff2b7b82 */ /* 0x000e220000000800 */
[----:B------:R-:W-:Y:S02]  /*1b10*/  ISETP.NE.AND P2, PT, R47, R24, PT ;  /* 0x000000182f00720c */ /* 0x000fe40003f45270 */
[----:B------:R-:W-:Y:S02]  /*1b20*/  MOV R98, R96 ;  /* 0x0000006000627202 */ /* 0x000fe40000000f00 */
[----:B------:R-:W-:-:S05]  /*1b30*/  MOV R99, R97 ;  /* 0x0000006100637202 */ /* 0x000fca0000000f00 */
[----:B------:R-:W2:Y:S04]  /*1b40*/  LDG.E.128.CONSTANT R8, desc[UR8][R98.64] ;  /* 0x0000000862087981 */ /* 0x000ea8000c1e9d00 */
[----:B------:R-:W-:Y:S01]  /*1b50*/  @!P2 IMAD R0, R44, 0x8, R1 ;  /* 0x000000082c00a824 */ /* 0x000fe200078e0201 */
[----:B------:R-:W3:Y:S04]  /*1b60*/  @!P2 LDG.E.U16.CONSTANT R16, desc[UR8][R22.64] ;  /* 0x000000081610a981 */ /* 0x000ee8000c1e9500 */
[----:B------:R1:W4:Y:S01]  /*1b70*/  @!P2 LDL.64 R18, [R0+0x8] ;  /* 0x000008000012a983 */ /* 0x0003220000100a00 */
[----:B0-----:R-:W-:-:S05]  /*1b80*/  IMAD.WIDE R2, R43, 0x4, R98 ;  /* 0x000000042b027825 */ /* 0x001fca00078e0262 */
[----:B------:R0:W5:Y:S01]  /*1b90*/  LDG.E.128.CONSTANT R12, desc[UR8][R2.64] ;  /* 0x00000008020c7981 */ /* 0x000162000c1e9d00 */
[----:B------:R-:W-:-:S05]  /*1ba0*/  IMAD.WIDE R96, R43, 0x4, R2 ;  /* 0x000000042b607825 */ /* 0x000fca00078e0202 */
[----:B------:R-:W5:Y:S01]  /*1bb0*/  LDG.E.128.CONSTANT R4, desc[UR8][R96.64] ;  /* 0x0000000860047981 */ /* 0x000f62000c1e9d00 */
[----:B------:R-:W-:Y:S01]  /*1bc0*/  IMAD.MOV.U32 R17, RZ, RZ, 0x3000 ;  /* 0x00003000ff117424 */ /* 0x000fe200078e00ff */
[----:B------:R-:W-:-:S04]  /*1bd0*/  MOV R20, 0x2400 ;  /* 0x0000240000147802 */ /* 0x000fc80000000f00 */
[----:B-1----:R-:W-:Y:S02]  /*1be0*/  PRMT R0, R20, 0x5410, R17 ;  /* 0x0000541014007816 */ /* 0x002fe40000000011 */
[----:B------:R-:W-:Y:S01]  /*1bf0*/  ISETP.NE.AND P3, PT, R50, RZ, PT ;  /* 0x000000ff3200720c */ /* 0x000fe20003f65270 */
[----:B------:R-:W-:Y:S01]  /*1c00*/  @!P2 VIADD R102, R44, 0x1 ;  /* 0x000000012c66a836 */ /* 0x000fe20000000000 */
[----:B------:R-:W-:Y:S02]  /*1c10*/  ISETP.NE.AND P1, PT, R51, 0x1, PT ;  /* 0x000000013300780c */ /* 0x000fe40003f25270 */
[C---:B--2---:R-:W-:Y:S02]  /*1c20*/  LOP3.LUT R36, R8.reuse, 0x70007, RZ, 0xc0, !PT ;  /* 0x0007000708247812 */ /* 0x044fe400078ec0ff */
[----:B0-----:R-:W-:Y:S02]  /*1c30*/  LOP3.LUT R2, R8, 0x380038, RZ, 0xc0, !PT ;  /* 0x0038003808027812 */ /* 0x001fe400078ec0ff */
[----:B------:R-:W-:-:S02]  /*1c40*/  SHF.R.U32.HI R33, RZ, 0x6, R8 ;  /* 0x00000006ff217819 */ /* 0x000fc40000011608 */
[----:B------:R-:W-:Y:S02]  /*1c50*/  SHF.R.U32.HI R8, RZ, 0xf, R8 ;  /* 0x0000000fff087819 */ /* 0x000fe40000011608 */
[----:B----4-:R-:W-:Y:S02]  /*1c60*/  @!P2 PRMT R100, R18, 0x7610, R100 ;  /* 0x000076101264a816 */ /* 0x010fe40000000064 */
[----:B------:R-:W-:Y:S02]  /*1c70*/  LOP3.LUT R56, R10, 0x70007, RZ, 0xc0, !PT ;  /* 0x000700070a387812 */ /* 0x000fe400078ec0ff */
[----:B------:R-:W-:Y:S02]  /*1c80*/  @!P2 PRMT R100, R100, 0x7610, R18 ;  /* 0x000076106464a816 */ /* 0x000fe40000000012 */
[----:B------:R-:W-:Y:S02]  /*1c90*/  LOP3.LUT R18, R10, 0x380038, RZ, 0xc0, !PT ;  /* 0x003800380a127812 */ /* 0x000fe400078ec0ff */
[----:B------:R-:W-:-:S02]  /*1ca0*/  SHF.R.U32.HI R34, RZ, 0x6, R10 ;  /* 0x00000006ff227819 */ /* 0x000fc4000001160a */
[----:B---3--:R-:W-:Y:S02]  /*1cb0*/  @!P2 IADD3 R24, PT, PT, R16, R47, RZ ;  /* 0x0000002f1018a210 */ /* 0x008fe40007ffe0ff */
[----:B------:R-:W-:Y:S02]  /*1cc0*/  SHF.R.U32.HI R10, RZ, 0xf, R10 ;  /* 0x0000000fff0a7819 */ /* 0x000fe4000001160a */
[----:B------:R-:W-:Y:S02]  /*1cd0*/  @!P2 PRMT R101, R19, 0x7610, R101 ;  /* 0x000076101365a816 */ /* 0x000fe40000000065 */
[C---:B------:R-:W-:Y:S02]  /*1ce0*/  LOP3.LUT R35, R9.reuse, 0x70007, RZ, 0xc0, !PT ;  /* 0x0007000709237812 */ /* 0x040fe400078ec0ff */
[----:B------:R-:W-:Y:S02]  /*1cf0*/  LOP3.LUT R16, R9, 0x380038, RZ, 0xc0, !PT ;  /* 0x0038003809107812 */ /* 0x000fe400078ec0ff */
[----:B------:R-:W-:-:S02]  /*1d00*/  SHF.R.U32.HI R32, RZ, 0x6, R9 ;  /* 0x00000006ff207819 */ /* 0x000fc40000011609 */
[----:B------:R-:W-:Y:S02]  /*1d10*/  SHF.R.U32.HI R17, RZ, 0xf, R9 ;  /* 0x0000000fff117819 */ /* 0x000fe40000011609 */
[----:B-----5:R-:W-:Y:S02]  /*1d20*/  SHF.R.U32.HI R3, RZ, 0xe, R12 ;  /* 0x0000000eff037819 */ /* 0x020fe4000001160c */
        /* <DEDUP_REMOVED lines=13> */
[----:B------:R-:W-:Y:S02]  /*1e00*/  @!P2 PRMT R101, R101, 0x7610, R19 ;  /* 0x000076106565a816 */ /* 0x000fe40000000013 */
[----:B------:R-:W-:Y:S02]  /*1e10*/  LOP3.LUT R17, R17, 0x10001, RZ, 0xc0, !PT ;  /* 0x0001000111117812 */ /* 0x000fe400078ec0ff */
[----:B------:R-:W-:-:S02]  /*1e20*/  LOP3.LUT R10, R8, 0x20002, R3, 0xf8, !PT ;  /* 0x00020002080a7812 */ /* 0x000fc400078ef803 */
[C---:B------:R-:W-:Y:S02]  /*1e30*/  LOP3.LUT R65, R14.reuse, 0x70007, RZ, 0xc0, !PT ;  /* 0x000700070e417812 */ /* 0x040fe400078ec0ff */
[----:B------:R-:W-:Y:S02]  /*1e40*/  LOP3.LUT R19, R14, 0x380038, RZ, 0xc0, !PT ;  /* 0x003800380e137812 */ /* 0x000fe400078ec0ff */
[--C-:B------:R-:W-:Y:S02]  /*1e50*/  SHF.R.U32.HI R53, RZ, 0x6, R14.reuse ;  /* 0x00000006ff357819 */ /* 0x100fe4000001160e */
        /* <DEDUP_REMOVED lines=16> */
[--C-:B------:R-:W-:Y:S02]  /*1f60*/  SHF.R.U32.HI R38, RZ, 0x6, R5.reuse ;  /* 0x00000006ff267819 */ /* 0x100fe40000011605 */
[----:B------:R-:W-:Y:S02]  /*1f70*/  SHF.R.U32.HI R30, RZ, 0xd, R5 ;  /* 0x0000000dff1e7819 */ /* 0x000fe40000011605 */
[----:B------:R-:W-:Y:S02]  /*1f80*/  LOP3.LUT R20, R13, 0x20002, R14, 0xf8, !PT ;  /* 0x000200020d147812 */ /* 0x000fe400078ef80e */
[----:B------:R-:W-:Y:S02]  /*1f90*/  LOP3.LUT R5, R2, 0x64006400, RZ, 0xfc, !PT ;  /* 0x6400640002057812 */ /* 0x000fe400078efcff */
[----:B------:R-:W-:-:S02]  /*1fa0*/  LOP3.LUT R63, R6, 0x70007, RZ, 0xc0, !PT ;  /* 0x00070007063f7812 */ /* 0x000fc400078ec0ff */
[----:B------:R-:W-:Y:S02]  /*1fb0*/  LOP3.LUT R14, R6, 0x380038, RZ, 0xc0, !PT ;  /* 0x00380038060e7812 */ /* 0x000fe400078ec0ff */
[--C-:B------:R-:W-:Y:S02]  /*1fc0*/  SHF.R.U32.HI R55, RZ, 0x6, R6.reuse ;  /* 0x00000006ff377819 */ /* 0x100fe40000011606 */
[----:B------:R-:W-:Y:S02]  /*1fd0*/  SHF.R.U32.HI R31, RZ, 0xd, R6 ;  /* 0x0000000dff1f7819 */ /* 0x000fe40000011606 */
[----:B------:R-:W-:Y:S02]  /*1fe0*/  LOP3.LUT R2, R52, 0x380038, RZ, 0xc0, !PT ;  /* 0x0038003834027812 */ /* 0x000fe400078ec0ff */
[----:B------:R-:W-:Y:S02]  /*1ff0*/  LOP3.LUT R6, R34, 0x380038, RZ, 0xc0, !PT ;  /* 0x0038003822067812 */ /* 0x000fe400078ec0ff */
[----:B------:R-:W-:Y:S01]  /*2000*/  LOP3.LUT R87, R4, 0x64006400, RZ, 0xfc, !PT ;  /* 0x6400640004577812 */ /* 0x000fe200078efcff */
[----:B------:R-:W-:Y:S01]  /*2010*/  HFMA2 R82, R3, R0.H1_H1, -132, -132 ;  /* 0xd820d82003527431 */ /* 0x000fe20000060000 */
[----:B------:R-:W-:-:S02]  /*2020*/  LOP3.LUT R4, R37, 0x380038, RZ, 0xc0, !PT ;  /* 0x0038003825047812 */ /* 0x000fc400078ec0ff */
        /* <DEDUP_REMOVED lines=11> */
[----:B------:R-:W-:Y:S01]  /*20e0*/  HFMA2 R86, R5, R0.H1_H1, -132, -132 ;  /* 0xd820d82005567431 */ /* 0x000fe20000060000 */
[----:B------:R-:W-:-:S02]  /*20f0*/  LOP3.LUT R15, R15, 0x20002, R28, 0xf8, !PT ;  /* 0x000200020f0f7812 */ /* 0x000fc400078ef81c */
[----:B------:R-:W-:Y:S01]  /*2100*/  LOP3.LUT R4, R38, 0x380038, RZ, 0xc0, !PT ;  /* 0x0038003826047812 */ /* 0x000fe200078ec0ff */
[-C--:B------:R-:W-:Y:S01]  /*2110*/  HFMA2 R85, R67, R0.reuse.H1_H1, -132, -132 ;  /* 0xd820d82043557431 */ /* 0x080fe20000060000 */
[C---:B------:R-:W-:Y:S02]  /*2120*/  LOP3.LUT R77, R7.reuse, 0x70007, RZ, 0xc0, !PT ;  /* 0x00070007074d7812 */ /* 0x040fe400078ec0ff */
[----:B------:R-:W-:Y:S02]  /*2130*/  LOP3.LUT R70, R7, 0x380038, RZ, 0xc0, !PT ;  /* 0x0038003807467812 */ /* 0x000fe400078ec0ff */
[--C-:B------:R-:W-:Y:S02]  /*2140*/  SHF.R.U32.HI R64, RZ, 0x6, R7.reuse ;  /* 0x00000006ff407819 */ /* 0x100fe40000011607 */
[----:B------:R-:W-:Y:S01]  /*2150*/  SHF.R.U32.HI R28, RZ, 0xd, R7 ;  /* 0x0000000dff1c7819 */ /* 0x000fe20000011607 */
[----:B------:R-:W-:Y:S01]  /*2160*/  HFMA2 R73, R11, R0.H1_H1, -132, -132 ;  /* 0xd820d8200b497431 */ /* 0x000fe20000060000 */
        /* <DEDUP_REMOVED lines=11> */
[----:B------:R-:W-:Y:S01]  /*2220*/  LOP3.LUT R4, R32, 0x1c001c0, RZ, 0xc0, !PT ;  /* 0x01c001c020047812 */ /* 0x000fe200078ec0ff */
[-C--:B------:R-:W-:Y:S01]  /*2230*/  HFMA2 R84, R7, R0.reuse.H1_H1, -132, -132 ;  /* 0xd820d82007547431 */ /* 0x080fe20000060000 */
[----:B------:R-:W-:Y:S01]  /*2240*/  LOP3.LUT R31, R20, 0x40004, R31, 0xf8, !PT ;  /* 0x00040004141f7812 */ /* 0x000fe200078ef81f */
        /* <DEDUP_REMOVED lines=31> */
[-C--:B------:R-:W-:Y:S01]  /*2440*/  HFMA2 R70, R3, R0.reuse.H0_H0, -20, -20 ;  /* 0xcd00cd0003467431 */ /* 0x080fe20000040000 */
        /* <DEDUP_REMOVED lines=59> */
[-C--:B------:R-:W-:Y:S02]  /*2800*/  HFMA2 R8, R5, R0.reuse.H0_H0, -20, -20 ;  /* 0xcd00cd0005087431 */ /* 0x080fe40000040000 */
[----:B------:R-:W-:-:S02]  /*2810*/  HFMA2 R83, R83, R0.H1_H1, -132, -132 ;  /* 0xd820d82053537431 */ /* 0x000fc40000060000 */
[-C--:B------:R-:W-:Y:S02]  /*2820*/  HFMA2 R87, R87, R0.reuse.H1_H1, -132, -132 ;  /* 0xd820d82057577431 */ /* 0x080fe40000060000 */
[-C--:B------:R-:W-:Y:S02]  /*2830*/  HFMA2 R75, R75, R0.reuse.H1_H1, -132, -132 ;  /* 0xd820d8204b4b7431 */ /* 0x080fe40000060000 */
[-C--:B------:R-:W-:Y:S02]  /*2840*/  HFMA2 R71, R71, R0.reuse.H1_H1, -132, -132 ;  /* 0xd820d82047477431 */ /* 0x080fe40000060000 */
[-C--:B------:R-:W-:Y:S02]  /*2850*/  HFMA2 R19, R19, R0.reuse.H1_H1, -132, -132 ;  /* 0xd820d82013137431 */ /* 0x080fe40000060000 */
[-C--:B------:R-:W-:Y:S02]  /*2860*/  HFMA2 R15, R15, R0.reuse.H1_H1, -132, -132 ;  /* 0xd820d8200f0f7431 */ /* 0x080fe40000060000 */
[----:B------:R-:W-:-:S02]  /*2870*/  HFMA2 R11, R11, R0.H1_H1, -132, -132 ;  /* 0xd820d8200b0b7431 */ /* 0x000fc40000060000 */
[-C--:B------:R-:W-:Y:S02]  /*2880*/  HFMA2 R69, R69, R0.reuse.H0_H0, -20, -20 ;  /* 0xcd00cd0045457431 */ /* 0x080fe40000040000 */
[-C--:B------:R-:W-:Y:S02]  /*2890*/  HFMA2 R7, R7, R0.reuse.H0_H0, -20, -20 ;  /* 0xcd00cd0007077431 */ /* 0x080fe40000040000 */
[-C--:B------:R-:W-:Y:S02]  /*28a0*/  HFMA2 R6, R81, R0.reuse.H0_H0, -20, -20 ;  /* 0xcd00cd0051067431 */ /* 0x080fe40000040000 */
[-C--:B------:R-:W-:Y:S02]  /*28b0*/  HFMA2 R5, R91, R0.reuse.H0_H0, -20, -20 ;  /* 0xcd00cd005b057431 */ /* 0x080fe40000040000 */
[----:B------:R-:W-:Y:S02]  /*28c0*/  HFMA2 R2, R89, R0.H0_H0, -20, -20 ;  /* 0xcd00cd0059027431 */ /* 0x000fe40000040000 */
[----:B------:R-:W-:-:S02]  /*28d0*/  HADD2 R78, R54, -1028, -1028 ;  /* 0xe404e404364e7430 */ /* 0x000fc40000000000 */
[----:B------:R-:W-:Y:S02]  /*28e0*/  HADD2 R55, R57, -1028, -1028 ;  /* 0xe404e40439377430 */ /* 0x000fe40000000000 */
        /* <DEDUP_REMOVED lines=101> */
.L_x_1923:
        /* <DEDUP_REMOVED lines=81> */
.L_x_1925:
        /* <DEDUP_REMOVED lines=77> */
.L_x_1924:
[----:B------:R-:W-:Y:S01]  /*3920*/  IADD3 R47, PT, PT, R47, 0x20, RZ ;  /* 0x000000202f2f7810 */ /* 0x000fe20007ffe0ff */
[----:B------:R-:W-:Y:S01]  /*3930*/  UIADD3 UR4, UPT, UPT, UR4, 0x40, URZ ;  /* 0x0000004004047890 */ /* 0x000fe2000fffe0ff */
[----:B------:R-:W-:Y:S01]  /*3940*/  IADD3 R22, P3, PT, R22, 0x80, RZ ;  /* 0x0000008016167810 */ /* 0x000fe20007f7e0ff */
[----:B------:R-:W-:Y:S01]  /*3950*/  IMAD.WIDE R96, R43, 0x4, R96 ;  /* 0x000000042b607825 */ /* 0x000fe200078e0260 */
[----:B------:R-:W-:-:S03]  /*3960*/  ISETP.GE.AND P2, PT, R47, R21, PT ;  /* 0x000000152f00720c */ /* 0x000fc60003f46270 */
[----:B------:R-:W-:-:S10]  /*3970*/  IMAD.X R23, RZ, RZ, R23, P3 ;  /* 0x000000ffff177224 */ /* 0x000fd400018e0617 */
[----:B------:R-:W-:Y:S05]  /*3980*/  @!P2 BRA `(.L_x_1926) ;  /* 0xffffffe0005ca947 */ /* 0x000fea000383ffff */
[----:B------:R-:W-:-:S07]  /*3990*/  IMAD.WIDE R98, R43, 0xc, R98 ;  /* 0x0000000c2b627825 */ /* 0x000fce00078e0262 */
.L_x_1922:
        /* <DEDUP_REMOVED lines=12> */
.L_x_1931:
[----:B------:R-:W-:Y:S01]  /*3a60*/  ISETP.NE.AND P2, PT, R47, R24, PT ;  /* 0x000000182f00720c */ /* 0x000fe20003f45270 */
[----:B------:R-:W2:-:S12]  /*3a70*/  LDG.E.128.CONSTANT R4, desc[UR8][R98.64] ;  /* 0x0000000862047981 */ /* 0x000e98000c1e9d00 */
[----:B------:R-:W-:Y:S01]  /*3a80*/  @!P2 LEA R10, R44, R1, 0x3 ;  /* 0x000000012c0aa211 */ /* 0x000fe200078e18ff */
[----:B------:R0:W5:Y:S05]  /*3a90*/  @!P2 LDG.E.U16.CONSTANT R18, desc[UR8][R2.64] ;  /* 0x000000080212a981 */ /* 0x00016a000c1e9500 */
[----:B------:R-:W3:Y:S01]  /*3aa0*/  @!P2 LDL.64 R10, [R10+0x8] ;  /* 0x000008000a0aa983 */ /* 0x000ee20000100a00 */
[----:B------:R-:W-:Y:S01]  /*3ab0*/  IMAD.MOV.U32 R22, RZ, RZ, 0x3400 ;  /* 0x00003400ff167424 */ /* 0x000fe200078e00ff */
[----:B------:R-:W-:Y:S02]  /*3ac0*/  MOV R32, 0x2c00 ;  /* 0x00002c0000207802 */ /* 0x000fe40000000f00 */
[----:B------:R-:W-:Y:S01]  /*3ad0*/  ISETP.NE.AND P3, PT, R50, RZ, PT ;  /* 0x000000ff3200720c */ /* 0x000fe20003f65270 */
[----:B------:R-:W-:Y:S01]  /*3ae0*/  HFMA2 R8, -RZ, RZ, 0, 0.015625 ;  /* 0x00002400ff087431 */ /* 0x000fe200000001ff */
[----:B------:R-:W-:Y:S01]  /*3af0*/  ISETP.NE.AND P1, PT, R51, 0x1, PT ;  /* 0x000000013300780c */ /* 0x000fe20003f25270 */
[----:B------:R-:W-:Y:S01]  /*3b00*/  @!P2 VIADD R62, R44, 0x1 ;  /* 0x000000012c3ea836 */ /* 0x000fe20000000000 */
[----:B--2---:R-:W-:-:S02]  /*3b10*/  LOP3.LUT R45, R5, 0x30003, RZ, 0xc0, !PT ;  /* 0x00030003052d7812 */ /* 0x004fc400078ec0ff */
[C---:B------:R-:W-:Y:S02]  /*3b20*/  LOP3.LUT R12, R5.reuse, 0xc000c, RZ, 0xc0, !PT ;  /* 0x000c000c050c7812 */ /* 0x040fe400078ec0ff */
[C---:B------:R-:W-:Y:S02]  /*3b30*/  LOP3.LUT R21, R5.reuse, 0x300030, RZ, 0xc0, !PT ;  /* 0x0030003005157812 */ /* 0x040fe400078ec0ff */
[----:B------:R-:W-:Y:S02]  /*3b40*/  LOP3.LUT R34, R5, 0xc000c0, RZ, 0xc0, !PT ;  /* 0x00c000c005227812 */ /* 0x000fe400078ec0ff */
[----:B------:R-:W-:Y:S02]  /*3b50*/  SHF.R.U32.HI R53, RZ, 0x8, R5 ;  /* 0x00000008ff357819 */ /* 0x000fe40000011605 */
[C---:B------:R-:W-:Y:S02]  /*3b60*/  LOP3.LUT R9, R4.reuse, 0x30003, RZ, 0xc0, !PT ;  /* 0x0003000304097812 */ /* 0x040fe400078ec0ff */
[----:B------:R-:W-:-:S02]  /*3b70*/  LOP3.LUT R33, R4, 0xc000c0, RZ, 0xc0, !PT ;  /* 0x00c000c004217812 */ /* 0x000fc400078ec0ff */
[----:B---3--:R-:W-:Y:S02]  /*3b80*/  @!P2 PRMT R100, R10, 0x7610, R100 ;  /* 0x000076100a64a816 */ /* 0x008fe40000000064 */
[----:B------:R-:W-:Y:S02]  /*3b90*/  @!P2 PRMT R101, R11, 0x7610, R101 ;  /* 0x000076100b65a816 */ /* 0x000fe40000000065 */
[----:B------:R-:W-:Y:S02]  /*3ba0*/  @!P2 PRMT R100, R100, 0x7610, R10 ;  /* 0x000076106464a816 */ /* 0x000fe4000000000a */
[----:B------:R-:W-:Y:S02]  /*3bb0*/  @!P2 PRMT R101, R101, 0x7610, R11 ;  /* 0x000076106565a816 */ /* 0x000fe4000000000b */
[C---:B------:R-:W-:Y:S02]  /*3bc0*/  LOP3.LUT R10, R4.reuse, 0xc000c, RZ, 0xc0, !PT ;  /* 0x000c000c040a7812 */ /* 0x040fe400078ec0ff */
[----:B------:R-:W-:-:S02]  /*3bd0*/  LOP3.LUT R11, R4, 0x300030, RZ, 0xc0, !PT ;  /* 0x00300030040b7812 */ /* 0x000fc400078ec0ff */
[C---:B------:R-:W-:Y:S02]  /*3be0*/  LOP3.LUT R5, R6.reuse, 0xc000c, RZ, 0xc0, !PT ;  /* 0x000c000c06057812 */ /* 0x040fe400078ec0ff */
[----:B------:R-:W-:Y:S02]  /*3bf0*/  SHF.R.U32.HI R4, RZ, 0x8, R4 ;  /* 0x00000008ff047819 */ /* 0x000fe40000011604 */
[C---:B------:R-:W-:Y:S02]  /*3c00*/  LOP3.LUT R54, R6.reuse, 0x30003, RZ, 0xc0, !PT ;  /* 0x0003000306367812 */ /* 0x040fe400078ec0ff */
        /* <DEDUP_REMOVED lines=131> */
.L_x_1928:
        /* <DEDUP_REMOVED lines=48> */
.L_x_1930:
[----:B------:R-:W-:Y:S05]  /*4740*/  @P0 BRA `(.L_x_1929) ;  /* 0x0000000000ac0947 */ /* 0x000fea0003800000 */
[----:B------:R-:W0:Y:S01]  /*4750*/  LDS.128 R4, [UR4+0x70] ;  /* 0x00007004ff047984 */ /* 0x000e220008000c00 */
[----:B------:R-:W-:-:S03]  /*4760*/  IMAD.MOV.U32 R59, RZ, RZ, R12 ;  /* 0x000000ffff3b7224 */ /* 0x000fc600078e000c */
        /* <DEDUP_REMOVED lines=41> */
.L_x_1929:
        /* <DEDUP_REMOVED lines=8> */
.L_x_1927:
        /* <DEDUP_REMOVED lines=12> */
.L_x_1935:
[----:B------:R-:W0:Y:S02]  /*4b40*/  LDS R2, [R0] ;  /* 0x0000000000027984 */ /* 0x000e240000000800 */
[----:B0-----:R-:W-:-:S05]  /*4b50*/  HADD2 R3, R2, R7 ;  /* 0x0000000702037230 */ /* 0x001fca0000000000 */
[----:B------:R-:W0:Y:S02]  /*4b60*/  ATOMS.CAST.SPIN P0, [R0], R2, R3 ;  /* 0x000000020000758d */ /* 0x000e240001800003 */
[----:B0-----:R-:W-:Y:S05]  /*4b70*/  @!P0 BRA `(.L_x_1935) ;  /* 0xfffffffc00f08947 */ /* 0x001fea000383ffff */
[----:B------:R-:W-:Y:S05]  /*4b80*/  BRA `(.L_x_1933) ;  /* 0x00000000000c7947 */ /* 0x000fea0003800000 */
.L_x_1934:
[----:B------:R-:W2:Y:S02]  /*4b90*/  LD.E R0, desc[UR8][R4.64] ;  /* 0x0000000804007980 */ /* 0x000ea4000c101900 */
[----:B--2---:R-:W-:-:S05]  /*4ba0*/  IADD3 R3, PT, PT, R7, R0, RZ ;  /* 0x0000000007037210 */ /* 0x004fca0007ffe0ff */
[----:B------:R0:W-:Y:S02]  /*4bb0*/  ST.E desc[UR8][R4.64], R3 ;  /* 0x0000000304007985 */ /* 0x0001e4000c101908 */
.L_x_1933:
[----:B------:R-:W-:Y:S05]  /*4bc0*/  BSYNC.RECONVERGENT B0 ;  /* 0x0000000000007941 */ /* 0x000fea0003800200 */
.L_x_1932:
[----:B------:R1:W-:Y:S01]  /*4bd0*/  ATOM.E.ADD.F16x2.RN.STRONG.GPU P0, RZ, desc[UR8][R4.64+0x4], R41 ;  /* 0x8000042904ff79a2 */ /* 0x0003e2000c10e108 */
[----:B------:R-:W-:Y:S04]  /*4be0*/  BSSY.RECONVERGENT B0, `(.L_x_1936) ;  /* 0x000000e000007945 */ /* 0x000fe80003800200 */
[----:B-1----:R-:W-:Y:S05]  /*4bf0*/  @P0 BRA `(.L_x_1937) ;  /* 0x0000000000300947 */ /* 0x002fea0003800000 */
[----:B------:R-:W1:Y:S02]  /*4c00*/  QSPC.E.S P0, RZ, [R4+0x4] ;  /* 0x0000040004ff73aa */ /* 0x000e640000000500 */
[----:B-1----:R-:W-:Y:S05]  /*4c10*/  @!P0 BRA `(.L_x_1938) ;  /* 0x00000000001c8947 */ /* 0x002fea0003800000 */
[----:B------:R-:W-:-:S04]  /*4c20*/  MOV R2, R4 ;  /* 0x0000000400027202 */ /* 0x000fc80000000f00 */
[----:B------:R-:W-:-:S07]  /*4c30*/  MOV R0, R2 ;  /* 0x0000000200007202 */ /* 0x000fce0000000f00 */
.L_x_1939:
[----:B------:R-:W0:Y:S02]  /*4c40*/  LDS R2, [R0+0x4] ;  /* 0x0000040000027984 */ /* 0x000e240000000800 */
[----:B0-----:R-:W-:-:S05]  /*4c50*/  HFMA2 R3, R2, 1, 1, R41 ;  /* 0x3c003c0002037831 */ /* 0x001fca0000000029 */
[----:B------:R-:W0:Y:S02]  /*4c60*/  ATOMS.CAST.SPIN P0, [R0+0x4], R2, R3 ;  /* 0x000004020000758d */ /* 0x000e240001800003 */
[----:B0-----:R-:W-:Y:S05]  /*4c70*/  @!P0 BRA `(.L_x_1939) ;  /* 0xfffffffc00f08947 */ /* 0x001fea000383ffff */
[----:B------:R-:W-:Y:S05]  /*4c80*/  BRA `(.L_x_1937) ;  /* 0x00000000000c7947 */ /* 0x000fea0003800000 */
.L_x_1938:
[----:B------:R-:W0:Y:S02]  /*4c90*/  LD.E R0, desc[UR8][R4.64+0x4] ;  /* 0x0000040804007980 */ /* 0x000e24000c101900 */
[----:B0-----:R-:W-:-:S05]  /*4ca0*/  IMAD.IADD R3, R41, 0x1, R0 ;  /* 0x0000000129037824 */ /* 0x001fca00078e0200 */
[----:B------:R1:W-:Y:S02]  /*4cb0*/  ST.E desc[UR8][R4.64+0x4], R3 ;  /* 0x0000040304007985 */ /* 0x0003e4000c101908 */
.L_x_1937:
[----:B------:R-:W-:Y:S05]  /*4cc0*/  BSYNC.RECONVERGENT B0 ;  /* 0x0000000000007941 */ /* 0x000fea0003800200 */
.L_x_1936:
        /* <DEDUP_REMOVED lines=11> */
.L_x_1943:
[----:B------:R-:W0:Y:S02]  /*4d80*/  LDS R2, [R0] ;  /* 0x0000000000027984 */ /* 0x000e240000000800 */
[----:B0-----:R-:W-:-:S05]  /*4d90*/  HADD2 R3, R2, R7 ;  /* 0x0000000702037230 */ /* 0x001fca0000000000 */
[----:B------:R-:W0:Y:S02]  /*4da0*/  ATOMS.CAST.SPIN P0, [R0], R2, R3 ;  /* 0x000000020000758d */ /* 0x000e240001800003 */
[----:B0-----:R-:W-:Y:S05]  /*4db0*/  @!P0 BRA `(.L_x_1943) ;  /* 0xfffffffc00f08947 */ /* 0x001fea000383ffff */
[----:B------:R-:W-:Y:S05]  /*4dc0*/  BRA `(.L_x_1941) ;  /* 0x00000000000c7947 */ /* 0x000fea0003800000 */
.L_x_1942:
[----:B------:R-:W2:Y:S02]  /*4dd0*/  LD.E R0, desc[UR8][R4.64] ;  /* 0x0000000804007980 */ /* 0x000ea4000c101900 */
[----:B--2---:R-:W-:-:S05]  /*4de0*/  IADD3 R3, PT, PT, R7, R0, RZ ;  /* 0x0000000007037210 */ /* 0x004fca0007ffe0ff */
[----:B------:R0:W-:Y:S02]  /*4df0*/  ST.E desc[UR8][R4.64], R3 ;  /* 0x0000000304007985 */ /* 0x0001e4000c101908 */
.L_x_1941:
[----:B------:R-:W-:Y:S05]  /*4e00*/  BSYNC.RECONVERGENT B0 ;  /* 0x0000000000007941 */ /* 0x000fea0003800200 */
.L_x_1940:
[----:B------:R1:W-:Y:S01]  /*4e10*/  ATOM.E.ADD.F16x2.RN.STRONG.GPU P0, RZ, desc[UR8][R4.64+0x4], R27 ;  /* 0x8000041b04ff79a2 */ /* 0x0003e2000c10e108 */
[----:B------:R-:W-:Y:S04]  /*4e20*/  BSSY.RECONVERGENT B0, `(.L_x_1944) ;  /* 0x000000e000007945 */ /* 0x000fe80003800200 */
[----:B-1----:R-:W-:Y:S05]  /*4e30*/  @P0 BRA `(.L_x_1945) ;  /* 0x0000000000300947 */ /* 0x002fea0003800000 */
[----:B------:R-:W1:Y:S02]  /*4e40*/  QSPC.E.S P0, RZ, [R4+0x4] ;  /* 0x0000040004ff73aa */ /* 0x000e640000000500 */
[----:B-1----:R-:W-:Y:S05]  /*4e50*/  @!P0 BRA `(.L_x_1946) ;  /* 0x00000000001c8947 */ /* 0x002fea0003800000 */
[----:B------:R-:W-:-:S05]  /*4e60*/  IMAD.MOV.U32 R2, RZ, RZ, R4 ;  /* 0x000000ffff027224 */ /* 0x000fca00078e0004 */
[----:B------:R-:W-:-:S07]  /*4e70*/  MOV R0, R2 ;  /* 0x0000000200007202 */ /* 0x000fce0000000f00 */
.L_x_1947:
[----:B------:R-:W0:Y:S02]  /*4e80*/  LDS R2, [R0+0x4] ;  /* 0x0000040000027984 */ /* 0x000e240000000800 */
[----:B0-----:R-:W-:-:S05]  /*4e90*/  HFMA2 R3, R2, 1, 1, R27 ;  /* 0x3c003c0002037831 */ /* 0x001fca000000001b */
[----:B------:R-:W0:Y:S02]  /*4ea0*/  ATOMS.CAST.SPIN P0, [R0+0x4], R2, R3 ;  /* 0x000004020000758d */ /* 0x000e240001800003 */
[----:B0-----:R-:W-:Y:S05]  /*4eb0*/  @!P0 BRA `(.L_x_1947) ;  /* 0xfffffffc00f08947 */ /* 0x001fea000383ffff */
[----:B------:R-:W-:Y:S05]  /*4ec0*/  BRA `(.L_x_1945) ;  /* 0x00000000000c7947 */ /* 0x000fea0003800000 */
.L_x_1946:
[----:B------:R-:W0:Y:S02]  /*4ed0*/  LD.E R0, desc[UR8][R4.64+0x4] ;  /* 0x0000040804007980 */ /* 0x000e24000c101900 */
[----:B0-----:R-:W-:-:S05]  /*4ee0*/  IADD3 R3, PT, PT, R27, R0, RZ ;  /* 0x000000001b037210 */ /* 0x001fca0007ffe0ff */
[----:B------:R1:W-:Y:S02]  /*4ef0*/  ST.E desc[UR8][R4.64+0x4], R3 ;  /* 0x0000040304007985 */ /* 0x0003e4000c101908 */
.L_x_1945:
[----:B------:R-:W-:Y:S05]  /*4f00*/  BSYNC.RECONVERGENT B0 ;  /* 0x0000000000007941 */ /* 0x000fea0003800200 */
.L_x_1944:
        /* <DEDUP_REMOVED lines=12> */
.L_x_1951:
[----:B------:R-:W0:Y:S02]  /*4fd0*/  LDS R2, [R0] ;  /* 0x0000000000027984 */ /* 0x000e240000000800 */
[----:B0-----:R-:W-:-:S05]  /*4fe0*/  HADD2 R3, R2, R7 ;  /* 0x0000000702037230 */ /* 0x001fca0000000000 */
[----:B------:R-:W0:Y:S02]  /*4ff0*/  ATOMS.CAST.SPIN P0, [R0], R2, R3 ;  /* 0x000000020000758d */ /* 0x000e240001800003 */
[----:B0-----:R-:W-:Y:S05]  /*5000*/  @!P0 BRA `(.L_x_1951) ;  /* 0xfffffffc00f08947 */ /* 0x001fea000383ffff */
[----:B------:R-:W-:Y:S05]  /*5010*/  BRA `(.L_x_1949) ;  /* 0x00000000000c7947 */ /* 0x000fea0003800000 */
.L_x_1950:
[----:B------:R-:W2:Y:S02]  /*5020*/  LD.E R0, desc[UR8][R4.64] ;  /* 0x0000000804007980 */ /* 0x000ea4000c101900 */
[----:B--2---:R-:W-:-:S05]  /*5030*/  IMAD.IADD R3, R7, 0x1, R0 ;  /* 0x0000000107037824 */ /* 0x004fca00078e0200 */
[----:B------:R0:W-:Y:S02]  /*5040*/  ST.E desc[UR8][R4.64], R3 ;  /* 0x0000000304007985 */ /* 0x0001e4000c101908 */
.L_x_1949:
[----:B------:R-:W-:Y:S05]  /*5050*/  BSYNC.RECONVERGENT B0 ;  /* 0x0000000000007941 */ /* 0x000fea0003800200 */
.L_x_1948:
[----:B------:R1:W-:Y:S02]  /*5060*/  ATOM.E.ADD.F16x2.RN.STRONG.GPU P0, RZ, desc[UR8][R4.64+0x4], R25 ;  /* 0x8000041904ff79a2 */ /* 0x0003e4000c10e108 */
[----:B-1----:R-:W-:Y:S05]  /*5070*/  @P0 EXIT ;  /* 0x000000000000094d */ /* 0x002fea0003800000 */
[----:B------:R-:W1:Y:S02]  /*5080*/  QSPC.E.S P0, RZ, [R4+0x4] ;  /* 0x0000040004ff73aa */ /* 0x000e640000000500 */
[----:B-1----:R-:W-:Y:S05]  /*5090*/  @!P0 BRA `(.L_x_1952) ;  /* 0x00000000001c8947 */ /* 0x002fea0003800000 */
[----:B------:R-:W-:-:S04]  /*50a0*/  MOV R2, R4 ;  /* 0x0000000400027202 */ /* 0x000fc80000000f00 */
[----:B------:R-:W-:-:S07]  /*50b0*/  MOV R0, R2 ;  /* 0x0000000200007202 */ /* 0x000fce0000000f00 */
.L_x_1953:
[----:B------:R-:W0:Y:S02]  /*50c0*/  LDS R2, [R0+0x4] ;  /* 0x0000040000027984 */ /* 0x000e240000000800 */
[----:B0-----:R-:W-:-:S05]  /*50d0*/  HFMA2 R3, R2, 1, 1, R25 ;  /* 0x3c003c0002037831 */ /* 0x001fca0000000019 */
[----:B------:R-:W0:Y:S02]  /*50e0*/  ATOMS.CAST.SPIN P0, [R0+0x4], R2, R3 ;  /* 0x000004020000758d */ /* 0x000e240001800003 */
[----:B0-----:R-:W-:Y:S05]  /*50f0*/  @!P0 BRA `(.L_x_1953) ;  /* 0xfffffffc00f08947 */ /* 0x001fea000383ffff */
[----:B------:R-:W-:Y:S05]  /*5100*/  EXIT ;  /* 0x000000000000794d */ /* 0x000fea0003800000 */
.L_x_1952:
[----:B------:R-:W0:Y:S02]  /*5110*/  LD.E R0, desc[UR8][R4.64+0x4] ;  /* 0x0000040804007980 */ /* 0x000e24000c101900 */
[----:B0-----:R-:W-:-:S05]  /*5120*/  IADD3 R3, PT, PT, R25, R0, RZ ;  /* 0x0000000019037210 */ /* 0x001fca0007ffe0ff */
[----:B------:R-:W-:Y:S01]  /*5130*/  ST.E desc[UR8][R4.64+0x4], R3 ;  /* 0x0000040304007985 */ /* 0x000fe2000c101908 */
[----:B------:R-:W-:Y:S05]  /*5140*/  EXIT ;  /* 0x000000000000794d */ /* 0x000fea0003800000 */
.L_x_1954:
        /* <DEDUP_REMOVED lines=11> */
.L_x_3942:


//--------------------- .text._Z23gemm_half_q_half_kernelILi3ELi2ELb1ELb1ELi64EEvPK6__halfPKjS4_S2_PS0_iiiiPKtS7_iiiiiibS2_i --------------------------
	.section	.text._Z23gemm_half_q_half_kernelILi3ELi2ELb1ELb1ELi64EEvPK6__halfPKjS4_S2_PS0_iiiiPKtS7_iiiiiibS2_i,"ax",@progbits
	.align	128
        .global         _Z23gemm_half_q_half_kernelILi3ELi2ELb1ELb1ELi64EEvPK6__halfPKjS4_S2_PS0_iiiiPKtS7_iiiiiibS2_i
        .type           _Z23gemm_half_q_half_kernelILi3ELi2ELb1ELb1ELi64EEvPK6__halfPKjS4_S2_PS0_iiiiPKtS7_iiiiiibS2_i,@function
        .size           _Z23gemm_half_q_half_kernelILi3ELi2ELb1ELb1ELi64EEvPK6__halfPKjS4_S2_PS0_iiiiPKtS7_iiiiiibS2_i,(.L_x_3943 - _Z23gemm_half_q_half_kernelILi3ELi2ELb1ELb1ELi64EEvPK6__halfPKjS4_S2_PS0_iiiiPKtS7_iiiiiibS2_i)
        .other          _Z23gemm_half_q_half_kernelILi3ELi2ELb1ELb1ELi64EEvPK6__halfPKjS4_S2_PS0_iiiiPKtS7_iiiiiibS2_i,@"STO_CUDA_ENTRY STV_DEFAULT"
_Z23gemm_half_q_half_kernelILi3ELi2ELb1ELb1ELi64EEvPK6__halfPKjS4_S2_PS0_iiiiPKtS7_iiiiiibS2_i:
.text._Z23gemm_half_q_half_kernelILi3ELi2ELb1ELb1ELi64EEvPK6__halfPKjS4_S2_PS0_iiiiPKtS7_iiiiiibS2_i:
        /* <DEDUP_REMOVED lines=11> */
[----:B------:R-:W1:Y:S01]  /*00b0*/  S2R R9, SR_CTAID.X ;  /* 0x0000000000097919 */ /* 0x000e620000002500 */
[----:B------:R-:W2:Y:S05]  /*00c0*/  S2R R2, SR_TID.X ;  /* 0x0000000000027919 */ /* 0x000eaa0000002100 */
[----:B------:R-:W3:Y:S01]  /*00d0*/  LDC R0, c[0x0][0x3b0] ;  /* 0x0000ec00ff007b82 */ /* 0x000ee20000000800 */
[----:B0-----:R-:W4:Y:S07]  /*00e0*/  LDG.E.U16 R4, desc[UR16][R4.64] ;  /* 0x0000001004047981 */ /* 0x001f2e000c1e1500 */
[----:B------:R-:W0:Y:S01]  /*00f0*/  S2UR UR18, SR_CTAID.Z ;  /* 0x00000000001279c3 */ /* 0x000e220000002700 */
[----:B------:R-:W-:Y:S01]  /*0100*/  UISETP.NE.AND UP0, UPT, UR22, 0x1, UPT ;  /* 0x000000011600788c */ /* 0x000fe2000bf05270 */
[----:B------:R-:W-:-:S02]  /*0110*/  PRMT R49, RZ, 0x7610, R49 ;  /* 0x00007610ff317816 */ /* 0x000fc40000000031 */
[----:B------:R-:W-:Y:S02]  /*0120*/  PRMT R48, RZ, 0x7610, R48 ;  /* 0x00007610ff307816 */ /* 0x000fe40000000030 */
[----:B----4-:R-:W-:-:S13]  /*0130*/  R2UR UR20, R4 ;  /* 0x00000000041472ca */ /* 0x010fda00000e0000 */
[----:B------:R-:W-:Y:S01]  /*0140*/  IMAD.U32 R3, RZ, RZ, UR20 ;  /* 0x00000014ff037e24 */ /* 0x000fe2000f8e00ff */
[----:B0123--:R-:W-:Y:S06]  /*0150*/  BRA.U !UP0, `(.L_x_1955) ;  /* 0x00000001082c7547 */ /* 0x00ffec000b800000 */
        /* <DEDUP_REMOVED lines=11> */
.L_x_1955:
[----:B------:R-:W-:Y:S01]  /*0210*/  PRMT R3, R3, 0x9910, RZ ;  /* 0x0000991003037816 */ /* 0x000fe200000000ff */
[----:B------:R-:W-:Y:S02]  /*0220*/  USHF.L.U32 UR5, UR18, 0x6, URZ ;  /* 0x0000000612057899 */ /* 0x000fe400080006ff */
[----:B------:R-:W-:Y:S01]  /*0230*/  UISETP.LT.U32.AND UP0, UPT, UR22, 0x3, UPT ;  /* 0x000000031600788c */ /* 0x000fe2000bf01070 */
[----:B------:R-:W-:-:S03]  /*0240*/  ISETP.NE.AND P0, PT, R3, RZ, PT ;  /* 0x000000ff0300720c */ /* 0x000fc60003f05270 */
[----:B------:R-:W-:-:S05]  /*0250*/  IMAD.U32 R47, RZ, RZ, UR5 ;  /* 0x00000005ff2f7e24 */ /* 0x000fca000f8e00ff */
[----:B------:R-:W-:-:S05]  /*0260*/  VIADDMNMX R47, R47, 0x40, R0, PT ;  /* 0x000000402f2f7846 */ /* 0x000fca0003800100 */
[----:B------:R-:W-:Y:S05]  /*0270*/  @!P0 EXIT ;  /* 0x000000000000894d */ /* 0x000fea0003800000 */
[----:B------:R-:W-:Y:S01]  /*0280*/  VIADD R18, R2, UR5 ;  /* 0x0000000502127c36 */ /* 0x000fe20008000000 */
[----:B------:R-:W-:Y:S01]  /*0290*/  SHF.L.U32 R3, R9, 0x8, RZ ;  /* 0x0000000809037819 */ /* 0x000fe200000006ff */
[----:B------:R-:W-:Y:S01]  /*02a0*/  USEL UR7, UR22, 0x3, UP0 ;  /* 0x0000000316077887 */ /* 0x000fe20008000000 */
[----:B------:R-:W-:Y:S02]  /*02b0*/  BSSY.RECONVERGENT B0, `(.L_x_1956) ;  /* 0x00000b4000007945 */ /* 0x000fe40003800200 */
        /* <DEDUP_REMOVED lines=24> */
[----:B0-----:R-:W-:Y:S02]  /*0440*/  VIADD R8, R8, 0x80 ;  /* 0x0000008008087836 */ /* 0x001fe40000000000 */
[----:B------:R-:W-:-:S06]  /*0450*/  IMAD.IADD R15, R7, 0x1, R0 ;  /* 0x00000001070f7824 */ /* 0x000fcc00078e0200 */
[----:B------:R-:W-:Y:S05]  /*0460*/  BRA.U UP0, `(.L_x_1959) ;  /* 0x0000000100ec7547 */ /* 0x000fea000b800000 */
[----:B------:R-:W-:Y:S01]  /*0470*/  UIADD3 UR6, UPT, UPT, URZ, -UR4, URZ ;  /* 0x80000004ff067290 */ /* 0x000fe2000fffe0ff */
[----:B------:R-:W-:-:S03]  /*0480*/  PLOP3.LUT P0, PT, PT, PT, PT, 0x80, 0x8 ;  /* 0x000000000008781c */ /* 0x000fc60003f0f070 */
[----:B------:R-:W-:-:S09]  /*0490*/  UISETP.GT.AND UP0, UPT, UR6, 0x3, UPT ;  /* 0x000000030600788c */ /* 0x000fd2000bf04270 */
[----:B------:R-:W-:Y:S05]  /*04a0*/  BRA.U !UP0, `(.L_x_1960) ;  /* 0x0000000108847547 */ /* 0x000fea000b800000 */
[----:B------:R-:W-:-:S13]  /*04b0*/  PLOP3.LUT P0, PT, PT, PT, PT, 0x8, 0x80 ;  /* 0x000000000080781c */ /* 0x000fda0003f0e170 */
.L_x_1961:
        /* <DEDUP_REMOVED lines=16> */
[C---:B------:R-:W-:Y:S02]  /*05c0*/  LEA R10, P3, R16.reuse, UR10, 0x1 ;  /* 0x0000000a100a7c11 */ /* 0x040fe4000f8608ff */
[C---:B------:R-:W-:Y:S01]  /*05d0*/  LEA R12, P1, R13.reuse, UR10, 0x1 ;  /* 0x0000000a0d0c7c11 */ /* 0x040fe2000f8208ff */
        /* <DEDUP_REMOVED lines=14> */
.L_x_1960:
        /* <DEDUP_REMOVED lines=20> */
.L_x_1962:
[----:B------:R-:W-:-:S13]  /*0800*/  ISETP.EQ.AND P1, PT, RZ, UR4, PT ;  /* 0x00000004ff007c0c */ /* 0x000fda000bf22270 */
[----:B------:R-:W-:Y:S05]  /*0810*/  @!P0 BRA P1, `(.L_x_1957) ;  /* 0x0000000400748947 */ /* 0x000fea0000800000 */
.L_x_1959:
[----:B------:R-:W-:-:S04]  /*0820*/  IADD3 R5, P0, PT, R18, R15, RZ ;  /* 0x0000000f12057210 */ /* 0x000fc80007f1e0ff */
        /* <DEDUP_REMOVED lines=8> */
[----:B0-----:R-:W-:-:S06]  /*08b0*/  VIADD R8, R8, 0x80 ;  /* 0x0000008008087836 */ /* 0x001fcc0000000000 */
[----:B------:R-:W-:Y:S05]  /*08c0*/  BRA.U UP0, `(.L_x_1959) ;  /* 0xfffffffd00d47547 */ /* 0x000fea000b83ffff */
[----:B------:R-:W-:Y:S05]  /*08d0*/  BRA `(.L_x_1957) ;  /* 0x0000000400447947 */ /* 0x000fea0003800000 */
.L_x_1958:
        /* <DEDUP_REMOVED lines=15> */
.L_x_1965:
[----:B------:R-:W-:Y:S02]  /*09d0*/  IADD3 R7, PT, PT, R15, R0, RZ ;  /* 0x000000000f077210 */ /* 0x000fe40007ffe0ff */
[C---:B-----5:R-:W-:Y:S02]  /*09e0*/  IADD3 R5, P0, PT, R18.reuse, R15, RZ ;  /* 0x0000000f12057210 */ /* 0x060fe40007f1e0ff */
[----:B------:R-:W-:Y:S01]  /*09f0*/  IADD3 R12, P1, PT, R18, R7, RZ ;  /* 0x00000007120c7210 */ /* 0x000fe20007f3e0ff */
[--C-:B------:R-:W-:Y:S01]  /*0a00*/  IMAD.IADD R11, R7, 0x1, R0.reuse ;  /* 0x00000001070b7824 */ /* 0x100fe200078e0200 */
[----:B------:R-:W-:Y:S02]  /*0a10*/  LEA.HI.X.SX32 R6, R15, RZ, 0x1, P0 ;  /* 0x000000ff0f067211 */ /* 0x000fe400000f0eff */
[----:B0-----:R-:W-:Y:S01]  /*0a20*/  LEA R4, P0, R5, UR10, 0x1 ;  /* 0x0000000a05047c11 */ /* 0x001fe2000f8008ff */
[----:B------:R-:W-:Y:S01]  /*0a30*/  IMAD.IADD R15, R11, 0x1, R0 ;  /* 0x000000010b0f7824 */ /* 0x000fe200078e0200 */
[----:B------:R-:W-:-:S02]  /*0a40*/  LEA.HI.X.SX32 R7, R7, RZ, 0x1, P1 ;  /* 0x000000ff07077211 */ /* 0x000fc400008f0eff */
[----:B------:R-:W-:Y:S02]  /*0a50*/  LEA.HI.X R5, R5, UR11, R6, 0x1, P0 ;  /* 0x0000000b05057c11 */ /* 0x000fe400080f0c06 */
[----:B------:R-:W-:Y:S02]  /*0a60*/  LEA R6, P0, R12, UR10, 0x1 ;  /* 0x0000000a0c067c11 */ /* 0x000fe4000f8008ff */
[C---:B------:R-:W-:Y:S02]  /*0a70*/  IADD3 R16, P2, PT, R18.reuse, R11, RZ ;  /* 0x0000000b12107210 */ /* 0x040fe40007f5e0ff */
[----:B------:R-:W-:Y:S01]  /*0a80*/  IADD3 R13, P3, PT, R18, R15, RZ ;  /* 0x0000000f120d7210 */ /* 0x000fe20007f7e0ff */
[----:B------:R-:W2:Y:S01]  /*0a90*/  LDG.E.U16.CONSTANT R5, desc[UR16][R4.64] ;  /* 0x0000001004057981 */ /* 0x000ea2000c1e9500 */
[----:B------:R-:W-:Y:S02]  /*0aa0*/  LEA.HI.X R7, R12, UR11, R7, 0x1, P0 ;  /* 0x0000000b0c077c11 */ /* 0x000fe400080f0c07 */
[----:B------:R-:W-:-:S02]  /*0ab0*/  LEA.HI.X.SX32 R11, R11, RZ, 0x1, P2 ;  /* 0x000000ff0b0b7211 */ /* 0x000fc400010f0eff */
[C---:B------:R-:W-:Y:S02]  /*0ac0*/  LEA R10, P1, R16.reuse, UR10, 0x1 ;  /* 0x0000000a100a7c11 */ /* 0x040fe4000f8208ff */
[----:B------:R-:W-:Y:S01]  /*0ad0*/  LEA.HI.X.SX32 R14, R15, RZ, 0x1, P3 ;  /* 0x000000ff0f0e7211 */ /* 0x000fe200018f0eff */
[----:B------:R-:W3:Y:S01]  /*0ae0*/  LDG.E.U16.CONSTANT R7, desc[UR16][R6.64] ;  /* 0x0000001006077981 */ /* 0x000ee2000c1e9500 */
[C---:B------:R-:W-:Y:S02]  /*0af0*/  LEA R12, P0, R13.reuse, UR10, 0x1 ;  /* 0x0000000a0d0c7c11 */ /* 0x040fe4000f8008ff */
        /* <DEDUP_REMOVED lines=13> */
.L_x_1964:
        /* <DEDUP_REMOVED lines=20> */
[----:B0-----:R-:W-:-:S07]  /*0d10*/  VIADD R8, R8, 0x100 ;  /* 0x0000010008087836 */ /* 0x001fce0000000000 */
.L_x_1966:
[----:B------:R-:W-:-:S09]  /*0d20*/  UISETP.NE.OR UP0, UPT, UR4, URZ, UP0 ;  /* 0x000000ff0400728c */ /* 0x000fd20008705670 */
[----:B------:R-:W-:Y:S05]  /*0d30*/  BRA.U !UP0, `(.L_x_1957) ;  /* 0x00000001082c7547 */ /* 0x000fea000b800000 */
.L_x_1963:
        /* <DEDUP_REMOVED lines=11> */
.L_x_1957:
[----:B------:R-:W-:Y:S05]  /*0df0*/  BSYNC.RECONVERGENT B0 ;  /* 0x0000000000007941 */ /* 0x000fea0003800200 */
.L_x_1956:
[----:B------:R-:W1:Y:S02]  /*0e00*/  LDC R6, c[0x0][0x3ac] ;  /* 0x0000eb00ff067b82 */ /* 0x000e640000000800 */
[----:B-1----:R-:W-:-:S13]  /*0e10*/  ISETP.GE.AND P0, PT, R9, R6, PT ;  /* 0x000000060900720c */ /* 0x002fda0003f06270 */
[----:B------:R-:W-:Y:S05]  /*0e20*/  @P0 EXIT ;  /* 0x000000000000094d */ /* 0x000fea0003800000 */
[----:B------:R-:W1:Y:S02]  /*0e30*/  LDCU.U8 UR4, c[0x0][0x3e0] ;  /* 0x00007c00ff0477ac */ /* 0x000e640008000000 */
[----:B-1----:R-:W-:-:S04]  /*0e40*/  UPRMT UR4, UR4, 0x8880, URZ ;  /* 0x0000888004047896 */ /* 0x002fc800080000ff */
[----:B------:R-:W-:-:S04]  /*0e50*/  UISETP.NE.AND UP0, UPT, UR4, URZ, UPT ;  /* 0x000000ff0400728c */ /* 0x000fc8000bf05270 */
[----:B------:R-:W-:-:S09]  /*0e60*/  UISETP.NE.OR UP0, UPT, UR18, URZ, !UP0 ;  /* 0x000000ff1200728c */ /* 0x000fd2000c705670 */
[----:B------:R-:W-:Y:S05]  /*0e70*/  BRA.U UP0, `(.L_x_1967) ;  /* 0x0000000100c07547 */ /* 0x000fea000b800000 */
[----:B------:R-:W-:Y:S01]  /*0e80*/  UIADD3 UR4, UPT, UPT, URZ, -UR7, URZ ;  /* 0x80000007ff047290 */ /* 0x000fe2000fffe0ff */
[----:B------:R-:W-:-:S03]  /*0e90*/  IMAD R4, R6, UR8, RZ ;  /* 0x0000000806047c24 */ /* 0x000fc6000f8e02ff */
[----:B------:R-:W-:Y:S01]  /*0ea0*/  UISETP.GE.AND UP0, UPT, UR4, URZ, UPT ;  /* 0x000000ff0400728c */ /* 0x000fe2000bf06270 */
[----:B------:R-:W-:-:S04]  /*0eb0*/  IMAD R3, R4, 0x3, R3 ;  /* 0x0000000304037824 */ /* 0x000fc800078e0203 */
[----:B------:R-:W-:-:S04]  /*0ec0*/  IMAD R3, R2, 0x4, R3 ;  /* 0x0000000402037824 */ /* 0x000fc800078e0203 */
[----:B------:R-:W-:Y:S05]  /*0ed0*/  BRA.U UP0, `(.L_x_1968) ;  /* 0x00000001008c7547 */ /* 0x000fea000b800000 */
[----:B------:R-:W-:Y:S02]  /*0ee0*/  UIADD3 UR6, UPT, UPT, URZ, -UR4, URZ ;  /* 0x80000004ff067290 */ /* 0x000fe4000fffe0ff */
[----:B------:R-:W-:Y:S02]  /*0ef0*/  UPLOP3.LUT UP0, UPT, UPT, UPT, UPT, 0x80, 0x8 ;  /* 0x000000000008789c */ /* 0x000fe40003f0f070 */
[----:B------:R-:W-:-:S09]  /*0f00*/  UISETP.GT.AND UP1, UPT, UR6, 0x3, UPT ;  /* 0x000000030600788c */ /* 0x000fd2000bf24270 */
[----:B------:R-:W-:Y:S05]  /*0f10*/  BRA.U !UP1, `(.L_x_1969) ;  /* 0x0000000109447547 */ /* 0x000fea000b800000 */
[----:B------:R-:W1:Y:S01]  /*0f20*/  LDC.64 R16, c[0x0][0x3a0] ;  /* 0x0000e800ff107b82 */ /* 0x000e620000000a00 */
[----:B------:R-:W-:-:S11]  /*0f30*/  UPLOP3.LUT UP0, UPT, UPT, UPT, UPT, 0x40, 0x4 ;  /* 0x000000000004789c */ /* 0x000fd60003f0e870 */
.L_x_1970:
[C---:B--2---:R-:W-:Y:S01]  /*0f40*/  IMAD.IADD R11, R3.reuse, 0x1, R6 ;  /* 0x00000001030b7824 */ /* 0x044fe200078e0206 */
[----:B------:R-:W-:Y:S01]  /*0f50*/  UIADD3 UR4, UPT, UPT, UR4, 0x4, URZ ;  /* 0x0000000404047890 */ /* 0x000fe2000fffe0ff */
[----:B01----:R-:W-:-:S03]  /*0f60*/  IMAD.WIDE R4, R3, 0x2, R16 ;  /* 0x0000000203047825 */ /* 0x003fc600078e0210 */
[C---:B------:R-:W-:Y:S01]  /*0f70*/  IADD3 R13, PT, PT, R11.reuse, R6, RZ ;  /* 0x000000060b0d7210 */ /* 0x040fe20007ffe0ff */
[----:B------:R-:W-:Y:S01]  /*0f80*/  IMAD.WIDE R10, R11, 0x2, R16 ;  /* 0x000000020b0a7825 */ /* 0x000fe200078e0210 */
[----:B------:R2:W-:Y:S01]  /*0f90*/  STG.E.64 desc[UR16][R4.64], RZ ;  /* 0x000000ff04007986 */ /* 0x0005e2000c101b10 */
[----:B------:R-:W-:Y:S02]  /*0fa0*/  UISETP.GE.AND UP1, UPT, UR4, -0x3, UPT ;  /* 0xfffffffd0400788c */ /* 0x000fe4000bf26270 */
[C---:B------:R-:W-:Y:S01]  /*0fb0*/  IMAD.IADD R7, R13.reuse, 0x1, R6 ;  /* 0x000000010d077824 */ /* 0x040fe200078e0206 */
[----:B------:R2:W-:Y:S01]  /*0fc0*/  STG.E.64 desc[UR16][R10.64], RZ ;  /* 0x000000ff0a007986 */ /* 0x0005e2000c101b10 */
[----:B------:R-:W-:-:S04]  /*0fd0*/  IMAD.WIDE R12, R13, 0x2, R16 ;  /* 0x000000020d0c7825 */ /* 0x000fc800078e0210 */
[C---:B------:R-:W-:Y:S01]  /*0fe0*/  IMAD.WIDE R14, R7.reuse, 0x2, R16 ;  /* 0x00000002070e7825 */ /* 0x040fe200078e0210 */
[----:B------:R2:W-:Y:S03]  /*0ff0*/  STG.E.64 desc[UR16][R12.64], RZ ;  /* 0x000000ff0c007986 */ /* 0x0005e6000c101b10 */
[----:B------:R-:W-:Y:S01]  /*1000*/  IMAD.IADD R3, R7, 0x1, R6 ;  /* 0x0000000107037824 */ /* 0x000fe200078e0206 */
[----:B------:R2:W-:Y:S01]  /*1010*/  STG.E.64 desc[UR16][R14.64], RZ ;  /* 0x000000ff0e007986 */ /* 0x0005e2000c101b10 */
[----:B------:R-:W-:Y:S05]  /*1020*/  BRA.U !UP1, `(.L_x_1970) ;  /* 0xfffffffd09c47547 */ /* 0x000fea000b83ffff */
.L_x_1969:
[----:B------:R-:W-:-:S04]  /*1030*/  UIADD3 UR6, UPT, UPT, URZ, -UR4, URZ ;  /* 0x80000004ff067290 */ /* 0x000fc8000fffe0ff */
[----:B------:R-:W-:-:S09]  /*1040*/  UISETP.GT.AND UP1, UPT, UR6, 0x1, UPT ;  /* 0x000000010600788c */ /* 0x000fd2000bf24270 */
[----:B------:R-:W-:Y:S05]  /*1050*/  BRA.U !UP1, `(.L_x_1971) ;  /* 0x0000000109247547 */ /* 0x000fea000b800000 */
[----:B--2---:R-:W0:Y:S01]  /*1060*/  LDC.64 R10, c[0x0][0x3a0] ;  /* 0x0000e800ff0a7b82 */ /* 0x004e220000000a00 */
[C---:B------:R-:W-:Y:S01]  /*1070*/  IMAD.IADD R7, R3.reuse, 0x1, R6 ;  /* 0x0000000103077824 */ /* 0x040fe200078e0206 */
[----:B------:R-:W-:Y:S02]  /*1080*/  UIADD3 UR4, UPT, UPT, UR4, 0x2, URZ ;  /* 0x0000000204047890 */ /* 0x000fe4000fffe0ff */
[----:B------:R-:W-:Y:S01]  /*1090*/  UPLOP3.LUT UP0, UPT, UPT, UPT, UPT, 0x40, 0x4 ;  /* 0x000000000004789c */ /* 0x000fe20003f0e870 */
[----:B0-----:R-:W-:Y:S01]  /*10a0*/  IMAD.WIDE R4, R3, 0x2, R10 ;  /* 0x0000000203047825 */ /* 0x001fe200078e020a */
[----:B------:R-:W-:-:S03]  /*10b0*/  IADD3 R3, PT, PT, R7, R6, RZ ;  /* 0x0000000607037210 */ /* 0x000fc60007ffe0ff */
[----:B------:R-:W-:Y:S01]  /*10c0*/  IMAD.WIDE R10, R7, 0x2, R10 ;  /* 0x00000002070a7825 */ /* 0x000fe200078e020a */
[----:B------:R1:W-:Y:S04]  /*10d0*/  STG.E.64 desc[UR16][R4.64], RZ ;  /* 0x000000ff04007986 */ /* 0x0003e8000c101b10 */
[----:B------:R1:W-:Y:S02]  /*10e0*/  STG.E.64 desc[UR16][R10.64], RZ ;  /* 0x000000ff0a007986 */ /* 0x0003e4000c101b10 */
.L_x_1971:
[----:B------:R-:W-:-:S09]  /*10f0*/  UISETP.NE.OR UP0, UPT, UR4, URZ, UP0 ;  /* 0x000000ff0400728c */ /* 0x000fd20008705670 */
[----:B------:R-:W-:Y:S05]  /*1100*/  BRA.U !UP0, `(.L_x_1967) ;  /* 0x00000001081c7547 */ /* 0x000fea000b800000 */
.L_x_1968:
[----:B012---:R-:W0:Y:S02]  /*1110*/  LDC.64 R4, c[0x0][0x3a0] ;  /* 0x0000e800ff047b82 */ /* 0x007e240000000a00 */
.L_x_1972:
[----:B0-----:R-:W-:Y:S01]  /*1120*/  IMAD.WIDE R10, R3, 0x2, R4 ;  /* 0x00000002030a7825 */ /* 0x001fe200078e0204 */
[----:B------:R-:W-:-:S03]  /*1130*/  UIADD3 UR4, UPT, UPT, UR4, 0x1, URZ ;  /* 0x0000000104047890 */ /* 0x000fc6000fffe0ff */
[----:B------:R-:W-:Y:S01]  /*1140*/  IMAD.IADD R3, R3, 0x1, R6 ;  /* 0x0000000103037824 */ /* 0x000fe200078e0206 */
[----:B------:R3:W-:Y:S01]  /*1150*/  STG.E.64 desc[UR16][R10.64], RZ ;  /* 0x000000ff0a007986 */ /* 0x0007e2000c101b10 */
[----:B------:R-:W-:-:S09]  /*1160*/  UISETP.NE.AND UP0, UPT, UR4, URZ, UPT ;  /* 0x000000ff0400728c */ /* 0x000fd2000bf05270 */
[----:B---3--:R-:W-:Y:S05]  /*1170*/  BRA.U UP0, `(.L_x_1972) ;  /* 0xfffffffd00e87547 */ /* 0x008fea000b83ffff */
.L_x_1967:
[----:B------:R-:W3:Y:S01]  /*1180*/  LDCU UR19, c[0x0][0x3c8] ;  /* 0x00007900ff1377ac */ /* 0x000ee20008000800 */
[----:B------:R-:W-:Y:S01]  /*1190*/  ISETP.LE.AND P0, PT, R0, UR5, PT ;  /* 0x0000000500007c0c */ /* 0x000fe2000bf03270 */
[----:B------:R-:W4:Y:S01]  /*11a0*/  LDCU UR23, c[0x0][0x3cc] ;  /* 0x00007980ff1777ac */ /* 0x000f220008000800 */
[----:B------:R-:W0:Y:S01]  /*11b0*/  LDCU UR24, c[0x0][0x3d0] ;  /* 0x00007a00ff1877ac */ /* 0x000e220008000800 */
[----:B------:R-:W1:Y:S01]  /*11c0*/  LDCU UR25, c[0x0][0x3d4] ;  /* 0x00007a80ff1977ac */ /* 0x000e620008000800 */
[----:B------:R-:W2:Y:S01]  /*11d0*/  LDCU UR26, c[0x0][0x3d8] ;  /* 0x00007b00ff1a77ac */ /* 0x000ea20008000800 */
[----:B------:R-:W2:Y:S01]  /*11e0*/  LDCU.64 UR6, c[0x0][0x3b8] ;  /* 0x00007700ff0677ac */ /* 0x000ea20008000a00 */
[----:B---3--:R-:W-:Y:S01]  /*11f0*/  UISETP.LT.AND UP0, UPT, UR5, UR19, UPT ;  /* 0x000000130500728c */ /* 0x008fe2000bf01270 */
[----:B------:R-:W3:Y:S03]  /*1200*/  LDCU UR27, c[0x0][0x3dc] ;  /* 0x00007b80ff1b77ac */ /* 0x000ee60008000800 */
[----:B------:R-:W-:-:S02]  /*1210*/  USEL UR4, UR5, UR19, UP0 ;  /* 0x0000001305047287 */ /* 0x000fc40008000000 */
[----:B----4-:R-:W-:Y:S02]  /*1220*/  UISETP.GT.AND UP0, UPT, UR5, UR23, UPT ;  /* 0x000000170500728c */ /* 0x010fe4000bf04270 */
[----:B------:R-:W-:Y:S02]  /*1230*/  USHF.R.S32.HI UR10, URZ, 0x1f, UR4 ;  /* 0x0000001fff0a7899 */ /* 0x000fe40008011404 */
[----:B0-----:R-:W-:Y:S02]  /*1240*/  UISETP.GT.AND UP1, UPT, UR5, UR24, UPT ;  /* 0x000000180500728c */ /* 0x001fe4000bf24270 */
[----:B------:R-:W-:Y:S02]  /*1250*/  ULEA.HI UR15, UR10, UR4, URZ, 0x5 ;  /* 0x000000040a0f7291 */ /* 0x000fe4000f8f28ff */
[----:B------:R-:W-:Y:S02]  /*1260*/  USHF.L.U32 UR10, UR18, 0x7, URZ ;  /* 0x00000007120a7899 */ /* 0x000fe400080006ff */
[----:B-1----:R-:W-:-:S02]  /*1270*/  UISETP.GT.AND UP2, UPT, UR5, UR25, UPT ;  /* 0x000000190500728c */ /* 0x002fc4000bf44270 */
[----:B--2---:R-:W-:Y:S02]  /*1280*/  UISETP.GT.AND UP3, UPT, UR5, UR26, UPT ;  /* 0x0000001a0500728c */ /* 0x004fe4000bf64270 */
[----:B------:R-:W-:Y:S01]  /*1290*/  UIMAD.WIDE.U32 UR10, UR10, 0x2, UR6 ;  /* 0x000000020a0a78a5 */ /* 0x000fe2000f8e0006 */
[----:B------:R-:W-:Y:S06]  /*12a0*/  BAR.SYNC.DEFER_BLOCKING 0x0 ;  /* 0x0000000000007b1d */ /* 0x000fec0000010000 */
[----:B---3--:R-:W-:Y:S05]  /*12b0*/  @P0 BRA `(.L_x_1973) ;  /* 0x0000000000e40947 */ /* 0x008fea0003800000 */
        /* <DEDUP_REMOVED lines=12> */
.L_x_1974:
[----:B-1---5:R-:W-:-:S04]  /*1380*/  VIADD R13, R7, UR4 ;  /* 0x00000004070d7c36 */ /* 0x022fc80008000000 */
[----:B------:R-:W-:-:S05]  /*1390*/  IMAD R2, R13, R6, RZ ;  /* 0x000000060d027224 */ /* 0x000fca00078e02ff */
[----:B------:R-:W-:-:S04]  /*13a0*/  SHF.R.S32.HI R3, RZ, 0x1f, R2 ;  /* 0x0000001fff037819 */ /* 0x000fc80000011402 */
[----:B------:R-:W-:-:S04]  /*13b0*/  LEA.HI R3, R3, R2, RZ, 0x3 ;  /* 0x0000000203037211 */ /* 0x000fc800078f18ff */
[----:B------:R-:W-:-:S05]  /*13c0*/  LEA.HI.SX32 R3, R3, R16, 0x1d ;  /* 0x0000001003037211 */ /* 0x000fca00078feaff */
[----:B0-----:R-:W-:-:S06]  /*13d0*/  IMAD.WIDE R2, R3, 0x4, R4 ;  /* 0x0000000403027825 */ /* 0x001fcc00078e0204 */
[----:B---3--:R-:W3:Y:S01]  /*13e0*/  LDG.E.CONSTANT R3, desc[UR16][R2.64] ;  /* 0x0000001002037981 */ /* 0x008ee2000c1e9900 */
[----:B------:R-:W-:Y:S01]  /*13f0*/  USHF.L.U32 UR12, UR14, 0x1, URZ ;  /* 0x000000010e0c7899 */ /* 0x000fe200080006ff */
[----:B--2---:R-:W-:-:S03]  /*1400*/  IMAD.WIDE.U32 R12, R13, 0x2, R10 ;  /* 0x000000020d0c7825 */ /* 0x004fc600078e000a */
[----:B------:R-:W-:-:S03]  /*1410*/  UIMAD.WIDE.U32 UR12, UR12, 0x2, UR6 ;  /* 0x000000020c0c78a5 */ /* 0x000fc6000f8e0006 */
[----:B------:R-:W2:Y:S03]  /*1420*/  LDG.E.U16.CONSTANT R12, desc[UR16][R12.64] ;  /* 0x000000100c0c7981 */ /* 0x000ea6000c1e9500 */
[----:B------:R-:W-:Y:S02]  /*1430*/  IMAD.U32 R14, RZ, RZ, UR12 ;  /* 0x0000000cff0e7e24 */ /* 0x000fe4000f8e00ff */
[----:B------:R-:W-:-:S05]  /*1440*/  IMAD.U32 R15, RZ, RZ, UR13 ;  /* 0x0000000dff0f7e24 */ /* 0x000fca000f8e00ff */
        /* <DEDUP_REMOVED lines=16> */
[----:B------:R-:W-:Y:S01]  /*1550*/  IMAD R2, R17, R17, R17 ;  /* 0x0000001111027224 */ /* 0x000fe200078e0211 */
[----:B----4-:R-:W-:Y:S02]  /*1560*/  R2UR UR12, R14 ;  /* 0x000000000e0c72ca */ /* 0x010fe400000e0000 */
[----:B------:R-:W-:Y:S02]  /*1570*/  IADD3 R18, PT, PT, R19, 0x1, R18 ;  /* 0x0000000113127810 */ /* 0x000fe40007ffe012 */
[----:B------:R-:W-:Y:S01]  /*1580*/  IADD3 R2, PT, PT, R17, 0x1, R2 ;  /* 0x0000000111027810 */ /* 0x000fe20007ffe002 */
[----:B------:R-:W-:Y:S08]  /*1590*/  I2F.F16 R21, R21 ;  /* 0x0000001500157306 */ /* 0x000ff00000200c00 */
[----:B------:R-:W0:Y:S01]  /*15a0*/  I2F.F16 R18, R18 ;  /* 0x0000001200127306 */ /* 0x000e220000200c00 */
[----:B------:R-:W-:-:S07]  /*15b0*/  UIADD3 UR14, UPT, UPT, UR12, UR14, URZ ;  /* 0x0000000e0c0e7290 */ /* 0x000fce000fffe0ff */
[----:B------:R-:W-:Y:S08]  /*15c0*/  I2F.F16 R3, R3 ;  /* 0x0000000300037306 */ /* 0x000ff00000200c00 */
[----:B------:R-:W1:Y:S01]  /*15d0*/  I2F.F16 R2, R2 ;  /* 0x0000000200027306 */ /* 0x000e620000200c00 */
[----:B------:R-:W-:Y:S02]  /*15e0*/  ISETP.LE.AND P0, PT, R47, UR14, PT ;  /* 0x0000000e2f007c0c */ /* 0x000fe4000bf03270 */
[----:B0-----:R-:W-:-:S05]  /*15f0*/  PRMT R21, R21, 0x5410, R18 ;  /* 0x0000541015157816 */ /* 0x001fca0000000012 */
[----:B--2---:R-:W-:Y:S01]  /*1600*/  HMUL2 R14, R21, R12.H0_H0 ;  /* 0x2000000c150e7232 */ /* 0x004fe20000000000 */
[----:B-1----:R-:W-:-:S05]  /*1610*/  PRMT R3, R3, 0x5410, R2 ;  /* 0x0000541003037816 */ /* 0x002fca0000000002 */
[----:B------:R-:W-:-:S05]  /*1620*/  HMUL2 R15, R3, R12.H0_H0 ;  /* 0x2000000c030f7232 */ /* 0x000fca0000000000 */
[----:B------:R3:W-:Y:S01]  /*1630*/  STL.64 [UR13], R14 ;  /* 0x0000000eff007987 */ /* 0x0007e20008100a0d */
[----:B------:R-:W-:Y:S05]  /*1640*/  @!P0 BRA `(.L_x_1974) ;  /* 0xfffffffc004c8947 */ /* 0x000fea000383ffff */
.L_x_1973:
[----:B------:R-:W-:Y:S01]  /*1650*/  UISETP.GT.AND UP4, UPT, UR5, UR19, UPT ;  /* 0x000000130500728c */ /* 0x000fe2000bf84270 */
[----:B------:R-:W-:Y:S02]  /*1660*/  HFMA2 R2, -RZ, RZ, 0, 0 ;  /* 0x00000000ff027431 */ /* 0x000fe400000001ff */
[----:B------:R-:W-:Y:S01]  /*1670*/  IMAD.MOV.U32 R5, RZ, RZ, RZ ;  /* 0x000000ffff057224 */ /* 0x000fe200078e00ff */
[----:B------:R-:W-:Y:S01]  /*1680*/  USHF.R.S32.HI UR15, URZ, 0x5, UR15 ;  /* 0x00000005ff0f7899 */ /* 0x000fe2000801140f */
[----:B------:R-:W-:Y:S01]  /*1690*/  IMAD.MOV.U32 R7, RZ, RZ, RZ ;  /* 0x000000ffff077224 */ /* 0x000fe200078e00ff */
[----:B------:R-:W-:Y:S01]  /*16a0*/  UMOV UR4, URZ ;  /* 0x000000ff00047c82 */ /* 0x000fe20008000000 */
[----:B------:R-:W-:Y:S02]  /*16b0*/  IMAD.MOV.U32 R8, RZ, RZ, RZ ;  /* 0x000000ffff087224 */ /* 0x000fe400078e00ff */
[----:B------:R-:W-:Y:S07]  /*16c0*/  BRA.U !UP4, `(.L_x_1975) ;  /* 0x000000010c207547 */ /* 0x000fee000b800000 */
        /* <DEDUP_REMOVED lines=8> */
.L_x_1975:
[----:B------:R-:W-:Y:S05]  /*1750*/  BRA.U !UP0, `(.L_x_1976) ;  /* 0x00000001081c7547 */ /* 0x000fea000b800000 */
[----:B------:R-:W0:Y:S02]  /*1760*/  LDC R2, c[0x0][0x3d0] ;  /* 0x0000f400ff027b82 */ /* 0x000e240000000800 */
[----:B0-----:R-:W-:-:S04]  /*1770*/  VIMNMX R2, PT, PT, R2, UR5, PT ;  /* 0x0000000502027c48 */ /* 0x001fc8000bfe0100 */
[----:B------:R-:W-:-:S04]  /*1780*/  IADD3 R2, PT, PT, R2, -UR23, RZ ;  /* 0x8000001702027c10 */ /* 0x000fc8000fffe0ff */
[----:B------:R-:W-:-:S04]  /*1790*/  SHF.R.S32.HI R3, RZ, 0x1f, R2 ;  /* 0x0000001fff037819 */ /* 0x000fc80000011402 */
[----:B------:R-:W-:-:S04]  /*17a0*/  LEA.HI R3, R3, R2, RZ, 0x5 ;  /* 0x0000000203037211 */ /* 0x000fc800078f28ff */
[----:B------:R-:W-:-:S05]  /*17b0*/  SHF.R.S32.HI R3, RZ, 0x5, R3 ;  /* 0x00000005ff037819 */ /* 0x000fca0000011403 */
[----:B------:R-:W-:-:S07]  /*17c0*/  IMAD R2, R3, 0x5, RZ ;  /* 0x0000000503027824 */ /* 0x000fce00078e02ff */
.L_x_1976:
[----:B------:R-:W-:Y:S05]  /*17d0*/  BRA.U !UP1, `(.L_x_1977) ;  /* 0x00000001091c7547 */ /* 0x000fea000b800000 */
[----:B------:R-:W0:Y:S02]  /*17e0*/  LDC R3, c[0x0][0x3d4] ;  /* 0x0000f500ff037b82 */ /* 0x000e240000000800 */
[----:B0-----:R-:W-:-:S05]  /*17f0*/  VIMNMX R3, PT, PT, R3, UR5, PT ;  /* 0x0000000503037c48 */ /* 0x001fca000bfe0100 */
[----:B------:R-:W-:-:S05]  /*1800*/  VIADD R3, R3, -UR24 ;  /* 0x8000001803037c36 */ /* 0x000fca0008000000 */
[----:B------:R-:W-:-:S04]  /*1810*/  SHF.R.S32.HI R4, RZ, 0x1f, R3 ;  /* 0x0000001fff047819 */ /* 0x000fc80000011403 */
[----:B------:R-:W-:-:S04]  /*1820*/  LEA.HI R4, R4, R3, RZ, 0x5 ;  /* 0x0000000304047211 */ /* 0x000fc800078f28ff */
[----:B------:R-:W-:-:S05]  /*1830*/  SHF.R.S32.HI R4, RZ, 0x5, R4 ;  /* 0x00000005ff047819 */ /* 0x000fca0000011404 */
[----:B------:R-:W-:-:S07]  /*1840*/  IMAD.SHL.U32 R5, R4, 0x4, RZ ;  /* 0x0000000404057824 */ /* 0x000fce00078e00ff */
.L_x_1977:
[----:B------:R-:W-:Y:S05]  /*1850*/  BRA.U !UP2, `(.L_x_1978) ;  /* 0x000000010a1c7547 */ /* 0x000fea000b800000 */
[----:B------:R-:W0:Y:S02]  /*1860*/  LDC R3, c[0x0][0x3d8] ;  /* 0x0000f600ff037b82 */ /* 0x000e240000000800 */
[----:B0-----:R-:W-:-:S05]  /*1870*/  VIMNMX R3, PT, PT, R3, UR5, PT ;  /* 0x0000000503037c48 */ /* 0x001fca000bfe0100 */
[----:B------:R-:W-:-:S05]  /*1880*/  VIADD R3, R3, -UR25 ;  /* 0x8000001903037c36 */ /* 0x000fca0008000000 */
[----:B------:R-:W-:-:S04]  /*1890*/  SHF.R.S32.HI R4, RZ, 0x1f, R3 ;  /* 0x0000001fff047819 */ /* 0x000fc80000011403 */
[----:B------:R-:W-:-:S04]  /*18a0*/  LEA.HI R4, R4, R3, RZ, 0x5 ;  /* 0x0000000304047211 */ /* 0x000fc800078f28ff */
[----:B------:R-:W-:-:S05]  /*18b0*/  SHF.R.S32.HI R4, RZ, 0x5, R4 ;  /* 0x00000005ff047819 */ /* 0x000fca0000011404 */
[----:B------:R-:W-:-:S07]  /*18c0*/  IMAD R7, R4, 0x3, RZ ;  /* 0x0000000304077824 */ /* 0x000fce00078e02ff */
.L_x_1978:
[----:B------:R-:W-:Y:S05]  /*18d0*/  BRA.U !UP3, `(.L_x_1979) ;  /* 0x000000010b1c7547 */ /* 0x000fea000b800000 */
[----:B------:R-:W0:Y:S02]  /*18e0*/  LDC R3, c[0x0][0x3dc] ;  /* 0x0000f700ff037b82 */ /* 0x000e240000000800 */
[----:B0-----:R-:W-:-:S04]  /*18f0*/  VIMNMX R3, PT, PT, R3, UR5, PT ;  /* 0x0000000503037c48 */ /* 0x001fc8000bfe0100 */
[----:B------:R-:W-:-:S04]  /*1900*/  IADD3 R3, PT, PT, R3, -UR26, RZ ;  /* 0x8000001a03037c10 */ /* 0x000fc8000fffe0ff */
[----:B------:R-:W-:-:S04]  /*1910*/  SHF.R.S32.HI R4, RZ, 0x1f, R3 ;  /* 0x0000001fff047819 */ /* 0x000fc80000011403 */
[----:B------:R-:W-:-:S04]  /*1920*/  LEA.HI R4, R4, R3, RZ, 0x5 ;  /* 0x0000000304047211 */ /* 0x000fc800078f28ff */
[----:B------:R-:W-:-:S05]  /*1930*/  SHF.R.S32.HI R4, RZ, 0x5, R4 ;  /* 0x00000005ff047819 */ /* 0x000fca0000011404 */
[----:B------:R-:W-:-:S07]  /*1940*/  IMAD.SHL.U32 R8, R4, 0x2, RZ ;  /* 0x0000000204087824 */ /* 0x000fce00078e00ff */
.L_x_1979:
[----:B------:R-:W-:Y:S01]  /*1950*/  VIMNMX R0, PT, PT, R0, UR27, PT ;  /* 0x0000001b00007c48 */ /* 0x000fe2000bfe0100 */
[----:B------:R-:W-:Y:S01]  /*1960*/  ULEA UR4, UR15, UR4, 0x3 ;  /* 0x000000040f047291 */ /* 0x000fe2000f8e18ff */
[----:B------:R-:W-:Y:S02]  /*1970*/  PRMT R46, RZ, 0x5410, RZ ;  /* 0x00005410ff2e7816 */ /* 0x000fe400000000ff */
[----:B------:R-:W-:Y:S02]  /*1980*/  ISETP.GT.AND P0, PT, R0, UR5, PT ;  /* 0x0000000500007c0c */ /* 0x000fe4000bf04270 */
[----:B------:R-:W-:Y:S02]  /*1990*/  PRMT R0, RZ, 0x5410, RZ ;  /* 0x00005410ff007816 */ /* 0x000fe400000000ff */
[----:B------:R-:W-:Y:S02]  /*19a0*/  IADD3 R2, PT, PT, R5, UR4, R2 ;  /* 0x0000000405027c10 */ /* 0x000fe4000fffe002 */
[----:B------:R-:W-:-:S02]  /*19b0*/  PRMT R3, RZ, 0x5410, RZ ;  /* 0x00005410ff037816 */ /* 0x000fc400000000ff */
[----:B------:R-:W-:Y:S02]  /*19c0*/  IADD3 R7, PT, PT, R8, R2, R7 ;  /* 0x0000000208077210 */ /* 0x000fe40007ffe007 */
[----:B------:R-:W-:Y:S02]  /*19d0*/  PRMT R2, RZ, 0x5410, RZ ;  /* 0x00005410ff027816 */ /* 0x000fe400000000ff */
[----:B------:R-:W-:Y:S01]  /*19e0*/  PRMT R4, RZ, 0x5410, RZ ;  /* 0x00005410ff047816 */ /* 0x000fe200000000ff */
[----:B------:R-:W-:Y:S01]  /*19f0*/  IMAD R8, R7, R6, RZ ;  /* 0x0000000607087224 */ /* 0x000fe200078e02ff */
[----:B------:R-:W-:Y:S01]  /*1a00*/  PRMT R5, RZ, 0x5410, RZ ;  /* 0x00005410ff057816 */ /* 0x000fe200000000ff */
[----:B------:R-:W-:Y:S06]  /*1a10*/  @!P0 BRA `(.L_x_1980) ;  /* 0x0000001000948947 */ /* 0x000fec0003800000 */
[----:B------:R-:W-:Y:S01]  /*1a20*/  IMAD.U32 R10, RZ, RZ, UR10 ;  /* 0x0000000aff0a7e24 */ /* 0x000fe2000f8e00ff */
[----:B------:R0:W5:Y:S01]  /*1a30*/  LDL.64 R52, [R1] ;  /* 0x0000000001347983 */ /* 0x0001620000100a00 */
[----:B------:R-:W-:Y:S01]  /*1a40*/  IMAD.U32 R11, RZ, RZ, UR11 ;  /* 0x0000000bff0b7e24 */ /* 0x000fe2000f8e00ff */
[----:B------:R-:W1:Y:S01]  /*1a50*/  S2UR UR9, SR_CgaCtaId ;  /* 0x00000000000979c3 */ /* 0x000e620000008800 */
[----:B------:R-:W2:Y:S03]  /*1a60*/  LDCU.64 UR24, c[0x0][0x388] ;  /* 0x00007100ff1877ac */ /* 0x000ea60008000a00 */
[----:B------:R-:W4:Y:S01]  /*1a70*/  LDG.E.U16.CONSTANT R10, desc[UR16][R10.64+0x2] ;  /* 0x000002100a0a7981 */ /* 0x000f22000c1e9500 */
[----:B------:R-:W-:Y:S01]  /*1a80*/  PRMT R6, R48, 0x9910, RZ ;  /* 0x0000991030067816 */ /* 0x000fe200000000ff */
[----:B------:R-:W-:Y:S01]  /*1a90*/  UIMAD.WIDE.U32 UR6, UR18, 0x100, UR6 ;  /* 0x00000100120678a5 */ /* 0x000fe2000f8e0006 */
[----:B------:R-:W-:Y:S01]  /*1aa0*/  IADD3 R7, P0, PT, R9, R8, RZ ;  /* 0x0000000809077210 */ /* 0x000fe20007f1e0ff */
[----:B------:R-:W-:Y:S01]  /*1ab0*/  UMOV UR8, 0x400 ;  /* 0x0000040000087882 */ /* 0x000fe20000000000 */
[----:B------:R-:W-:Y:S01]  /*1ac0*/  R2UR UR10, R6 ;  /* 0x00000000060a72ca */ /* 0x000fe200000e0000 */
[----:B------:R-:W0:Y:S01]  /*1ad0*/  LDCU UR14, c[0x0][0x3a8] ;  /* 0x00007500ff0e77ac */ /* 0x000e220008000800 */
[----:B------:R-:W-:Y:S01]  /*1ae0*/  SHF.R.S32.HI R6, RZ, 0x1f, R8 ;  /* 0x0000001fff067819 */ /* 0x000fe20000011408 */
[----:B------:R-:W-:-:S03]  /*1af0*/  UIADD3 UR12, UP0, UPT, UR6, 0x2, URZ ;  /* 0x00000002060c7890 */ /* 0x000fc6000ff1e0ff */
[----:B------:R-:W-:Y:S02]  /*1b00*/  LEA.HI.X.SX32 R6, R9, R6, 0x1, P0 ;  /* 0x0000000609067211 */ /* 0x000fe400000f0eff */
[----:B--2---:R-:W-:Y:S01]  /*1b10*/  LEA R50, P0, R7, UR24, 0x2 ;  /* 0x0000001807327c11 */ /* 0x004fe2000f8010ff */
[----:B------:R-:W-:Y:S01]  /*1b20*/  UIADD3.X UR13, UPT, UPT, URZ, UR7, URZ, UP0, !UPT ;  /* 0x00000007ff0d7290 */ /* 0x000fe200087fe4ff */
[----:B------:R-:W-:-:S03]  /*1b30*/  VIMNMX R47, PT, PT, R47, UR27, PT ;  /* 0x0000001b2f2f7c48 */ /* 0x000fc6000bfe0100 */
[----:B------:R-:W-:Y:S01]  /*1b40*/  UISETP.NE.AND UP0, UPT, UR10, URZ, UPT ;  /* 0x000000ff0a00728c */ /* 0x000fe2000bf05270 */
[----:B------:R-:W-:Y:S01]  /*1b50*/  LEA.HI.X R51, R7, UR25, R6, 0x2, P0 ;  /* 0x0000001907337c11 */ /* 0x000fe200080f1406 */
[----:B-1----:R-:W-:Y:S01]  /*1b60*/  ULEA UR8, UR9, UR8, 0x18 ;  /* 0x0000000809087291 */ /* 0x002fe2000f8ec0ff */
[----:B------:R-:W-:Y:S01]  /*1b70*/  PRMT R46, RZ, 0x7610, R46 ;  /* 0x00007610ff2e7816 */ /* 0x000fe2000000002e */
[----:B------:R-:W-:Y:S02]  /*1b80*/  UISETP.EQ.OR UP0, UPT, UR22, 0x2, !UP0 ;  /* 0x000000021600788c */ /* 0x000fe4000c702670 */
[----:B------:R-:W-:Y:S01]  /*1b90*/  UIADD3 UR11, UPT, UPT, UR8, 0x90, URZ ;  /* 0x00000090080b7890 */ /* 0x000fe2000fffe0ff */
[----:B----4-:R-:W-:-:S13]  /*1ba0*/  R2UR UR4, R10 ;  /* 0x000000000a0472ca */ /* 0x010fda00000e0000 */
[----:B------:R-:W-:-:S03]  /*1bb0*/  UIADD3 UR10, UPT, UPT, UR5, UR4, URZ ;  /* 0x00000004050a7290 */ /* 0x000fc6000fffe0ff */
[----:B0-----:R-:W-:-:S09]  /*1bc0*/  UMOV UR4, URZ ;  /* 0x000000ff00047c82 */ /* 0x001fd20008000000 */
.L_x_1984:
[----:B------:R-:W-:Y:S01]  /*1bd0*/  UISETP.NE.AND UP1, UPT, UR5, UR10, UPT ;  /* 0x0000000a0500728c */ /* 0x000fe2000bf25270 */
[----:B------:R-:W2:Y:S05]  /*1be0*/  LDG.E.128.CONSTANT R8, desc[UR16][R50.64] ;  /* 0x0000001032087981 */ /* 0x000eaa000c1e9d00 */
[----:B------:R-:W-:-:S05]  /*1bf0*/  PLOP3.LUT P0, PT, PT, PT, UP1, 0x80, 0x8 ;  /* 0x000000000008781c */ /* 0x000fca0003f0f018 */
[----:B------:R-:W-:Y:S01]  /*1c00*/  @!UP1 ULEA UR8, UR4, UR21, 0x3 ;  /* 0x0000001504089291 */ /* 0x000fe2000f8e18ff */
[----:B------:R-:W-:Y:S01]  /*1c10*/  @!UP1 UMOV UR6, UR12 ;  /* 0x0000000c00069c82 */ /* 0x000fe20008000000 */
[----:B------:R-:W-:Y:S01]  /*1c20*/  @!UP1 UMOV UR7, UR13 ;  /* 0x0000000d00079c82 */ /* 0x000fe20008000000 */
[----:B------:R-:W-:Y:S01]  /*1c30*/  MOV R6, UR6 ;  /* 0x0000000600067c02 */ /* 0x000fe20008000f00 */
[----:B------:R-:W-:-:S05]  /*1c40*/  IMAD.U32 R7, RZ, RZ, UR7 ;  /* 0x00000007ff077e24 */ /* 0x000fca000f8e00ff */
[----:B---3--:R-:W3:Y:S04]  /*1c50*/  @!P0 LDL.64 R14, [UR8+0x8] ;  /* 0x00000808ff0e8983 */ /* 0x008ee80008100a00 */
[----:B------:R0:W4:Y:S01]  /*1c60*/  @!P0 LDG.E.U16.CONSTANT R6, desc[UR16][R6.64] ;  /* 0x0000001006068981 */ /* 0x000122000c1e9500 */
[----:B------:R-:W-:Y:S01]  /*1c70*/  IMAD.MOV.U32 R13, RZ, RZ, 0x3400 ;  /* 0x00003400ff0d7424 */ /* 0x000fe200078e00ff */
[----:B------:R-:W1:Y:S01]  /*1c80*/  S2UR UR8, SR_CTAID.Y ;  /* 0x00000000000879c3 */ /* 0x000e620000002600 */
[----:B------:R-:W-:Y:S01]  /*1c90*/  IMAD.MOV.U32 R29, RZ, RZ, 0x2c00 ;  /* 0x00002c00ff1d7424 */ /* 0x000fe200078e00ff */
[----:B------:R-:W-:Y:S01]  /*1ca0*/  UISETP.NE.AND UP2, UPT, UR20, URZ, UPT ;  /* 0x000000ff1400728c */ /* 0x000fe2000bf45270 */
[----:B------:R-:W-:Y:S01]  /*1cb0*/  HFMA2 R37, -RZ, RZ, 0, 0.015625 ;  /* 0x00002400ff257431 */ /* 0x000fe200000001ff */
[----:B------:R-:W-:Y:S01]  /*1cc0*/  UMOV UR9, UR14 ;  /* 0x0000000e00097c82 */ /* 0x000fe20008000000 */
[----:B------:R-:W-:-:S02]  /*1cd0*/  @!UP1 UIADD3 UR6, UPT, UPT, UR4, 0x1, URZ ;  /* 0x0000000104069890 */ /* 0x000fc4000fffe0ff */
[----:B-1----:R-:W-:-:S04]  /*1ce0*/  UIMAD UR15, UR8, -0x3, UR9 ;  /* 0xfffffffd080f78a4 */ /* 0x002fc8000f8e0209 */
[----:B------:R-:W-:Y:S01]  /*1cf0*/  UISETP.NE.AND UP3, UPT, UR15, 0x1, UPT ;  /* 0x000000010f00788c */ /* 0x000fe2000bf65270 */
[C---:B--2--5:R-:W-:Y:S02]  /*1d00*/  LOP3.LUT R18, R9.reuse, 0x30003, RZ, 0xc0, !PT ;  /* 0x0003000309127812 */ /* 0x064fe400078ec0ff */
[C---:B0-----:R-:W-:Y:S02]  /*1d10*/  LOP3.LUT R7, R9.reuse, 0xc000c, RZ, 0xc0, !PT ;  /* 0x000c000c09077812 */ /* 0x041fe400078ec0ff */
[----:B------:R-:W-:Y:S02]  /*1d20*/  LOP3.LUT R31, R9, 0xc000c0, RZ, 0xc0, !PT ;  /* 0x00c000c0091f7812 */ /* 0x000fe400078ec0ff */
[----:B------:R-:W-:Y:S02]  /*1d30*/  SHF.R.U32.HI R19, RZ, 0x8, R9 ;  /* 0x00000008ff137819 */ /* 0x000fe40000011609 */
[----:B------:R-:W-:Y:S02]  /*1d40*/  SHF.R.U32.HI R17, RZ, 0x8, R8 ;  /* 0x00000008ff117819 */ /* 0x000fe40000011608 */
[----:B------:R-:W-:-:S02]  /*1d50*/  SHF.R.U32.HI R21, RZ, 0x8, R10 ;  /* 0x00000008ff157819 */ /* 0x000fc4000001160a */
[----:B---3--:R-:W-:Y:S02]  /*1d60*/  @!P0 PRMT R52, R14, 0x7610, R52 ;  /* 0x000076100e348816 */ /* 0x008fe40000000034 */
[----:B------:R-:W-:Y:S02]  /*1d70*/  @!P0 PRMT R53, R15, 0x7610, R53 ;  /* 0x000076100f358816 */ /* 0x000fe40000000035 */
[----:B------:R-:W-:Y:S02]  /*1d80*/  @!P0 PRMT R52, R52, 0x7610, R14 ;  /* 0x0000761034348816 */ /* 0x000fe4000000000e */
[----:B------:R-:W-:Y:S02]  /*1d90*/  LOP3.LUT R14, R9, 0x300030, RZ, 0xc0, !PT ;  /* 0x00300030090e7812 */ /* 0x000fe400078ec0ff */
[----:B------:R-:W-:Y:S02]  /*1da0*/  LOP3.LUT R9, R10, 0xc000c, RZ, 0xc0, !PT ;  /* 0x000c000c0a097812 */ /* 0x000fe400078ec0ff */
[----:B----4-:R-:W-:-:S02]  /*1db0*/  @!P0 R2UR UR7, R6 ;  /* 0x00000000060782ca */ /* 0x010fc400000e0000 */
[----:B------:R-:W-:Y:S02]  /*1dc0*/  @!P0 PRMT R53, R53, 0x7610, R15 ;  /* 0x0000761035358816 */ /* 0x000fe4000000000f */
[C---:B------:R-:W-:Y:S02]  /*1dd0*/  LOP3.LUT R16, R8.reuse, 0x30003, RZ, 0xc0, !PT ;  /* 0x0003000308107812 */ /* 0x040fe400078ec0ff */
[C---:B------:R-:W-:Y:S02]  /*1de0*/  LOP3.LUT R6, R8.reuse, 0xc000c, RZ, 0xc0, !PT ;  /* 0x000c000c08067812 */ /* 0x040fe400078ec0ff */
[C---:B------:R-:W-:Y:S02]  /*1df0*/  LOP3.LUT R15, R8.reuse, 0x300030, RZ, 0xc0, !PT ;  /* 0x00300030080f7812 */ /* 0x040fe400078ec0ff */
        /* <DEDUP_REMOVED lines=133> */
.L_x_1981:
[----:B------:R-:W-:Y:S01]  /*2650*/  @!UP1 UMOV UR4, UR6 ;  /* 0x0000000600049c82 */ /* 0x000fe20008000000 */
[----:B------:R-:W-:Y:S05]  /*2660*/  BRA.U !UP3, `(.L_x_1982) ;  /* 0x000000050b607547 */ /* 0x000fea000b800000 */
        /* <DEDUP_REMOVED lines=45> */
.L_x_1983:
        /* <DEDUP_REMOVED lines=43> */
.L_x_1982:
[----:B------:R-:W0:Y:S01]  /*2bf0*/  LDC R6, c[0x0][0x3ac] ;  /* 0x0000eb00ff067b82 */ /* 0x000e220000000800 */
[----:B------:R-:W-:Y:S02]  /*2c00*/  UIADD3 UR5, UPT, UPT, UR5, 0x10, URZ ;  /* 0x0000001005057890 */ /* 0x000fe4000fffe0ff */
[----:B------:R-:W-:Y:S02]  /*2c10*/  UIADD3 UR12, UP1, UPT, UR12, 0x40, URZ ;  /* 0x000000400c0c7890 */ /* 0x000fe4000ff3e0ff */
[----:B------:R-:W-:Y:S02]  /*2c20*/  UIADD3 UR11, UPT, UPT, UR11, 0x20, URZ ;  /* 0x000000200b0b7890 */ /* 0x000fe4000fffe0ff */
[----:B------:R-:W-:Y:S01]  /*2c30*/  ISETP.LE.AND P0, PT, R47, UR5, PT ;  /* 0x000000052f007c0c */ /* 0x000fe2000bf03270 */
[----:B------:R-:W-:Y:S01]  /*2c40*/  UIADD3.X UR13, UPT, UPT, URZ, UR13, URZ, UP1, !UPT ;  /* 0x0000000dff0d7290 */ /* 0x000fe20008ffe4ff */
[----:B0-----:R-:W-:-:S11]  /*2c50*/  IMAD.WIDE R50, R6, 0x4, R50 ;  /* 0x0000000406327825 */ /* 0x001fd600078e0232 */
[----:B------:R-:W-:Y:S05]  /*2c60*/  @!P0 BRA `(.L_x_1984) ;  /* 0xffffffec00d88947 */ /* 0x000fea000383ffff */
.L_x_1980:
[----:B------:R-:W0:Y:S01]  /*2c70*/  S2R R7, SR_CTAID.X ;  /* 0x0000000000077919 */ /* 0x000e220000002500 */
[----:B------:R-:W1:Y:S01]  /*2c80*/  LDC.64 R10, c[0x0][0x3a0] ;  /* 0x0000e800ff0a7b82 */ /* 0x000e620000000a00 */
[----:B------:R-:W-:Y:S01]  /*2c90*/  UIMAD UR8, UR8, 0x3, URZ ;  /* 0x00000003080878a4 */ /* 0x000fe2000f8e02ff */
[----:B------:R-:W-:Y:S01]  /*2ca0*/  HMUL2 R13, R46, UR20.H0_H0 ;  /* 0x200000142e0d7c32 */ /* 0x000fe20008000000 */
[----:B------:R-:W0:Y:S02]  /*2cb0*/  S2R R8, SR_TID.X ;  /* 0x0000000000087919 */ /* 0x000e240000002100 */
[----:B0-----:R-:W-:-:S04]  /*2cc0*/  IMAD R7, R7, 0x40, R8 ;  /* 0x0000004007077824 */ /* 0x001fc800078e0208 */
[----:B------:R-:W-:-:S04]  /*2cd0*/  IMAD.SHL.U32 R7, R7, 0x4, RZ ;  /* 0x0000000407077824 */ /* 0x000fc800078e00ff */
[----:B------:R-:W-:-:S04]  /*2ce0*/  IMAD R7, R6, UR8, R7 ;  /* 0x0000000806077c24 */ /* 0x000fc8000f8e0207 */
[----:B-1----:R-:W-:-:S05]  /*2cf0*/  IMAD.WIDE R10, R7, 0x2, R10 ;  /* 0x00000002070a7825 */ /* 0x002fca00078e020a */
[----:B------:R0:W-:Y:S01]  /*2d00*/  ATOM.E.ADD.F16x2.RN.STRONG.GPU P0, RZ, desc[UR16][R10.64], R13 ;  /* 0x8000000d0aff79a2 */ /* 0x0001e2000c10e110 */
[----:B------:R-:W-:Y:S01]  /*2d10*/  UIADD3 UR8, UPT, UPT, -UR8, UR9, URZ ;  /* 0x0000000908087290 */ /* 0x000fe2000fffe1ff */
[----:B------:R-:W-:Y:S01]  /*2d20*/  BSSY.RECONVERGENT B0, `(.L_x_1985) ;  /* 0x0000010000007945 */ /* 0x000fe20003800200 */
[----:B---3--:R-:W-:Y:S02]  /*2d30*/  HMUL2 R15, R0, UR20.H0_H0 ;  /* 0x20000014000f7c32 */ /* 0x008fe40008000000 */
[----:B------:R-:W-:Y:S01]  /*2d40*/  UISETP.NE.AND UP0, UPT, UR8, 0x1, UPT ;  /* 0x000000010800788c */ /* 0x000fe2000bf05270 */
[----:B0-----:R-:W-:Y:S10]  /*2d50*/  @P0 BRA `(.L_x_1986) ;  /* 0x0000000000300947 */ /* 0x001ff40003800000 */
[----:B------:R-:W0:Y:S02]  /*2d60*/  QSPC.E.S P0, RZ, [R10] ;  /* 0x000000000aff73aa */ /* 0x000e240000000500 */
[----:B0-----:R-:W-:Y:S05]  /*2d70*/  @!P0 BRA `(.L_x_1987) ;  /* 0x00000000001c8947 */ /* 0x001fea0003800000 */
[----:B------:R-:W-:-:S05]  /*2d80*/  IMAD.MOV.U32 R8, RZ, RZ, R10 ;  /* 0x000000ffff087224 */ /* 0x000fca00078e000a */
[----:B------:R-:W-:-:S07]  /*2d90*/  MOV R0, R8 ;  /* 0x0000000800007202 */ /* 0x000fce0000000f00 */
.L_x_1988:
[----:B------:R-:W0:Y:S02]  /*2da0*/  LDS R8, [R0] ;  /* 0x0000000000087984 */ /* 0x000e240000000800 */
[----:B0-----:R-:W-:-:S05]  /*2db0*/  HADD2 R9, R8, R13 ;  /* 0x0000000d08097230 */ /* 0x001fca0000000000 */
[----:B------:R-:W0:Y:S02]  /*2dc0*/  ATOMS.CAST.SPIN P0, [R0], R8, R9 ;  /* 0x000000080000758d */ /* 0x000e240001800009 */
[----:B0-----:R-:W-:Y:S05]  /*2dd0*/  @!P0 BRA `(.L_x_1988) ;  /* 0xfffffffc00f08947 */ /* 0x001fea000383ffff */
[----:B------:R-:W-:Y:S05]  /*2de0*/  BRA `(.L_x_1986) ;  /* 0x00000000000c7947 */ /* 0x000fea0003800000 */
.L_x_1987:
[----:B------:R-:W2:Y:S02]  /*2df0*/  LD.E R0, desc[UR16][R10.64] ;  /* 0x000000100a007980 */ /* 0x000ea4000c101900 */
[----:B--2---:R-:W-:-:S05]  /*2e00*/  IADD3 R7, PT, PT, R13, R0, RZ ;  /* 0x000000000d077210 */ /* 0x004fca0007ffe0ff */
[----:B------:R0:W-:Y:S02]  /*2e10*/  ST.E desc[UR16][R10.64], R7 ;  /* 0x000000070a007985 */ /* 0x0001e4000c101910 */
.L_x_1986:
[----:B------:R-:W-:Y:S05]  /*2e20*/  BSYNC.RECONVERGENT B0 ;  /* 0x0000000000007941 */ /* 0x000fea0003800200 */
.L_x_1985:
[----:B------:R1:W-:Y:S01]  /*2e30*/  ATOM.E.ADD.F16x2.RN.STRONG.GPU P0, RZ, desc[UR16][R10.64+0x4], R15 ;  /* 0x8000040f0aff79a2 */ /* 0x0003e2000c10e110 */
[----:B------:R-:W-:Y:S04]  /*2e40*/  BSSY.RECONVERGENT B0, `(.L_x_1989) ;  /* 0x000000e000007945 */ /* 0x000fe80003800200 */
[----:B-1----:R-:W-:Y:S05]  /*2e50*/  @P0 BRA `(.L_x_1990) ;  /* 0x0000000000300947 */ /* 0x002fea0003800000 */
[----:B------:R-:W1:Y:S02]  /*2e60*/  QSPC.E.S P0, RZ, [R10+0x4] ;  /* 0x000004000aff73aa */ /* 0x000e640000000500 */
[----:B-1----:R-:W-:Y:S05]  /*2e70*/  @!P0 BRA `(.L_x_1991) ;  /* 0x00000000001c8947 */ /* 0x002fea0003800000 */
[----:B------:R-:W-:-:S05]  /*2e80*/  IMAD.MOV.U32 R8, RZ, RZ, R10 ;  /* 0x000000ffff087224 */ /* 0x000fca00078e000a */
[----:B------:R-:W-:-:S07]  /*2e90*/  MOV R0, R8 ;  /* 0x0000000800007202 */ /* 0x000fce0000000f00 */
.L_x_1992:
[----:B------:R-:W1:Y:S02]  /*2ea0*/  LDS R8, [R0+0x4] ;  /* 0x0000040000087984 */ /* 0x000e640000000800 */
[----:B-1----:R-:W-:-:S05]  /*2eb0*/  HFMA2 R9, R8, 1, 1, R15 ;  /* 0x3c003c0008097831 */ /* 0x002fca000000000f */
[----:B------:R-:W1:Y:S02]  /*2ec0*/  ATOMS.CAST.SPIN P0, [R0+0x4], R8, R9 ;  /* 0x000004080000758d */ /* 0x000e640001800009 */
[----:B-1----:R-:W-:Y:S05]  /*2ed0*/  @!P0 BRA `(.L_x_1992) ;  /* 0xfffffffc00f08947 */ /* 0x002fea000383ffff */
[----:B------:R-:W-:Y:S05]  /*2ee0*/  BRA `(.L_x_1990) ;  /* 0x00000000000c7947 */ /* 0x000fea0003800000 */
.L_x_1991:
[----:B------:R-:W0:Y:S02]  /*2ef0*/  LD.E R0, desc[UR16][R10.64+0x4] ;  /* 0x000004100a007980 */ /* 0x000e24000c101900 */
[----:B0-----:R-:W-:-:S05]  /*2f00*/  IMAD.IADD R7, R15, 0x1, R0 ;  /* 0x000000010f077824 */ /* 0x001fca00078e0200 */
[----:B------:R1:W-:Y:S02]  /*2f10*/  ST.E desc[UR16][R10.64+0x4], R7 ;  /* 0x000004070a007985 */ /* 0x0003e4000c101910 */
.L_x_1990:
[----:B------:R-:W-:Y:S05]  /*2f20*/  BSYNC.RECONVERGENT B0 ;  /* 0x0000000000007941 */ /* 0x000fea0003800200 */
.L_x_1989:
[----:B------:R-:W-:-:S13]  /*2f30*/  PLOP3.LUT P0, PT, PT, PT, UP0, 0x80, 0x8 ;  /* 0x000000000008781c */ /* 0x000fda0003f0f008 */
        /* <DEDUP_REMOVED lines=11> */
.L_x_1996:
[----:B------:R-:W0:Y:S02]  /*2ff0*/  LDS R2, [R0] ;  /* 0x0000000000027984 */ /* 0x000e240000000800 */
[----:B0-----:R-:W-:-:S05]  /*3000*/  HADD2 R3, R2, R7 ;  /* 0x0000000702037230 */ /* 0x001fca0000000000 */
[----:B------:R-:W0:Y:S02]  /*3010*/  ATOMS.CAST.SPIN P0, [R0], R2, R3 ;  /* 0x000000020000758d */ /* 0x000e240001800003 */
[----:B0-----:R-:W-:Y:S05]  /*3020*/  @!P0 BRA `(.L_x_1996) ;  /* 0xfffffffc00f08947 */ /* 0x001fea000383ffff */
[----:B------:R-:W-:Y:S05]  /*3030*/  BRA `(.L_x_1994) ;  /* 0x00000000000c7947 */ /* 0x000fea0003800000 */
.L_x_1995:
[----:B------:R-:W2:Y:S02]  /*3040*/  LD.E R0, desc[UR16][R10.64] ;  /* 0x000000100a007980 */ /* 0x000ea4000c101900 */
[----:B--2---:R-:W-:-:S05]  /*3050*/  IADD3 R3, PT, PT, R7, R0, RZ ;  /* 0x0000000007037210 */ /* 0x004fca0007ffe0ff */
[----:B------:R0:W-:Y:S02]  /*3060*/  ST.E desc[UR16][R10.64], R3 ;  /* 0x000000030a007985 */ /* 0x0001e4000c101910 */
.L_x_1994:
[----:B------:R-:W-:Y:S05]  /*3070*/  BSYNC.RECONVERGENT B0 ;  /* 0x0000000000007941 */ /* 0x000fea0003800200 */
.L_x_1993:
[----:B------:R1:W-:Y:S01]  /*3080*/  ATOM.E.ADD.F16x2.RN.STRONG.GPU P0, RZ, desc[UR16][R10.64+0x4], R49 ;  /* 0x800004310aff79a2 */ /* 0x0003e2000c10e110 */
[----:B------:R-:W-:Y:S04]  /*3090*/  BSSY.RECONVERGENT B0, `(.L_x_1997) ;  /* 0x000000e000007945 */ /* 0x000fe80003800200 */
[----:B-1----:R-:W-:Y:S05]  /*30a0*/  @P0 BRA `(.L_x_1998) ;  /* 0x0000000000300947 */ /* 0x002fea0003800000 */
[----:B------:R-:W1:Y:S02]  /*30b0*/  QSPC.E.S P0, RZ, [R10+0x4] ;  /* 0x000004000aff73aa */ /* 0x000e640000000500 */
[----:B-1----:R-:W-:Y:S05]  /*30c0*/  @!P0 BRA `(.L_x_1999) ;  /* 0x00000000001c8947 */ /* 0x002fea0003800000 */
[----:B------:R-:W-:-:S05]  /*30d0*/  IMAD.MOV.U32 R2, RZ, RZ, R10 ;  /* 0x000000ffff027224 */ /* 0x000fca00078e000a */
[----:B------:R-:W-:-:S07]  /*30e0*/  MOV R0, R2 ;  /* 0x0000000200007202 */ /* 0x000fce0000000f00 */
.L_x_2000:
[----:B------:R-:W0:Y:S02]  /*30f0*/  LDS R2, [R0+0x4] ;  /* 0x0000040000027984 */ /* 0x000e240000000800 */
[----:B0-----:R-:W-:-:S05]  /*3100*/  HFMA2 R3, R2, 1, 1, R49 ;  /* 0x3c003c0002037831 */ /* 0x001fca0000000031 */
[----:B------:R-:W0:Y:S02]  /*3110*/  ATOMS.CAST.SPIN P0, [R0+0x4], R2, R3 ;  /* 0x000004020000758d */ /* 0x000e240001800003 */
[----:B0-----:R-:W-:Y:S05]  /*3120*/  @!P0 BRA `(.L_x_2000) ;  /* 0xfffffffc00f08947 */ /* 0x001fea000383ffff */
[----:B------:R-:W-:Y:S05]  /*3130*/  BRA `(.L_x_1998) ;  /* 0x00000000000c7947 */ /* 0x000fea0003800000 */
.L_x_1999:
[----:B------:R-:W0:Y:S02]  /*3140*/  LD.E R0, desc[UR16][R10.64+0x4] ;  /* 0x000004100a007980 */ /* 0x000e24000c101900 */
[----:B0-----:R-:W-:-:S05]  /*3150*/  IMAD.IADD R3, R49, 0x1, R0 ;  /* 0x0000000131037824 */ /* 0x001fca00078e0200 */
[----:B------:R1:W-:Y:S02]  /*3160*/  ST.E desc[UR16][R10.64+0x4], R3 ;  /* 0x000004030a007985 */ /* 0x0003e4000c101910 */
.L_x_1998:
[----:B------:R-:W-:Y:S05]  /*3170*/  BSYNC.RECONVERGENT B0 ;  /* 0x0000000000007941 */ /* 0x000fea0003800200 */
.L_x_1997:
[----:B------:R-:W-:-:S06]  /*3180*/  UISETP.NE.AND UP0, UPT, UR8, 0x2, UPT ;  /* 0x000000020800788c */ /* 0x000fcc000bf05270 */
[----:B------:R-:W-:-:S13]  /*3190*/  PLOP3.LUT P0, PT, PT, PT, UP0, 0x80, 0x8 ;  /* 0x000000000008781c */ /* 0x000fda0003f0f008 */
[----:B------:R-:W-:Y:S05]  /*31a0*/  @!P0 EXIT ;  /* 0x000000000000894d */ /* 0x000fea0003800000 */
[----:B------:R-:W-:-:S04]  /*31b0*/  IMAD.WIDE R6, R6, 0x2, R10 ;  /* 0x0000000206067825 */ /* 0x000fc800078e020a */
[----:B------:R-:W-:-:S05]  /*31c0*/  HMUL2 R9, R4, R48.H0_H0 ;  /* 0x2000003004097232 */ /* 0x000fca0000000000 */
[----:B------:R2:W-:Y:S01]  /*31d0*/  ATOM.E.ADD.F16x2.RN.STRONG.GPU P0, RZ, desc[UR16][R6.64], R9 ;  /* 0x8000000906ff79a2 */ /* 0x0005e2000c10e110 */
[----:B------:R-:W-:Y:S01]  /*31e0*/  BSSY.RECONVERGENT B0, `(.L_x_2001) ;  /* 0x000000f000007945 */ /* 0x000fe20003800200 */
[----:B------:R-:W-:-:S03]  /*31f0*/  HMUL2 R5, R5, R48.H0_H0 ;  /* 0x2000003005057232 */ /* 0x000fc60000000000 */
[----:B--2---:R-:W-:Y:S05]  /*3200*/  @P0 BRA `(.L_x_2002) ;  /* 0x0000000000300947 */ /* 0x004fea0003800000 */
[----:B------:R-:W2:Y:S02]  /*3210*/  QSPC.E.S P0, RZ, [R6] ;  /* 0x0000000006ff73aa */ /* 0x000ea40000000500 */
[----:B--2---:R-:W-:Y:S05]  /*3220*/  @!P0 BRA `(.L_x_2003) ;  /* 0x00000000001c8947 */ /* 0x004fea0003800000 */
[----:B------:R-:W-:-:S05]  /*3230*/  IMAD.MOV.U32 R2, RZ, RZ, R6 ;  /* 0x000000ffff027224 */ /* 0x000fca00078e0006 */
[----:B------:R-:W-:-:S07]  /*3240*/  MOV R0, R2 ;  /* 0x0000000200007202 */ /* 0x000fce0000000f00 */
.L_x_2004:
[----:B------:R-:W0:Y:S02]  /*3250*/  LDS R2, [R0] ;  /* 0x0000000000027984 */ /* 0x000e240000000800 */
[----:B01----:R-:W-:-:S05]  /*3260*/  HADD2 R3, R2, R9 ;  /* 0x0000000902037230 */ /* 0x003fca0000000000 */
[----:B------:R-:W0:Y:S02]  /*3270*/  ATOMS.CAST.SPIN P0, [R0], R2, R3 ;  /* 0x000000020000758d */ /* 0x000e240001800003 */
[----:B0-----:R-:W-:Y:S05]  /*3280*/  @!P0 BRA `(.L_x_2004) ;  /* 0xfffffffc00f08947 */ /* 0x001fea000383ffff */
[----:B------:R-:W-:Y:S05]  /*3290*/  BRA `(.L_x_2002) ;  /* 0x00000000000c7947 */ /* 0x000fea0003800000 */
.L_x_2003:
[----:B------:R-:W0:Y:S02]  /*32a0*/  LD.E R0, desc[UR16][R6.64] ;  /* 0x0000001006007980 */ /* 0x000e24000c101900 */
[----:B01----:R-:W-:-:S05]  /*32b0*/  IADD3 R3, PT, PT, R9, R0, RZ ;  /* 0x0000000009037210 */ /* 0x003fca0007ffe0ff */
[----:B------:R2:W-:Y:S02]  /*32c0*/  ST.E desc[UR16][R6.64], R3 ;  /* 0x0000000306007985 */ /* 0x0005e4000c101910 */
.L_x_2002:
[----:B------:R-:W-:Y:S05]  /*32d0*/  BSYNC.RECONVERGENT B0 ;  /* 0x0000000000007941 */ /* 0x000fea0003800200 */
.L_x_2001:
[----:B------:R3:W-:Y:S02]  /*32e0*/  ATOM.E.ADD.F16x2.RN.STRONG.GPU P0, RZ, desc[UR16][R6.64+0x4], R5 ;  /* 0x8000040506ff79a2 */ /* 0x0007e4000c10e110 */
[----:B---3--:R-:W-:Y:S05]  /*32f0*/  @P0 EXIT ;  /* 0x000000000000094d */ /* 0x008fea0003800000 */
[----:B------:R-:W3:Y:S02]  /*3300*/  QSPC.E.S P0, RZ, [R6+0x4] ;  /* 0x0000040006ff73aa */ /* 0x000ee40000000500 */
[----:B---3--:R-:W-:Y:S05]  /*3310*/  @!P0 BRA `(.L_x_2005) ;  /* 0x00000000001c8947 */ /* 0x008fea0003800000 */
[----:B------:R-:W-:-:S05]  /*3320*/  IMAD.MOV.U32 R2, RZ, RZ, R6 ;  /* 0x000000ffff027224 */ /* 0x000fca00078e0006 */
[----:B------:R-:W-:-:S07]  /*3330*/  MOV R0, R2 ;  /* 0x0000000200007202 */ /* 0x000fce0000000f00 */
.L_x_2006:
[----:B------:R-:W0:Y:S02]  /*3340*/  LDS R2, [R0+0x4] ;  /* 0x0000040000027984 */ /* 0x000e240000000800 */
[----:B012---:R-:W-:-:S05]  /*3350*/  HFMA2 R3, R2, 1, 1, R5 ;  /* 0x3c003c0002037831 */ /* 0x007fca0000000005 */
[----:B------:R-:W0:Y:S02]  /*3360*/  ATOMS.CAST.SPIN P0, [R0+0x4], R2, R3 ;  /* 0x000004020000758d */ /* 0x000e240001800003 */
[----:B0-----:R-:W-:Y:S05]  /*3370*/  @!P0 BRA `(.L_x_2006) ;  /* 0xfffffffc00f08947 */ /* 0x001fea000383ffff */
[----:B------:R-:W-:Y:S05]  /*3380*/  EXIT ;  /* 0x000000000000794d */ /* 0x000fea0003800000 */
.L_x_2005:
[----:B------:R-:W0:Y:S02]  /*3390*/  LD.E R0, desc[UR16][R6.64+0x4] ;  /* 0x0000041006007980 */ /* 0x000e24000c101900 */
[----:B012---:R-:W-:-:S05]  /*33a0*/  IMAD.IADD R3, R5, 0x1, R0 ;  /* 0x0000000105037824 */ /* 0x007fca00078e0200 */
[----:B------:R-:W-:Y:S01]  /*33b0*/  ST.E desc[UR16][R6.64+0x4], R3 ;  /* 0x0000040306007985 */ /* 0x000fe2000c101910 */
[----:B------:R-:W-:Y:S05]  /*33c0*/  EXIT ;  /* 0x000000000000794d */ /* 0x000fea0003800000 */
.L_x_2007:
        /* <DEDUP_REMOVED lines=11> */
.L_x_3943:


//--------------------- .text._Z23gemm_half_q_half_kernelILi3ELi32ELb1ELb1ELi32EEvPK6__halfPKjS4_S2_PS0_iiiiPKtS7_iiiiiibS2_i --------------------------
	.section	.text._Z23gemm_half_q_half_kernelILi3ELi32ELb1ELb1ELi32EEvPK6__halfPKjS4_S2_PS0_iiiiPKtS7_iiiiiibS2_i,"ax",@progbits
	.align	128
        .global         _Z23gemm_half_q_half_kernelILi3ELi32ELb1ELb1ELi32EEvPK6__halfPKjS4_S2_PS0_iiiiPKtS7_iiiiiibS2_i
        .type           _Z23gemm_half_q_half_kernelILi3ELi32ELb1ELb1ELi32EEvPK6__halfPKjS4_S2_PS0_iiiiPKtS7_iiiiiibS2_i,@function
        .size           _Z23gemm_half_q_half_kernelILi3ELi32ELb1ELb1ELi32EEvPK6__halfPKjS4_S2_PS0_iiiiPKtS7_iiiiiibS2_i,(.L_x_3944 - _Z23gemm_half_q_half_kernelILi3ELi32ELb1ELb1ELi32EEvPK6__halfPKjS4_S2_PS0_iiiiPKtS7_iiiiiibS2_i)
        .other          _Z23gemm_half_q_half_kernelILi3ELi32ELb1ELb1ELi32EEvPK6__halfPKjS4_S2_PS0_iiiiPKtS7_iiiiiibS2_i,@"STO_CUDA_ENTRY STV_DEFAULT"
_Z23gemm_half_q_half_kernelILi3ELi32ELb1ELb1ELi32EEvPK6__halfPKjS4_S2_PS0_iiiiPKtS7_iiiiiibS2_i:
.text._Z23gemm_half_q_half_kernelILi3ELi32ELb1ELb1ELi32EEvPK6__halfPKjS4_S2_PS0_iiiiPKtS7_iiiiiibS2_i:
[----:B------:R-:W-:Y:S08]  /*0000*/  LDC R1, c[0x0][0x37c] ;  /* 0x0000df00ff017b82 */ /* 0x000ff00000000800 */
[----:B------:R-:W0:Y:S01]  /*0010*/  S2UR UR9, SR_CTAID.Y ;  /* 0x00000000000979c3 */ /* 0x000e220000002600 */
[----:B------:R-:W1:Y:S01]  /*0020*/  LDCU UR5, c[0x0][0x3a8] ;  /* 0x00007500ff0577ac */ /* 0x000e620008000800 */
[----:B0-----:R-:W-:-:S04]  /*0030*/  UIMAD UR12, UR9, 0x3, URZ ;  /* 0x00000003090c78a4 */ /* 0x001fc8000f8e02ff */
[----:B-1----:R-:W-:-:S04]  /*0040*/  UIADD3 UR5, UPT, UPT, -UR12, UR5, URZ ;  /* 0x000000050c057290 */ /* 0x002fc8000fffe1ff */
        /* <DEDUP_REMOVED lines=13> */
[----:B---3--:R-:W-:-:S13]  /*0120*/  R2UR UR13, R2 ;  /* 0x00000000020d72ca */ /* 0x008fda00000e0000 */
[----:B------:R-:W-:Y:S01]  /*0130*/  IMAD.U32 R7, RZ, RZ, UR13 ;  /* 0x0000000dff077e24 */ /* 0x000fe2000f8e00ff */
[----:B012-4-:R-:W-:Y:S06]  /*0140*/  BRA.U !UP1, `(.L_x_2008) ;  /* 0x00000001092c7547 */ /* 0x017fec000b800000 */
        /* <DEDUP_REMOVED lines=11> */
.L_x_2008:
[----:B------:R-:W-:Y:S01]  /*0200*/  PRMT R2, R7, 0x9910, RZ ;  /* 0x0000991007027816 */ /* 0x000fe200000000ff */
[----:B------:R-:W-:Y:S01]  /*0210*/  IMAD.SHL.U32 R3, R5, 0x20, RZ ;  /* 0x0000002005037824 */ /* 0x000fe200078e00ff */
[----:B------:R-:W-:Y:S02]  /*0220*/  UISETP.LT.U32.AND UP0, UPT, UR5, 0x3, UPT ;  /* 0x000000030500788c */ /* 0x000fe4000bf01070 */
        /* <DEDUP_REMOVED lines=31> */
[----:B------:R-:W-:Y:S02]  /*0420*/  VIADD R17, R8, 0x40 ;  /* 0x0000004008117836 */ /* 0x000fe40000000000 */
[----:B------:R-:W-:-:S06]  /*0430*/  IMAD.IADD R16, R9, 0x1, R0 ;  /* 0x0000000109107824 */ /* 0x000fcc00078e0200 */
[----:B------:R-:W-:Y:S05]  /*0440*/  BRA.U UP0, `(.L_x_2012) ;  /* 0x0000000100ec7547 */ /* 0x000fea000b800000 */
[----:B------:R-:W-:Y:S01]  /*0450*/  UIADD3 UR8, UPT, UPT, URZ, -UR7, URZ ;  /* 0x80000007ff087290 */ /* 0x000fe2000fffe0ff */
[----:B------:R-:W-:-:S03]  /*0460*/  PLOP3.LUT P0, PT, PT, PT, PT, 0x80, 0x8 ;  /* 0x000000000008781c */ /* 0x000fc60003f0f070 */
[----:B------:R-:W-:-:S09]  /*0470*/  UISETP.GT.AND UP0, UPT, UR8, 0x3, UPT ;  /* 0x000000030800788c */ /* 0x000fd2000bf04270 */
[----:B------:R-:W-:Y:S05]  /*0480*/  BRA.U !UP0, `(.L_x_2013) ;  /* 0x0000000108847547 */ /* 0x000fea000b800000 */
[----:B------:R-:W-:-:S13]  /*0490*/  PLOP3.LUT P0, PT, PT, PT, PT, 0x8, 0x80 ;  /* 0x000000000080781c */ /* 0x000fda0003f0e170 */
.L_x_2014:
[----:B------:R-:W-:Y:S01]  /*04a0*/  IADD3 R9, P1, PT, R7, R16, RZ ;  /* 0x0000001007097210 */ /* 0x000fe20007f3e0ff */
[----:B------:R-:W-:-:S03]  /*04b0*/  IMAD.IADD R10, R16, 0x1, R0 ;  /* 0x00000001100a7824 */ /* 0x000fc600078e0200 */
[----:B------:R-:W-:Y:S01]  /*04c0*/  LEA.HI.X.SX32 R16, R16, RZ, 0x1, P1 ;  /* 0x000000ff10107211 */ /* 0x000fe200008f0eff */
[C---:B0-----:R-:W-:Y:S01]  /*04d0*/  IMAD.IADD R11, R10.reuse, 0x1, R0 ;  /* 0x000000010a0b7824 */ /* 0x041fe200078e0200 */
[----:B------:R-:W-:Y:S02]  /*04e0*/  LEA R8, P1, R9, UR16, 0x1 ;  /* 0x0000001009087c11 */ /* 0x000fe4000f8208ff */
[----:B------:R-:W-:Y:S02]  /*04f0*/  IADD3 R14, P2, PT, R7, R10, RZ ;  /* 0x0000000a070e7210 */ /* 0x000fe40007f5e0ff */
[----:B------:R-:W-:Y:S02]  /*0500*/  LEA.HI.X R9, R9, UR17, R16, 0x1, P1 ;  /* 0x0000001109097c11 */ /* 0x000fe400088f0c10 */
[----:B------:R-:W-:Y:S02]  /*0510*/  IADD3 R16, PT, PT, R11, R0, RZ ;  /* 0x000000000b107210 */ /* 0x000fe40007ffe0ff */
[----:B------:R-:W-:Y:S01]  /*0520*/  IADD3 R13, P3, PT, R7, R11, RZ ;  /* 0x0000000b070d7210 */ /* 0x000fe20007f7e0ff */
[----:B------:R-:W2:Y:S01]  /*0530*/  LDG.E.U16.CONSTANT R8, desc[UR10][R8.64] ;  /* 0x0000000a08087981 */ /* 0x000ea2000c1e9500 */
[----:B------:R-:W-:-:S02]  /*0540*/  LEA.HI.X.SX32 R19, R10, RZ, 0x1, P2 ;  /* 0x000000ff0a137211 */ /* 0x000fc400010f0eff */
[C---:B------:R-:W-:Y:S02]  /*0550*/  LEA R10, P1, R14.reuse, UR16, 0x1 ;  /* 0x000000100e0a7c11 */ /* 0x040fe4000f8208ff */
        /* <DEDUP_REMOVED lines=20> */
.L_x_2013:
[----:B------:R-:W-:-:S04]  /*06a0*/  UIADD3 UR8, UPT, UPT, URZ, -UR7, URZ ;  /* 0x80000007ff087290 */ /* 0x000fc8000fffe0ff */
[----:B------:R-:W-:-:S09]  /*06b0*/  UISETP.GT.AND UP0, UPT, UR8, 0x1, UPT ;  /* 0x000000010800788c */ /* 0x000fd2000bf04270 */
[----:B------:R-:W-:Y:S05]  /*06c0*/  BRA.U !UP0, `(.L_x_2015) ;  /* 0x0000000108447547 */ /* 0x000fea000b800000 */
[----:B------:R-:W-:Y:S01]  /*06d0*/  IMAD.IADD R12, R16, 0x1, R0 ;  /* 0x00000001100c7824 */ /* 0x000fe200078e0200 */
[----:B------:R-:W-:-:S04]  /*06e0*/  IADD3 R9, P0, PT, R7, R16, RZ ;  /* 0x0000001007097210 */ /* 0x000fc80007f1e0ff */
[----:B0-----:R-:W-:Y:S02]  /*06f0*/  IADD3 R11, P1, PT, R7, R12, RZ ;  /* 0x0000000c070b7210 */ /* 0x001fe40007f3e0ff */
        /* <DEDUP_REMOVED lines=14> */
.L_x_2015:
[----:B------:R-:W-:-:S13]  /*07e0*/  ISETP.EQ.AND P1, PT, RZ, UR7, PT ;  /* 0x00000007ff007c0c */ /* 0x000fda000bf22270 */
[----:B------:R-:W-:Y:S05]  /*07f0*/  @!P0 BRA P1, `(.L_x_2010) ;  /* 0x0000000400748947 */ /* 0x000fea0000800000 */
.L_x_2012:
[----:B------:R-:W-:-:S04]  /*0800*/  IADD3 R9, P0, PT, R7, R16, RZ ;  /* 0x0000001007097210 */ /* 0x000fc80007f1e0ff */
[----:B------:R-:W-:Y:S02]  /*0810*/  LEA.HI.X.SX32 R10, R16, RZ, 0x1, P0 ;  /* 0x000000ff100a7211 */ /* 0x000fe400000f0eff */
[----:B0-----:R-:W-:-:S04]  /*0820*/  LEA R8, P0, R9, UR16, 0x1 ;  /* 0x0000001009087c11 */ /* 0x001fc8000f8008ff */
        /* <DEDUP_REMOVED lines=9> */
.L_x_2011:
        /* <DEDUP_REMOVED lines=15> */
.L_x_2018:
[----:B-----5:R-:W-:Y:S01]  /*09b0*/  IADD3 R11, P0, PT, R7, R9, RZ ;  /* 0x00000009070b7210 */ /* 0x020fe20007f1e0ff */
[----:B------:R-:W-:-:S03]  /*09c0*/  IMAD.IADD R12, R9, 0x1, R0 ;  /* 0x00000001090c7824 */ /* 0x000fc600078e0200 */
[----:B------:R-:W-:Y:S01]  /*09d0*/  LEA.HI.X.SX32 R14, R9, RZ, 0x1, P0 ;  /* 0x000000ff090e7211 */ /* 0x000fe200000f0eff */
[C-C-:B------:R-:W-:Y:S01]  /*09e0*/  IMAD.IADD R9, R12.reuse, 0x1, R0.reuse ;  /* 0x000000010c097824 */ /* 0x140fe200078e0200 */
[----:B0-----:R-:W-:Y:S02]  /*09f0*/  LEA R10, P0, R11, UR16, 0x1 ;  /* 0x000000100b0a7c11 */ /* 0x001fe4000f8008ff */
        /* <DEDUP_REMOVED lines=25> */
[----:B0-----:R-:W-:Y:S01]  /*0b90*/  VIADD R8, R8, 0x100 ;  /* 0x0000010008087836 */ /* 0x001fe20000000000 */
[----:B------:R-:W-:Y:S06]  /*0ba0*/  BRA.U !UP2, `(.L_x_2018) ;  /* 0xfffffffd0a807547 */ /* 0x000fec000b83ffff */
.L_x_2017:
        /* <DEDUP_REMOVED lines=21> */
.L_x_2019:
[----:B------:R-:W-:-:S09]  /*0d00*/  UISETP.NE.OR UP0, UPT, UR7, URZ, UP0 ;  /* 0x000000ff0700728c */ /* 0x000fd20008705670 */
[----:B------:R-:W-:Y:S05]  /*0d10*/  BRA.U !UP0, `(.L_x_2010) ;  /* 0x00000001082c7547 */ /* 0x000fea000b800000 */
.L_x_2016:
        /* <DEDUP_REMOVED lines=11> */
.L_x_2010:
[----:B------:R-:W-:Y:S05]  /*0dd0*/  BSYNC.RECONVERGENT B0 ;  /* 0x0000000000007941 */ /* 0x000fea0003800200 */
.L_x_2009:
        /* <DEDUP_REMOVED lines=11> */
[----:B------:R-:W-:-:S06]  /*0e90*/  UIMAD UR7, UR7, 0x3, UR4 ;  /* 0x00000003070778a4 */ /* 0x000fcc000f8e0204 */
[----:B-----5:R-:W-:Y:S01]  /*0ea0*/  LEA R7, R6, UR7, 0x2 ;  /* 0x0000000706077c11 */ /* 0x020fe2000f8e10ff */
[----:B------:R-:W-:Y:S06]  /*0eb0*/  BRA.U UP0, `(.L_x_2021) ;  /* 0x00000001008c7547 */ /* 0x000fec000b800000 */
[----:B------:R-:W-:Y:S02]  /*0ec0*/  UIADD3 UR4, UPT, UPT, URZ, -UR6, URZ ;  /* 0x80000006ff047290 */ /* 0x000fe4000fffe0ff */
[----:B------:R-:W-:Y:S02]  /*0ed0*/  UPLOP3.LUT UP0, UPT, UPT, UPT, UPT, 0x80, 0x8 ;  /* 0x000000000008789c */ /* 0x000fe40003f0f070 */
[----:B------:R-:W-:-:S09]  /*0ee0*/  UISETP.GT.AND UP2, UPT, UR4, 0x3, UPT ;  /* 0x000000030400788c */ /* 0x000fd2000bf44270 */
[----:B------:R-:W-:Y:S05]  /*0ef0*/  BRA.U !UP2, `(.L_x_2022) ;  /* 0x000000010a447547 */ /* 0x000fea000b800000 */
[----:B------:R-:W1:Y:S01]  /*0f00*/  LDC.64 R16, c[0x0][0x3a0] ;  /* 0x0000e800ff107b82 */ /* 0x000e620000000a00 */
[----:B------:R-:W-:-:S11]  /*0f10*/  UPLOP3.LUT UP0, UPT, UPT, UPT, UPT, 0x40, 0x4 ;  /* 0x000000000004789c */ /* 0x000fd60003f0e870 */
.L_x_2023:
[C---:B0-2---:R-:W-:Y:S01]  /*0f20*/  VIADD R11, R7.reuse, UR8 ;  /* 0x00000008070b7c36 */ /* 0x045fe20008000000 */
[----:B------:R-:W-:Y:S01]  /*0f30*/  UIADD3 UR6, UPT, UPT, UR6, 0x4, URZ ;  /* 0x0000000406067890 */ /* 0x000fe2000fffe0ff */
[----:B-1----:R-:W-:-:S03]  /*0f40*/  IMAD.WIDE R8, R7, 0x2, R16 ;  /* 0x0000000207087825 */ /* 0x002fc600078e0210 */
[----:B------:R-:W-:Y:S01]  /*0f50*/  UISETP.GE.AND UP2, UPT, UR6, -0x3, UPT ;  /* 0xfffffffd0600788c */ /* 0x000fe2000bf46270 */
[C---:B------:R-:W-:Y:S01]  /*0f60*/  VIADD R13, R11.reuse, UR8 ;  /* 0x000000080b0d7c36 */ /* 0x040fe20008000000 */
[----:B------:R2:W-:Y:S01]  /*0f70*/  STG.E.64 desc[UR10][R8.64], RZ ;  /* 0x000000ff08007986 */ /* 0x0005e2000c101b0a */
[----:B------:R-:W-:-:S04]  /*0f80*/  IMAD.WIDE R10, R11, 0x2, R16 ;  /* 0x000000020b0a7825 */ /* 0x000fc800078e0210 */
        /* <DEDUP_REMOVED lines=8> */
.L_x_2022:
[----:B------:R-:W-:-:S04]  /*1010*/  UIADD3 UR4, UPT, UPT, URZ, -UR6, URZ ;  /* 0x80000006ff047290 */ /* 0x000fc8000fffe0ff */
[----:B------:R-:W-:-:S09]  /*1020*/  UISETP.GT.AND UP2, UPT, UR4, 0x1, UPT ;  /* 0x000000010400788c */ /* 0x000fd2000bf44270 */
[----:B------:R-:W-:Y:S05]  /*1030*/  BRA.U !UP2, `(.L_x_2024) ;  /* 0x000000010a247547 */ /* 0x000fea000b800000 */
[----:B0-2---:R-:W0:Y:S01]  /*1040*/  LDC.64 R10, c[0x0][0x3a0] ;  /* 0x0000e800ff0a7b82 */ /* 0x005e220000000a00 */
        /* <DEDUP_REMOVED lines=8> */
.L_x_2024:
[----:B------:R-:W-:-:S09]  /*10d0*/  UISETP.NE.OR UP0, UPT, UR6, URZ, UP0 ;  /* 0x000000ff0600728c */ /* 0x000fd20008705670 */
[----:B------:R-:W-:Y:S05]  /*10e0*/  BRA.U !UP0, `(.L_x_2020) ;  /* 0x00000001081c7547 */ /* 0x000fea000b800000 */
.L_x_2021:
[----:B012---:R-:W0:Y:S02]  /*10f0*/  LDC.64 R8, c[0x0][0x3a0] ;  /* 0x0000e800ff087b82 */ /* 0x007e240000000a00 */
.L_x_2025:
[----:B0-----:R-:W-:Y:S01]  /*1100*/  IMAD.WIDE R10, R7, 0x2, R8 ;  /* 0x00000002070a7825 */ /* 0x001fe200078e0208 */
[----:B------:R-:W-:-:S03]  /*1110*/  UIADD3 UR6, UPT, UPT, UR6, 0x1, URZ ;  /* 0x0000000106067890 */ /* 0x000fc6000fffe0ff */
[----:B------:R-:W-:Y:S01]  /*1120*/  VIADD R7, R7, UR8 ;  /* 0x0000000807077c36 */ /* 0x000fe20008000000 */
[----:B------:R3:W-:Y:S01]  /*1130*/  STG.E.64 desc[UR10][R10.64], RZ ;  /* 0x000000ff0a007986 */ /* 0x0007e2000c101b0a */
[----:B------:R-:W-:-:S09]  /*1140*/  UISETP.NE.AND UP0, UPT, UR6, URZ, UPT ;  /* 0x000000ff0600728c */ /* 0x000fd2000bf05270 */
[----:B---3--:R-:W-:Y:S05]  /*1150*/  BRA.U UP0, `(.L_x_2025) ;  /* 0xfffffffd00e87547 */ /* 0x008fea000b83ffff */
.L_x_2020:
[----:B------:R-:W0:Y:S01]  /*1160*/  LDCU UR6, c[0x0][0x3c8] ;  /* 0x00007900ff0677ac */ /* 0x000e220008000800 */
[----:B------:R-:W-:Y:S01]  /*1170*/  BAR.SYNC.DEFER_BLOCKING 0x0 ;  /* 0x0000000000007b1d */ /* 0x000fe20000010000 */
[----:B------:R-:W-:-:S05]  /*1180*/  ISETP.GE.AND P0, PT, R3, R0, PT ;  /* 0x000000000300720c */ /* 0x000fca0003f06270 */
[----:B------:R-:W3:Y:S01]  /*1190*/  LDCU UR9, c[0x0][0x3cc] ;  /* 0x00007980ff0977ac */ /* 0x000ee20008000800 */
[----:B------:R-:W4:Y:S01]  /*11a0*/  LDCU UR7, c[0x0][0x3d0] ;  /* 0x00007a00ff0777ac */ /* 0x000f220008000800 */
[----:B------:R-:W3:Y:S01]  /*11b0*/  LDCU UR15, c[0x0][0x3d4] ;  /* 0x00007a80ff0f77ac */ /* 0x000ee20008000800 */
[----:B012---:R-:W-:Y:S01]  /*11c0*/  VIMNMX R11, PT, PT, R3, UR6, PT ;  /* 0x00000006030b7c48 */ /* 0x007fe2000bfe0100 */
[----:B------:R-:W0:Y:S04]  /*11d0*/  LDCU UR16, c[0x0][0x3d8] ;  /* 0x00007b00ff1077ac */ /* 0x000e280008000800 */
[----:B------:R-:W-:Y:S05]  /*11e0*/  @P0 BRA `(.L_x_2026) ;  /* 0x0000000000d40947 */ /* 0x000fea0003800000 */
[----:B------:R-:W1:Y:S01]  /*11f0*/  LDC.64 R12, c[0x0][0x3b8] ;  /* 0x0000ee00ff0c7b82 */ /* 0x000e620000000a00 */
[----:B------:R-:W-:-:S04]  /*1200*/  IMAD.SHL.U32 R9, R5, 0x40, RZ ;  /* 0x0000004005097824 */ /* 0x000fc800078e00ff */
[----:B-1----:R-:W-:-:S05]  /*1210*/  IMAD.WIDE.U32 R8, R9, 0x2, R12 ;  /* 0x0000000209087825 */ /* 0x002fca00078e000c */
[----:B------:R1:W5:Y:S02]  /*1220*/  LDG.E.U16.CONSTANT R5, desc[UR10][R8.64] ;  /* 0x0000000a08057981 */ /* 0x000364000c1e9500 */
[----:B-----5:R-:W-:Y:S01]  /*1230*/  SHF.R.S32.HI R7, RZ, 0x1f, R4 ;  /* 0x0000001fff077819 */ /* 0x020fe20000011404 */
[----:B------:R-:W-:Y:S01]  /*1240*/  IMAD.SHL.U32 R6, R6, 0x10, RZ ;  /* 0x0000001006067824 */ /* 0x000fe200078e00ff */
[----:B------:R-:W-:Y:S01]  /*1250*/  UMOV UR4, URZ ;  /* 0x000000ff00047c82 */ /* 0x000fe20008000000 */
[----:B------:R-:W-:Y:S01]  /*1260*/  IMAD.MOV.U32 R15, RZ, RZ, R3 ;  /* 0x000000ffff0f7224 */ /* 0x000fe200078e0003 */
[----:B------:R-:W-:Y:S02]  /*1270*/  LEA.HI R7, R7, R4, RZ, 0x3 ;  /* 0x0000000407077211 */ /* 0x000fe400078f18ff */
[----:B------:R-:W-:Y:S02]  /*1280*/  LOP3.LUT R6, R6, 0x10, RZ, 0xc0, !PT ;  /* 0x0000001006067812 */ /* 0x000fe400078ec0ff */
[----:B------:R-:W-:-:S07]  /*1290*/  SHF.R.S32.HI R14, RZ, 0x3, R7 ;  /* 0x00000003ff0e7819 */ /* 0x000fce0000011407 */
.L_x_2027:
[----:B-1----:R-:W1:Y:S01]  /*12a0*/  LDC.64 R8, c[0x0][0x390] ;  /* 0x0000e400ff087b82 */ /* 0x002e620000000a00 */
[----:B------:R-:W-:-:S05]  /*12b0*/  IADD3 R7, PT, PT, R5, UR4, RZ ;  /* 0x0000000405077c10 */ /* 0x000fca000fffe0ff */
[----:B------:R-:W-:-:S05]  /*12c0*/  IMAD R10, R7, UR8, RZ ;  /* 0x00000008070a7c24 */ /* 0x000fca000f8e02ff */
[----:B------:R-:W-:-:S04]  /*12d0*/  SHF.R.S32.HI R17, RZ, 0x1f, R10 ;  /* 0x0000001fff117819 */ /* 0x000fc8000001140a */
[----:B------:R-:W-:-:S04]  /*12e0*/  LEA.HI R17, R17, R10, RZ, 0x3 ;  /* 0x0000000a11117211 */ /* 0x000fc800078f18ff */
[----:B------:R-:W-:-:S05]  /*12f0*/  LEA.HI.SX32 R17, R17, R14, 0x1d ;  /* 0x0000000e11117211 */ /* 0x000fca00078feaff */
[----:B-1----:R-:W-:Y:S02]  /*1300*/  IMAD.WIDE R8, R17, 0x4, R8 ;  /* 0x0000000411087825 */ /* 0x002fe400078e0208 */
[----:B------:R-:W1:Y:S04]  /*1310*/  LDC.64 R16, c[0x0][0x398] ;  /* 0x0000e600ff107b82 */ /* 0x000e680000000a00 */
[----:B------:R-:W2:Y:S01]  /*1320*/  LDG.E.CONSTANT R9, desc[UR10][R8.64] ;  /* 0x0000000a08097981 */ /* 0x000ea2000c1e9900 */
[----:B------:R-:W-:-:S04]  /*1330*/  IMAD.SHL.U32 R19, R15, 0x2, RZ ;  /* 0x000000020f137824 */ /* 0x000fc800078e00ff */
[----:B------:R-:W-:-:S05]  /*1340*/  IMAD.WIDE.U32 R18, R19, 0x2, R12 ;  /* 0x0000000213127825 */ /* 0x000fca00078e000c */
[----:B------:R-:W5:Y:S01]  /*1350*/  LDG.E.U16.CONSTANT R24, desc[UR10][R18.64+0x2] ;  /* 0x0000020a12187981 */ /* 0x000f62000c1e9500 */
[----:B-1----:R-:W-:-:S06]  /*1360*/  IMAD.WIDE.U32 R16, R7, 0x2, R16 ;  /* 0x0000000207107825 */ /* 0x002fcc00078e0010 */
[----:B------:R1:W3:Y:S01]  /*1370*/  LDG.E.U16.CONSTANT R16, desc[UR10][R16.64] ;  /* 0x0000000a10107981 */ /* 0x0002e2000c1e9500 */
[----:B------:R-:W-:Y:S01]  /*1380*/  UIADD3 UR4, UPT, UPT, UR4, 0x1, URZ ;  /* 0x0000000104047890 */ /* 0x000fe2000fffe0ff */
[----:B--2---:R-:W-:-:S04]  /*1390*/  SHF.R.U32.HI R7, RZ, R6, R9 ;  /* 0x00000006ff077219 */ /* 0x004fc80000011609 */
[--C-:B------:R-:W-:Y:S02]  /*13a0*/  SHF.R.U32.HI R20, RZ, 0x4, R7.reuse ;  /* 0x00000004ff147819 */ /* 0x100fe40000011607 */
[----:B------:R-:W-:Y:S02]  /*13b0*/  SHF.R.U32.HI R8, RZ, 0x8, R7 ;  /* 0x00000008ff087819 */ /* 0x000fe40000011607 */
[----:B------:R-:W-:Y:S02]  /*13c0*/  LOP3.LUT R20, R20, 0xf, RZ, 0xc0, !PT ;  /* 0x0000000f14147812 */ /* 0x000fe400078ec0ff */
[----:B------:R-:W-:Y:S01]  /*13d0*/  LOP3.LUT R8, R8, 0xf, RZ, 0xc0, !PT ;  /* 0x0000000f08087812 */ /* 0x000fe200078ec0ff */
[----:B-----5:R-:W-:Y:S01]  /*13e0*/  IMAD.IADD R15, R24, 0x1, R15 ;  /* 0x00000001180f7824 */ /* 0x020fe200078e020f */
[----:B------:R-:W-:Y:S01]  /*13f0*/  LOP3.LUT R10, R7, 0xf, RZ, 0xc0, !PT ;  /* 0x0000000f070a7812 */ /* 0x000fe200078ec0ff */
[----:B------:R-:W-:Y:S01]  /*1400*/  IMAD R9, R20, R20, R20 ;  /* 0x0000001414097224 */ /* 0x000fe200078e0214 */
[----:B------:R-:W-:-:S02]  /*1410*/  SHF.R.U32.HI R7, RZ, 0xc, R7 ;  /* 0x0000000cff077819 */ /* 0x000fc40000011607 */
[----:B------:R-:W-:Y:S01]  /*1420*/  ISETP.GE.AND P0, PT, R15, R2, PT ;  /* 0x000000020f00720c */ /* 0x000fe20003f06270 */
[----:B------:R-:W-:Y:S01]  /*1430*/  IMAD R21, R10, R10, R10 ;  /* 0x0000000a0a157224 */ /* 0x000fe200078e020a */
[----:B------:R-:W-:Y:S01]  /*1440*/  IADD3 R20, PT, PT, R20, 0x1, R9 ;  /* 0x0000000114147810 */ /* 0x000fe20007ffe009 */
[----:B------:R-:W-:Y:S01]  /*1450*/  IMAD R9, R8, R8, R8 ;  /* 0x0000000808097224 */ /* 0x000fe200078e0208 */
[----:B------:R-:W-:Y:S02]  /*1460*/  LOP3.LUT R7, R7, 0xf, RZ, 0xc0, !PT ;  /* 0x0000000f07077812 */ /* 0x000fe400078ec0ff */
[----:B------:R-:W-:Y:S01]  /*1470*/  IADD3 R21, PT, PT, R10, 0x1, R21 ;  /* 0x000000010a157810 */ /* 0x000fe20007ffe015 */
[----:B-1----:R-:W3:Y:S01]  /*1480*/  I2F.F16 R17, R20 ;  /* 0x0000001400117306 */ /* 0x002ee20000200c00 */
[----:B------:R-:W-:Y:S01]  /*1490*/  IADD3 R18, PT, PT, R8, 0x1, R9 ;  /* 0x0000000108127810 */ /* 0x000fe20007ffe009 */
[----:B------:R-:W-:-:S05]  /*14a0*/  IMAD R8, R7, R7, R7 ;  /* 0x0000000707087224 */ /* 0x000fca00078e0207 */
[----:B------:R-:W-:Y:S01]  /*14b0*/  IADD3 R22, PT, PT, R7, 0x1, R8 ;  /* 0x0000000107167810 */ /* 0x000fe20007ffe008 */
[----:B------:R-:W1:Y:S01]  /*14c0*/  I2F.F16 R21, R21 ;  /* 0x0000001500157306 */ /* 0x000e620000200c00 */
[----:B---3--:R-:W-:-:S07]  /*14d0*/  HMUL2 R9, R17.H0_H0, R16.H0_H0 ;  /* 0x2000001011097232 */ /* 0x008fce0000000800 */
[----:B------:R-:W2:Y:S01]  /*14e0*/  I2F.F16 R19, R18 ;  /* 0x0000001200137306 */ /* 0x000ea20000200c00 */
[----:B-1----:R-:W-:-:S07]  /*14f0*/  HMUL2 R10, R21.H0_H0, R16.H0_H0 ;  /* 0x20000010150a7232 */ /* 0x002fce0000000800 */
[----:B------:R-:W1:Y:S01]  /*1500*/  I2F.F16 R7, R22 ;  /* 0x0000001600077306 */ /* 0x000e620000200c00 */
[-C--:B--2---:R-:W-:Y:S02]  /*1510*/  HMUL2 R8, R19.H0_H0, R16.reuse.H0_H0 ;  /* 0x2000001013087232 */ /* 0x084fe40000000800 */
[----:B-1----:R-:W-:Y:S01]  /*1520*/  HMUL2 R7, R7.H0_H0, R16.H0_H0 ;  /* 0x2000001007077232 */ /* 0x002fe20000000800 */
[----:B------:R-:W-:Y:S06]  /*1530*/  @!P0 BRA `(.L_x_2027) ;  /* 0xfffffffc00588947 */ /* 0x000fec000383ffff */
.L_x_2026:
[C---:B------:R-:W-:Y:S01]  /*1540*/  ISETP.GT.AND P0, PT, R3.reuse, UR6, PT ;  /* 0x0000000603007c0c */ /* 0x040fe2000bf04270 */
[----:B------:R-:W-:Y:S01]  /*1550*/  IMAD.MOV.U32 R6, RZ, RZ, RZ ;  /* 0x000000ffff067224 */ /* 0x000fe200078e00ff */
[----:B------:R-:W-:Y:S01]  /*1560*/  SHF.R.S32.HI R2, RZ, 0x1f, R11 ;  /* 0x0000001fff027819 */ /* 0x000fe2000001140b */
[----:B------:R-:W-:Y:S01]  /*1570*/  IMAD.MOV.U32 R13, RZ, RZ, RZ ;  /* 0x000000ffff0d7224 */ /* 0x000fe200078e00ff */
[C---:B---3--:R-:W-:Y:S01]  /*1580*/  ISETP.GT.AND P1, PT, R3.reuse, UR9, PT ;  /* 0x0000000903007c0c */ /* 0x048fe2000bf24270 */
[----:B------:R-:W-:Y:S01]  /*1590*/  IMAD.MOV.U32 R14, RZ, RZ, RZ ;  /* 0x000000ffff0e7224 */ /* 0x000fe200078e00ff */
[----:B------:R-:W-:Y:S01]  /*15a0*/  LEA.HI R2, R2, R11, RZ, 0x5 ;  /* 0x0000000b02027211 */ /* 0x000fe200078f28ff */
[----:B------:R-:W-:Y:S01]  /*15b0*/  IMAD.MOV.U32 R11, RZ, RZ, RZ ;  /* 0x000000ffff0b7224 */ /* 0x000fe200078e00ff */
[C---:B----4-:R-:W-:Y:S02]  /*15c0*/  ISETP.GT.AND P2, PT, R3.reuse, UR7, PT ;  /* 0x0000000703007c0c */ /* 0x050fe4000bf44270 */
[----:B------:R-:W-:-:S02]  /*15d0*/  ISETP.GT.AND P3, PT, R3, UR15, PT ;  /* 0x0000000f03007c0c */ /* 0x000fc4000bf64270 */
[----:B0-----:R-:W-:Y:S02]  /*15e0*/  ISETP.GT.AND P4, PT, R3, UR16, PT ;  /* 0x0000001003007c0c */ /* 0x001fe4000bf84270 */
[----:B------:R-:W-:Y:S01]  /*15f0*/  SHF.R.S32.HI R15, RZ, 0x5, R2 ;  /* 0x00000005ff0f7819 */ /* 0x000fe20000011402 */
[----:B------:R-:W-:Y:S01]  /*1600*/  HFMA2 R2, -RZ, RZ, 0, 0 ;  /* 0x00000000ff027431 */ /* 0x000fe200000001ff */
[----:B------:R-:W-:Y:S09]  /*1610*/  @!P0 BRA `(.L_x_2028) ;  /* 0x00000000001c8947 */ /* 0x000ff20003800000 */
[----:B------:R-:W0:Y:S02]  /*1620*/  LDC R2, c[0x0][0x3cc] ;  /* 0x0000f300ff027b82 */ /* 0x000e240000000800 */
[----:B0-----:R-:W-:-:S05]  /*1630*/  VIMNMX R2, PT, PT, R3, R2, PT ;  /* 0x0000000203027248 */ /* 0x001fca0003fe0100 */
[----:B------:R-:W-:-:S05]  /*1640*/  VIADD R2, R2, -UR6 ;  /* 0x8000000602027c36 */ /* 0x000fca0008000000 */
[----:B------:R-:W-:-:S04]  /*1650*/  SHF.R.S32.HI R5, RZ, 0x1f, R2 ;  /* 0x0000001fff057819 */ /* 0x000fc80000011402 */
[----:B------:R-:W-:-:S04]  /*1660*/  LEA.HI R5, R5, R2, RZ, 0x5 ;  /* 0x0000000205057211 */ /* 0x000fc800078f28ff */
[----:B------:R-:W-:-:S05]  /*1670*/  SHF.R.S32.HI R5, RZ, 0x5, R5 ;  /* 0x00000005ff057819 */ /* 0x000fca0000011405 */
[----:B------:R-:W-:-:S07]  /*1680*/  IMAD R2, R5, 0x6, RZ ;  /* 0x0000000605027824 */ /* 0x000fce00078e02ff */
.L_x_2028:
        /* <DEDUP_REMOVED lines=8> */
.L_x_2029:
        /* <DEDUP_REMOVED lines=8> */
.L_x_2030:
        /* <DEDUP_REMOVED lines=8> */
.L_x_2031:
        /* <DEDUP_REMOVED lines=8> */
.L_x_2032:
[----:B------:R-:W-:Y:S01]  /*1890*/  IMAD R2, R15, 0x8, R2 ;  /* 0x000000080f027824 */ /* 0x000fe200078e0202 */
[----:B------:R-:W0:Y:S01]  /*18a0*/  LDCU.64 UR6, c[0x0][0x388] ;  /* 0x00007100ff0677ac */ /* 0x000e220008000a00 */
[----:B------:R-:W-:-:S03]  /*18b0*/  VIMNMX R0, PT, PT, R0, UR9, PT ;  /* 0x0000000900007c48 */ /* 0x000fc6000bfe0100 */
[----:B------:R-:W-:Y:S02]  /*18c0*/  IADD3 R2, PT, PT, R11, R2, R6 ;  /* 0x000000020b027210 */ /* 0x000fe40007ffe006 */
[----:B------:R-:W-:Y:S02]  /*18d0*/  PRMT R6, RZ, 0x5410, RZ ;  /* 0x00005410ff067816 */ /* 0x000fe400000000ff */
[----:B------:R-:W-:-:S05]  /*18e0*/  IADD3 R2, PT, PT, R14, R2, R13 ;  /* 0x000000020e027210 */ /* 0x000fca0007ffe00d */
[----:B------:R-:W-:Y:S01]  /*18f0*/  IMAD R5, R2, UR8, RZ ;  /* 0x0000000802057c24 */ /* 0x000fe2000f8e02ff */
[----:B------:R-:W-:-:S04]  /*1900*/  SHF.R.S32.HI R2, RZ, 0x1f, R4 ;  /* 0x0000001fff027819 */ /* 0x000fc80000011404 */
        /* <DEDUP_REMOVED lines=11> */
[----:B------:R-:W-:Y:S01]  /*19c0*/  IMAD.U32 R13, RZ, RZ, UR8 ;  /* 0x00000008ff0d7e24 */ /* 0x000fe2000f8e00ff */
[----:B------:R-:W2:Y:S01]  /*19d0*/  LDG.E.128.CONSTANT R20, desc[UR10][R24.64] ;  /* 0x0000000a18147981 */ /* 0x000ea2000c1e9d00 */
[----:B------:R-:W-:Y:S02]  /*19e0*/  IMAD.U32 R53, RZ, RZ, UR8 ;  /* 0x00000008ff357e24 */ /* 0x000fe4000f8e00ff */
[----:B------:R-:W-:-:S04]  /*19f0*/  IMAD.WIDE R12, R13, 0x4, R24 ;  /* 0x000000040d0c7825 */ /* 0x000fc800078e0218 */
[----:B------:R-:W-:Y:S02]  /*1a00*/  IMAD.WIDE R52, R53, 0x4, R12 ;  /* 0x0000000435347825 */ /* 0x000fe400078e020c */
[----:B------:R-:W3:Y:S04]  /*1a10*/  LDG.E.128.CONSTANT R12, desc[UR10][R12.64] ;  /* 0x0000000a0c0c7981 */ /* 0x000ee8000c1e9d00 */
[----:B------:R-:W4:Y:S01]  /*1a20*/  LDG.E.128.CONSTANT R16, desc[UR10][R52.64] ;  /* 0x0000000a34107981 */ /* 0x000f22000c1e9d00 */
[----:B------:R-:W-:Y:S01]  /*1a30*/  UISETP.NE.AND UP2, UPT, UR13, URZ, UPT ;  /* 0x000000ff0d00728c */ /* 0x000fe2000bf45270 */
[----:B--2---:R-:W-:Y:S02]  /*1a40*/  SHF.R.U32.HI R0, RZ, 0xc, R20 ;  /* 0x0000000cff007819 */ /* 0x004fe40000011614 */
[----:B------:R-:W-:-:S02]  /*1a50*/  SHF.R.U32.HI R11, RZ, 0xc, R22 ;  /* 0x0000000cff0b7819 */ /* 0x000fc40000011616 */
[----:B------:R-:W-:Y:S02]  /*1a60*/  LOP3.LUT R3, R0, 0xf000f, RZ, 0xc0, !PT ;  /* 0x000f000f00037812 */ /* 0x000fe400078ec0ff */
[----:B------:R-:W-:Y:S02]  /*1a70*/  LOP3.LUT R0, R11, 0xf000f, RZ, 0xc0, !PT ;  /* 0x000f000f0b007812 */ /* 0x000fe400078ec0ff */
[----:B------:R-:W-:Y:S02]  /*1a80*/  SHF.R.U32.HI R2, RZ, 0xc, R21 ;  /* 0x0000000cff027819 */ /* 0x000fe40000011615 */
[----:B------:R-:W-:Y:S02]  /*1a90*/  LOP3.LUT R4, R20, 0x3f003f, RZ, 0xc0, !PT ;  /* 0x003f003f14047812 */ /* 0x000fe400078ec0ff */
[----:B----4-:R-:W-:Y:S02]  /*1aa0*/  SHF.R.U32.HI R31, RZ, 0x8, R18 ;  /* 0x00000008ff1f7819 */ /* 0x010fe40000011612 */
[----:B------:R-:W-:-:S02]  /*1ab0*/  SHF.R.U32.HI R5, RZ, 0x6, R20 ;  /* 0x00000006ff057819 */ /* 0x000fc40000011614 */
[----:B------:R-:W-:Y:S02]  /*1ac0*/  LOP3.LUT R31, R0, 0x300030, R31, 0xf8, !PT ;  /* 0x00300030001f7812 */ /* 0x000fe400078ef81f */
[----:B---3--:R-:W-:Y:S02]  /*1ad0*/  LOP3.LUT R48, R12, 0x3f003f, RZ, 0xc0, !PT ;  /* 0x003f003f0c307812 */ /* 0x008fe400078ec0ff */
[--C-:B------:R-:W-:Y:S02]  /*1ae0*/  SHF.R.U32.HI R47, RZ, 0x6, R12.reuse ;  /* 0x00000006ff2f7819 */ /* 0x100fe4000001160c */
        /* <DEDUP_REMOVED lines=10> */
[----:B------:R-:W-:Y:S02]  /*1b90*/  SHF.R.U32.HI R28, RZ, 0x6, R15 ;  /* 0x00000006ff1c7819 */ /* 0x000fe4000001160f */
[----:B------:R-:W-:Y:S02]  /*1ba0*/  LOP3.LUT R41, R23, 0x3f003f, RZ, 0xc0, !PT ;  /* 0x003f003f17297812 */ /* 0x000fe400078ec0ff */
[----:B------:R-:W-:Y:S02]  /*1bb0*/  SHF.R.U32.HI R22, RZ, 0x6, R23 ;  /* 0x00000006ff167819 */ /* 0x000fe40000011617 */
[----:B------:R-:W-:Y:S02]  /*1bc0*/  SHF.R.U32.HI R29, RZ, 0x8, R17 ;  /* 0x00000008ff1d7819 */ /* 0x000fe40000011611 */
[----:B------:R-:W-:-:S02]  /*1bd0*/  LOP3.LUT R2, R2, 0xf000f, RZ, 0xc0, !PT ;  /* 0x000f000f02027812 */ /* 0x000fc400078ec0ff */
[----:B------:R-:W-:Y:S02]  /*1be0*/  LOP3.LUT R40, R13, 0x3f003f, RZ, 0xc0, !PT ;  /* 0x003f003f0d287812 */ /* 0x000fe400078ec0ff */
[----:B------:R-:W-:Y:S02]  /*1bf0*/  SHF.R.U32.HI R39, RZ, 0x6, R13 ;  /* 0x00000006ff277819 */ /* 0x000fe4000001160d */
[----:B------:R-:W-:Y:S02]  /*1c00*/  SHF.R.U32.HI R15, RZ, 0xc, R15 ;  /* 0x0000000cff0f7819 */ /* 0x000fe4000001160f */
[----:B------:R-:W-:Y:S02]  /*1c10*/  SHF.R.U32.HI R23, RZ, 0xc, R23 ;  /* 0x0000000cff177819 */ /* 0x000fe40000011617 */
[----:B------:R-:W-:Y:S02]  /*1c20*/  SHF.R.U32.HI R13, RZ, 0xc, R13 ;  /* 0x0000000cff0d7819 */ /* 0x000fe4000001160d */
[----:B------:R-:W-:-:S02]  /*1c30*/  LOP3.LUT R44, R3, 0x300030, R44, 0xf8, !PT ;  /* 0x00300030032c7812 */ /* 0x000fc400078ef82c */
[----:B------:R-:W-:Y:S02]  /*1c40*/  LOP3.LUT R3, R14, 0xf000f, RZ, 0xc0, !PT ;  /* 0x000f000f0e037812 */ /* 0x000fe400078ec0ff */
[----:B------:R-:W-:Y:S02]  /*1c50*/  LOP3.LUT R46, R16, 0x3f003f, RZ, 0xc0, !PT ;  /* 0x003f003f102e7812 */ /* 0x000fe400078ec0ff */
[--C-:B------:R-:W-:Y:S02]  /*1c60*/  SHF.R.U32.HI R45, RZ, 0x6, R16.reuse ;  /* 0x00000006ff2d7819 */ /* 0x100fe40000011610 */
[----:B------:R-:W-:Y:S02]  /*1c70*/  SHF.R.U32.HI R43, RZ, 0xa, R16 ;  /* 0x0000000aff2b7819 */ /* 0x000fe40000011610 */
[----:B------:R-:W-:Y:S02]  /*1c80*/  SHF.R.U32.HI R37, RZ, 0xa, R19 ;  /* 0x0000000aff257819 */ /* 0x000fe40000011613 */
[----:B------:R-:W-:-:S02]  /*1c90*/  LOP3.LUT R29, R2, 0x300030, R29, 0xf8, !PT ;  /* 0x00300030021d7812 */ /* 0x000fc400078ef81d */
[----:B------:R-:W-:Y:S02]  /*1ca0*/  LOP3.LUT R14, R15, 0xf000f, RZ, 0xc0, !PT ;  /* 0x000f000f0f0e7812 */ /* 0x000fe400078ec0ff */
[--C-:B------:R-:W-:Y:S02]  /*1cb0*/  SHF.R.U32.HI R30, RZ, 0x6, R17.reuse ;  /* 0x00000006ff1e7819 */ /* 0x100fe40000011611 */
[----:B------:R-:W-:Y:S02]  /*1cc0*/  SHF.R.U32.HI R35, RZ, 0xa, R17 ;  /* 0x0000000aff237819 */ /* 0x000fe40000011611 */
[--C-:B------:R-:W-:Y:S02]  /*1cd0*/  SHF.R.U32.HI R32, RZ, 0x6, R18.reuse ;  /* 0x00000006ff207819 */ /* 0x100fe40000011612 */
[----:B------:R-:W-:Y:S02]  /*1ce0*/  SHF.R.U32.HI R36, RZ, 0xa, R18 ;  /* 0x0000000aff247819 */ /* 0x000fe40000011612 */
[----:B------:R-:W-:-:S02]  /*1cf0*/  SHF.R.U32.HI R33, RZ, 0x8, R19 ;  /* 0x00000008ff217819 */ /* 0x000fc40000011613 */
[----:B------:R-:W-:Y:S02]  /*1d00*/  SHF.R.U32.HI R34, RZ, 0x6, R19 ;  /* 0x00000006ff227819 */ /* 0x000fe40000011613 */
[----:B------:R-:W-:Y:S02]  /*1d10*/  LOP3.LUT R16, R23, 0xf000f, RZ, 0xc0, !PT ;  /* 0x000f000f17107812 */ /* 0x000fe400078ec0ff */
[----:B------:R-:W-:Y:S02]  /*1d20*/  LOP3.LUT R0, R0, 0xf000f, RZ, 0xc0, !PT ;  /* 0x000f000f00007812 */ /* 0x000fe400078ec0ff */
[----:B------:R-:W-:Y:S02]  /*1d30*/  LOP3.LUT R2, R13, 0xf000f, RZ, 0xc0, !PT ;  /* 0x000f000f0d027812 */ /* 0x000fe400078ec0ff */
[----:B------:R-:W-:Y:S02]  /*1d40*/  LOP3.LUT R37, R14, 0x300030, R37, 0xf8, !PT ;  /* 0x003000300e257812 */ /* 0x000fe400078ef825 */
[----:B------:R-:W-:-:S02]  /*1d50*/  LOP3.LUT R38, R17, 0x3f003f, RZ, 0xc0, !PT ;  /* 0x003f003f11267812 */ /* 0x000fc400078ec0ff */
[----:B------:R-:W-:Y:S02]  /*1d60*/  LOP3.LUT R25, R18, 0x3f003f, RZ, 0xc0, !PT ;  /* 0x003f003f12197812 */ /* 0x000fe400078ec0ff */
[----:B------:R-:W-:Y:S02]  /*1d70*/  LOP3.LUT R26, R19, 0x3f003f, RZ, 0xc0, !PT ;  /* 0x003f003f131a7812 */ /* 0x000fe400078ec0ff */
[----:B------:R-:W-:Y:S02]  /*1d80*/  LOP3.LUT R33, R16, 0x300030, R33, 0xf8, !PT ;  /* 0x0030003010217812 */ /* 0x000fe400078ef821 */
        /* <DEDUP_REMOVED lines=47> */
[----:B------:R-:W-:Y:S01]  /*2080*/  IMAD.U32 R3, RZ, RZ, UR8 ;  /* 0x00000008ff037e24 */ /* 0x000fe2000f8e00ff */
[----:B------:R-:W-:Y:S01]  /*2090*/  PRMT R2, RZ, 0x5410, RZ ;  /* 0x00005410ff027816 */ /* 0x000fe200000000ff */
[----:B------:R-:W-:Y:S01]  /*20a0*/  HADD2 R50, R4, -1056, -1056 ;  /* 0xe420e42004327430 */ /* 0x000fe20000000000 */
[----:B------:R-:W-:Y:S01]  /*20b0*/  PRMT R0, RZ, 0x5410, RZ ;  /* 0x00005410ff007816 */ /* 0x000fe200000000ff */
        /* <DEDUP_REMOVED lines=35> */
[----:B-----5:R-:W-:Y:S01]  /*22f0*/  PRMT R8, R8, 0x5410, R7 ;  /* 0x0000541008087816 */ /* 0x020fe20000000007 */
[----:B0-----:R-:W-:-:S09]  /*2300*/  ULEA UR4, UR6, UR4, 0x18 ;  /* 0x0000000406047291 */ /* 0x001fd2000f8ec0ff */
[----:B------:R-:W0:Y:S04]  /*2310*/  LDS.128 R16, [UR4] ;  /* 0x00000004ff107984 */ /* 0x000e280008000c00 */
[----:B------:R-:W1:Y:S01]  /*2320*/  LDS.128 R20, [UR4+0x10] ;  /* 0x00001004ff147984 */ /* 0x000e620008000c00 */
        /* <DEDUP_REMOVED lines=12> */
[----:B------:R-:W-:Y:S02]  /*23f0*/  HFMA2 R2, R44, R22, R0 ;  /* 0x000000162c027231 */ /* 0x000fe40000000000 */
[----:B------:R-:W-:Y:S02]  /*2400*/  HFMA2 R0, R42, R16, RZ.H0_H0 ;  /* 0x000000102a007231 */ /* 0x000fe400000400ff */
[----:B------:R-:W-:Y:S02]  /*2410*/  HFMA2 R4, R31, R22, R4 ;  /* 0x000000161f047231 */ /* 0x000fe40000000004 */
[----:B------:R-:W-:-:S02]  /*2420*/  HFMA2 R16, R15, R16, RZ.H0_H0 ;  /* 0x000000100f107231 */ /* 0x000fc400000400ff */
[----:B------:R-:W-:Y:S02]  /*2430*/  HFMA2 R2, R43, R23, R2 ;  /* 0x000000172b027231 */ /* 0x000fe40000000002 */
[----:B------:R-:W-:Y:S02]  /*2440*/  HFMA2 R0, R41, R17, R0 ;  /* 0x0000001129007231 */ /* 0x000fe40000000000 */
[----:B------:R-:W-:Y:S02]  /*2450*/  HFMA2 R4, R36, R23, R4 ;  /* 0x0000001724047231 */ /* 0x000fe40000000004 */
[----:B------:R-:W-:Y:S02]  /*2460*/  HFMA2 R16, R13, R17, R16 ;  /* 0x000000110d107231 */ /* 0x000fe40000000010 */
[----:B------:R-:W-:Y:S02]  /*2470*/  HFMA2 R0, R40, R18, R0 ;  /* 0x0000001228007231 */ /* 0x000fe40000000000 */
[----:B------:R-:W-:-:S02]  /*2480*/  HADD2 R2, R2.H0_H0, R2.H1_H1 ;  /* 0x3000000202027230 */ /* 0x000fc40000000800 */
[----:B------:R-:W-:Y:S02]  /*2490*/  HFMA2 R16, R11, R18, R16 ;  /* 0x000000120b107231 */ /* 0x000fe40000000010 */
[-C--:B------:R-:W-:Y:S02]  /*24a0*/  HFMA2 R0, R39, R19.reuse, R0 ;  /* 0x0000001327007231 */ /* 0x080fe40000000000 */
[----:B------:R-:W-:Y:S02]  /*24b0*/  HFMA2 R16, R28, R19, R16 ;  /* 0x000000131c107231 */ /* 0x000fe40000000010 */
[-C--:B------:R-:W-:Y:S02]  /*24c0*/  HFMA2 R0, R38, R20.reuse, R0 ;  /* 0x0000001426007231 */ /* 0x080fe40000000000 */
[----:B------:R-:W-:Y:S02]  /*24d0*/  HADD2 R4, R4.H0_H0, R4.H1_H1 ;  /* 0x3000000404047230 */ /* 0x000fe40000000800 */
        /* <DEDUP_REMOVED lines=8> */
[----:B------:R-:W-:-:S03]  /*2560*/  HADD2 R16, R16.H0_H0, R16.H1_H1 ;  /* 0x3000001010107230 */ /* 0x000fc60000000800 */
[----:B------:R-:W-:Y:S02]  /*2570*/  PRMT R2, R2, 0x5410, R0 ;  /* 0x0000541002027816 */ /* 0x000fe40000000000 */
[----:B------:R-:W-:-:S03]  /*2580*/  PRMT R4, R4, 0x5410, R16 ;  /* 0x0000541004047816 */ /* 0x000fc60000000010 */
[----:B------:R-:W-:Y:S02]  /*2590*/  HFMA2 R0, R2, R10, RZ ;  /* 0x0000000a02007231 */ /* 0x000fe400000000ff */
[----:B------:R-:W-:-:S07]  /*25a0*/  HFMA2 R2, R4, R8, RZ.H0_H0 ;  /* 0x0000000804027231 */ /* 0x000fce00000400ff */
.L_x_2034:
[----:B------:R-:W-:Y:S01]  /*25b0*/  IMAD.WIDE R52, R3, 0x4, R52 ;  /* 0x0000000403347825 */ /* 0x000fe200078e0234 */
[----:B------:R-:W-:Y:S02]  /*25c0*/  PRMT R6, RZ, 0x5410, RZ ;  /* 0x00005410ff067816 */ /* 0x000fe400000000ff */
[----:B------:R-:W-:Y:S02]  /*25d0*/  PRMT R5, RZ, 0x5410, RZ ;  /* 0x00005410ff057816 */ /* 0x000fe400000000ff */
[----:B------:R-:W-:Y:S02]  /*25e0*/  PRMT R4, RZ, 0x5410, RZ ;  /* 0x00005410ff047816 */ /* 0x000fe400000000ff */
[----:B------:R-:W-:Y:S01]  /*25f0*/  PRMT R3, RZ, 0x5410, RZ ;  /* 0x00005410ff037816 */ /* 0x000fe200000000ff */
[----:B------:R-:W-:Y:S06]  /*2600*/  BRA.U !UP1, `(.L_x_2035) ;  /* 0x0000000509a87547 */ /* 0x000fec000b800000 */
[----:B------:R-:W-:Y:S02]  /*2610*/  PRMT R3, R54, 0x9910, RZ ;  /* 0x0000991036037816 */ /* 0x000fe400000000ff */
[----:B------:R-:W-:Y:S02]  /*2620*/  PRMT R4, RZ, 0x5410, RZ ;  /* 0x00005410ff047816 */ /* 0x000fe400000000ff */
[----:B------:R-:W-:Y:S02]  /*2630*/  R2UR UR4, R3 ;  /* 0x00000000030472ca */ /* 0x000fe400000e0000 */
[----:B------:R-:W-:-:S04]  /*2640*/  PRMT R3, R51, 0x9910, RZ ;  /* 0x0000991033037816 */ /* 0x000fc800000000ff */
[----:B------:R-:W-:Y:S02]  /*2650*/  ISETP.NE.AND P0, PT, R3, RZ, PT ;  /* 0x000000ff0300720c */ /* 0x000fe40003f05270 */
[----:B------:R-:W-:-:S05]  /*2660*/  PRMT R3, RZ, 0x5410, RZ ;  /* 0x00005410ff037816 */ /* 0x000fca00000000ff */
[----:B------:R-:W-:-:S04]  /*2670*/  UISETP.NE.AND UP0, UPT, UR4, URZ, UPT ;  /* 0x000000ff0400728c */ /* 0x000fc8000bf05270 */
[----:B------:R-:W-:Y:S02]  /*2680*/  UISETP.EQ.OR UP0, UPT, UR5, 0x2, !UP0 ;  /* 0x000000020500788c */ /* 0x000fe4000c702670 */
[----:B------:R-:W-:Y:S09]  /*2690*/  @!P0 BRA `(.L_x_2036) ;  /* 0x0000000000bc8947 */ /* 0x000ff20003800000 */
[----:B------:R-:W0:Y:S01]  /*26a0*/  S2UR UR6, SR_CgaCtaId ;  /* 0x00000000000679c3 */ /* 0x000e220000008800 */
[----:B------:R-:W-:Y:S01]  /*26b0*/  UMOV UR4, 0x400 ;  /* 0x0000040000047882 */ /* 0x000fe20000000000 */
[----:B------:R-:W-:Y:S02]  /*26c0*/  PRMT R10, R10, 0x5410, R9 ;  /* 0x000054100a0a7816 */ /* 0x000fe40000000009 */
[----:B-----5:R-:W-:Y:S01]  /*26d0*/  PRMT R8, R8, 0x5410, R7 ;  /* 0x0000541008087816 */ /* 0x020fe20000000007 */
[----:B0-----:R-:W-:-:S09]  /*26e0*/  ULEA UR4, UR6, UR4, 0x18 ;  /* 0x0000000406047291 */ /* 0x001fd2000f8ec0ff */
[----:B------:R-:W0:Y:S04]  /*26f0*/  LDS.128 R16, [UR4+0x40] ;  /* 0x00004004ff107984 */ /* 0x000e280008000c00 */
        /* <DEDUP_REMOVED lines=15> */
[----:B------:R-:W-:Y:S02]  /*27f0*/  HFMA2 R4, R43, R23, R3 ;  /* 0x000000172b047231 */ /* 0x000fe40000000003 */
[----:B------:R-:W-:-:S02]  /*2800*/  HFMA2 R3, R42, R16, RZ ;  /* 0x000000102a037231 */ /* 0x000fc400000000ff */
[----:B------:R-:W-:Y:S02]  /*2810*/  HFMA2 R16, R15, R16, RZ.H0_H0 ;  /* 0x000000100f107231 */ /* 0x000fe400000400ff */
[----:B------:R-:W-:Y:S02]  /*2820*/  HFMA2 R5, R36, R23, R5 ;  /* 0x0000001724057231 */ /* 0x000fe40000000005 */
[----:B------:R-:W-:Y:S02]  /*2830*/  HADD2 R4, R4.H0_H0, R4.H1_H1 ;  /* 0x3000000404047230 */ /* 0x000fe40000000800 */
[-C--:B------:R-:W-:Y:S02]  /*2840*/  HFMA2 R3, R41, R17.reuse, R3 ;  /* 0x0000001129037231 */ /* 0x080fe40000000003 */
[----:B------:R-:W-:Y:S02]  /*2850*/  HFMA2 R16, R13, R17, R16 ;  /* 0x000000110d107231 */ /* 0x000fe40000000010 */
[----:B------:R-:W-:-:S02]  /*2860*/  HFMA2 R3, R40, R18, R3 ;  /* 0x0000001228037231 */ /* 0x000fc40000000003 */
[----:B------:R-:W-:Y:S02]  /*2870*/  HADD2 R5, R5.H0_H0, R5.H1_H1 ;  /* 0x3000000505057230 */ /* 0x000fe40000000800 */
        /* <DEDUP_REMOVED lines=17> */
.L_x_2036:
[----:B------:R-:W-:Y:S02]  /*2990*/  PRMT R6, RZ, 0x5410, RZ ;  /* 0x00005410ff067816 */ /* 0x000fe400000000ff */
[----:B------:R-:W-:Y:S01]  /*29a0*/  PRMT R5, RZ, 0x5410, RZ ;  /* 0x00005410ff057816 */ /* 0x000fe200000000ff */
[----:B------:R-:W-:Y:S06]  /*29b0*/  BRA.U UP0, `(.L_x_2035) ;  /* 0x0000000100bc7547 */ /* 0x000fec000b800000 */
        /* <DEDUP_REMOVED lines=47> */
.L_x_2035:
[----:B------:R-:W-:Y:S01]  /*2cb0*/  IMAD.U32 R21, RZ, RZ, UR8 ;  /* 0x00000008ff157e24 */ /* 0x000fe2000f8e00ff */
[----:B------:R-:W2:Y:S01]  /*2cc0*/  LDG.E.128.CONSTANT R12, desc[UR10][R52.64] ;  /* 0x0000000a340c7981 */ /* 0x000ea2000c1e9d00 */
[----:B------:R-:W-:Y:S02]  /*2cd0*/  IMAD.U32 R17, RZ, RZ, UR8 ;  /* 0x00000008ff117e24 */ /* 0x000fe4000f8e00ff */
        /* <DEDUP_REMOVED lines=11> */
[----:B------:R-:W-:Y:S02]  /*2d90*/  SHF.R.U32.HI R49, RZ, 0x6, R15 ;  /* 0x00000006ff317819 */ /* 0x000fe4000001160f */
[----:B------:R-:W-:-:S02]  /*2da0*/  SHF.R.U32.HI R27, RZ, 0xc, R13 ;  /* 0x0000000cff1b7819 */ /* 0x000fc4000001160d */
[----:B------:R-:W-:Y:S02]  /*2db0*/  SHF.R.U32.HI R15, RZ, 0xc, R15 ;  /* 0x0000000cff0f7819 */ /* 0x000fe4000001160f */
[----:B----4-:R-:W-:Y:S02]  /*2dc0*/  SHF.R.U32.HI R31, RZ, 0x8, R18 ;  /* 0x00000008ff1f7819 */ /* 0x010fe40000011612 */
[----:B------:R-:W-:Y:S02]  /*2dd0*/  LOP3.LUT R14, R14, 0xf000f, RZ, 0xc0, !PT ;  /* 0x000f000f0e0e7812 */ /* 0x000fe400078ec0ff */
[----:B------:R-:W-:Y:S02]  /*2de0*/  LOP3.LUT R41, R13, 0x3f003f, RZ, 0xc0, !PT ;  /* 0x003f003f0d297812 */ /* 0x000fe400078ec0ff */
[----:B------:R-:W-:Y:S02]  /*2df0*/  SHF.R.U32.HI R40, RZ, 0x6, R13 ;  /* 0x00000006ff287819 */ /* 0x000fe4000001160d */
[----:B------:R-:W-:-:S02]  /*2e00*/  SHF.R.U32.HI R44, RZ, 0x8, R16 ;  /* 0x00000008ff2c7819 */ /* 0x000fc40000011610 */
[----:B------:R-:W-:Y:S02]  /*2e10*/  LOP3.LUT R46, R16, 0x3f003f, RZ, 0xc0, !PT ;  /* 0x003f003f102e7812 */ /* 0x000fe400078ec0ff */
[--C-:B------:R-:W-:Y:S02]  /*2e20*/  SHF.R.U32.HI R45, RZ, 0x6, R16.reuse ;  /* 0x00000006ff2d7819 */ /* 0x100fe40000011610 */
[----:B------:R-:W-:Y:S02]  /*2e30*/  SHF.R.U32.HI R43, RZ, 0xa, R16 ;  /* 0x0000000aff2b7819 */ /* 0x000fe40000011610 */
[----:B------:R-:W-:Y:S02]  /*2e40*/  LOP3.LUT R13, R12, 0xf000f, RZ, 0xc0, !PT ;  /* 0x000f000f0c0d7812 */ /* 0x000fe400078ec0ff */
[----:B------:R-:W-:Y:S02]  /*2e50*/  SHF.R.U32.HI R29, RZ, 0x8, R17 ;  /* 0x00000008ff1d7819 */ /* 0x000fe40000011611 */
[----:B------:R-:W-:-:S02]  /*2e60*/  LOP3.LUT R12, R27, 0xf000f, RZ, 0xc0, !PT ;  /* 0x000f000f1b0c7812 */ /* 0x000fc400078ec0ff */
[----:B------:R-:W-:Y:S02]  /*2e70*/  LOP3.LUT R16, R15, 0xf000f, RZ, 0xc0, !PT ;  /* 0x000f000f0f107812 */ /* 0x000fe400078ec0ff */
[----:B------:R-:W-:Y:S02]  /*2e80*/  LOP3.LUT R31, R14, 0x300030, R31, 0xf8, !PT ;  /* 0x003000300e1f7812 */ /* 0x000fe400078ef81f */
[----:B------:R-:W-:Y:S02]  /*2e90*/  SHF.R.U32.HI R33, RZ, 0x8, R19 ;  /* 0x00000008ff217819 */ /* 0x000fe40000011613 */
[----:B---3--:R-:W-:Y:S02]  /*2ea0*/  LOP3.LUT R14, R20, 0x3f003f, RZ, 0xc0, !PT ;  /* 0x003f003f140e7812 */ /* 0x008fe400078ec0ff */
[--C-:B------:R-:W-:Y:S02]  /*2eb0*/  SHF.R.U32.HI R47, RZ, 0x6, R20.reuse ;  /* 0x00000006ff2f7819 */ /* 0x100fe40000011614 */
[----:B------:R-:W-:-:S02]  /*2ec0*/  SHF.R.U32.HI R15, RZ, 0xc, R20 ;  /* 0x0000000cff0f7819 */ /* 0x000fc40000011614 */
[----:B------:R-:W-:Y:S02]  /*2ed0*/  LOP3.LUT R20, R22, 0x3f003f, RZ, 0xc0, !PT ;  /* 0x003f003f16147812 */ /* 0x000fe400078ec0ff */
[--C-:B------:R-:W-:Y:S02]  /*2ee0*/  SHF.R.U32.HI R27, RZ, 0x6, R22.reuse ;  /* 0x00000006ff1b7819 */ /* 0x100fe40000011616 */
[----:B------:R-:W-:Y:S02]  /*2ef0*/  SHF.R.U32.HI R22, RZ, 0xc, R22 ;  /* 0x0000000cff167819 */ /* 0x000fe40000011616 */
[----:B------:R-:W-:Y:S02]  /*2f00*/  LOP3.LUT R29, R12, 0x300030, R29, 0xf8, !PT ;  /* 0x003000300c1d7812 */ /* 0x000fe400078ef81d */
[----:B------:R-:W-:Y:S02]  /*2f10*/  LOP3.LUT R44, R13, 0x300030, R44, 0xf8, !PT ;  /* 0x003000300d2c7812 */ /* 0x000fe400078ef82c */
[----:B------:R-:W-:-:S02]  /*2f20*/  LOP3.LUT R33, R16, 0x300030, R33, 0xf8, !PT ;  /* 0x0030003010217812 */ /* 0x000fc400078ef821 */
        /* <DEDUP_REMOVED lines=9> */
[----:B------:R-:W-:Y:S02]  /*2fc0*/  LOP3.LUT R25, R18, 0x3f003f, RZ, 0xc0, !PT ;  /* 0x003f003f12197812 */ /* 0x000fe400078ec0ff */
[----:B------:R-:W-:Y:S02]  /*2fd0*/  SHF.R.U32.HI R32, RZ, 0x6, R18 ;  /* 0x00000006ff207819 */ /* 0x000fe40000011612 */
[----:B------:R-:W-:-:S02]  /*2fe0*/  SHF.R.U32.HI R37, RZ, 0xa, R19 ;  /* 0x0000000aff257819 */ /* 0x000fc40000011613 */
[----:B------:R-:W-:Y:S02]  /*2ff0*/  LOP3.LUT R22, R23, 0xf000f, RZ, 0xc0, !PT ;  /* 0x000f000f17167812 */ /* 0x000fe400078ec0ff */
[--C-:B------:R-:W-:Y:S02]  /*3000*/  SHF.R.U32.HI R30, RZ, 0x6, R17.reuse ;  /* 0x00000006ff1e7819 */ /* 0x100fe40000011611 */
[----:B------:R-:W-:Y:S02]  /*3010*/  SHF.R.U32.HI R35, RZ, 0xa, R17 ;  /* 0x0000000aff237819 */ /* 0x000fe40000011611 */
[----:B------:R-:W-:Y:S02]  /*3020*/  SHF.R.U32.HI R34, RZ, 0x6, R19 ;  /* 0x00000006ff227819 */ /* 0x000fe40000011613 */
[----:B------:R-:W-:Y:S02]  /*3030*/  LOP3.LUT R18, R21, 0xf000f, RZ, 0xc0, !PT ;  /* 0x000f000f15127812 */ /* 0x000fe400078ec0ff */
[----:B------:R-:W-:-:S02]  /*3040*/  LOP3.LUT R36, R15, 0x300030, R36, 0xf8, !PT ;  /* 0x003000300f247812 */ /* 0x000fc400078ef824 */
        /* <DEDUP_REMOVED lines=129> */
.L_x_2037:
[----:B------:R-:W-:Y:S05]  /*3860*/  BRA.U !UP1, `(.L_x_2033) ;  /* 0x0000000509987547 */ /* 0x000fea000b800000 */
[----:B------:R-:W-:-:S04]  /*3870*/  PRMT R12, R54, 0x9910, RZ ;  /* 0x00009910360c7816 */ /* 0x000fc800000000ff */
        /* <DEDUP_REMOVED lines=53> */
.L_x_2038:
[----:B------:R-:W-:Y:S05]  /*3bd0*/  BRA.U UP0, `(.L_x_2033) ;  /* 0x0000000100bc7547 */ /* 0x000fea000b800000 */
        /* <DEDUP_REMOVED lines=47> */
.L_x_2033:
[----:B-----5:R-:W0:Y:S01]  /*3ed0*/  S2R R7, SR_TID.X ;  /* 0x0000000000077919 */ /* 0x020e220000002100 */
[----:B------:R-:W1:Y:S01]  /*3ee0*/  LDC.64 R8, c[0x0][0x3a0] ;  /* 0x0000e800ff087b82 */ /* 0x000e620000000a00 */
[----:B------:R-:W-:Y:S01]  /*3ef0*/  MOV R10, UR14 ;  /* 0x0000000e000a7c02 */ /* 0x000fe20008000f00 */
[----:B------:R-:W-:-:S04]  /*3f00*/  HMUL2 R15, R0, UR13.H0_H0 ;  /* 0x2000000d000f7c32 */ /* 0x000fc80008000000 */
[----:B0-----:R-:W-:Y:S02]  /*3f10*/  IMAD R7, R10, 0x20, R7 ;  /* 0x000000200a077824 */ /* 0x001fe400078e0207 */
[----:B------:R-:W-:Y:S02]  /*3f20*/  IMAD.U32 R10, RZ, RZ, UR12 ;  /* 0x0000000cff0a7e24 */ /* 0x000fe4000f8e00ff */
[----:B------:R-:W-:-:S04]  /*3f30*/  IMAD.SHL.U32 R7, R7, 0x4, RZ ;  /* 0x0000000407077824 */ /* 0x000fc800078e00ff */
        /* <DEDUP_REMOVED lines=10> */
.L_x_2042:
[----:B------:R-:W0:Y:S02]  /*3fe0*/  LDS R12, [R10] ;  /* 0x000000000a0c7984 */ /* 0x000e240000000800 */
[----:B0-----:R-:W-:-:S05]  /*3ff0*/  HADD2 R13, R12, R15 ;  /* 0x0000000f0c0d7230 */ /* 0x001fca0000000000 */
[----:B------:R-:W0:Y:S02]  /*4000*/  ATOMS.CAST.SPIN P0, [R10], R12, R13 ;  /* 0x0000000c0a00758d */ /* 0x000e24000180000d */
[----:B0-----:R-:W-:Y:S05]  /*4010*/  @!P0 BRA `(.L_x_2042) ;  /* 0xfffffffc00f08947 */ /* 0x001fea000383ffff */
[----:B------:R-:W-:Y:S05]  /*4020*/  BRA `(.L_x_2040) ;  /* 0x00000000000c7947 */ /* 0x000fea0003800000 */
.L_x_2041:
[----:B------:R-:W2:Y:S02]  /*4030*/  LD.E R0, desc[UR10][R8.64] ;  /* 0x0000000a08007980 */ /* 0x000ea4000c101900 */
[----:B--2---:R-:W-:-:S05]  /*4040*/  IMAD.IADD R7, R15, 0x1, R0 ;  /* 0x000000010f077824 */ /* 0x004fca00078e0200 */
[----:B------:R0:W-:Y:S02]  /*4050*/  ST.E desc[UR10][R8.64], R7 ;  /* 0x0000000708007985 */ /* 0x0001e4000c10190a */
.L_x_2040:
[----:B------:R-:W-:Y:S05]  /*4060*/  BSYNC.RECONVERGENT B0 ;  /* 0x0000000000007941 */ /* 0x000fea0003800200 */
.L_x_2039:
[----:B------:R1:W-:Y:S01]  /*4070*/  ATOM.E.ADD.F16x2.RN.STRONG.GPU P0, RZ, desc[UR10][R8.64+0x4], R17 ;  /* 0x8000041108ff79a2 */ /* 0x0003e2000c10e10a */
[----:B------:R-:W-:Y:S04]  /*4080*/  BSSY.RECONVERGENT B0, `(.L_x_2043) ;  /* 0x000000e000007945 */ /* 0x000fe80003800200 */
[----:B-1----:R-:W-:Y:S05]  /*4090*/  @P0 BRA `(.L_x_2044) ;  /* 0x0000000000300947 */ /* 0x002fea0003800000 */
[----:B------:R-:W1:Y:S02]  /*40a0*/  QSPC.E.S P0, RZ, [R8+0x4] ;  /* 0x0000040008ff73aa */ /* 0x000e640000000500 */
[----:B-1----:R-:W-:Y:S05]  /*40b0*/  @!P0 BRA `(.L_x_2045) ;  /* 0x00000000001c8947 */ /* 0x002fea0003800000 */
[----:B------:R-:W-:-:S04]  /*40c0*/  MOV R10, R8 ;  /* 0x00000008000a7202 */ /* 0x000fc80000000f00 */
[----:B------:R-:W-:-:S07]  /*40d0*/  MOV R10, R10 ;  /* 0x0000000a000a7202 */ /* 0x000fce0000000f00 */
.L_x_2046:
[----:B------:R-:W1:Y:S02]  /*40e0*/  LDS R12, [R10+0x4] ;  /* 0x000004000a0c7984 */ /* 0x000e640000000800 */
[----:B-1----:R-:W-:-:S05]  /*40f0*/  HFMA2 R13, R12, 1, 1, R17 ;  /* 0x3c003c000c0d7831 */ /* 0x002fca0000000011 */
[----:B------:R-:W1:Y:S02]  /*4100*/  ATOMS.CAST.SPIN P0, [R10+0x4], R12, R13 ;  /* 0x0000040c0a00758d */ /* 0x000e64000180000d */
[----:B-1----:R-:W-:Y:S05]  /*4110*/  @!P0 BRA `(.L_x_2046) ;  /* 0xfffffffc00f08947 */ /* 0x002fea000383ffff */
[----:B------:R-:W-:Y:S05]  /*4120*/  BRA `(.L_x_2044) ;  /* 0x00000000000c7947 */ /* 0x000fea0003800000 */
.L_x_2045:
[----:B------:R-:W0:Y:S02]  /*4130*/  LD.E R0, desc[UR10][R8.64+0x4] ;  /* 0x0000040a08007980 */ /* 0x000e24000c101900 */
[----:B0-----:R-:W-:-:S05]  /*4140*/  IMAD.IADD R7, R17, 0x1, R0 ;  /* 0x0000000111077824 */ /* 0x001fca00078e0200 */
[----:B------:R1:W-:Y:S02]  /*4150*/  ST.E desc[UR10][R8.64+0x4], R7 ;  /* 0x0000040708007985 */ /* 0x0003e4000c10190a */
.L_x_2044:
[----:B------:R-:W-:Y:S05]  /*4160*/  BSYNC.RECONVERGENT B0 ;  /* 0x0000000000007941 */ /* 0x000fea0003800200 */
.L_x_2043:
[----:B------:R-:W-:-:S13]  /*4170*/  PLOP3.LUT P0, PT, PT, PT, UP1, 0x80, 0x8 ;  /* 0x000000000008781c */ /* 0x000fda0003f0f018 */
        /* <DEDUP_REMOVED lines=12> */
.L_x_2050:
[----:B------:R-:W0:Y:S02]  /*4240*/  LDS R10, [R2] ;  /* 0x00000000020a7984 */ /* 0x000e240000000800 */
[----:B0-----:R-:W-:-:S05]  /*4250*/  HADD2 R11, R10, R7 ;  /* 0x000000070a0b7230 */ /* 0x001fca0000000000 */
[----:B------:R-:W0:Y:S02]  /*4260*/  ATOMS.CAST.SPIN P0, [R2], R10, R11 ;  /* 0x0000000a0200758d */ /* 0x000e24000180000b */
[----:B0-----:R-:W-:Y:S05]  /*4270*/  @!P0 BRA `(.L_x_2050) ;  /* 0xfffffffc00f08947 */ /* 0x001fea000383ffff */
[----:B------:R-:W-:Y:S05]  /*4280*/  BRA `(.L_x_2048) ;  /* 0x00000000000c7947 */ /* 0x000fea0003800000 */
.L_x_2049:
[----:B------:R-:W2:Y:S02]  /*4290*/  LD.E R0, desc[UR10][R8.64] ;  /* 0x0000000a08007980 */ /* 0x000ea4000c101900 */
[----:B--2---:R-:W-:-:S05]  /*42a0*/  IMAD.IADD R3, R7, 0x1, R0 ;  /* 0x0000000107037824 */ /* 0x004fca00078e0200 */
[----:B------:R0:W-:Y:S02]  /*42b0*/  ST.E desc[UR10][R8.64], R3 ;  /* 0x0000000308007985 */ /* 0x0001e4000c10190a */
.L_x_2048:
[----:B------:R-:W-:Y:S05]  /*42c0*/  BSYNC.RECONVERGENT B0 ;  /* 0x0000000000007941 */ /* 0x000fea0003800200 */
.L_x_2047:
[----:B------:R1:W-:Y:S01]  /*42d0*/  ATOM.E.ADD.F16x2.RN.STRONG.GPU P0, RZ, desc[UR10][R8.64+0x4], R51 ;  /* 0x8000043308ff79a2 */ /* 0x0003e2000c10e10a */
[----:B------:R-:W-:Y:S04]  /*42e0*/  BSSY.RECONVERGENT B0, `(.L_x_2051) ;  /* 0x000000e000007945 */ /* 0x000fe80003800200 */
[----:B-1----:R-:W-:Y:S05]  /*42f0*/  @P0 BRA `(.L_x_2052) ;  /* 0x0000000000300947 */ /* 0x002fea0003800000 */
[----:B------:R-:W1:Y:S02]  /*4300*/  QSPC.E.S P0, RZ, [R8+0x4] ;  /* 0x0000040008ff73aa */ /* 0x000e640000000500 */
[----:B-1----:R-:W-:Y:S05]  /*4310*/  @!P0 BRA `(.L_x_2053) ;  /* 0x00000000001c8947 */ /* 0x002fea0003800000 */
[----:B------:R-:W-:-:S05]  /*4320*/  IMAD.MOV.U32 R2, RZ, RZ, R8 ;  /* 0x000000ffff027224 */ /* 0x000fca00078e0008 */
[----:B------:R-:W-:-:S07]  /*4330*/  MOV R2, R2 ;  /* 0x0000000200027202 */ /* 0x000fce0000000f00 */
.L_x_2054:
[----:B------:R-:W1:Y:S02]  /*4340*/  LDS R10, [R2+0x4] ;  /* 0x00000400020a7984 */ /* 0x000e640000000800 */
[----:B-1----:R-:W-:-:S05]  /*4350*/  HFMA2 R11, R10, 1, 1, R51 ;  /* 0x3c003c000a0b7831 */ /* 0x002fca0000000033 */
[----:B------:R-:W1:Y:S02]  /*4360*/  ATOMS.CAST.SPIN P0, [R2+0x4], R10, R11 ;  /* 0x0000040a0200758d */ /* 0x000e64000180000b */
[----:B-1----:R-:W-:Y:S05]  /*4370*/  @!P0 BRA `(.L_x_2054) ;  /* 0xfffffffc00f08947 */ /* 0x002fea000383ffff */
[----:B------:R-:W-:Y:S05]  /*4380*/  BRA `(.L_x_2052) ;  /* 0x00000000000c7947 */ /* 0x000fea0003800000 */
.L_x_2053:
[----:B------:R-:W0:Y:S02]  /*4390*/  LD.E R0, desc[UR10][R8.64+0x4] ;  /* 0x0000040a08007980 */ /* 0x000e24000c101900 */
[----:B0-----:R-:W-:-:S05]  /*43a0*/  IADD3 R3, PT, PT, R51, R0, RZ ;  /* 0x0000000033037210 */ /* 0x001fca0007ffe0ff */
[----:B------:R1:W-:Y:S02]  /*43b0*/  ST.E desc[UR10][R8.64+0x4], R3 ;  /* 0x0000040308007985 */ /* 0x0003e4000c10190a */
.L_x_2052:
[----:B------:R-:W-:Y:S05]  /*43c0*/  BSYNC.RECONVERGENT B0 ;  /* 0x0000000000007941 */ /* 0x000fea0003800200 */
.L_x_2051:
        /* <DEDUP_REMOVED lines=14> */
.L_x_2058:
[----:B------:R-:W0:Y:S02]  /*44b0*/  LDS R4, [R2] ;  /* 0x0000000002047984 */ /* 0x000e240000000800 */
[----:B0-----:R-:W-:-:S05]  /*44c0*/  HADD2 R5, R4, R7 ;  /* 0x0000000704057230 */ /* 0x001fca0000000000 */
[----:B------:R-:W0:Y:S02]  /*44d0*/  ATOMS.CAST.SPIN P0, [R2], R4, R5 ;  /* 0x000000040200758d */ /* 0x000e240001800005 */
[----:B0-----:R-:W-:Y:S05]  /*44e0*/  @!P0 BRA `(.L_x_2058) ;  /* 0xfffffffc00f08947 */ /* 0x001fea000383ffff */
[----:B------:R-:W-:Y:S05]  /*44f0*/  BRA `(.L_x_2056) ;  /* 0x00000000000c7947 */ /* 0x000fea0003800000 */
.L_x_2057:
[----:B------:R-:W2:Y:S02]  /*4500*/  LD.E R0, desc[UR10][R8.64] ;  /* 0x0000000a08007980 */ /* 0x000ea4000c101900 */
[----:B--2---:R-:W-:-:S05]  /*4510*/  IMAD.IADD R3, R7, 0x1, R0 ;  /* 0x0000000107037824 */ /* 0x004fca00078e0200 */
[----:B------:R0:W-:Y:S02]  /*4520*/  ST.E desc[UR10][R8.64], R3 ;  /* 0x0000000308007985 */ /* 0x0001e4000c10190a */
.L_x_2056:
[----:B------:R-:W-:Y:S05]  /*4530*/  BSYNC.RECONVERGENT B0 ;  /* 0x0000000000007941 */ /* 0x000fea0003800200 */
.L_x_2055:
[----:B------:R1:W-:Y:S02]  /*4540*/  ATOM.E.ADD.F16x2.RN.STRONG.GPU P0, RZ, desc[UR10][R8.64+0x4], R11 ;  /* 0x8000040b08ff79a2 */ /* 0x0003e4000c10e10a */
[----:B-1----:R-:W-:Y:S05]  /*4550*/  @P0 EXIT ;  /* 0x000000000000094d */ /* 0x002fea0003800000 */
[----:B------:R-:W1:Y:S02]  /*4560*/  QSPC.E.S P0, RZ, [R8+0x4] ;  /* 0x0000040008ff73aa */ /* 0x000e640000000500 */
[----:B-1----:R-:W-:Y:S05]  /*4570*/  @!P0 BRA `(.L_x_2059) ;  /* 0x0000000000188947 */ /* 0x002fea0003800000 */
[----:B0-----:R-:W-:-:S07]  /*4580*/  MOV R8, R8 ;  /* 0x0000000800087202 */ /* 0x001fce0000000f00 */
.L_x_2060:
[----:B------:R-:W0:Y:S02]  /*4590*/  LDS R2, [R8+0x4] ;  /* 0x0000040008027984 */ /* 0x000e240000000800 */
[----:B0-----:R-:W-:-:S05]  /*45a0*/  HFMA2 R3, R2, 1, 1, R11 ;  /* 0x3c003c0002037831 */ /* 0x001fca000000000b */
[----:B------:R-:W0:Y:S02]  /*45b0*/  ATOMS.CAST.SPIN P0, [R8+0x4], R2, R3 ;  /* 0x000004020800758d */ /* 0x000e240001800003 */
[----:B0-----:R-:W-:Y:S05]  /*45c0*/  @!P0 BRA `(.L_x_2060) ;  /* 0xfffffffc00f08947 */ /* 0x001fea000383ffff */
[----:B------:R-:W-:Y:S05]  /*45d0*/  EXIT ;  /* 0x000000000000794d */ /* 0x000fea0003800000 */
.L_x_2059:
[----:B------:R-:W0:Y:S02]  /*45e0*/  LD.E R0, desc[UR10][R8.64+0x4] ;  /* 0x0000040a08007980 */ /* 0x000e24000c101900 */
[----:B0-----:R-:W-:-:S05]  /*45f0*/  IMAD.IADD R3, R11, 0x1, R0 ;  /* 0x000000010b037824 */ /* 0x001fca00078e0200 */
[----:B------:R-:W-:Y:S01]  /*4600*/  ST.E desc[UR10][R8.64+0x4], R3 ;  /* 0x0000040308007985 */ /* 0x000fe2000c10190a */
[----:B------:R-:W-:Y:S05]  /*4610*/  EXIT ;  /* 0x000000000000794d */ /* 0x000fea0003800000 */
.L_x_2061:
        /* <DEDUP_REMOVED lines=14> */
.L_x_3944:


//--------------------- .text._Z23gemm_half_q_half_kernelILi3ELi48ELb1ELb1ELi32EEvPK6__halfPKjS4_S2_PS0_iiiiPKtS7_iiiiiibS2_i --------------------------
	.section	.text._Z23gemm_half_q_half_kernelILi3ELi48ELb1ELb1ELi32EEvPK6__halfPKjS4_S2_PS0_iiiiPKtS7_iiiiiibS2_i,"ax",@progbits
	.align	128
        .global         _Z23gemm_half_q_half_kernelILi3ELi48ELb1ELb1ELi32EEvPK6__halfPKjS4_S2_PS0_iiiiPKtS7_iiiiiibS2_i
        .type           _Z23gemm_half_q_half_kernelILi3ELi48ELb1ELb1ELi32EEvPK6__halfPKjS4_S2_PS0_iiiiPKtS7_iiiiiibS2_i,@function
        .size           _Z23gemm_half_q_half_kernelILi3ELi48ELb1ELb1ELi32EEvPK6__halfPKjS4_S2_PS0_iiiiPKtS7_iiiiiibS2_i,(.L_x_3945 - _Z23gemm_half_q_half_kernelILi3ELi48ELb1ELb1ELi32EEvPK6__halfPKjS4_S2_PS0_iiiiPKtS7_iiiiiibS2_i)
        .other          _Z23gemm_half_q_half_kernelILi3ELi48ELb1ELb1ELi32EEvPK6__halfPKjS4_S2_PS0_iiiiPKtS7_iiiiiibS2_i,@"STO_CUDA_ENTRY STV_DEFAULT"
_Z23gemm_half_q_half_kernelILi3ELi48ELb1ELb1ELi32EEvPK6__halfPKjS4_S2_PS0_iiiiPKtS7_iiiiiibS2_i:
.text._Z23gemm_half_q_half_kernelILi3ELi48ELb1ELb1ELi32EEvPK6__halfPKjS4_S2_PS0_iiiiPKtS7_iiiiiibS2_i:
[----:B------:R-:W-:Y:S08]  /*0000*/  LDC R1, c[0x0][0x37c] ;  /* 0x0000df00ff017b82 */ /* 0x000ff00000000800 */
[----:B------:R-:W0:Y:S08]  /*0010*/  S2UR UR4, SR_CTAID.Y ;  /* 0x00000000000479c3 */ /* 0x000e300000002600 */
[----:B------:R-:W1:Y:S01]  /*0020*/  LDC R43, c[0x0][0x3a8] ;  /* 0x0000ea00ff2b7b82 */ /* 0x000e620000000800 */
[----:B0-----:R-:W-:-:S04]  /*0030*/  IMAD.U32 R42, RZ, RZ, UR4 ;  /* 0x00000004ff2a7e24 */ /* 0x001fc8000f8e00ff */
[----:B-1----:R-:W-:-:S05]  /*0040*/  IMAD R61, R42, -0x3, R43 ;  /* 0xfffffffd2a3d7824 */ /* 0x002fca00078e022b */
[----:B------:R-:W-:-:S13]  /*0050*/  ISETP.GE.AND P0, PT, R61, 0x1, PT ;  /* 0x000000013d00780c */ /* 0x000fda0003f06270 */
[----:B------:R-:W-:Y:S05]  /*0060*/  @!P0 EXIT ;  /* 0x000000000000894d */ /* 0x000fea0003800000 */
[----:B------:R-:W0:Y:S01]  /*0070*/  LDC.64 R6, c[0x0][0x3e8] ;  /* 0x0000fa00ff067b82 */ /* 0x000e220000000a00 */
[----:B------:R-:W0:Y:S01]  /*0080*/  LDCU.64 UR10, c[0x0][0x358] ;  /* 0x00006b00ff0a77ac */ /* 0x000e220008000a00 */
[----:B------:R-:W1:Y:S01]  /*0090*/  S2R R2, SR_CTAID.X ;  /* 0x0000000000027919 */ /* 0x000e620000002500 */
[----:B------:R-:W2:Y:S01]  /*00a0*/  LDCU UR6, c[0x0][0x3b0] ;  /* 0x00007600ff0677ac */ /* 0x000ea20008000800 */
[----:B0-----:R-:W3:Y:S01]  /*00b0*/  LDG.E.U16 R41, desc[UR10][R6.64] ;  /* 0x0000000a06297981 */ /* 0x001ee2000c1e1500 */
[----:B------:R-:W-:Y:S02]  /*00c0*/  ISETP.NE.AND P1, PT, R61, 0x1, PT ;  /* 0x000000013d00780c */ /* 0x000fe40003f25270 */
[----:B------:R-:W-:Y:S01]  /*00d0*/  PRMT R40, RZ, 0x7610, R40 ;  /* 0x00007610ff287816 */ /* 0x000fe20000000028 */
[----:B------:R-:W0:Y:S01]  /*00e0*/  S2R R4, SR_TID.X ;  /* 0x0000000000047919 */ /* 0x000e220000002100 */
[----:B------:R-:W-:Y:S01]  /*00f0*/  PRMT R38, RZ, 0x7610, R38 ;  /* 0x00007610ff267816 */ /* 0x000fe20000000026 */
[----:B------:R-:W4:Y:S01]  /*0100*/  S2R R3, SR_CTAID.Z ;  /* 0x0000000000037919 */ /* 0x000f220000002700 */
        /* <DEDUP_REMOVED lines=12> */
.L_x_2062:
[----:B------:R-:W-:Y:S01]  /*01d0*/  PRMT R0, R5, 0x9910, RZ ;  /* 0x0000991005007816 */ /* 0x000fe200000000ff */
[----:B------:R-:W-:-:S03]  /*01e0*/  IMAD.SHL.U32 R39, R3, 0x20, RZ ;  /* 0x0000002003277824 */ /* 0x000fc600078e00ff */
[----:B------:R-:W-:Y:S02]  /*01f0*/  ISETP.NE.AND P0, PT, R0, RZ, PT ;  /* 0x000000ff0000720c */ /* 0x000fe40003f05270 */
[----:B------:R-:W-:-:S04]  /*0200*/  IADD3 R0, PT, PT, R39, 0x20, RZ ;  /* 0x0000002027007810 */ /* 0x000fc80007ffe0ff */
[----:B------:R-:W-:-:S07]  /*0210*/  VIMNMX R26, PT, PT, R0, UR6, PT ;  /* 0x00000006001a7c48 */ /* 0x000fce000bfe0100 */
[----:B------:R-:W-:Y:S05]  /*0220*/  @!P0 EXIT ;  /* 0x000000000000894d */ /* 0x000fea0003800000 */
[----:B------:R-:W-:Y:S01]  /*0230*/  IMAD.IADD R19, R39, 0x1, R4 ;  /* 0x0000000127137824 */ /* 0x000fe200078e0204 */
[----:B------:R-:W-:Y:S01]  /*0240*/  BSSY.RECONVERGENT B0, `(.L_x_2063) ;  /* 0x00000b7000007945 */ /* 0x000fe20003800200 */
[----:B------:R-:W-:Y:S01]  /*0250*/  IMAD.SHL.U32 R5, R2, 0x80, RZ ;  /* 0x0000008002057824 */ /* 0x000fe200078e00ff */
[----:B------:R-:W-:Y:S02]  /*0260*/  VIMNMX.U32 R21, PT, PT, R61, 0x3, PT ;  /* 0x000000033d157848 */ /* 0x000fe40003fe0000 */
[----:B------:R-:W-:Y:S02]  /*0270*/  ISETP.GE.AND P0, PT, R19, R26, PT ;  /* 0x0000001a1300720c */ /* 0x000fe40003f06270 */
[----:B------:R-:W-:-:S11]  /*0280*/  LEA R2, R4, R5, 0x2 ;  /* 0x0000000504027211 */ /* 0x000fd600078e10ff */
        /* <DEDUP_REMOVED lines=22> */
[----:B------:R-:W-:Y:S01]  /*03f0*/  VIADD R16, R14, 0x40 ;  /* 0x000000400e107836 */ /* 0x000fe20000000000 */
[----:B-1----:R-:W-:-:S11]  /*0400*/  IADD3 R14, PT, PT, R8, UR6, RZ ;  /* 0x00000006080e7c10 */ /* 0x002fd6000fffe0ff */
[----:B------:R-:W-:Y:S05]  /*0410*/  @P0 BRA `(.L_x_2066) ;  /* 0x0000000000ec0947 */ /* 0x000fea0003800000 */
[----:B------:R-:W-:Y:S01]  /*0420*/  IMAD.MOV R6, RZ, RZ, -R15 ;  /* 0x000000ffff067224 */ /* 0x000fe200078e0a0f */
[----:B------:R-:W-:-:S04]  /*0430*/  PLOP3.LUT P0, PT, PT, PT, PT, 0x80, 0x8 ;  /* 0x000000000008781c */ /* 0x000fc80003f0f070 */
[----:B------:R-:W-:-:S13]  /*0440*/  ISETP.GT.AND P2, PT, R6, 0x3, PT ;  /* 0x000000030600780c */ /* 0x000fda0003f44270 */
[----:B------:R-:W-:Y:S05]  /*0450*/  @!P2 BRA `(.L_x_2067) ;  /* 0x000000000084a947 */ /* 0x000fea0003800000 */
[----:B------:R-:W-:-:S13]  /*0460*/  PLOP3.LUT P0, PT, PT, PT, PT, 0x8, 0x80 ;  /* 0x000000000080781c */ /* 0x000fda0003f0e170 */
.L_x_2068:
[----:B------:R-:W-:Y:S02]  /*0470*/  IADD3 R7, P2, PT, R19, R14, RZ ;  /* 0x0000000e13077210 */ /* 0x000fe40007f5e0ff */
[C---:B------:R-:W-:Y:S02]  /*0480*/  IADD3 R8, PT, PT, R14.reuse, UR6, RZ ;  /* 0x000000060e087c10 */ /* 0x040fe4000fffe0ff */
[----:B------:R-:W-:Y:S02]  /*0490*/  LEA.HI.X.SX32 R14, R14, RZ, 0x1, P2 ;  /* 0x000000ff0e0e7211 */ /* 0x000fe400010f0eff */
[----:B------:R-:W-:Y:S01]  /*04a0*/  LEA R6, P2, R7, UR4, 0x1 ;  /* 0x0000000407067c11 */ /* 0x000fe2000f8408ff */
[----:B------:R-:W-:Y:S01]  /*04b0*/  VIADD R9, R8, UR6 ;  /* 0x0000000608097c36 */ /* 0x000fe20008000000 */
[----:B------:R-:W-:Y:S02]  /*04c0*/  IADD3 R12, P3, PT, R19, R8, RZ ;  /* 0x00000008130c7210 */ /* 0x000fe40007f7e0ff */
[----:B------:R-:W-:-:S02]  /*04d0*/  LEA.HI.X R7, R7, UR5, R14, 0x1, P2 ;  /* 0x0000000507077c11 */ /* 0x000fc400090f0c0e */
[----:B------:R-:W-:Y:S02]  /*04e0*/  IADD3 R14, PT, PT, R9, UR6, RZ ;  /* 0x00000006090e7c10 */ /* 0x000fe4000fffe0ff */
        /* <DEDUP_REMOVED lines=17> */
[----:B------:R-:W-:Y:S01]  /*0600*/  IADD3 R14, PT, PT, R14, UR6, RZ ;  /* 0x000000060e0e7c10 */ /* 0x000fe2000fffe0ff */
[----:B--2---:R-:W-:Y:S04]  /*0610*/  STS.U16 [R16], R7 ;  /* 0x0000000710007388 */ /* 0x004fe80000000400 */
[----:B---3--:R-:W-:Y:S04]  /*0620*/  STS.U16 [R16+0x40], R9 ;  /* 0x0000400910007388 */ /* 0x008fe80000000400 */
[----:B----4-:R-:W-:Y:S04]  /*0630*/  STS.U16 [R16+0x80], R11 ;  /* 0x0000800b10007388 */ /* 0x010fe80000000400 */
[----:B-----5:R0:W-:Y:S02]  /*0640*/  STS.U16 [R16+0xc0], R13 ;  /* 0x0000c00d10007388 */ /* 0x0201e40000000400 */
[----:B0-----:R-:W-:Y:S01]  /*0650*/  VIADD R16, R16, 0x100 ;  /* 0x0000010010107836 */ /* 0x001fe20000000000 */
[----:B------:R-:W-:Y:S06]  /*0660*/  @!P2 BRA `(.L_x_2068) ;  /* 0xfffffffc0080a947 */ /* 0x000fec000383ffff */
.L_x_2067:
[----:B------:R-:W-:-:S04]  /*0670*/  IADD3 R6, PT, PT, RZ, -R15, RZ ;  /* 0x8000000fff067210 */ /* 0x000fc80007ffe0ff */
[----:B------:R-:W-:-:S13]  /*0680*/  ISETP.GT.AND P2, PT, R6, 0x1, PT ;  /* 0x000000010600780c */ /* 0x000fda0003f44270 */
[----:B------:R-:W-:Y:S05]  /*0690*/  @!P2 BRA `(.L_x_2069) ;  /* 0x000000000044a947 */ /* 0x000fea0003800000 */
[----:B------:R-:W-:Y:S01]  /*06a0*/  VIADD R10, R14, UR6 ;  /* 0x000000060e0a7c36 */ /* 0x000fe20008000000 */
        /* <DEDUP_REMOVED lines=11> */
[----:B------:R-:W-:Y:S01]  /*0760*/  VIADD R14, R10, UR6 ;  /* 0x000000060a0e7c36 */ /* 0x000fe20008000000 */
[----:B------:R-:W-:Y:S01]  /*0770*/  IADD3 R15, PT, PT, R15, 0x2, RZ ;  /* 0x000000020f0f7810 */ /* 0x000fe20007ffe0ff */
[----:B--2---:R-:W-:Y:S04]  /*0780*/  STS.U16 [R16], R7 ;  /* 0x0000000710007388 */ /* 0x004fe80000000400 */
[----:B---3--:R0:W-:Y:S02]  /*0790*/  STS.U16 [R16+0x40], R9 ;  /* 0x0000400910007388 */ /* 0x0081e40000000400 */
[----:B0-----:R-:W-:-:S07]  /*07a0*/  IADD3 R16, PT, PT, R16, 0x80, RZ ;  /* 0x0000008010107810 */ /* 0x001fce0007ffe0ff */
.L_x_2069:
[----:B------:R-:W-:-:S13]  /*07b0*/  ISETP.EQ.AND P2, PT, R15, RZ, PT ;  /* 0x000000ff0f00720c */ /* 0x000fda0003f42270 */
[----:B------:R-:W-:Y:S05]  /*07c0*/  @!P0 BRA P2, `(.L_x_2064) ;  /* 0x0000000400788947 */ /* 0x000fea0001000000 */
.L_x_2066:
[----:B------:R-:W-:-:S04]  /*07d0*/  IADD3 R7, P0, PT, R19, R14, RZ ;  /* 0x0000000e13077210 */ /* 0x000fc80007f1e0ff */
[----:B------:R-:W-:Y:S02]  /*07e0*/  LEA.HI.X.SX32 R8, R14, RZ, 0x1, P0 ;  /* 0x000000ff0e087211 */ /* 0x000fe400000f0eff */
[----:B------:R-:W-:-:S04]  /*07f0*/  LEA R6, P0, R7, UR4, 0x1 ;  /* 0x0000000407067c11 */ /* 0x000fc8000f8008ff */
[----:B------:R-:W-:-:S06]  /*0800*/  LEA.HI.X R7, R7, UR5, R8, 0x1, P0 ;  /* 0x0000000507077c11 */ /* 0x000fcc00080f0c08 */
[----:B------:R-:W2:Y:S01]  /*0810*/  LDG.E.U16.CONSTANT R7, desc[UR10][R6.64] ;  /* 0x0000000a06077981 */ /* 0x000ea2000c1e9500 */
[----:B------:R-:W-:Y:S01]  /*0820*/  VIADD R15, R15, 0x1 ;  /* 0x000000010f0f7836 */ /* 0x000fe20000000000 */
[----:B------:R-:W-:-:S04]  /*0830*/  IADD3 R14, PT, PT, R14, UR6, RZ ;  /* 0x000000060e0e7c10 */ /* 0x000fc8000fffe0ff */
[----:B------:R-:W-:Y:S01]  /*0840*/  ISETP.NE.AND P0, PT, R15, RZ, PT ;  /* 0x000000ff0f00720c */ /* 0x000fe20003f05270 */
[----:B--2---:R0:W-:Y:S02]  /*0850*/  STS.U16 [R16], R7 ;  /* 0x0000000710007388 */ /* 0x0041e40000000400 */
[----:B0-----:R-:W-:-:S10]  /*0860*/  VIADD R16, R16, 0x40 ;  /* 0x0000004010107836 */ /* 0x001fd40000000000 */
[----:B------:R-:W-:Y:S05]  /*0870*/  @P0 BRA `(.L_x_2066) ;  /* 0xfffffffc00d40947 */ /* 0x000fea000383ffff */
[----:B------:R-:W-:Y:S05]  /*0880*/  BRA `(.L_x_2064) ;  /* 0x0000000400487947 */ /* 0x000fea0003800000 */
.L_x_2065:
[----:B------:R-:W-:-:S04]  /*0890*/  LEA R6, P0, R19, UR8, 0x1 ;  /* 0x0000000813067c11 */ /* 0x000fc8000f8008ff */
[----:B------:R-:W-:Y:S02]  /*08a0*/  LEA.HI.X R7, R19, UR9, RZ, 0x1, P0 ;  /* 0x0000000913077c11 */ /* 0x000fe400080f0cff */
[----:B------:R-:W-:Y:S01]  /*08b0*/  IADD3 R15, PT, PT, RZ, -R21, RZ ;  /* 0x80000015ff0f7210 */ /* 0x000fe20007ffe0ff */
[----:B------:R-:W-:Y:S01]  /*08c0*/  IMAD R16, R42, UR6, RZ ;  /* 0x000000062a107c24 */ /* 0x000fe2000f8e02ff */
[----:B------:R-:W0:Y:S01]  /*08d0*/  LDCU.64 UR8, c[0x0][0x380] ;  /* 0x00007000ff0877ac */ /* 0x000e220008000a00 */
[----:B------:R1:W5:Y:S01]  /*08e0*/  LDG.E.U16.CONSTANT R19, desc[UR10][R6.64] ;  /* 0x0000000a06137981 */ /* 0x000362000c1e9500 */
[----:B------:R-:W-:Y:S01]  /*08f0*/  ISETP.GE.AND P0, PT, R15, RZ, PT ;  /* 0x000000ff0f00720c */ /* 0x000fe20003f06270 */
[----:B------:R-:W-:-:S12]  /*0900*/  IMAD R16, R16, 0x3, RZ ;  /* 0x0000000310107824 */ /* 0x000fd800078e02ff */
        /* <DEDUP_REMOVED lines=8> */
.L_x_2072:
[----:B-----5:R-:W-:Y:S02]  /*0990*/  IADD3 R7, P2, PT, R19, R16, RZ ;  /* 0x0000001013077210 */ /* 0x020fe40007f5e0ff */
[C---:B------:R-:W-:Y:S02]  /*09a0*/  IADD3 R8, PT, PT, R16.reuse, UR6, RZ ;  /* 0x0000000610087c10 */ /* 0x040fe4000fffe0ff */
[----:B------:R-:W-:Y:S02]  /*09b0*/  LEA.HI.X.SX32 R16, R16, RZ, 0x1, P2 ;  /* 0x000000ff10107211 */ /* 0x000fe400010f0eff */
[----:B-1----:R-:W-:Y:S01]  /*09c0*/  LEA R6, P2, R7, UR4, 0x1 ;  /* 0x0000000407067c11 */ /* 0x002fe2000f8408ff */
        /* <DEDUP_REMOVED lines=19> */
[----:B------:R-:W-:-:S05]  /*0b00*/  VIADD R15, R15, 0x4 ;  /* 0x000000040f0f7836 */ /* 0x000fca0000000000 */
[----:B------:R-:W-:Y:S02]  /*0b10*/  ISETP.GE.AND P2, PT, R15, -0x3, PT ;  /* 0xfffffffd0f00780c */ /* 0x000fe40003f46270 */
[----:B------:R-:W-:Y:S01]  /*0b20*/  IADD3 R16, PT, PT, R16, UR6, RZ ;  /* 0x0000000610107c10 */ /* 0x000fe2000fffe0ff */
[----:B--2---:R-:W-:Y:S04]  /*0b30*/  STS.U16 [R14], R7 ;  /* 0x000000070e007388 */ /* 0x004fe80000000400 */
[----:B---3--:R-:W-:Y:S04]  /*0b40*/  STS.U16 [R14+0x40], R9 ;  /* 0x000040090e007388 */ /* 0x008fe80000000400 */
[----:B----4-:R-:W-:Y:S04]  /*0b50*/  STS.U16 [R14+0x80], R11 ;  /* 0x0000800b0e007388 */ /* 0x010fe80000000400 */
[----:B------:R1:W-:Y:S02]  /*0b60*/  STS.U16 [R14+0xc0], R13 ;  /* 0x0000c00d0e007388 */ /* 0x0003e40000000400 */
[----:B-1----:R-:W-:Y:S01]  /*0b70*/  VIADD R14, R14, 0x100 ;  /* 0x000001000e0e7836 */ /* 0x002fe20000000000 */
[----:B------:R-:W-:Y:S06]  /*0b80*/  @!P2 BRA `(.L_x_2072) ;  /* 0xfffffffc0080a947 */ /* 0x000fec000383ffff */
.L_x_2071:
[----:B------:R-:W-:-:S04]  /*0b90*/  IADD3 R6, PT, PT, RZ, -R15, RZ ;  /* 0x8000000fff067210 */ /* 0x000fc80007ffe0ff */
[----:B------:R-:W-:-:S13]  /*0ba0*/  ISETP.GT.AND P2, PT, R6, 0x1, PT ;  /* 0x000000010600780c */ /* 0x000fda0003f44270 */
[----:B------:R-:W-:Y:S05]  /*0bb0*/  @!P2 BRA `(.L_x_2073) ;  /* 0x000000000048a947 */ /* 0x000fea0003800000 */
[----:B------:R-:W1:Y:S01]  /*0bc0*/  LDCU.64 UR4, c[0x0][0x380] ;  /* 0x00007000ff0477ac */ /* 0x000e620008000a00 */
[----:B------:R-:W-:Y:S01]  /*0bd0*/  VIADD R10, R16, UR6 ;  /* 0x00000006100a7c36 */ /* 0x000fe20008000000 */
[----:B-----5:R-:W-:-:S04]  /*0be0*/  IADD3 R7, P0, PT, R19, R16, RZ ;  /* 0x0000001013077210 */ /* 0x020fc80007f1e0ff */
[----:B------:R-:W-:Y:S02]  /*0bf0*/  IADD3 R9, P2, PT, R19, R10, RZ ;  /* 0x0000000a13097210 */ /* 0x000fe40007f5e0ff */
[----:B------:R-:W-:Y:S02]  /*0c00*/  LEA.HI.X.SX32 R16, R16, RZ, 0x1, P0 ;  /* 0x000000ff10107211 */ /* 0x000fe400000f0eff */
[----:B------:R-:W-:Y:S02]  /*0c10*/  LEA.HI.X.SX32 R12, R10, RZ, 0x1, P2 ;  /* 0x000000ff0a0c7211 */ /* 0x000fe400010f0eff */
[----:B-1----:R-:W-:Y:S02]  /*0c20*/  LEA R6, P0, R7, UR4, 0x1 ;  /* 0x0000000407067c11 */ /* 0x002fe4000f8008ff */
        /* <DEDUP_REMOVED lines=10> */
[----:B-1----:R-:W-:-:S07]  /*0cd0*/  IADD3 R14, PT, PT, R14, 0x80, RZ ;  /* 0x000000800e0e7810 */ /* 0x002fce0007ffe0ff */
.L_x_2073:
[----:B------:R-:W-:-:S13]  /*0ce0*/  ISETP.NE.OR P0, PT, R15, RZ, P0 ;  /* 0x000000ff0f00720c */ /* 0x000fda0000705670 */
[----:B------:R-:W-:Y:S05]  /*0cf0*/  @!P0 BRA `(.L_x_2064) ;  /* 0x00000000002c8947 */ /* 0x000fea0003800000 */
.L_x_2070:
[----:B-----5:R-:W-:-:S04]  /*0d00*/  IADD3 R7, P0, PT, R19, R16, RZ ;  /* 0x0000001013077210 */ /* 0x020fc80007f1e0ff */
[----:B------:R-:W-:Y:S02]  /*0d10*/  LEA.HI.X.SX32 R8, R16, RZ, 0x1, P0 ;  /* 0x000000ff10087211 */ /* 0x000fe400000f0eff */
[----:B0-----:R-:W-:-:S04]  /*0d20*/  LEA R6, P0, R7, UR8, 0x1 ;  /* 0x0000000807067c11 */ /* 0x001fc8000f8008ff */
        /* <DEDUP_REMOVED lines=8> */
.L_x_2064:
[----:B0-----:R-:W-:Y:S05]  /*0db0*/  BSYNC.RECONVERGENT B0 ;  /* 0x0000000000007941 */ /* 0x001fea0003800200 */
.L_x_2063:
        /* <DEDUP_REMOVED lines=11> */
[----:B------:R-:W-:-:S04]  /*0e70*/  IMAD R5, R6, 0x3, R5 ;  /* 0x0000000306057824 */ /* 0x000fc800078e0205 */
[----:B------:R-:W-:-:S08]  /*0e80*/  IMAD R5, R4, 0x4, R5 ;  /* 0x0000000404057824 */ /* 0x000fd000078e0205 */
[----:B------:R-:W-:Y:S05]  /*0e90*/  @P0 BRA `(.L_x_2075) ;  /* 0x00000000008c0947 */ /* 0x000fea0003800000 */
[----:B------:R-:W-:Y:S02]  /*0ea0*/  IADD3 R6, PT, PT, RZ, -R16, RZ ;  /* 0x80000010ff067210 */ /* 0x000fe40007ffe0ff */
[----:B------:R-:W-:Y:S02]  /*0eb0*/  PLOP3.LUT P0, PT, PT, PT, PT, 0x80, 0x8 ;  /* 0x000000000008781c */ /* 0x000fe40003f0f070 */
[----:B------:R-:W-:-:S13]  /*0ec0*/  ISETP.GT.AND P2, PT, R6, 0x3, PT ;  /* 0x000000030600780c */ /* 0x000fda0003f44270 */
[----:B------:R-:W-:Y:S05]  /*0ed0*/  @!P2 BRA `(.L_x_2076) ;  /* 0x000000000044a947 */ /* 0x000fea0003800000 */
[----:B-1----:R-:W0:Y:S01]  /*0ee0*/  LDC.64 R14, c[0x0][0x3a0] ;  /* 0x0000e800ff0e7b82 */ /* 0x002e220000000a00 */
[----:B------:R-:W-:-:S13]  /*0ef0*/  PLOP3.LUT P0, PT, PT, PT, PT, 0x8, 0x80 ;  /* 0x000000000080781c */ /* 0x000fda0003f0e170 */
.L_x_2077:
[C---:B--2---:R-:W-:Y:S01]  /*0f00*/  IMAD.IADD R8, R5.reuse, 0x1, R37 ;  /* 0x0000000105087824 */ /* 0x044fe200078e0225 */
        /* <DEDUP_REMOVED lines=14> */
.L_x_2076:
[----:B--2---:R-:W-:-:S04]  /*0ff0*/  IADD3 R6, PT, PT, RZ, -R16, RZ ;  /* 0x80000010ff067210 */ /* 0x004fc80007ffe0ff */
[----:B------:R-:W-:-:S13]  /*1000*/  ISETP.GT.AND P2, PT, R6, 0x1, PT ;  /* 0x000000010600780c */ /* 0x000fda0003f44270 */
[----:B------:R-:W-:Y:S05]  /*1010*/  @!P2 BRA `(.L_x_2078) ;  /* 0x000000000024a947 */ /* 0x000fea0003800000 */
[----:B------:R-:W1:Y:S01]  /*1020*/  LDC.64 R8, c[0x0][0x3a0] ;  /* 0x0000e800ff087b82 */ /* 0x000e620000000a00 */
[C---:B------:R-:W-:Y:S01]  /*1030*/  IMAD.IADD R10, R5.reuse, 0x1, R37 ;  /* 0x00000001050a7824 */ /* 0x040fe200078e0225 */
[----:B------:R-:W-:Y:S02]  /*1040*/  PLOP3.LUT P0, PT, PT, PT, PT, 0x8, 0x80 ;  /* 0x000000000080781c */ /* 0x000fe40003f0e170 */
[----:B------:R-:W-:Y:S01]  /*1050*/  IADD3 R16, PT, PT, R16, 0x2, RZ ;  /* 0x0000000210107810 */ /* 0x000fe20007ffe0ff */
[----:B-1----:R-:W-:-:S04]  /*1060*/  IMAD.WIDE R6, R5, 0x2, R8 ;  /* 0x0000000205067825 */ /* 0x002fc800078e0208 */
[C---:B------:R-:W-:Y:S01]  /*1070*/  IMAD.WIDE R8, R10.reuse, 0x2, R8 ;  /* 0x000000020a087825 */ /* 0x040fe200078e0208 */
[----:B------:R0:W-:Y:S03]  /*1080*/  STG.E.64 desc[UR10][R6.64], RZ ;  /* 0x000000ff06007986 */ /* 0x0001e6000c101b0a */
[----:B------:R-:W-:Y:S01]  /*1090*/  IMAD.IADD R5, R10, 0x1, R37 ;  /* 0x000000010a057824 */ /* 0x000fe200078e0225 */
[----:B------:R0:W-:Y:S06]  /*10a0*/  STG.E.64 desc[UR10][R8.64], RZ ;  /* 0x000000ff08007986 */ /* 0x0001ec000c101b0a */
.L_x_2078:
[----:B------:R-:W-:-:S13]  /*10b0*/  ISETP.NE.OR P0, PT, R16, RZ, P0 ;  /* 0x000000ff1000720c */ /* 0x000fda0000705670 */
[----:B------:R-:W-:Y:S05]  /*10c0*/  @!P0 BRA `(.L_x_2074) ;  /* 0x00000000001c8947 */ /* 0x000fea0003800000 */
.L_x_2075:
[----:B01----:R-:W0:Y:S02]  /*10d0*/  LDC.64 R6, c[0x0][0x3a0] ;  /* 0x0000e800ff067b82 */ /* 0x003e240000000a00 */
.L_x_2079:
[----:B0-----:R-:W-:Y:S01]  /*10e0*/  IMAD.WIDE R8, R5, 0x2, R6 ;  /* 0x0000000205087825 */ /* 0x001fe200078e0206 */
[----:B------:R-:W-:-:S03]  /*10f0*/  IADD3 R16, PT, PT, R16, 0x1, RZ ;  /* 0x0000000110107810 */ /* 0x000fc60007ffe0ff */
[----:B------:R-:W-:Y:S01]  /*1100*/  IMAD.IADD R5, R5, 0x1, R37 ;  /* 0x0000000105057824 */ /* 0x000fe200078e0225 */
[----:B------:R2:W-:Y:S01]  /*1110*/  STG.E.64 desc[UR10][R8.64], RZ ;  /* 0x000000ff08007986 */ /* 0x0005e2000c101b0a */
[----:B------:R-:W-:-:S13]  /*1120*/  ISETP.NE.AND P0, PT, R16, RZ, PT ;  /* 0x000000ff1000720c */ /* 0x000fda0003f05270 */
[----:B--2---:R-:W-:Y:S05]  /*1130*/  @P0 BRA `(.L_x_2079) ;  /* 0xfffffffc00e80947 */ /* 0x004fea000383ffff */
.L_x_2074:
[----:B------:R-:W2:Y:S01]  /*1140*/  LDCU UR7, c[0x0][0x3c8] ;  /* 0x00007900ff0777ac */ /* 0x000ea20008000800 */
[----:B------:R-:W-:Y:S01]  /*1150*/  BAR.SYNC.DEFER_BLOCKING 0x0 ;  /* 0x0000000000007b1d */ /* 0x000fe20000010000 */
[----:B------:R-:W-:-:S05]  /*1160*/  ISETP.GE.AND P0, PT, R39, UR6, PT ;  /* 0x0000000627007c0c */ /* 0x000fca000bf06270 */
[----:B------:R-:W3:Y:S01]  /*1170*/  LDCU UR5, c[0x0][0x3cc] ;  /* 0x00007980ff0577ac */ /* 0x000ee20008000800 */
[----:B------:R-:W4:Y:S01]  /*1180*/  LDCU UR9, c[0x0][0x3d0] ;  /* 0x00007a00ff0977ac */ /* 0x000f220008000800 */
[----:B------:R-:W0:Y:S01]  /*1190*/  LDCU UR8, c[0x0][0x3d4] ;  /* 0x00007a80ff0877ac */ /* 0x000e220008000800 */
[----:B--2---:R-:W-:Y:S01]  /*11a0*/  VIMNMX R18, PT, PT, R39, UR7, PT ;  /* 0x0000000727127c48 */ /* 0x004fe2000bfe0100 */
[----:B------:R-:W2:Y:S04]  /*11b0*/  LDCU UR12, c[0x0][0x3d8] ;  /* 0x00007b00ff0c77ac */ /* 0x000ea80008000800 */
[----:B------:R-:W-:Y:S05]  /*11c0*/  @P0 BRA `(.L_x_2080) ;  /* 0x0000000000d40947 */ /* 0x000fea0003800000 */
[----:B------:R-:W3:Y:S01]  /*11d0*/  LDC.64 R10, c[0x0][0x3b8] ;  /* 0x0000ee00ff0a7b82 */ /* 0x000ee20000000a00 */
[----:B01----:R-:W-:-:S05]  /*11e0*/  SHF.L.U32 R7, R3, 0x6, RZ ;  /* 0x0000000603077819 */ /* 0x003fca00000006ff */
[----:B---3--:R-:W-:-:S05]  /*11f0*/  IMAD.WIDE.U32 R6, R7, 0x2, R10 ;  /* 0x0000000207067825 */ /* 0x008fca00078e000a */
[----:B------:R0:W5:Y:S01]  /*1200*/  LDG.E.U16.CONSTANT R3, desc[UR10][R6.64] ;  /* 0x0000000a06037981 */ /* 0x000162000c1e9500 */
[----:B------:R-:W-:Y:S01]  /*1210*/  SHF.R.S32.HI R5, RZ, 0x1f, R2 ;  /* 0x0000001fff057819 */ /* 0x000fe20000011402 */
[----:B------:R-:W-:Y:S01]  /*1220*/  IMAD.SHL.U32 R4, R4, 0x10, RZ ;  /* 0x0000001004047824 */ /* 0x000fe200078e00ff */
[----:B------:R-:W-:Y:S01]  /*1230*/  MOV R15, R39 ;  /* 0x00000027000f7202 */ /* 0x000fe20000000f00 */
[----:B------:R-:W-:Y:S01]  /*1240*/  UMOV UR4, URZ ;  /* 0x000000ff00047c82 */ /* 0x000fe20008000000 */
[----:B------:R-:W-:Y:S02]  /*1250*/  LEA.HI R5, R5, R2, RZ, 0x3 ;  /* 0x0000000205057211 */ /* 0x000fe400078f18ff */
[----:B------:R-:W-:Y:S02]  /*1260*/  LOP3.LUT R12, R4, 0x10, RZ, 0xc0, !PT ;  /* 0x00000010040c7812 */ /* 0x000fe400078ec0ff */
[----:B------:R-:W-:-:S07]  /*1270*/  SHF.R.S32.HI R13, RZ, 0x3, R5 ;  /* 0x00000003ff0d7819 */ /* 0x000fce0000011405 */
.L_x_2081:
[----:B------:R-:W1:Y:S01]  /*1280*/  LDC.64 R4, c[0x0][0x390] ;  /* 0x0000e400ff047b82 */ /* 0x000e620000000a00 */
[----:B-----5:R-:W-:-:S04]  /*1290*/  VIADD R14, R3, UR4 ;  /* 0x00000004030e7c36 */ /* 0x020fc80008000000 */
[----:B0-----:R-:W-:-:S05]  /*12a0*/  IMAD R6, R14, R37, RZ ;  /* 0x000000250e067224 */ /* 0x001fca00078e02ff */
[----:B------:R-:W-:-:S04]  /*12b0*/  SHF.R.S32.HI R7, RZ, 0x1f, R6 ;  /* 0x0000001fff077819 */ /* 0x000fc80000011406 */
[----:B------:R-:W-:-:S04]  /*12c0*/  LEA.HI R6, R7, R6, RZ, 0x3 ;  /* 0x0000000607067211 */ /* 0x000fc800078f18ff */
[----:B------:R-:W-:-:S05]  /*12d0*/  LEA.HI.SX32 R7, R6, R13, 0x1d ;  /* 0x0000000d06077211 */ /* 0x000fca00078feaff */
[----:B-1----:R-:W-:Y:S01]  /*12e0*/  IMAD.WIDE R4, R7, 0x4, R4 ;  /* 0x0000000407047825 */ /* 0x002fe200078e0204 */
[----:B------:R-:W-:Y:S01]  /*12f0*/  SHF.L.U32 R9, R15, 0x1, RZ ;  /* 0x000000010f097819 */ /* 0x000fe200000006ff */
[----:B------:R-:W0:Y:S04]  /*1300*/  LDC.64 R6, c[0x0][0x398] ;  /* 0x0000e600ff067b82 */ /* 0x000e280000000a00 */
[----:B------:R-:W3:Y:S01]  /*1310*/  LDG.E.CONSTANT R5, desc[UR10][R4.64] ;  /* 0x0000000a04057981 */ /* 0x000ee2000c1e9900 */
[----:B------:R-:W-:-:S06]  /*1320*/  IMAD.WIDE.U32 R8, R9, 0x2, R10 ;  /* 0x0000000209087825 */ /* 0x000fcc00078e000a */
[----:B------:R-:W2:Y:S01]  /*1330*/  LDG.E.U16.CONSTANT R8, desc[UR10][R8.64+0x2] ;  /* 0x0000020a08087981 */ /* 0x000ea2000c1e9500 */
[----:B0-----:R-:W-:-:S06]  /*1340*/  IMAD.WIDE.U32 R6, R14, 0x2, R6 ;  /* 0x000000020e067825 */ /* 0x001fcc00078e0006 */
[----:B------:R-:W4:Y:S01]  /*1350*/  LDG.E.U16.CONSTANT R6, desc[UR10][R6.64] ;  /* 0x0000000a06067981 */ /* 0x000f22000c1e9500 */
[----:B------:R-:W-:Y:S01]  /*1360*/  UIADD3 UR4, UPT, UPT, UR4, 0x1, URZ ;  /* 0x0000000104047890 */ /* 0x000fe2000fffe0ff */
[----:B---3--:R-:W-:-:S04]  /*1370*/  SHF.R.U32.HI R14, RZ, R12, R5 ;  /* 0x0000000cff0e7219 */ /* 0x008fc80000011605 */
[--C-:B------:R-:W-:Y:S02]  /*1380*/  SHF.R.U32.HI R4, RZ, 0x8, R14.reuse ;  /* 0x00000008ff047819 */ /* 0x100fe4000001160e */
[----:B------:R-:W-:Y:S01]  /*1390*/  LOP3.LUT R16, R14, 0xf, RZ, 0xc0, !PT ;  /* 0x0000000f0e107812 */ /* 0x000fe200078ec0ff */
[----:B--2---:R-:W-:Y:S01]  /*13a0*/  IMAD.IADD R15, R8, 0x1, R15 ;  /* 0x00000001080f7824 */ /* 0x004fe200078e020f */
        /* <DEDUP_REMOVED lines=8> */
[----:B------:R-:W-:Y:S01]  /*1430*/  IMAD R16, R17, R17, R17 ;  /* 0x0000001111107224 */ /* 0x000fe200078e0211 */
[----:B------:R-:W-:Y:S01]  /*1440*/  IADD3 R4, PT, PT, R4, 0x1, R5 ;  /* 0x0000000104047810 */ /* 0x000fe20007ffe005 */
[C---:B------:R-:W-:Y:S01]  /*1450*/  IMAD R5, R14.reuse, R14, R14 ;  /* 0x0000000e0e057224 */ /* 0x040fe200078e020e */
[----:B------:R-:W-:Y:S02]  /*1460*/  ISETP.GE.AND P0, PT, R15, R26, PT ;  /* 0x0000001a0f00720c */ /* 0x000fe40003f06270 */
[----:B------:R-:W-:Y:S01]  /*1470*/  IADD3 R16, PT, PT, R17, 0x1, R16 ;  /* 0x0000000111107810 */ /* 0x000fe20007ffe010 */
[----:B------:R-:W4:Y:S01]  /*1480*/  I2F.F16 R19, R19 ;  /* 0x0000001300137306 */ /* 0x000f220000200c00 */
[----:B------:R-:W-:-:S07]  /*1490*/  IADD3 R5, PT, PT, R14, 0x1, R5 ;  /* 0x000000010e057810 */ /* 0x000fce0007ffe005 */
        /* <DEDUP_REMOVED lines=8> */
.L_x_2080:
[C---:B------:R-:W-:Y:S01]  /*1520*/  ISETP.GT.AND P0, PT, R39.reuse, UR7, PT ;  /* 0x0000000727007c0c */ /* 0x040fe2000bf04270 */
[----:B------:R-:W-:Y:S01]  /*1530*/  HFMA2 R5, -RZ, RZ, 0, 0 ;  /* 0x00000000ff057431 */ /* 0x000fe200000001ff */
[----:B------:R-:W-:Y:S01]  /*1540*/  SHF.R.S32.HI R3, RZ, 0x1f, R18 ;  /* 0x0000001fff037819 */ /* 0x000fe20000011412 */
[----:B0-----:R-:W-:Y:S01]  /*1550*/  IMAD.MOV.U32 R6, RZ, RZ, RZ ;  /* 0x000000ffff067224 */ /* 0x001fe200078e00ff */
[----:B---3--:R-:W-:Y:S02]  /*1560*/  ISETP.GT.AND P2, PT, R39, UR5, PT ;  /* 0x0000000527007c0c */ /* 0x008fe4000bf44270 */
[----:B------:R-:W-:Y:S02]  /*1570*/  CS2R R8, SRZ ;  /* 0x0000000000087805 */ /* 0x000fe4000001ff00 */
[----:B------:R-:W-:Y:S02]  /*1580*/  LEA.HI R3, R3, R18, RZ, 0x5 ;  /* 0x0000001203037211 */ /* 0x000fe400078f28ff */
[----:B----4-:R-:W-:-:S02]  /*1590*/  ISETP.GT.AND P3, PT, R39, UR9, PT ;  /* 0x0000000927007c0c */ /* 0x010fc4000bf64270 */
[C---:B------:R-:W-:Y:S02]  /*15a0*/  ISETP.GT.AND P4, PT, R39.reuse, UR8, PT ;  /* 0x0000000827007c0c */ /* 0x040fe4000bf84270 */
[----:B--2---:R-:W-:Y:S02]  /*15b0*/  ISETP.GT.AND P5, PT, R39, UR12, PT ;  /* 0x0000000c27007c0c */ /* 0x004fe4000bfa4270 */
        /* <DEDUP_REMOVED lines=10> */
.L_x_2082:
        /* <DEDUP_REMOVED lines=8> */
.L_x_2083:
[----:B------:R-:W-:Y:S05]  /*16e0*/  @!P3 BRA `(.L_x_2084) ;  /* 0x00000000001cb947 */ /* 0x000fea0003800000 */
[----:B------:R-:W0:Y:S02]  /*16f0*/  LDC R4, c[0x0][0x3d4] ;  /* 0x0000f500ff047b82 */ /* 0x000e240000000800 */
[----:B0-----:R-:W-:-:S05]  /*1700*/  VIMNMX R4, PT, PT, R39, R4, PT ;  /* 0x0000000427047248 */ /* 0x001fca0003fe0100 */
[----:B------:R-:W-:-:S05]  /*1710*/  VIADD R4, R4, -UR9 ;  /* 0x8000000904047c36 */ /* 0x000fca0008000000 */
[----:B-1----:R-:W-:-:S04]  /*1720*/  SHF.R.S32.HI R7, RZ, 0x1f, R4 ;  /* 0x0000001fff077819 */ /* 0x002fc80000011404 */
[----:B------:R-:W-:-:S04]  /*1730*/  LEA.HI R7, R7, R4, RZ, 0x5 ;  /* 0x0000000407077211 */ /* 0x000fc800078f28ff */
[----:B------:R-:W-:-:S04]  /*1740*/  SHF.R.S32.HI R7, RZ, 0x5, R7 ;  /* 0x00000005ff077819 */ /* 0x000fc80000011407 */
[----:B------:R-:W-:-:S07]  /*1750*/  SHF.L.U32 R6, R7, 0x2, RZ ;  /* 0x0000000207067819 */ /* 0x000fce00000006ff */
.L_x_2084:
[----:B------:R-:W-:Y:S05]  /*1760*/  @!P4 BRA `(.L_x_2085) ;  /* 0x00000000001cc947 */ /* 0x000fea0003800000 */
[----:B------:R-:W0:Y:S02]  /*1770*/  LDC R4, c[0x0][0x3d8] ;  /* 0x0000f600ff047b82 */ /* 0x000e240000000800 */
[----:B0-----:R-:W-:-:S05]  /*1780*/  VIMNMX R4, PT, PT, R39, R4, PT ;  /* 0x0000000427047248 */ /* 0x001fca0003fe0100 */
[----:B------:R-:W-:-:S05]  /*1790*/  VIADD R4, R4, -UR8 ;  /* 0x8000000804047c36 */ /* 0x000fca0008000000 */
[----:B-1----:R-:W-:-:S04]  /*17a0*/  SHF.R.S32.HI R7, RZ, 0x1f, R4 ;  /* 0x0000001fff077819 */ /* 0x002fc80000011404 */
[----:B------:R-:W-:-:S04]  /*17b0*/  LEA.HI R7, R7, R4, RZ, 0x5 ;  /* 0x0000000407077211 */ /* 0x000fc800078f28ff */
[----:B------:R-:W-:-:S05]  /*17c0*/  SHF.R.S32.HI R7, RZ, 0x5, R7 ;  /* 0x00000005ff077819 */ /* 0x000fca0000011407 */
[----:B------:R-:W-:-:S07]  /*17d0*/  IMAD R8, R7, 0x3, RZ ;  /* 0x0000000307087824 */ /* 0x000fce00078e02ff */
.L_x_2085:
[----:B------:R-:W-:Y:S05]  /*17e0*/  @!P5 BRA `(.L_x_2086) ;  /* 0x00000000001cd947 */ /* 0x000fea0003800000 */
[----:B------:R-:W0:Y:S02]  /*17f0*/  LDC R4, c[0x0][0x3dc] ;  /* 0x0000f700ff047b82 */ /* 0x000e240000000800 */
[----:B0-----:R-:W-:-:S04]  /*1800*/  VIMNMX R4, PT, PT, R39, R4, PT ;  /* 0x0000000427047248 */ /* 0x001fc80003fe0100 */
[----:B------:R-:W-:-:S04]  /*1810*/  IADD3 R4, PT, PT, R4, -UR12, RZ ;  /* 0x8000000c04047c10 */ /* 0x000fc8000fffe0ff */
[----:B-1----:R-:W-:-:S04]  /*1820*/  SHF.R.S32.HI R7, RZ, 0x1f, R4 ;  /* 0x0000001fff077819 */ /* 0x002fc80000011404 */
[----:B------:R-:W-:-:S04]  /*1830*/  LEA.HI R7, R7, R4, RZ, 0x5 ;  /* 0x0000000407077211 */ /* 0x000fc800078f28ff */
[----:B------:R-:W-:-:S05]  /*1840*/  SHF.R.S32.HI R7, RZ, 0x5, R7 ;  /* 0x00000005ff077819 */ /* 0x000fca0000011407 */
[----:B------:R-:W-:-:S07]  /*1850*/  IMAD.SHL.U32 R9, R7, 0x2, RZ ;  /* 0x0000000207097824 */ /* 0x000fce00078e00ff */
.L_x_2086:
[----:B------:R-:W-:Y:S01]  /*1860*/  LEA R3, R10, R3, 0x3 ;  /* 0x000000030a037211 */ /* 0x000fe200078e18ff */
[----:B------:R-:W0:Y:S01]  /*1870*/  LDCU.64 UR12, c[0x0][0x388] ;  /* 0x00007100ff0c77ac */ /* 0x000e220008000a00 */
[----:B------:R-:W2:Y:S01]  /*1880*/  S2UR UR8, SR_CgaCtaId ;  /* 0x00000000000879c3 */ /* 0x000ea20000008800 */
        /* <DEDUP_REMOVED lines=15> */
[----:B0-----:R-:W-:Y:S01]  /*1980*/  LEA R24, P0, R2, UR12, 0x2 ;  /* 0x0000000c02187c11 */ /* 0x001fe2000f8010ff */
[----:B--2---:R-:W-:-:S03]  /*1990*/  ULEA UR7, UR8, UR7, 0x18 ;  /* 0x0000000708077291 */ /* 0x004fc6000f8ec0ff */
[----:B------:R-:W-:Y:S02]  /*19a0*/  LEA.HI.X R25, R2, UR13, R3, 0x2, P0 ;  /* 0x0000000d02197c11 */ /* 0x000fe400080f1403 */
[----:B------:R-:W-:Y:S02]  /*19b0*/  ISETP.LT.AND P0, PT, R39, UR4, PT ;  /* 0x0000000427007c0c */ /* 0x000fe4000bf01270 */
[----:B------:R-:W-:-:S11]  /*19c0*/  UMOV UR4, UR7 ;  /* 0x0000000700047c82 */ /* 0x000fd60008000000 */
[----:B------:R-:W-:Y:S05]  /*19d0*/  @!P0 BRA `(.L_x_2087) ;  /* 0x0000002000f88947 */ /* 0x000fea0003800000 */
[C---:B------:R-:W-:Y:S01]  /*19e0*/  IMAD.WIDE R4, R37.reuse, 0x4, R24 ;  /* 0x0000000425047825 */ /* 0x040fe200078e0218 */
[----:B-1----:R-:W2:Y:S03]  /*19f0*/  LDG.E.128.CONSTANT R12, desc[UR10][R24.64] ;  /* 0x0000000a180c7981 */ /* 0x002ea6000c1e9d00 */
        /* <DEDUP_REMOVED lines=12> */
[----:B------:R-:W-:Y:S02]  /*1ac0*/  SHF.R.U32.HI R17, RZ, 0x6, R12 ;  /* 0x00000006ff117819 */ /* 0x000fe4000001160c */
[--C-:B----4-:R-:W-:Y:S02]  /*1ad0*/  SHF.R.U32.HI R13, RZ, 0x8, R8.reuse ;  /* 0x00000008ff0d7819 */ /* 0x110fe40000011608 */
[----:B------:R-:W-:Y:S02]  /*1ae0*/  LOP3.LUT R18, R8, 0x3f003f, RZ, 0xc0, !PT ;  /* 0x003f003f08127812 */ /* 0x000fe400078ec0ff */
[----:B-----5:R-:W-:-:S02]  /*1af0*/  SHF.R.U32.HI R19, RZ, 0x6, R8 ;  /* 0x00000006ff137819 */ /* 0x020fc40000011608 */
[----:B------:R-:W-:Y:S02]  /*1b00*/  SHF.R.U32.HI R14, RZ, 0xa, R8 ;  /* 0x0000000aff0e7819 */ /* 0x000fe40000011608 */
[----:B------:R-:W-:Y:S02]  /*1b10*/  SHF.R.U32.HI R12, RZ, 0xc, R12 ;  /* 0x0000000cff0c7819 */ /* 0x000fe4000001160c */
[--C-:B------:R-:W-:Y:S02]  /*1b20*/  SHF.R.U32.HI R8, RZ, 0x8, R9.reuse ;  /* 0x00000008ff087819 */ /* 0x100fe40000011609 */
[----:B------:R-:W-:Y:S02]  /*1b30*/  LOP3.LUT R23, R9, 0x3f003f, RZ, 0xc0, !PT ;  /* 0x003f003f09177812 */ /* 0x000fe400078ec0ff */
[--C-:B------:R-:W-:Y:S02]  /*1b40*/  SHF.R.U32.HI R39, RZ, 0x6, R9.reuse ;  /* 0x00000006ff277819 */ /* 0x100fe40000011609 */
[----:B------:R-:W-:-:S02]  /*1b50*/  SHF.R.U32.HI R24, RZ, 0xa, R9 ;  /* 0x0000000aff187819 */ /* 0x000fc40000011609 */
[----:B------:R-:W-:Y:S02]  /*1b60*/  LOP3.LUT R9, R22, 0xf000f, RZ, 0xc0, !PT ;  /* 0x000f000f16097812 */ /* 0x000fe400078ec0ff */
[----:B------:R-:W-:Y:S02]  /*1b70*/  LOP3.LUT R48, R15, 0x3f003f, RZ, 0xc0, !PT ;  /* 0x003f003f0f307812 */ /* 0x000fe400078ec0ff */
[--C-:B------:R-:W-:Y:S02]  /*1b80*/  SHF.R.U32.HI R51, RZ, 0x6, R15.reuse ;  /* 0x00000006ff337819 */ /* 0x100fe4000001160f */
[----:B------:R-:W-:Y:S02]  /*1b90*/  SHF.R.U32.HI R29, RZ, 0xc, R15 ;  /* 0x0000000cff1d7819 */ /* 0x000fe4000001160f */
[----:B------:R-:W-:Y:S02]  /*1ba0*/  SHF.R.U32.HI R15, RZ, 0x8, R10 ;  /* 0x00000008ff0f7819 */ /* 0x000fe4000001160a */
[----:B------:R-:W-:-:S02]  /*1bb0*/  LOP3.LUT R22, R27, 0xf000f, RZ, 0xc0, !PT ;  /* 0x000f000f1b167812 */ /* 0x000fc400078ec0ff */
[----:B------:R-:W-:Y:S02]  /*1bc0*/  LOP3.LUT R12, R12, 0xf000f, RZ, 0xc0, !PT ;  /* 0x000f000f0c0c7812 */ /* 0x000fe400078ec0ff */
[----:B------:R-:W-:Y:S02]  /*1bd0*/  LOP3.LUT R44, R9, 0x300030, R8, 0xf8, !PT ;  /* 0x00300030092c7812 */ /* 0x000fe400078ef808 */
[----:B---3--:R-:W-:Y:S02]  /*1be0*/  LOP3.LUT R8, R4, 0x3f003f, RZ, 0xc0, !PT ;  /* 0x003f003f04087812 */ /* 0x008fe400078ec0ff */
[----:B------:R-:W-:Y:S02]  /*1bf0*/  SHF.R.U32.HI R9, RZ, 0x6, R4 ;  /* 0x00000006ff097819 */ /* 0x000fe40000011604 */
[----:B------:R-:W-:Y:S02]  /*1c00*/  LOP3.LUT R47, R10, 0x3f003f, RZ, 0xc0, !PT ;  /* 0x003f003f0a2f7812 */ /* 0x000fe400078ec0ff */
[----:B------:R-:W-:-:S02]  /*1c10*/  SHF.R.U32.HI R49, RZ, 0x6, R10 ;  /* 0x00000006ff317819 */ /* 0x000fc4000001160a */
[----:B------:R-:W-:Y:S02]  /*1c20*/  SHF.R.U32.HI R28, RZ, 0xa, R10 ;  /* 0x0000000aff1c7819 */ /* 0x000fe4000001160a */
[----:B------:R-:W-:Y:S02]  /*1c30*/  LOP3.LUT R50, R22, 0x300030, R15, 0xf8, !PT ;  /* 0x0030003016327812 */ /* 0x000fe400078ef80f */
[----:B------:R-:W-:Y:S02]  /*1c40*/  SHF.R.U32.HI R4, RZ, 0xc, R4 ;  /* 0x0000000cff047819 */ /* 0x000fe40000011604 */
[----:B------:R-:W-:Y:S02]  /*1c50*/  LOP3.LUT R10, R12, 0x300030, R13, 0xf8, !PT ;  /* 0x003000300c0a7812 */ /* 0x000fe400078ef80d */
[----:B------:R-:W-:Y:S02]  /*1c60*/  LOP3.LUT R22, R6, 0x3f003f, RZ, 0xc0, !PT ;  /* 0x003f003f06167812 */ /* 0x000fe400078ec0ff */
[----:B------:R-:W-:-:S02]  /*1c70*/  SHF.R.U32.HI R46, RZ, 0x6, R6 ;  /* 0x00000006ff2e7819 */ /* 0x000fc40000011606 */
[----:B------:R-:W-:Y:S02]  /*1c80*/  SHF.R.U32.HI R27, RZ, 0xc, R7 ;  /* 0x0000000cff1b7819 */ /* 0x000fe40000011607 */
[--C-:B------:R-:W-:Y:S02]  /*1c90*/  SHF.R.U32.HI R30, RZ, 0x8, R11.reuse ;  /* 0x00000008ff1e7819 */ /* 0x100fe4000001160b */
        /* <DEDUP_REMOVED lines=21> */
[----:B------:R-:W-:-:S02]  /*1df0*/  LOP3.LUT R60, R4, 0x300030, R57, 0xf8, !PT ;  /* 0x00300030043c7812 */ /* 0x000fc400078ef839 */
[----:B------:R-:W-:Y:S02]  /*1e00*/  LOP3.LUT R17, R17, 0x3f003f, RZ, 0xc0, !PT ;  /* 0x003f003f11117812 */ /* 0x000fe400078ec0ff */
[----:B------:R-:W-:Y:S02]  /*1e10*/  LOP3.LUT R45, R45, 0x3f003f, RZ, 0xc0, !PT ;  /* 0x003f003f2d2d7812 */ /* 0x000fe400078ec0ff */
[----:B------:R-:W-:Y:S01]  /*1e20*/  LOP3.LUT R6, R15, 0x3f003f, RZ, 0xc0, !PT ;  /* 0x003f003f0f067812 */ /* 0x000fe200078ec0ff */
[----:B------:R-:W-:Y:S01]  /*1e30*/  HADD2 R15, R48, -1056, -1056 ;  /* 0xe420e420300f7430 */ /* 0x000fe20000000000 */
[----:B------:R-:W-:Y:S02]  /*1e40*/  LOP3.LUT R58, R56, 0x3f003f, RZ, 0xc0, !PT ;  /* 0x003f003f383a7812 */ /* 0x000fe400078ec0ff */
        /* <DEDUP_REMOVED lines=117> */
.L_x_2088:
[----:B------:R-:W-:Y:S01]  /*25a0*/  PRMT R27, R27, 0x5410, RZ ;  /* 0x000054101b1b7816 */ /* 0x000fe200000000ff */
[----:B------:R-:W-:Y:S01]  /*25b0*/  IMAD.WIDE R2, R37, 0x4, R2 ;  /* 0x0000000425027825 */ /* 0x000fe200078e0202 */
        /* <DEDUP_REMOVED lines=53> */
.L_x_2090:
[----:B------:R-:W-:Y:S01]  /*2910*/  PRMT R27, RZ, 0x5410, RZ ;  /* 0x00005410ff1b7816 */ /* 0x000fe200000000ff */
[----:B------:R-:W-:Y:S06]  /*2920*/  @P0 BRA `(.L_x_2089) ;  /* 0x0000000000b00947 */ /* 0x000fec0003800000 */
        /* <DEDUP_REMOVED lines=44> */
.L_x_2089:
        /* <DEDUP_REMOVED lines=9> */
[--C-:B------:R-:W-:Y:S02]  /*2c80*/  SHF.R.U32.HI R21, RZ, 0xc, R13.reuse ;  /* 0x0000000cff157819 */ /* 0x100fe4000001160d */
[----:B------:R-:W-:Y:S02]  /*2c90*/  LOP3.LUT R18, R13, 0x3f003f, RZ, 0xc0, !PT ;  /* 0x003f003f0d127812 */ /* 0x000fe400078ec0ff */
[----:B------:R-:W-:Y:S02]  /*2ca0*/  SHF.R.U32.HI R20, RZ, 0x6, R13 ;  /* 0x00000006ff147819 */ /* 0x000fe4000001160d */
[----:B------:R-:W-:-:S02]  /*2cb0*/  LOP3.LUT R52, R15, 0x3f003f, RZ, 0xc0, !PT ;  /* 0x003f003f0f347812 */ /* 0x000fc400078ec0ff */
[--C-:B------:R-:W-:Y:S02]  /*2cc0*/  SHF.R.U32.HI R53, RZ, 0x6, R15.reuse ;  /* 0x00000006ff357819 */ /* 0x100fe4000001160f */
[----:B------:R-:W-:Y:S02]  /*2cd0*/  SHF.R.U32.HI R49, RZ, 0xc, R15 ;  /* 0x0000000cff317819 */ /* 0x000fe4000001160f */
[----:B------:R-:W-:Y:S02]  /*2ce0*/  SHF.R.U32.HI R44, RZ, 0xc, R14 ;  /* 0x0000000cff2c7819 */ /* 0x000fe4000001160e */
[--C-:B----4-:R-:W-:Y:S02]  /*2cf0*/  SHF.R.U32.HI R2, RZ, 0x8, R8.reuse ;  /* 0x00000008ff027819 */ /* 0x110fe40000011608 */
[----:B------:R-:W-:Y:S02]  /*2d00*/  LOP3.LUT R15, R8, 0x3f003f, RZ, 0xc0, !PT ;  /* 0x003f003f080f7812 */ /* 0x000fe400078ec0ff */
[----:B------:R-:W-:-:S02]  /*2d10*/  SHF.R.U32.HI R19, RZ, 0x6, R8 ;  /* 0x00000006ff137819 */ /* 0x000fc40000011608 */
        /* <DEDUP_REMOVED lines=17> */
[----:B------:R-:W-:-:S02]  /*2e30*/  LOP3.LUT R11, R44, 0xf000f, RZ, 0xc0, !PT ;  /* 0x000f000f2c0b7812 */ /* 0x000fc400078ec0ff */
[----:B------:R-:W-:Y:S02]  /*2e40*/  LOP3.LUT R51, R49, 0xf000f, RZ, 0xc0, !PT ;  /* 0x000f000f31337812 */ /* 0x000fe400078ec0ff */
[----:B------:R-:W-:Y:S02]  /*2e50*/  LOP3.LUT R9, R3, 0x300030, R2, 0xf8, !PT ;  /* 0x0030003003097812 */ /* 0x000fe400078ef802 */
[----:B------:R-:W-:Y:S02]  /*2e60*/  LOP3.LUT R44, R21, 0x300030, R8, 0xf8, !PT ;  /* 0x00300030152c7812 */ /* 0x000fe400078ef808 */
[----:B---3--:R-:W-:Y:S02]  /*2e70*/  LOP3.LUT R3, R4, 0x3f003f, RZ, 0xc0, !PT ;  /* 0x003f003f04037812 */ /* 0x008fe400078ec0ff */
[--C-:B------:R-:W-:Y:S02]  /*2e80*/  SHF.R.U32.HI R8, RZ, 0x6, R4.reuse ;  /* 0x00000006ff087819 */ /* 0x100fe40000011604 */
[----:B------:R-:W-:-:S02]  /*2e90*/  SHF.R.U32.HI R4, RZ, 0xc, R4 ;  /* 0x0000000cff047819 */ /* 0x000fc40000011604 */
[----:B------:R-:W-:Y:S02]  /*2ea0*/  LOP3.LUT R49, R11, 0x300030, R46, 0xf8, !PT ;  /* 0x003000300b317812 */ /* 0x000fe400078ef82e */
[----:B------:R-:W-:Y:S02]  /*2eb0*/  LOP3.LUT R58, R51, 0x300030, R10, 0xf8, !PT ;  /* 0x00300030333a7812 */ /* 0x000fe400078ef80a */
[----:B------:R-:W-:Y:S02]  /*2ec0*/  LOP3.LUT R10, R5, 0x3f003f, RZ, 0xc0, !PT ;  /* 0x003f003f050a7812 */ /* 0x000fe400078ec0ff */
[--C-:B------:R-:W-:Y:S02]  /*2ed0*/  SHF.R.U32.HI R11, RZ, 0x6, R5.reuse ;  /* 0x00000006ff0b7819 */ /* 0x100fe40000011605 */
[----:B------:R-:W-:Y:S02]  /*2ee0*/  SHF.R.U32.HI R5, RZ, 0xc, R5 ;  /* 0x0000000cff057819 */ /* 0x000fe40000011605 */
[----:B------:R-:W-:-:S02]  /*2ef0*/  LOP3.LUT R4, R4, 0xf000f, RZ, 0xc0, !PT ;  /* 0x000f000f04047812 */ /* 0x000fc400078ec0ff */
[----:B------:R-:W-:Y:S02]  /*2f00*/  LOP3.LUT R21, R6, 0x3f003f, RZ, 0xc0, !PT ;  /* 0x003f003f06157812 */ /* 0x000fe400078ec0ff */
[--C-:B------:R-:W-:Y:S02]  /*2f10*/  SHF.R.U32.HI R46, RZ, 0x6, R6.reuse ;  /* 0x00000006ff2e7819 */ /* 0x100fe40000011606 */
[----:B------:R-:W-:Y:S02]  /*2f20*/  LOP3.LUT R54, R7, 0x3f003f, RZ, 0xc0, !PT ;  /* 0x003f003f07367812 */ /* 0x000fe400078ec0ff */
[--C-:B------:R-:W-:Y:S02]  /*2f30*/  SHF.R.U32.HI R55, RZ, 0x6, R7.reuse ;  /* 0x00000006ff377819 */ /* 0x100fe40000011607 */
[----:B------:R-:W-:Y:S02]  /*2f40*/  SHF.R.U32.HI R2, RZ, 0xc, R7 ;  /* 0x0000000cff027819 */ /* 0x000fe40000011607 */
[----:B------:R-:W-:-:S02]  /*2f50*/  SHF.R.U32.HI R6, RZ, 0xc, R6 ;  /* 0x0000000cff067819 */ /* 0x000fc40000011606 */
        /* <DEDUP_REMOVED lines=13> */
[----:B------:R-:W-:Y:S02]  /*3030*/  LOP3.LUT R12, R22, 0x64006400, RZ, 0xfc, !PT ;  /* 0x64006400160c7812 */ /* 0x000fe400078efcff */
[----:B------:R-:W-:Y:S02]  /*3040*/  LOP3.LUT R55, R55, 0x3f003f, RZ, 0xc0, !PT ;  /* 0x003f003f37377812 */ /* 0x000fe400078ec0ff */
[----:B------:R-:W-:Y:S02]  /*3050*/  LOP3.LUT R7, R7, 0x300030, R14, 0xf8, !PT ;  /* 0x0030003007077812 */ /* 0x000fe400078ef80e */
[----:B------:R-:W-:Y:S02]  /*3060*/  LOP3.LUT R50, R51, 0x300030, R50, 0xf8, !PT ;  /* 0x0030003033327812 */ /* 0x000fe400078ef832 */
[----:B------:R-:W-:Y:S02]  /*3070*/  LOP3.LUT R59, R2, 0x300030, R59, 0xf8, !PT ;  /* 0x00300030023b7812 */ /* 0x000fe400078ef83b */
        /* <DEDUP_REMOVED lines=110> */
.L_x_2091:
[----:B------:R-:W-:Y:S02]  /*3760*/  IMAD.MOV.U32 R39, RZ, RZ, R0 ;  /* 0x000000ffff277224 */ /* 0x000fe400078e0000 */
[----:B------:R-:W-:Y:S01]  /*3770*/  IMAD.WIDE R24, R37, 0x4, R24 ;  /* 0x0000000425187825 */ /* 0x000fe200078e0218 */
        /* <DEDUP_REMOVED lines=51> */
.L_x_2092:
[----:B------:R-:W-:Y:S01]  /*3ab0*/  MOV R39, R0 ;  /* 0x0000000000277202 */ /* 0x000fe20000000f00 */
[----:B------:R-:W-:Y:S06]  /*3ac0*/  @P0 BRA `(.L_x_2087) ;  /* 0x0000000000bc0947 */ /* 0x000fec0003800000 */
[----:B------:R-:W0:Y:S01]  /*3ad0*/  LDS.128 R4, [UR7+0xa0] ;  /* 0x0000a007ff047984 */ /* 0x000e220008000c00 */
[----:B------:R-:W-:Y:S01]  /*3ae0*/  IMAD.MOV.U32 R39, RZ, RZ, R12 ;  /* 0x000000ffff277224 */ /* 0x000fe200078e000c */
[----:B------:R-:W-:Y:S02]  /*3af0*/  MOV R63, R13 ;  /* 0x0000000d003f7202 */ /* 0x000fe40000000f00 */
[----:B------:R-:W1:Y:S01]  /*3b00*/  LDS.128 R8, [UR7+0xb0] ;  /* 0x0000b007ff087984 */ /* 0x000e620008000c00 */
[----:B------:R-:W-:Y:S02]  /*3b10*/  PRMT R36, R36, 0x5410, R35 ;  /* 0x0000541024247816 */ /* 0x000fe40000000023 */
[----:B------:R-:W-:Y:S01]  /*3b20*/  PRMT R34, R34, 0x5410, R33 ;  /* 0x0000541022227816 */ /* 0x000fe20000000021 */
        /* <DEDUP_REMOVED lines=32> */
[----:B------:R-:W-:Y:S02]  /*3d30*/  IMAD.MOV.U32 R39, RZ, RZ, R0 ;  /* 0x000000ffff277224 */ /* 0x000fe400078e0000 */
        /* <DEDUP_REMOVED lines=8> */
.L_x_2087:
        /* <DEDUP_REMOVED lines=8> */
.L_x_2097:
[----:B------:R-:W0:Y:S01]  /*3e40*/  LDC R37, c[0x0][0x3ac] ;  /* 0x0000eb00ff257b82 */ /* 0x000e220000000800 */
[----:B------:R-:W2:Y:S01]  /*3e50*/  LDG.E.128.CONSTANT R20, desc[UR10][R24.64] ;  /* 0x0000000a18147981 */ /* 0x000ea2000c1e9d00 */
[----:B0-----:R-:W-:-:S05]  /*3e60*/  IMAD.WIDE R42, R37, 0x4, R24 ;  /* 0x00000004252a7825 */ /* 0x001fca00078e0218 */
[----:B-----5:R2:W3:Y:S01]  /*3e70*/  LDG.E.128.CONSTANT R16, desc[UR10][R42.64] ;  /* 0x0000000a2a107981 */ /* 0x0204e2000c1e9d00 */
[----:B------:R-:W-:-:S05]  /*3e80*/  IMAD.WIDE R44, R37, 0x4, R42 ;  /* 0x00000004252c7825 */ /* 0x000fca00078e022a */
[----:B-1----:R0:W4:Y:S01]  /*3e90*/  LDG.E.128.CONSTANT R12, desc[UR10][R44.64] ;  /* 0x0000000a2c0c7981 */ /* 0x002122000c1e9d00 */
[----:B------:R-:W-:-:S05]  /*3ea0*/  IMAD.WIDE R46, R37, 0x4, R44 ;  /* 0x00000004252e7825 */ /* 0x000fca00078e022c */
[----:B------:R1:W4:Y:S01]  /*3eb0*/  LDG.E.128.CONSTANT R8, desc[UR10][R46.64] ;  /* 0x0000000a2e087981 */ /* 0x000322000c1e9d00 */
[----:B------:R-:W-:-:S05]  /*3ec0*/  IMAD.WIDE R2, R37, 0x4, R46 ;  /* 0x0000000425027825 */ /* 0x000fca00078e022e */
[----:B------:R-:W4:Y:S01]  /*3ed0*/  LDG.E.128.CONSTANT R4, desc[UR10][R2.64] ;  /* 0x0000000a02047981 */ /* 0x000f22000c1e9d00 */
[----:B------:R-:W-:Y:S02]  /*3ee0*/  MOV R0, 0x2800 ;  /* 0x0000280000007802 */ /* 0x000fe40000000f00 */
[----:B------:R-:W-:Y:S02]  /*3ef0*/  ISETP.NE.AND P2, PT, R41, RZ, PT ;  /* 0x000000ff2900720c */ /* 0x000fe40003f45270 */
[----:B--2---:R-:W-:Y:S02]  /*3f00*/  SHF.R.U32.HI R42, RZ, 0xf, R20 ;  /* 0x0000000fff2a7819 */ /* 0x004fe40000011614 */
[----:B------:R-:W-:Y:S02]  /*3f10*/  SHF.R.U32.HI R43, RZ, 0xf, R21 ;  /* 0x0000000fff2b7819 */ /* 0x000fe40000011615 */
[----:B------:R-:W-:Y:S02]  /*3f20*/  LOP3.LUT R65, R22, 0x1f001f, RZ, 0xc0, !PT ;  /* 0x001f001f16417812 */ /* 0x000fe400078ec0ff */
[----:B------:R-:W-:-:S02]  /*3f30*/  SHF.R.U32.HI R60, RZ, 0xa, R22 ;  /* 0x0000000aff3c7819 */ /* 0x000fc40000011616 */
[----:B------:R-:W-:Y:S02]  /*3f40*/  LOP3.LUT R24, R22, 0x3e003e0, RZ, 0xc0, !PT ;  /* 0x03e003e016187812 */ /* 0x000fe400078ec0ff */
[----:B0-----:R-:W-:Y:S02]  /*3f50*/  SHF.R.U32.HI R44, RZ, 0xf, R22 ;  /* 0x0000000fff2c7819 */ /* 0x001fe40000011616 */
[C---:B------:R-:W-:Y:S02]  /*3f60*/  LOP3.LUT R53, R20.reuse, 0x1f001f, RZ, 0xc0, !PT ;  /* 0x001f001f14357812 */ /* 0x040fe400078ec0ff */
[----:B------:R-:W-:Y:S02]  /*3f70*/  SHF.R.U32.HI R50, RZ, 0xa, R20 ;  /* 0x0000000aff327819 */ /* 0x000fe40000011614 */
[----:B------:R-:W-:Y:S02]  /*3f80*/  LOP3.LUT R25, R20, 0x3e003e0, RZ, 0xc0, !PT ;  /* 0x03e003e014197812 */ /* 0x000fe400078ec0ff */
[----:B------:R-:W-:-:S02]  /*3f90*/  LOP3.LUT R79, R23, 0x1f001f, RZ, 0xc0, !PT ;  /* 0x001f001f174f7812 */ /* 0x000fc400078ec0ff */
[--C-:B------:R-:W-:Y:S02]  /*3fa0*/  SHF.R.U32.HI R80, RZ, 0xa, R23.reuse ;  /* 0x0000000aff507819 */ /* 0x100fe40000011617 */
[----:B------:R-:W-:Y:S02]  /*3fb0*/  LOP3.LUT R22, R23, 0x3e003e0, RZ, 0xc0, !PT ;  /* 0x03e003e017167812 */ /* 0x000fe400078ec0ff */
[----:B-1----:R-:W-:Y:S02]  /*3fc0*/  SHF.R.U32.HI R46, RZ, 0xf, R23 ;  /* 0x0000000fff2e7819 */ /* 0x002fe40000011617 */
[----:B------:R-:W-:Y:S02]  /*3fd0*/  LOP3.LUT R55, R21, 0x1f001f, RZ, 0xc0, !PT ;  /* 0x001f001f15377812 */ /* 0x000fe400078ec0ff */
[----:B---3--:R-:W-:Y:S02]  /*3fe0*/  LOP3.LUT R45, R16, 0x1f001f, RZ, 0xc0, !PT ;  /* 0x001f001f102d7812 */ /* 0x008fe400078ec0ff */
[----:B------:R-:W-:-:S02]  /*3ff0*/  SHF.R.U32.HI R49, RZ, 0xa, R16 ;  /* 0x0000000aff317819 */ /* 0x000fc40000011610 */
[----:B------:R-:W-:Y:S02]  /*4000*/  LOP3.LUT R20, R16, 0x3e003e0, RZ, 0xc0, !PT ;  /* 0x03e003e010147812 */ /* 0x000fe400078ec0ff */
[----:B------:R-:W-:Y:S02]  /*4010*/  SHF.R.U32.HI R23, RZ, 0xe, R16 ;  /* 0x0000000eff177819 */ /* 0x000fe40000011610 */
[----:B------:R-:W-:Y:S02]  /*4020*/  SHF.R.U32.HI R54, RZ, 0xa, R21 ;  /* 0x0000000aff367819 */ /* 0x000fe40000011615 */
[----:B------:R-:W-:Y:S02]  /*4030*/  LOP3.LUT R68, R21, 0x3e003e0, RZ, 0xc0, !PT ;  /* 0x03e003e015447812 */ /* 0x000fe400078ec0ff */
[----:B------:R-:W-:Y:S02]  /*4040*/  LOP3.LUT R66, R18, 0x1f001f, RZ, 0xc0, !PT ;  /* 0x001f001f12427812 */ /* 0x000fe400078ec0ff */
[----:B------:R-:W-:-:S02]  /*4050*/  SHF.R.U32.HI R63, RZ, 0xa, R18 ;  /* 0x0000000aff3f7819 */ /* 0x000fc40000011612 */
[----:B------:R-:W-:Y:S02]  /*4060*/  LOP3.LUT R16, R18, 0x3e003e0, RZ, 0xc0, !PT ;  /* 0x03e003e012107812 */ /* 0x000fe400078ec0ff */
[----:B------:R-:W-:Y:S02]  /*4070*/  SHF.R.U32.HI R51, RZ, 0xe, R18 ;  /* 0x0000000eff337819 */ /* 0x000fe40000011612 */
[----:B------:R-:W-:Y:S02]  /*4080*/  LOP3.LUT R42, R42, 0x10001, RZ, 0xc0, !PT ;  /* 0x000100012a2a7812 */ /* 0x000fe400078ec0ff */
[C---:B------:R-:W-:Y:S02]  /*4090*/  LOP3.LUT R57, R17.reuse, 0x1f001f, RZ, 0xc0, !PT ;  /* 0x001f001f11397812 */ /* 0x040fe400078ec0ff */
[----:B------:R-:W-:Y:S02]  /*40a0*/  SHF.R.U32.HI R58, RZ, 0xa, R17 ;  /* 0x0000000aff3a7819 */ /* 0x000fe40000011611 */
        /* <DEDUP_REMOVED lines=9> */
[----:B------:R-:W-:Y:S02]  /*4140*/  LOP3.LUT R43, R42, 0x20002, R23, 0xf8, !PT ;  /* 0x000200022a2b7812 */ /* 0x000fe400078ef817 */
[----:B------:R-:W-:Y:S02]  /*4150*/  LOP3.LUT R42, R18, 0x20002, R47, 0xf8, !PT ;  /* 0x00020002122a7812 */ /* 0x000fe400078ef82f */
[----:B------:R-:W-:Y:S02]  /*4160*/  LOP3.LUT R71, R44, 0x20002, R51, 0xf8, !PT ;  /* 0x000200022c477812 */ /* 0x000fe400078ef833 */
[----:B----4-:R-:W-:-:S02]  /*4170*/  LOP3.LUT R47, R12, 0x1f001f, RZ, 0xc0, !PT ;  /* 0x001f001f0c2f7812 */ /* 0x010fc400078ec0ff */
[--C-:B------:R-:W-:Y:S02]  /*4180*/  SHF.R.U32.HI R48, RZ, 0xa, R12.reuse ;  /* 0x0000000aff307819 */ /* 0x100fe4000001160c */
[----:B------:R-:W-:Y:S02]  /*4190*/  LOP3.LUT R18, R12, 0x3e003e0, RZ, 0xc0, !PT ;  /* 0x03e003e00c127812 */ /* 0x000fe400078ec0ff */
[----:B------:R-:W-:Y:S02]  /*41a0*/  LOP3.LUT R46, R46, 0x20002, R19, 0xf8, !PT ;  /* 0x000200022e2e7812 */ /* 0x000fe400078ef813 */
        /* <DEDUP_REMOVED lines=13> */
[----:B------:R-:W-:Y:S02]  /*4280*/  LOP3.LUT R43, R43, 0x40004, R12, 0xf8, !PT ;  /* 0x000400042b2b7812 */ /* 0x000fe400078ef80c */
[----:B------:R-:W-:-:S02]  /*4290*/  LOP3.LUT R12, R42, 0x40004, R13, 0xf8, !PT ;  /* 0x000400042a0c7812 */ /* 0x000fc400078ef80d */
[----:B------:R-:W-:Y:S01]  /*42a0*/  LOP3.LUT R13, R71, 0x40004, R14, 0xf8, !PT ;  /* 0x00040004470d7812 */ /* 0x000fe200078ef80e */
[----:B------:R-:W0:Y:S01]  /*42b0*/  S2R R42, SR_CTAID.Y ;  /* 0x00000000002a7919 */ /* 0x000e220000002600 */
[----:B------:R-:W-:Y:S02]  /*42c0*/  LOP3.LUT R14, R46, 0x40004, R15, 0xf8, !PT ;  /* 0x000400042e0e7812 */ /* 0x000fe400078ef80f */
[C---:B------:R-:W-:Y:S02]  /*42d0*/  LOP3.LUT R44, R8.reuse, 0x1f001f, RZ, 0xc0, !PT ;  /* 0x001f001f082c7812 */ /* 0x040fe400078ec0ff */
[--C-:B------:R-:W-:Y:S02]  /*42e0*/  SHF.R.U32.HI R46, RZ, 0xa, R8.reuse ;  /* 0x0000000aff2e7819 */ /* 0x100fe40000011608 */
[----:B------:R-:W-:Y:S02]  /*42f0*/  LOP3.LUT R81, R8, 0x3e003e0, RZ, 0xc0, !PT ;  /* 0x03e003e008517812 */ /* 0x000fe400078ec0ff */
[----:B------:R-:W-:-:S02]  /*4300*/  SHF.R.U32.HI R8, RZ, 0xc, R8 ;  /* 0x0000000cff087819 */ /* 0x000fc40000011608 */
[C---:B------:R-:W-:Y:S02]  /*4310*/  LOP3.LUT R64, R10.reuse, 0x1f001f, RZ, 0xc0, !PT ;  /* 0x001f001f0a407812 */ /* 0x040fe400078ec0ff */
[----:B------:R-:W-:Y:S02]  /*4320*/  LOP3.LUT R71, R43, 0x80008, R8, 0xf8, !PT ;  /* 0x000800082b477812 */ /* 0x000fe400078ef808 */
[----:B------:R-:W0:Y:S01]  /*4330*/  LDC R43, c[0x0][0x3a8] ;  /* 0x0000ea00ff2b7b82 */ /* 0x000e220000000800 */
        /* <DEDUP_REMOVED lines=10> */
[----:B------:R-:W-:Y:S02]  /*43e0*/  SHF.R.U32.HI R9, RZ, 0xc, R9 ;  /* 0x0000000cff097819 */ /* 0x000fe40000011609 */
[----:B------:R-:W-:Y:S02]  /*43f0*/  LOP3.LUT R83, R13, 0x80008, R10, 0xf8, !PT ;  /* 0x000800080d537812 */ /* 0x000fe400078ef80a */
[----:B------:R-:W-:Y:S02]  /*4400*/  LOP3.LUT R72, R14, 0x80008, R11, 0xf8, !PT ;  /* 0x000800080e487812 */ /* 0x000fe400078ef80b */
[C---:B------:R-:W-:Y:S02]  /*4410*/  LOP3.LUT R10, R5.reuse, 0x1f001f, RZ, 0xc0, !PT ;  /* 0x001f001f050a7812 */ /* 0x040fe400078ec0ff */
[----:B------:R-:W-:Y:S02]  /*4420*/  SHF.R.U32.HI R11, RZ, 0xa, R5 ;  /* 0x0000000aff0b7819 */ /* 0x000fe40000011605 */
[----:B------:R-:W-:-:S02]  /*4430*/  LOP3.LUT R90, R5, 0x3e003e0, RZ, 0xc0, !PT ;  /* 0x03e003e0055a7812 */ /* 0x000fc400078ec0ff */
[----:B------:R-:W-:Y:S02]  /*4440*/  LOP3.LUT R70, R12, 0x80008, R9, 0xf8, !PT ;  /* 0x000800080c467812 */ /* 0x000fe400078ef809 */
[----:B------:R-:W-:Y:S02]  /*4450*/  SHF.R.U32.HI R5, RZ, 0xb, R5 ;  /* 0x0000000bff057819 */ /* 0x000fe40000011605 */
[----:B------:R-:W-:Y:S02]  /*4460*/  LOP3.LUT R25, R25, 0x64006400, RZ, 0xfc, !PT ;  /* 0x6400640019197812 */ /* 0x000fe400078efcff */
[C---:B------:R-:W-:Y:S02]  /*4470*/  LOP3.LUT R8, R4.reuse, 0x1f001f, RZ, 0xc0, !PT ;  /* 0x001f001f04087812 */ /* 0x040fe400078ec0ff */
[----:B------:R-:W-:Y:S01]  /*4480*/  SHF.R.U32.HI R9, RZ, 0xa, R4 ;  /* 0x0000000aff097819 */ /* 0x000fe20000011604 */
[----:B------:R-:W-:Y:S01]  /*4490*/  HFMA2 R86, R25, R0.H0_H0, -48, -48 ;  /* 0xd200d20019567431 */ /* 0x000fe20000040000 */
[----:B------:R-:W-:-:S02]  /*44a0*/  LOP3.LUT R89, R4, 0x3e003e0, RZ, 0xc0, !PT ;  /* 0x03e003e004597812 */ /* 0x000fc400078ec0ff */
[----:B------:R-:W-:Y:S02]  /*44b0*/  SHF.R.U32.HI R4, RZ, 0xb, R4 ;  /* 0x0000000bff047819 */ /* 0x000fe40000011604 */
[----:B------:R-:W-:Y:S01]  /*44c0*/  LOP3.LUT R5, R70, 0x100010, R5, 0xf8, !PT ;  /* 0x0010001046057812 */ /* 0x000fe200078ef805 */
[----:B0-----:R-:W-:Y:S01]  /*44d0*/  IMAD R70, R42, -0x3, R43 ;  /* 0xfffffffd2a467824 */ /* 0x001fe200078e022b */
[C---:B------:R-:W-:Y:S02]  /*44e0*/  LOP3.LUT R92, R7.reuse, 0x3e003e0, RZ, 0xc0, !PT ;  /* 0x03e003e0075c7812 */ /* 0x040fe400078ec0ff */
[----:B------:R-:W-:Y:S02]  /*44f0*/  LOP3.LUT R14, R7, 0x1f001f, RZ, 0xc0, !PT ;  /* 0x001f001f070e7812 */ /* 0x000fe400078ec0ff */
[----:B------:R-:W-:Y:S02]  /*4500*/  SHF.R.U32.HI R15, RZ, 0xa, R7 ;  /* 0x0000000aff0f7819 */ /* 0x000fe40000011607 */
[----:B------:R-:W-:-:S02]  /*4510*/  LOP3.LUT R50, R50, 0x1f001f, RZ, 0xc0, !PT ;  /* 0x001f001f32327812 */ /* 0x000fc400078ec0ff */
[----:B------:R-:W-:Y:S02]  /*4520*/  SHF.R.U32.HI R7, RZ, 0xb, R7 ;  /* 0x0000000bff077819 */ /* 0x000fe40000011607 */
[----:B------:R-:W-:Y:S02]  /*4530*/  LOP3.LUT R25, R20, 0x64006400, RZ, 0xfc, !PT ;  /* 0x6400640014197812 */ /* 0x000fe400078efcff */
[----:B------:R-:W-:Y:S02]  /*4540*/  LOP3.LUT R95, R16, 0x64006400, RZ, 0xfc, !PT ;  /* 0x64006400105f7812 */ /* 0x000fe400078efcff */
[----:B------:R-:W-:Y:S02]  /*4550*/  LOP3.LUT R4, R71, 0x100010, R4, 0xf8, !PT ;  /* 0x0010001047047812 */ /* 0x000fe400078ef804 */
[----:B------:R-:W-:Y:S02]  /*4560*/  LOP3.LUT R93, R69, 0x64006400, RZ, 0xfc, !PT ;  /* 0x64006400455d7812 */ /* 0x000fe400078efcff */
[----:B------:R-:W-:-:S02]  /*4570*/  LOP3.LUT R53, R53, 0x64006400, RZ, 0xfc, !PT ;  /* 0x6400640035357812 */ /* 0x000fc400078efcff */
[----:B------:R-:W-:Y:S02]  /*4580*/  LOP3.LUT R71, R24, 0x64006400, RZ, 0xfc, !PT ;  /* 0x6400640018477812 */ /* 0x000fe400078efcff */
[----:B------:R-:W-:Y:S01]  /*4590*/  LOP3.LUT R97, R17, 0x64006400, RZ, 0xfc, !PT ;  /* 0x6400640011617812 */ /* 0x000fe200078efcff */
[----:B------:R-:W-:Y:S01]  /*45a0*/  HADD2 R96, R53, -1040, -1040 ;  /* 0xe410e41035607430 */ /* 0x000fe20000000000 */
[C---:B------:R-:W-:Y:S01]  /*45b0*/  LOP3.LUT R12, R6.reuse, 0x1f001f, RZ, 0xc0, !PT ;  /* 0x001f001f060c7812 */ /* 0x040fe200078ec0ff */
[-C--:B------:R-:W-:Y:S01]  /*45c0*/  HFMA2 R84, R71, R0.reuse.H0_H0, -48, -48 ;  /* 0xd200d20047547431 */ /* 0x080fe20000040000 */
[----:B------:R-:W-:Y:S01]  /*45d0*/  SHF.R.U32.HI R13, RZ, 0xa, R6 ;  /* 0x0000000aff0d7819 */ /* 0x000fe20000011606 */
[----:B------:R-:W-:Y:S01]  /*45e0*/  HFMA2 R69, R97, R0.H0_H0, -48, -48 ;  /* 0xd200d20061457431 */ /* 0x000fe20000040000 */
[----:B------:R-:W-:Y:S02]  /*45f0*/  LOP3.LUT R91, R6, 0x3e003e0, RZ, 0xc0, !PT ;  /* 0x03e003e0065b7812 */ /* 0x000fe400078ec0ff */
[----:B------:R-:W-:-:S02]  /*4600*/  LOP3.LUT R21, R21, 0x64006400, RZ, 0xfc, !PT ;  /* 0x6400640015157812 */ /* 0x000fc400078efcff */
[----:B------:R-:W-:Y:S02]  /*4610*/  LOP3.LUT R17, R18, 0x64006400, RZ, 0xfc, !PT ;  /* 0x6400640012117812 */ /* 0x000fe400078efcff */
[----:B------:R-:W-:Y:S01]  /*4620*/  LOP3.LUT R50, R50, 0x64006400, RZ, 0xfc, !PT ;  /* 0x6400640032327812 */ /* 0x000fe200078efcff */
[-C--:B------:R-:W-:Y:S01]  /*4630*/  HFMA2 R71, R21, R0.reuse.H0_H0, -48, -48 ;  /* 0xd200d20015477431 */ /* 0x080fe20000040000 */
[----:B------:R-:W-:Y:S02]  /*4640*/  LOP3.LUT R73, R73, 0x1f001f, RZ, 0xc0, !PT ;  /* 0x001f001f49497812 */ /* 0x000fe400078ec0ff */
[----:B------:R-:W-:Y:S02]  /*4650*/  SHF.R.U32.HI R6, RZ, 0xb, R6 ;  /* 0x0000000bff067819 */ /* 0x000fe40000011606 */
[----:B------:R-:W-:Y:S01]  /*4660*/  LOP3.LUT R7, R72, 0x100010, R7, 0xf8, !PT ;  /* 0x0010001048077812 */ /* 0x000fe200078ef807 */
[-C--:B------:R-:W-:Y:S01]  /*4670*/  HFMA2 R72, R25, R0.reuse.H0_H0, -48, -48 ;  /* 0xd200d20019487431 */ /* 0x080fe20000040000 */
[----:B------:R-:W-:Y:S01]  /*4680*/  ISETP.NE.AND P1, PT, R70, 0x1, PT ;  /* 0x000000014600780c */ /* 0x000fe20003f25270 */
        /* <DEDUP_REMOVED lines=17> */
[----:B------:R-:W-:Y:S01]  /*47a0*/  LOP3.LUT R6, R83, 0x100010, R6, 0xf8, !PT ;  /* 0x0010001053067812 */ /* 0x000fe200078ef806 */
[----:B------:R-:W-:Y:S01]  /*47b0*/  HADD2 R95, R55, -1040, -1040 ;  /* 0xe410e410375f7430 */ /* 0x000fe20000000000 */
[----:B------:R-:W-:-:S02]  /*47c0*/  LOP3.LUT R91, R91, 0x64006400, RZ, 0xfc, !PT ;  /* 0x640064005b5b7812 */ /* 0x000fc400078efcff */
[----:B------:R-:W-:Y:S02]  /*47d0*/  LOP3.LUT R49, R49, 0x1f001f, RZ, 0xc0, !PT ;  /* 0x001f001f31317812 */ /* 0x000fe400078ec0ff */
[----:B------:R-:W-:Y:S01]  /*47e0*/  LOP3.LUT R57, R57, 0x64006400, RZ, 0xfc, !PT ;  /* 0x6400640039397812 */ /* 0x000fe200078efcff */
[----:B------:R-:W-:Y:S01]  /*47f0*/  HFMA2 R16, R91, R0.H0_H0, -48, -48 ;  /* 0xd200d2005b107431 */ /* 0x000fe20000040000 */
[----:B------:R-:W-:Y:S02]  /*4800*/  LOP3.LUT R48, R48, 0x1f001f, RZ, 0xc0, !PT ;  /* 0x001f001f30307812 */ /* 0x000fe400078ec0ff */
[----:B------:R-:W-:Y:S01]  /*4810*/  LOP3.LUT R51, R51, 0x1f001f, RZ, 0xc0, !PT ;  /* 0x001f001f33337812 */ /* 0x000fe200078ec0ff */
[----:B------:R-:W-:Y:S01]  /*4820*/  HADD2 R87, R57, -1040, -1040 ;  /* 0xe410e41039577430 */ /* 0x000fe20000000000 */
[----:B------:R-:W-:Y:S02]  /*4830*/  LOP3.LUT R83, R22, 0x64006400, RZ, 0xfc, !PT ;  /* 0x6400640016537812 */ /* 0x000fe400078efcff */
        /* <DEDUP_REMOVED lines=183> */
.L_x_2094:
[----:B------:R-:W-:Y:S05]  /*53b0*/  @!P1 BRA `(.L_x_2095) ;  /* 0x0000000800809947 */ /* 0x000fea0003800000 */
[----:B------:R-:W-:-:S04]  /*53c0*/  PRMT R4, R40, 0x9910, RZ ;  /* 0x0000991028047816 */ /* 0x000fc800000000ff */
        /* <DEDUP_REMOVED lines=80> */
.L_x_2096:
        /* <DEDUP_REMOVED lines=79> */
.L_x_2095:
[----:B------:R-:W-:Y:S01]  /*5dc0*/  VIADD R39, R39, 0x20 ;  /* 0x0000002027277836 */ /* 0x000fe20000000000 */
[----:B------:R-:W-:Y:S01]  /*5dd0*/  UIADD3 UR4, UPT, UPT, UR4, 0x40, URZ ;  /* 0x0000004004047890 */ /* 0x000fe2000fffe0ff */
[----:B------:R-:W-:-:S03]  /*5de0*/  IMAD.WIDE R24, R37, 0x4, R2 ;  /* 0x0000000425187825 */ /* 0x000fc600078e0202 */
[----:B------:R-:W-:-:S13]  /*5df0*/  ISETP.GE.AND P1, PT, R39, R26, PT ;  /* 0x0000001a2700720c */ /* 0x000fda0003f26270 */
[----:B------:R-:W-:Y:S05]  /*5e00*/  @!P1 BRA `(.L_x_2097) ;  /* 0xffffffe0000c9947 */ /* 0x000fea000383ffff */
.L_x_2093:
[----:B------:R-:W0:Y:S01]  /*5e10*/  S2R R0, SR_CTAID.X ;  /* 0x0000000000007919 */ /* 0x000e220000002500 */
[----:B------:R-:W2:Y:S01]  /*5e20*/  LDC.64 R4, c[0x0][0x3a0] ;  /* 0x0000e800ff047b82 */ /* 0x000ea20000000a00 */
[----:B------:R-:W-:Y:S02]  /*5e30*/  IMAD R42, R42, 0x3, RZ ;  /* 0x000000032a2a7824 */ /* 0x000fe400078e02ff */
[----:B-1----:R-:W-:Y:S01]  /*5e40*/  HMUL2 R7, R32, R41.H0_H0 ;  /* 0x2000002920077232 */ /* 0x002fe20000000000 */
[----:B------:R-:W0:Y:S02]  /*5e50*/  S2R R3, SR_TID.X ;  /* 0x0000000000037919 */ /* 0x000e240000002100 */
[----:B0-----:R-:W-:-:S05]  /*5e60*/  LEA R0, R0, R3, 0x5 ;  /* 0x0000000300007211 */ /* 0x001fca00078e28ff */
[----:B------:R-:W-:-:S04]  /*5e70*/  IMAD.SHL.U32 R0, R0, 0x4, RZ ;  /* 0x0000000400007824 */ /* 0x000fc800078e00ff */
[----:B------:R-:W-:-:S04]  /*5e80*/  IMAD R3, R42, R37, R0 ;  /* 0x000000252a037224 */ /* 0x000fc800078e0200 */
[----:B--2---:R-:W-:-:S05]  /*5e90*/  IMAD.WIDE R4, R3, 0x2, R4 ;  /* 0x0000000203047825 */ /* 0x004fca00078e0204 */
        /* <DEDUP_REMOVED lines=10> */
.L_x_2101:
[----:B------:R-:W0:Y:S02]  /*5f40*/  LDS R2, [R0] ;  /* 0x0000000000027984 */ /* 0x000e240000000800 */
[----:B0-----:R-:W-:-:S05]  /*5f50*/  HFMA2 R3, R2, 1, 1, R7 ;  /* 0x3c003c0002037831 */ /* 0x001fca0000000007 */
[----:B------:R-:W0:Y:S02]  /*5f60*/  ATOMS.CAST.SPIN P1, [R0], R2, R3 ;  /* 0x000000020000758d */ /* 0x000e240001820003 */
[----:B0-----:R-:W-:Y:S05]  /*5f70*/  @!P1 BRA `(.L_x_2101) ;  /* 0xfffffffc00f09947 */ /* 0x001fea000383ffff */
[----:B------:R-:W-:Y:S05]  /*5f80*/  BRA `(.L_x_2099) ;  /* 0x00000000000c7947 */ /* 0x000fea0003800000 */
.L_x_2100:
[----:B------:R-:W2:Y:S02]  /*5f90*/  LD.E R0, desc[UR10][R4.64] ;  /* 0x0000000a04007980 */ /* 0x000ea4000c101900 */
[----:B--2---:R-:W-:-:S05]  /*5fa0*/  IADD3 R3, PT, PT, R7, R0, RZ ;  /* 0x0000000007037210 */ /* 0x004fca0007ffe0ff */
[----:B------:R0:W-:Y:S02]  /*5fb0*/  ST.E desc[UR10][R4.64], R3 ;  /* 0x0000000304007985 */ /* 0x0001e4000c10190a */
.L_x_2099:
[----:B------:R-:W-:Y:S05]  /*5fc0*/  BSYNC.RECONVERGENT B0 ;  /* 0x0000000000007941 */ /* 0x000fea0003800200 */
.L_x_2098:
[----:B------:R1:W-:Y:S01]  /*5fd0*/  ATOM.E.ADD.F16x2.RN.STRONG.GPU P1, RZ, desc[UR10][R4.64+0x4], R31 ;  /* 0x8000041f04ff79a2 */ /* 0x0003e2000c12e10a */
[----:B------:R-:W-:Y:S04]  /*5fe0*/  BSSY.RECONVERGENT B0, `(.L_x_2102) ;  /* 0x000000e000007945 */ /* 0x000fe80003800200 */
[----:B-1----:R-:W-:Y:S05]  /*5ff0*/  @P1 BRA `(.L_x_2103) ;  /* 0x0000000000301947 */ /* 0x002fea0003800000 */
[----:B------:R-:W1:Y:S02]  /*6000*/  QSPC.E.S P1, RZ, [R4+0x4] ;  /* 0x0000040004ff73aa */ /* 0x000e640000020500 */
[----:B-1----:R-:W-:Y:S05]  /*6010*/  @!P1 BRA `(.L_x_2104) ;  /* 0x00000000001c9947 */ /* 0x002fea0003800000 */
[----:B------:R-:W-:-:S05]  /*6020*/  IMAD.MOV.U32 R2, RZ, RZ, R4 ;  /* 0x000000ffff027224 */ /* 0x000fca00078e0004 */
[----:B------:R-:W-:-:S07]  /*6030*/  MOV R0, R2 ;  /* 0x0000000200007202 */ /* 0x000fce0000000f00 */
.L_x_2105:
[----:B------:R-:W0:Y:S02]  /*6040*/  LDS R2, [R0+0x4] ;  /* 0x0000040000027984 */ /* 0x000e240000000800 */
[----:B0-----:R-:W-:-:S05]  /*6050*/  HADD2 R3, R2, R31 ;  /* 0x0000001f02037230 */ /* 0x001fca0000000000 */
[----:B------:R-:W0:Y:S02]  /*6060*/  ATOMS.CAST.SPIN P1, [R0+0x4], R2, R3 ;  /* 0x000004020000758d */ /* 0x000e240001820003 */
[----:B0-----:R-:W-:Y:S05]  /*6070*/  @!P1 BRA `(.L_x_2105) ;  /* 0xfffffffc00f09947 */ /* 0x001fea000383ffff */
[----:B------:R-:W-:Y:S05]  /*6080*/  BRA `(.L_x_2103) ;  /* 0x00000000000c7947 */ /* 0x000fea0003800000 */
.L_x_2104:
[----:B------:R-:W0:Y:S02]  /*6090*/  LD.E R0, desc[UR10][R4.64+0x4] ;  /* 0x0000040a04007980 */ /* 0x000e24000c101900 */
[----:B0-----:R-:W-:-:S05]  /*60a0*/  IADD3 R3, PT, PT, R31, R0, RZ ;  /* 0x000000001f037210 */ /* 0x001fca0007ffe0ff */
[----:B------:R1:W-:Y:S02]  /*60b0*/  ST.E desc[UR10][R4.64+0x4], R3 ;  /* 0x0000040304007985 */ /* 0x0003e4000c10190a */
.L_x_2103:
[----:B------:R-:W-:Y:S05]  /*60c0*/  BSYNC.RECONVERGENT B0 ;  /* 0x0000000000007941 */ /* 0x000fea0003800200 */
.L_x_2102:
        /* <DEDUP_REMOVED lines=11> */
.L_x_2109:
[----:B------:R-:W0:Y:S02]  /*6180*/  LDS R2, [R0] ;  /* 0x0000000000027984 */ /* 0x000e240000000800 */
[----:B0-----:R-:W-:-:S05]  /*6190*/  HFMA2 R3, R2, 1, 1, R7 ;  /* 0x3c003c0002037831 */ /* 0x001fca0000000007 */
[----:B------:R-:W0:Y:S02]  /*61a0*/  ATOMS.CAST.SPIN P0, [R0], R2, R3 ;  /* 0x000000020000758d */ /* 0x000e240001800003 */
[----:B0-----:R-:W-:Y:S05]  /*61b0*/  @!P0 BRA `(.L_x_2109) ;  /* 0xfffffffc00f08947 */ /* 0x001fea000383ffff */
[----:B------:R-:W-:Y:S05]  /*61c0*/  BRA `(.L_x_2107) ;  /* 0x00000000000c7947 */ /* 0x000fea0003800000 */
.L_x_2108:
[----:B------:R-:W2:Y:S02]  /*61d0*/  LD.E R0, desc[UR10][R4.64] ;  /* 0x0000000a04007980 */ /* 0x000ea4000c101900 */
[----:B--2---:R-:W-:-:S05]  /*61e0*/  IADD3 R3, PT, PT, R7, R0, RZ ;  /* 0x0000000007037210 */ /* 0x004fca0007ffe0ff */
[----:B------:R0:W-:Y:S02]  /*61f0*/  ST.E desc[UR10][R4.64], R3 ;  /* 0x0000000304007985 */ /* 0x0001e4000c10190a */
.L_x_2107:
[----:B------:R-:W-:Y:S05]  /*6200*/  BSYNC.RECONVERGENT B0 ;  /* 0x0000000000007941 */ /* 0x000fea0003800200 */
.L_x_2106:
[----:B------:R1:W-:Y:S01]  /*6210*/  ATOM.E.ADD.F16x2.RN.STRONG.GPU P0, RZ, desc[UR10][R4.64+0x4], R29 ;  /* 0x8000041d04ff79a2 */ /* 0x0003e2000c10e10a */
[----:B------:R-:W-:Y:S04]  /*6220*/  BSSY.RECONVERGENT B0, `(.L_x_2110) ;  /* 0x000000e000007945 */ /* 0x000fe80003800200 */
[----:B-1----:R-:W-:Y:S05]  /*6230*/  @P0 BRA `(.L_x_2111) ;  /* 0x0000000000300947 */ /* 0x002fea0003800000 */
[----:B------:R-:W1:Y:S02]  /*6240*/  QSPC.E.S P0, RZ, [R4+0x4] ;  /* 0x0000040004ff73aa */ /* 0x000e640000000500 */
[----:B-1----:R-:W-:Y:S05]  /*6250*/  @!P0 BRA `(.L_x_2112) ;  /* 0x00000000001c8947 */ /* 0x002fea0003800000 */
[----:B------:R-:W-:-:S05]  /*6260*/  IMAD.MOV.U32 R2, RZ, RZ, R4 ;  /* 0x000000ffff027224 */ /* 0x000fca00078e0004 */
[----:B------:R-:W-:-:S07]  /*6270*/  MOV R0, R2 ;  /* 0x0000000200007202 */ /* 0x000fce0000000f00 */
.L_x_2113:
[----:B------:R-:W0:Y:S02]  /*6280*/  LDS R2, [R0+0x4] ;  /* 0x0000040000027984 */ /* 0x000e240000000800 */
[----:B0-----:R-:W-:-:S05]  /*6290*/  HADD2 R3, R2, R29 ;  /* 0x0000001d02037230 */ /* 0x001fca0000000000 */
[----:B------:R-:W0:Y:S02]  /*62a0*/  ATOMS.CAST.SPIN P0, [R0+0x4], R2, R3 ;  /* 0x000004020000758d */ /* 0x000e240001800003 */
[----:B0-----:R-:W-:Y:S05]  /*62b0*/  @!P0 BRA `(.L_x_2113) ;  /* 0xfffffffc00f08947 */ /* 0x001fea000383ffff */
[----:B------:R-:W-:Y:S05]  /*62c0*/  BRA `(.L_x_2111) ;  /* 0x00000000000c7947 */ /* 0x000fea0003800000 */
.L_x_2112:
[----:B------:R-:W0:Y:S02]  /*62d0*/  LD.E R0, desc[UR10][R4.64+0x4] ;  /* 0x0000040a04007980 */ /* 0x000e24000c101900 */
[----:B0-----:R-:W-:-:S05]  /*62e0*/  IADD3 R3, PT, PT, R29, R0, RZ ;  /* 0x000000001d037210 */ /* 0x001fca0007ffe0ff */
[----:B------:R1:W-:Y:S02]  /*62f0*/  ST.E desc[UR10][R4.64+0x4], R3 ;  /* 0x0000040304007985 */ /* 0x0003e4000c10190a */
.L_x_2111:
[----:B------:R-:W-:Y:S05]  /*6300*/  BSYNC.RECONVERGENT B0 ;  /* 0x0000000000007941 */ /* 0x000fea0003800200 */
.L_x_2110:
        /* <DEDUP_REMOVED lines=12> */
.L_x_2117:
[----:B------:R-:W0:Y:S02]  /*63d0*/  LDS R2, [R0] ;  /* 0x0000000000027984 */ /* 0x000e240000000800 */
[----:B0-----:R-:W-:-:S05]  /*63e0*/  HFMA2 R3, R2, 1, 1, R7 ;  /* 0x3c003c0002037831 */ /* 0x001fca0000000007 */
[----:B------:R-:W0:Y:S02]  /*63f0*/  ATOMS.CAST.SPIN P0, [R0], R2, R3 ;  /* 0x000000020000758d */ /* 0x000e240001800003 */
[----:B0-----:R-:W-:Y:S05]  /*6400*/  @!P0 BRA `(.L_x_2117) ;  /* 0xfffffffc00f08947 */ /* 0x001fea000383ffff */
[----:B------:R-:W-:Y:S05]  /*6410*/  BRA `(.L_x_2115) ;  /* 0x00000000000c7947 */ /* 0x000fea0003800000 */
.L_x_2116:
[----:B------:R-:W2:Y:S02]  /*6420*/  LD.E R0, desc[UR10][R4.64] ;  /* 0x0000000a04007980 */ /* 0x000ea4000c101900 */
[----:B--2---:R-:W-:-:S05]  /*6430*/  IADD3 R3, PT, PT, R7, R0, RZ ;  /* 0x0000000007037210 */ /* 0x004fca0007ffe0ff */
[----:B------:R0:W-:Y:S02]  /*6440*/  ST.E desc[UR10][R4.64], R3 ;  /* 0x0000000304007985 */ /* 0x0001e4000c10190a */
.L_x_2115:
[----:B------:R-:W-:Y:S05]  /*6450*/  BSYNC.RECONVERGENT B0 ;  /* 0x0000000000007941 */ /* 0x000fea0003800200 */
.L_x_2114:
[----:B------:R1:W-:Y:S02]  /*6460*/  ATOM.E.ADD.F16x2.RN.STRONG.GPU P0, RZ, desc[UR10][R4.64+0x4], R27 ;  /* 0x8000041b04ff79a2 */ /* 0x0003e4000c10e10a */
[----:B-1----:R-:W-:Y:S05]  /*6470*/  @P0 EXIT ;  /* 0x000000000000094d */ /* 0x002fea0003800000 */
[----:B------:R-:W1:Y:S02]  /*6480*/  QSPC.E.S P0, RZ, [R4+0x4] ;  /* 0x0000040004ff73aa */ /* 0x000e640000000500 */
[----:B-1----:R-:W-:Y:S05]  /*6490*/  @!P0 BRA `(.L_x_2118) ;  /* 0x00000000001c8947 */ /* 0x002fea0003800000 */
[----:B------:R-:W-:-:S05]  /*64a0*/  IMAD.MOV.U32 R2, RZ, RZ, R4 ;  /* 0x000000ffff027224 */ /* 0x000fca00078e0004 */
[----:B------:R-:W-:-:S07]  /*64b0*/  MOV R0, R2 ;  /* 0x0000000200007202 */ /* 0x000fce0000000f00 */
.L_x_2119:
[----:B------:R-:W0:Y:S02]  /*64c0*/  LDS R2, [R0+0x4] ;  /* 0x0000040000027984 */ /* 0x000e240000000800 */
[----:B0-----:R-:W-:-:S05]  /*64d0*/  HADD2 R3, R2, R27 ;  /* 0x0000001b02037230 */ /* 0x001fca0000000000 */
[----:B------:R-:W0:Y:S02]  /*64e0*/  ATOMS.CAST.SPIN P0, [R0+0x4], R2, R3 ;  /* 0x000004020000758d */ /* 0x000e240001800003 */
[----:B0-----:R-:W-:Y:S05]  /*64f0*/  @!P0 BRA `(.L_x_2119) ;  /* 0xfffffffc00f08947 */ /* 0x001fea000383ffff */
[----:B------:R-:W-:Y:S05]  /*6500*/  EXIT ;  /* 0x000000000000794d */ /* 0x000fea0003800000 */
.L_x_2118:
[----:B------:R-:W0:Y:S02]  /*6510*/  LD.E R0, desc[UR10][R4.64+0x4] ;  /* 0x0000040a04007980 */ /* 0x000e24000c101900 */
[----:B0-----:R-:W-:-:S05]  /*6520*/  IADD3 R3, PT, PT, R27, R0, RZ ;  /* 0x000000001b037210 */ /* 0x001fca0007ffe0ff */
[----:B------:R-:W-:Y:S01]  /*6530*/  ST.E desc[UR10][R4.64+0x4], R3 ;  /* 0x0000040304007985 */ /* 0x000fe2000c10190a */
[----:B------:R-:W-:Y:S05]  /*6540*/  EXIT ;  /* 0x000000000000794d */ /* 0x000fea0003800000 */
.L_x_2120:
        /* <DEDUP_REMOVED lines=11> */
.L_x_3945:


//--------------------- .text._Z23gemm_half_q_half_kernelILi3ELi16ELb1ELb1ELi32EEvPK6__halfPKjS4_S2_PS0_iiiiPKtS7_iiiiiibS2_i --------------------------
	.section	.text._Z23gemm_half_q_half_kernelILi3ELi16ELb1ELb1ELi32EEvPK6__halfPKjS4_S2_PS0_iiiiPKtS7_iiiiiibS2_i,"ax",@progbits
	.align	128
        .global         _Z23gemm_half_q_half_kernelILi3ELi16ELb1ELb1ELi32EEvPK6__halfPKjS4_S2_PS0_iiiiPKtS7_iiiiiibS2_i
        .type           _Z23gemm_half_q_half_kernelILi3ELi16ELb1ELb1ELi32EEvPK6__halfPKjS4_S2_PS0_iiiiPKtS7_iiiiiibS2_i,@function
        .size           _Z23gemm_half_q_half_kernelILi3ELi16ELb1ELb1ELi32EEvPK6__halfPKjS4_S2_PS0_iiiiPKtS7_iiiiiibS2_i,(.L_x_3946 - _Z23gemm_half_q_half_kernelILi3ELi16ELb1ELb1ELi32EEvPK6__halfPKjS4_S2_PS0_iiiiPKtS7_iiiiiibS2_i)
        .other          _Z23gemm_half_q_half_kernelILi3ELi16ELb1ELb1ELi32EEvPK6__halfPKjS4_S2_PS0_iiiiPKtS7_iiiiiibS2_i,@"STO_CUDA_ENTRY STV_DEFAULT"
_Z23gemm_half_q_half_kernelILi3ELi16ELb1ELb1ELi32EEvPK6__halfPKjS4_S2_PS0_iiiiPKtS7_iiiiiibS2_i:
.text._Z23gemm_half_q_half_kernelILi3ELi16ELb1ELb1ELi32EEvPK6__halfPKjS4_S2_PS0_iiiiPKtS7_iiiiiibS2_i:
        /* <DEDUP_REMOVED lines=28> */
.L_x_2121:
[----:B------:R-:W-:Y:S01]  /*01c0*/  PRMT R2, R8, 0x9910, RZ ;  /* 0x0000991008027816 */ /* 0x000fe200000000ff */
[----:B------:R-:W-:-:S03]  /*01d0*/  IMAD.SHL.U32 R3, R7, 0x20, RZ ;  /* 0x0000002007037824 */ /* 0x000fc600078e00ff */
[----:B------:R-:W-:Y:S02]  /*01e0*/  ISETP.NE.AND P0, PT, R2, RZ, PT ;  /* 0x000000ff0200720c */ /* 0x000fe40003f05270 */
[----:B------:R-:W-:-:S11]  /*01f0*/  VIADDMNMX R4, R3, 0x20, R0, PT ;  /* 0x0000002003047846 */ /* 0x000fd60003800100 */
[----:B------:R-:W-:Y:S05]  /*0200*/  @!P0 EXIT ;  /* 0x000000000000894d */ /* 0x000fea0003800000 */
[----:B------:R-:W-:Y:S01]  /*0210*/  IMAD.IADD R5, R3, 0x1, R6 ;  /* 0x0000000103057824 */ /* 0x000fe200078e0206 */
[----:B------:R-:W-:Y:S01]  /*0220*/  BSSY.RECONVERGENT B0, `(.L_x_2122) ;  /* 0x00000b7000007945 */ /* 0x000fe20003800200 */
[----:B------:R-:W-:Y:S01]  /*0230*/  IMAD.SHL.U32 R9, R88, 0x80, RZ ;  /* 0x0000008058097824 */ /* 0x000fe200078e00ff */
        /* <DEDUP_REMOVED lines=26> */
[----:B-1----:R-:W-:-:S10]  /*03e0*/  IMAD.IADD R18, R12, 0x1, R0 ;  /* 0x000000010c127824 */ /* 0x002fd400078e0200 */
[----:B------:R-:W-:Y:S05]  /*03f0*/  @P0 BRA `(.L_x_2125) ;  /* 0x0000000000ec0947 */ /* 0x000fea0003800000 */
[----:B------:R-:W-:Y:S01]  /*0400*/  IMAD.MOV R10, RZ, RZ, -R19 ;  /* 0x000000ffff0a7224 */ /* 0x000fe200078e0a13 */
[----:B------:R-:W-:-:S04]  /*0410*/  PLOP3.LUT P0, PT, PT, PT, PT, 0x80, 0x8 ;  /* 0x000000000008781c */ /* 0x000fc80003f0f070 */
[----:B------:R-:W-:-:S13]  /*0420*/  ISETP.GT.AND P2, PT, R10, 0x3, PT ;  /* 0x000000030a00780c */ /* 0x000fda0003f44270 */
[----:B------:R-:W-:Y:S05]  /*0430*/  @!P2 BRA `(.L_x_2126) ;  /* 0x000000000084a947 */ /* 0x000fea0003800000 */
[----:B------:R-:W-:-:S13]  /*0440*/  PLOP3.LUT P0, PT, PT, PT, PT, 0x8, 0x80 ;  /* 0x000000000080781c */ /* 0x000fda0003f0e170 */
.L_x_2127:
[----:B------:R-:W-:Y:S01]  /*0450*/  IADD3 R11, P2, PT, R5, R18, RZ ;  /* 0x00000012050b7210 */ /* 0x000fe20007f5e0ff */
[----:B------:R-:W-:-:S03]  /*0460*/  IMAD.IADD R12, R18, 0x1, R0 ;  /* 0x00000001120c7824 */ /* 0x000fc600078e0200 */
[----:B------:R-:W-:Y:S01]  /*0470*/  LEA.HI.X.SX32 R18, R18, RZ, 0x1, P2 ;  /* 0x000000ff12127211 */ /* 0x000fe200010f0eff */
[----:B------:R-:W-:Y:S01]  /*0480*/  IMAD.IADD R13, R12, 0x1, R0 ;  /* 0x000000010c0d7824 */ /* 0x000fe200078e0200 */
[----:B------:R-:W-:Y:S02]  /*0490*/  LEA R10, P2, R11, UR4, 0x1 ;  /* 0x000000040b0a7c11 */ /* 0x000fe4000f8408ff */
[----:B------:R-:W-:Y:S02]  /*04a0*/  IADD3 R16, P3, PT, R5, R12, RZ ;  /* 0x0000000c05107210 */ /* 0x000fe40007f7e0ff */
[----:B------:R-:W-:Y:S02]  /*04b0*/  LEA.HI.X R11, R11, UR5, R18, 0x1, P2 ;  /* 0x000000050b0b7c11 */ /* 0x000fe400090f0c12 */
[----:B------:R-:W-:Y:S02]  /*04c0*/  IADD3 R18, PT, PT, R13, R0, RZ ;  /* 0x000000000d127210 */ /* 0x000fe40007ffe0ff */
[----:B------:R-:W-:-:S02]  /*04d0*/  IADD3 R15, P4, PT, R5, R13, RZ ;  /* 0x0000000d050f7210 */ /* 0x000fc40007f9e0ff */
[----:B------:R-:W-:Y:S01]  /*04e0*/  LEA.HI.X.SX32 R21, R12, RZ, 0x1, P3 ;  /* 0x000000ff0c157211 */ /* 0x000fe200018f0eff */
[----:B------:R-:W2:Y:S01]  /*04f0*/  LDG.E.U16.CONSTANT R11, desc[UR6][R10.64] ;  /* 0x000000060a0b7981 */ /* 0x000ea2000c1e9500 */
[C---:B------:R-:W-:Y:S02]  /*0500*/  LEA R12, P2, R16.reuse, UR4, 0x1 ;  /* 0x00000004100c7c11 */ /* 0x040fe4000f8408ff */
        /* <DEDUP_REMOVED lines=20> */
.L_x_2126:
        /* <DEDUP_REMOVED lines=19> */
[----:B0-----:R-:W-:-:S07]  /*0780*/  VIADD R20, R20, 0x80 ;  /* 0x0000008014147836 */ /* 0x001fce0000000000 */
.L_x_2128:
[----:B------:R-:W-:-:S13]  /*0790*/  ISETP.EQ.AND P2, PT, R19, RZ, PT ;  /* 0x000000ff1300720c */ /* 0x000fda0003f42270 */
[----:B------:R-:W-:Y:S05]  /*07a0*/  @!P0 BRA P2, `(.L_x_2123) ;  /* 0x0000000400788947 */ /* 0x000fea0001000000 */
.L_x_2125:
        /* <DEDUP_REMOVED lines=11> */
[----:B------:R-:W-:Y:S05]  /*0860*/  BRA `(.L_x_2123) ;  /* 0x0000000400487947 */ /* 0x000fea0003800000 */
.L_x_2124:
[----:B------:R-:W-:-:S04]  /*0870*/  LEA R10, P0, R5, UR8, 0x1 ;  /* 0x00000008050a7c11 */ /* 0x000fc8000f8008ff */
[----:B------:R-:W-:Y:S01]  /*0880*/  LEA.HI.X R11, R5, UR9, RZ, 0x1, P0 ;  /* 0x00000009050b7c11 */ /* 0x000fe200080f0cff */
[----:B------:R-:W-:Y:S01]  /*0890*/  IMAD.MOV R19, RZ, RZ, -R8 ;  /* 0x000000ffff137224 */ /* 0x000fe200078e0a08 */
[----:B------:R-:W0:Y:S03]  /*08a0*/  LDCU.64 UR8, c[0x0][0x380] ;  /* 0x00007000ff0877ac */ /* 0x000e260008000a00 */
[----:B------:R1:W5:Y:S01]  /*08b0*/  LDG.E.U16.CONSTANT R5, desc[UR6][R10.64] ;  /* 0x000000060a057981 */ /* 0x000362000c1e9500 */
[----:B------:R-:W-:Y:S01]  /*08c0*/  ISETP.GE.AND P0, PT, R19, RZ, PT ;  /* 0x000000ff1300720c */ /* 0x000fe20003f06270 */
[----:B------:R-:W-:-:S04]  /*08d0*/  IMAD R20, R87, R0, RZ ;  /* 0x0000000057147224 */ /* 0x000fc800078e02ff */
[----:B------:R-:W-:-:S08]  /*08e0*/  IMAD R20, R20, 0x3, RZ ;  /* 0x0000000314147824 */ /* 0x000fd000078e02ff */
        /* <DEDUP_REMOVED lines=8> */
.L_x_2131:
[----:B-----5:R-:W-:Y:S01]  /*0970*/  IADD3 R11, P2, PT, R5, R20, RZ ;  /* 0x00000014050b7210 */ /* 0x020fe20007f5e0ff */
[----:B------:R-:W-:-:S03]  /*0980*/  IMAD.IADD R12, R20, 0x1, R0 ;  /* 0x00000001140c7824 */ /* 0x000fc600078e0200 */
[----:B------:R-:W-:Y:S01]  /*0990*/  LEA.HI.X.SX32 R20, R20, RZ, 0x1, P2 ;  /* 0x000000ff14147211 */ /* 0x000fe200010f0eff */
[C---:B------:R-:W-:Y:S01]  /*09a0*/  IMAD.IADD R13, R12.reuse, 0x1, R0 ;  /* 0x000000010c0d7824 */ /* 0x040fe200078e0200 */
[----:B-1----:R-:W-:Y:S02]  /*09b0*/  LEA R10, P2, R11, UR4, 0x1 ;  /* 0x000000040b0a7c11 */ /* 0x002fe4000f8408ff */
[----:B------:R-:W-:Y:S02]  /*09c0*/  IADD3 R16, P3, PT, R5, R12, RZ ;  /* 0x0000000c05107210 */ /* 0x000fe40007f7e0ff */
[----:B------:R-:W-:Y:S01]  /*09d0*/  LEA.HI.X R11, R11, UR5, R20, 0x1, P2 ;  /* 0x000000050b0b7c11 */ /* 0x000fe200090f0c14 */
[----:B------:R-:W-:Y:S01]  /*09e0*/  IMAD.IADD R20, R13, 0x1, R0 ;  /* 0x000000010d147824 */ /* 0x000fe200078e0200 */
[----:B------:R-:W-:Y:S02]  /*09f0*/  IADD3 R15, P4, PT, R5, R13, RZ ;  /* 0x0000000d050f7210 */ /* 0x000fe40007f9e0ff */
[----:B------:R-:W-:-:S02]  /*0a00*/  LEA.HI.X.SX32 R21, R12, RZ, 0x1, P3 ;  /* 0x000000ff0c157211 */ /* 0x000fc400018f0eff */
[C---:B------:R-:W-:Y:S01]  /*0a10*/  LEA R12, P2, R16.reuse, UR4, 0x1 ;  /* 0x00000004100c7c11 */ /* 0x040fe2000f8408ff */
[----:B------:R-:W2:Y:S01]  /*0a20*/  LDG.E.U16.CONSTANT R11, desc[UR6][R10.64] ;  /* 0x000000060a0b7981 */ /* 0x000ea2000c1e9500 */
[----:B------:R-:W-:Y:S02]  /*0a30*/  IADD3 R17, P5, PT, R5, R20, RZ ;  /* 0x0000001405117210 */ /* 0x000fe40007fbe0ff */
[----:B------:R-:W-:Y:S02]  /*0a40*/  LEA.HI.X.SX32 R24, R13, RZ, 0x1, P4 ;  /* 0x000000ff0d187211 */ /* 0x000fe400020f0eff */
[----:B------:R-:W-:Y:S02]  /*0a50*/  LEA.HI.X R13, R16, UR5, R21, 0x1, P2 ;  /* 0x00000005100d7c11 */ /* 0x000fe400090f0c15 */
[----:B------:R-:W-:Y:S02]  /*0a60*/  LEA R14, P3, R15, UR4, 0x1 ;  /* 0x000000040f0e7c11 */ /* 0x000fe4000f8608ff */
[----:B------:R-:W-:-:S02]  /*0a70*/  LEA.HI.X.SX32 R22, R20, RZ, 0x1, P5 ;  /* 0x000000ff14167211 */ /* 0x000fc400028f0eff */
        /* <DEDUP_REMOVED lines=15> */
.L_x_2130:
[----:B------:R-:W-:-:S05]  /*0b70*/  IMAD.MOV R10, RZ, RZ, -R19 ;  /* 0x000000ffff0a7224 */ /* 0x000fca00078e0a13 */
        /* <DEDUP_REMOVED lines=20> */
.L_x_2132:
[----:B------:R-:W-:-:S13]  /*0cc0*/  ISETP.NE.OR P0, PT, R19, RZ, P0 ;  /* 0x000000ff1300720c */ /* 0x000fda0000705670 */
[----:B------:R-:W-:Y:S05]  /*0cd0*/  @!P0 BRA `(.L_x_2123) ;  /* 0x00000000002c8947 */ /* 0x000fea0003800000 */
.L_x_2129:
[----:B-----5:R-:W-:-:S04]  /*0ce0*/  IADD3 R11, P0, PT, R5, R20, RZ ;  /* 0x00000014050b7210 */ /* 0x020fc80007f1e0ff */
[----:B------:R-:W-:Y:S02]  /*0cf0*/  LEA.HI.X.SX32 R12, R20, RZ, 0x1, P0 ;  /* 0x000000ff140c7211 */ /* 0x000fe400000f0eff */
[----:B0-----:R-:W-:-:S04]  /*0d00*/  LEA R10, P0, R11, UR8, 0x1 ;  /* 0x000000080b0a7c11 */ /* 0x001fc8000f8008ff */
        /* <DEDUP_REMOVED lines=8> */
.L_x_2123:
[----:B0-----:R-:W-:Y:S05]  /*0d90*/  BSYNC.RECONVERGENT B0 ;  /* 0x0000000000007941 */ /* 0x001fea0003800200 */
.L_x_2122:
[----:B-----5:R-:W0:Y:S02]  /*0da0*/  LDC R5, c[0x0][0x3ac] ;  /* 0x0000eb00ff057b82 */ /* 0x020e240000000800 */
        /* <DEDUP_REMOVED lines=10> */
[----:B------:R-:W-:-:S04]  /*0e50*/  IMAD R9, R8, 0x3, R9 ;  /* 0x0000000308097824 */ /* 0x000fc800078e0209 */
[----:B------:R-:W-:-:S08]  /*0e60*/  IMAD R19, R6, 0x4, R9 ;  /* 0x0000000406137824 */ /* 0x000fd000078e0209 */
[----:B------:R-:W-:Y:S05]  /*0e70*/  @P0 BRA `(.L_x_2134) ;  /* 0x00000000008c0947 */ /* 0x000fea0003800000 */
[----:B------:R-:W-:Y:S01]  /*0e80*/  IMAD.MOV R8, RZ, RZ, -R18 ;  /* 0x000000ffff087224 */ /* 0x000fe200078e0a12 */
[----:B------:R-:W-:-:S04]  /*0e90*/  PLOP3.LUT P0, PT, PT, PT, PT, 0x80, 0x8 ;  /* 0x000000000008781c */ /* 0x000fc80003f0f070 */
[----:B------:R-:W-:-:S13]  /*0ea0*/  ISETP.GT.AND P2, PT, R8, 0x3, PT ;  /* 0x000000030800780c */ /* 0x000fda0003f44270 */
[----:B------:R-:W-:Y:S05]  /*0eb0*/  @!P2 BRA `(.L_x_2135) ;  /* 0x000000000044a947 */ /* 0x000fea0003800000 */
[----:B------:R-:W0:Y:S01]  /*0ec0*/  LDC.64 R16, c[0x0][0x3a0] ;  /* 0x0000e800ff107b82 */ /* 0x000e220000000a00 */
[----:B------:R-:W-:-:S13]  /*0ed0*/  PLOP3.LUT P0, PT, PT, PT, PT, 0x8, 0x80 ;  /* 0x000000000080781c */ /* 0x000fda0003f0e170 */
.L_x_2136:
[C---:B-1----:R-:W-:Y:S01]  /*0ee0*/  IMAD.IADD R10, R19.reuse, 0x1, R5 ;  /* 0x00000001130a7824 */ /* 0x042fe200078e0205 */
[----:B------:R-:W-:Y:S01]  /*0ef0*/  IADD3 R18, PT, PT, R18, 0x4, RZ ;  /* 0x0000000412127810 */ /* 0x000fe20007ffe0ff */
[----:B0-----:R-:W-:-:S03]  /*0f00*/  IMAD.WIDE R8, R19, 0x2, R16 ;  /* 0x0000000213087825 */ /* 0x001fc600078e0210 */
[----:B------:R-:W-:Y:S01]  /*0f10*/  ISETP.GE.AND P2, PT, R18, -0x3, PT ;  /* 0xfffffffd1200780c */ /* 0x000fe20003f46270 */
[C---:B------:R-:W-:Y:S01]  /*0f20*/  IMAD.IADD R12, R10.reuse, 0x1, R5 ;  /* 0x000000010a0c7824 */ /* 0x040fe200078e0205 */
[----:B------:R1:W-:Y:S01]  /*0f30*/  STG.E.64 desc[UR6][R8.64], RZ ;  /* 0x000000ff08007986 */ /* 0x0003e2000c101b06 */
[----:B------:R-:W-:-:S04]  /*0f40*/  IMAD.WIDE R10, R10, 0x2, R16 ;  /* 0x000000020a0a7825 */ /* 0x000fc800078e0210 */
        /* <DEDUP_REMOVED lines=8> */
.L_x_2135:
[----:B-1----:R-:W-:-:S05]  /*0fd0*/  IMAD.MOV R8, RZ, RZ, -R18 ;  /* 0x000000ffff087224 */ /* 0x002fca00078e0a12 */
        /* <DEDUP_REMOVED lines=11> */
.L_x_2137:
[----:B------:R-:W-:-:S13]  /*1090*/  ISETP.NE.OR P0, PT, R18, RZ, P0 ;  /* 0x000000ff1200720c */ /* 0x000fda0000705670 */
[----:B------:R-:W-:Y:S05]  /*10a0*/  @!P0 BRA `(.L_x_2133) ;  /* 0x00000000001c8947 */ /* 0x000fea0003800000 */
.L_x_2134:
[----:B0-----:R-:W0:Y:S02]  /*10b0*/  LDC.64 R8, c[0x0][0x3a0] ;  /* 0x0000e800ff087b82 */ /* 0x001e240000000a00 */
.L_x_2138:
[----:B0-----:R-:W-:-:S04]  /*10c0*/  IMAD.WIDE R10, R19, 0x2, R8 ;  /* 0x00000002130a7825 */ /* 0x001fc800078e0208 */
[----:B------:R-:W-:Y:S01]  /*10d0*/  VIADD R18, R18, 0x1 ;  /* 0x0000000112127836 */ /* 0x000fe20000000000 */
[----:B------:R2:W-:Y:S01]  /*10e0*/  STG.E.64 desc[UR6][R10.64], RZ ;  /* 0x000000ff0a007986 */ /* 0x0005e2000c101b06 */
[----:B------:R-:W-:-:S03]  /*10f0*/  IMAD.IADD R19, R19, 0x1, R5 ;  /* 0x0000000113137824 */ /* 0x000fc600078e0205 */
[----:B------:R-:W-:-:S13]  /*1100*/  ISETP.NE.AND P0, PT, R18, RZ, PT ;  /* 0x000000ff1200720c */ /* 0x000fda0003f05270 */
[----:B--2---:R-:W-:Y:S05]  /*1110*/  @P0 BRA `(.L_x_2138) ;  /* 0xfffffffc00e80947 */ /* 0x004fea000383ffff */
.L_x_2133:
        /* <DEDUP_REMOVED lines=9> */
[----:B0-----:R-:W0:Y:S01]  /*11b0*/  LDC.64 R8, c[0x0][0x3b8] ;  /* 0x0000ee00ff087b82 */ /* 0x001e220000000a00 */
[----:B-1----:R-:W-:-:S05]  /*11c0*/  SHF.L.U32 R11, R7, 0x6, RZ ;  /* 0x00000006070b7819 */ /* 0x002fca00000006ff */
[----:B0-----:R-:W-:-:S05]  /*11d0*/  IMAD.WIDE.U32 R10, R11, 0x2, R8 ;  /* 0x000000020b0a7825 */ /* 0x001fca00078e0008 */
[----:B------:R0:W5:Y:S01]  /*11e0*/  LDG.E.U16.CONSTANT R16, desc[UR6][R10.64] ;  /* 0x000000060a107981 */ /* 0x000162000c1e9500 */
[----:B------:R-:W-:Y:S01]  /*11f0*/  SHF.R.S32.HI R7, RZ, 0x1f, R2 ;  /* 0x0000001fff077819 */ /* 0x000fe20000011402 */
[----:B------:R-:W-:Y:S01]  /*1200*/  IMAD.SHL.U32 R6, R6, 0x10, RZ ;  /* 0x0000001006067824 */ /* 0x000fe200078e00ff */
[----:B------:R-:W-:Y:S01]  /*1210*/  UMOV UR4, URZ ;  /* 0x000000ff00047c82 */ /* 0x000fe20008000000 */
[----:B------:R-:W-:Y:S01]  /*1220*/  IMAD.MOV.U32 R19, RZ, RZ, R3 ;  /* 0x000000ffff137224 */ /* 0x000fe200078e0003 */
[----:B------:R-:W-:Y:S02]  /*1230*/  LEA.HI R7, R7, R2, RZ, 0x3 ;  /* 0x0000000207077211 */ /* 0x000fe400078f18ff */
[----:B------:R-:W-:Y:S02]  /*1240*/  LOP3.LUT R17, R6, 0x10, RZ, 0xc0, !PT ;  /* 0x0000001006117812 */ /* 0x000fe400078ec0ff */
[----:B------:R-:W-:-:S07]  /*1250*/  SHF.R.S32.HI R18, RZ, 0x3, R7 ;  /* 0x00000003ff127819 */ /* 0x000fce0000011407 */
.L_x_2140:
[----:B------:R-:W1:Y:S01]  /*1260*/  LDC.64 R6, c[0x0][0x390] ;  /* 0x0000e400ff067b82 */ /* 0x000e620000000a00 */
[----:B-----5:R-:W-:-:S04]  /*1270*/  VIADD R14, R16, UR4 ;  /* 0x00000004100e7c36 */ /* 0x020fc80008000000 */
[----:B0-----:R-:W-:-:S05]  /*1280*/  IMAD R10, R14, R5, RZ ;  /* 0x000000050e0a7224 */ /* 0x001fca00078e02ff */
[----:B------:R-:W-:-:S04]  /*1290*/  SHF.R.S32.HI R11, RZ, 0x1f, R10 ;  /* 0x0000001fff0b7819 */ /* 0x000fc8000001140a */
[----:B------:R-:W-:-:S04]  /*12a0*/  LEA.HI R11, R11, R10, RZ, 0x3 ;  /* 0x0000000a0b0b7211 */ /* 0x000fc800078f18ff */
[----:B------:R-:W-:-:S05]  /*12b0*/  LEA.HI.SX32 R11, R11, R18, 0x1d ;  /* 0x000000120b0b7211 */ /* 0x000fca00078feaff */
[----:B-1----:R-:W-:Y:S02]  /*12c0*/  IMAD.WIDE R6, R11, 0x4, R6 ;  /* 0x000000040b067825 */ /* 0x002fe400078e0206 */
[----:B------:R-:W0:Y:S04]  /*12d0*/  LDC.64 R10, c[0x0][0x398] ;  /* 0x0000e600ff0a7b82 */ /* 0x000e280000000a00 */
[----:B------:R-:W2:Y:S01]  /*12e0*/  LDG.E.CONSTANT R6, desc[UR6][R6.64] ;  /* 0x0000000606067981 */ /* 0x000ea2000c1e9900 */
[----:B------:R-:W-:-:S04]  /*12f0*/  IMAD.SHL.U32 R13, R19, 0x2, RZ ;  /* 0x00000002130d7824 */ /* 0x000fc800078e00ff */
[----:B------:R-:W-:-:S06]  /*1300*/  IMAD.WIDE.U32 R12, R13, 0x2, R8 ;  /* 0x000000020d0c7825 */ /* 0x000fcc00078e0008 */
[----:B------:R-:W3:Y:S01]  /*1310*/  LDG.E.U16.CONSTANT R12, desc[UR6][R12.64+0x2] ;  /* 0x000002060c0c7981 */ /* 0x000ee2000c1e9500 */
[----:B0-----:R-:W-:-:S06]  /*1320*/  IMAD.WIDE.U32 R10, R14, 0x2, R10 ;  /* 0x000000020e0a7825 */ /* 0x001fcc00078e000a */
[----:B------:R0:W4:Y:S01]  /*1330*/  LDG.E.U16.CONSTANT R10, desc[UR6][R10.64] ;  /* 0x000000060a0a7981 */ /* 0x000122000c1e9500 */
[----:B------:R-:W-:Y:S01]  /*1340*/  UIADD3 UR4, UPT, UPT, UR4, 0x1, URZ ;  /* 0x0000000104047890 */ /* 0x000fe2000fffe0ff */
[----:B--2---:R-:W-:-:S04]  /*1350*/  SHF.R.U32.HI R14, RZ, R17, R6 ;  /* 0x00000011ff0e7219 */ /* 0x004fc80000011606 */
[--C-:B------:R-:W-:Y:S02]  /*1360*/  SHF.R.U32.HI R20, RZ, 0x4, R14.reuse ;  /* 0x00000004ff147819 */ /* 0x100fe4000001160e */
[----:B------:R-:W-:Y:S02]  /*1370*/  SHF.R.U32.HI R6, RZ, 0x8, R14 ;  /* 0x00000008ff067819 */ /* 0x000fe4000001160e */
[----:B------:R-:W-:Y:S02]  /*1380*/  LOP3.LUT R20, R20, 0xf, RZ, 0xc0, !PT ;  /* 0x0000000f14147812 */ /* 0x000fe400078ec0ff */
[----:B------:R-:W-:Y:S01]  /*1390*/  LOP3.LUT R6, R6, 0xf, RZ, 0xc0, !PT ;  /* 0x0000000f06067812 */ /* 0x000fe200078ec0ff */
[----:B---3--:R-:W-:Y:S01]  /*13a0*/  IMAD.IADD R19, R12, 0x1, R19 ;  /* 0x000000010c137824 */ /* 0x008fe200078e0213 */
[----:B------:R-:W-:Y:S01]  /*13b0*/  LOP3.LUT R15, R14, 0xf, RZ, 0xc0, !PT ;  /* 0x0000000f0e0f7812 */ /* 0x000fe200078ec0ff */
[----:B------:R-:W-:Y:S01]  /*13c0*/  IMAD R7, R20, R20, R20 ;  /* 0x0000001414077224 */ /* 0x000fe200078e0214 */
[----:B------:R-:W-:-:S02]  /*13d0*/  SHF.R.U32.HI R14, RZ, 0xc, R14 ;  /* 0x0000000cff0e7819 */ /* 0x000fc4000001160e */
[----:B------:R-:W-:Y:S01]  /*13e0*/  ISETP.GE.AND P0, PT, R19, R4, PT ;  /* 0x000000041300720c */ /* 0x000fe20003f06270 */
[C---:B------:R-:W-:Y:S01]  /*13f0*/  IMAD R22, R15.reuse, R15, R15 ;  /* 0x0000000f0f167224 */ /* 0x040fe200078e020f */
[----:B------:R-:W-:Y:S01]  /*1400*/  IADD3 R20, PT, PT, R20, 0x1, R7 ;  /* 0x0000000114147810 */ /* 0x000fe20007ffe007 */
[----:B------:R-:W-:Y:S01]  /*1410*/  IMAD R7, R6, R6, R6 ;  /* 0x0000000606077224 */ /* 0x000fe200078e0206 */
[----:B------:R-:W-:Y:S02]  /*1420*/  LOP3.LUT R14, R14, 0xf, RZ, 0xc0, !PT ;  /* 0x0000000f0e0e7812 */ /* 0x000fe400078ec0ff */
[----:B------:R-:W-:Y:S01]  /*1430*/  IADD3 R22, PT, PT, R15, 0x1, R22 ;  /* 0x000000010f167810 */ /* 0x000fe20007ffe016 */
[----:B0-----:R-:W4:Y:S01]  /*1440*/  I2F.F16 R11, R20 ;  /* 0x00000014000b7306 */ /* 0x001f220000200c00 */
[----:B------:R-:W-:Y:S01]  /*1450*/  IADD3 R6, PT, PT, R6, 0x1, R7 ;  /* 0x0000000106067810 */ /* 0x000fe20007ffe007 */
[----:B------:R-:W-:-:S05]  /*1460*/  IMAD R7, R14, R14, R14 ;  /* 0x0000000e0e077224 */ /* 0x000fca00078e020e */
[----:B------:R-:W-:Y:S01]  /*1470*/  IADD3 R7, PT, PT, R14, 0x1, R7 ;  /* 0x000000010e077810 */ /* 0x000fe20007ffe007 */
        /* <DEDUP_REMOVED lines=8> */
.L_x_2139:
[C---:B------:R-:W-:Y:S01]  /*1500*/  ISETP.GT.AND P0, PT, R3.reuse, UR5, PT ;  /* 0x0000000503007c0c */ /* 0x040fe2000bf04270 */
[----:B------:R-:W-:Y:S01]  /*1510*/  IMAD.MOV.U32 R6, RZ, RZ, RZ ;  /* 0x000000ffff067224 */ /* 0x000fe200078e00ff */
[----:B------:R-:W-:Y:S01]  /*1520*/  SHF.R.S32.HI R4, RZ, 0x1f, R21 ;  /* 0x0000001fff047819 */ /* 0x000fe20000011415 */
[----:B0-----:R-:W-:Y:S01]  /*1530*/  IMAD.MOV.U32 R9, RZ, RZ, RZ ;  /* 0x000000ffff097224 */ /* 0x001fe200078e00ff */
[C---:B---3--:R-:W-:Y:S02]  /*1540*/  ISETP.GT.AND P2, PT, R3.reuse, UR8, PT ;  /* 0x0000000803007c0c */ /* 0x048fe4000bf44270 */
[----:B-1----:R-:W-:Y:S02]  /*1550*/  CS2R R10, SRZ ;  /* 0x00000000000a7805 */ /* 0x002fe4000001ff00 */
[----:B------:R-:W-:Y:S02]  /*1560*/  LEA.HI R4, R4, R21, RZ, 0x5 ;  /* 0x0000001504047211 */ /* 0x000fe400078f28ff */
[----:B----4-:R-:W-:-:S02]  /*1570*/  ISETP.GT.AND P3, PT, R3, UR9, PT ;  /* 0x0000000903007c0c */ /* 0x010fc4000bf64270 */
[C---:B------:R-:W-:Y:S02]  /*1580*/  ISETP.GT.AND P4, PT, R3.reuse, UR10, PT ;  /* 0x0000000a03007c0c */ /* 0x040fe4000bf84270 */
[----:B--2---:R-:W-:Y:S02]  /*1590*/  ISETP.GT.AND P5, PT, R3, UR11, PT ;  /* 0x0000000b03007c0c */ /* 0x004fe4000bfa4270 */
        /* <DEDUP_REMOVED lines=10> */
.L_x_2141:
        /* <DEDUP_REMOVED lines=8> */
.L_x_2142:
        /* <DEDUP_REMOVED lines=8> */
.L_x_2143:
        /* <DEDUP_REMOVED lines=8> */
.L_x_2144:
        /* <DEDUP_REMOVED lines=8> */
.L_x_2145:
        /* <DEDUP_REMOVED lines=17> */
[----:B------:R-:W-:-:S07]  /*1950*/  LEA.HI.X R29, R2, UR5, R7, 0x2, P2 ;  /* 0x00000005021d7c11 */ /* 0x000fce00090f1407 */
[----:B------:R-:W-:Y:S05]  /*1960*/  @!P0 BRA `(.L_x_2146) ;  /* 0x00000020001c8947 */ /* 0x000fea0003800000 */
[C---:B------:R-:W-:Y:S01]  /*1970*/  IMAD.WIDE R2, R5.reuse, 0x4, R28 ;  /* 0x0000000405027825 */ /* 0x040fe200078e021c */
[----:B------:R-:W2:Y:S04]  /*1980*/  LDG.E.128.CONSTANT R16, desc[UR6][R28.64] ;  /* 0x000000061c107981 */ /* 0x000ea8000c1e9d00 */
[----:B------:R0:W3:Y:S01]  /*1990*/  LDG.E.128.CONSTANT R24, desc[UR6][R2.64] ;  /* 0x0000000602187981 */ /* 0x0000e2000c1e9d00 */
[----:B------:R-:W-:-:S05]  /*19a0*/  IMAD.WIDE R30, R5, 0x4, R2 ;  /* 0x00000004051e7825 */ /* 0x000fca00078e0202 */
[----:B------:R1:W4:Y:S01]  /*19b0*/  LDG.E.128.CONSTANT R20, desc[UR6][R30.64] ;  /* 0x000000061e147981 */ /* 0x000322000c1e9d00 */
[----:B------:R-:W-:-:S05]  /*19c0*/  IMAD.WIDE R34, R5, 0x4, R30 ;  /* 0x0000000405227825 */ /* 0x000fca00078e021e */
[----:B------:R-:W5:Y:S01]  /*19d0*/  LDG.E.128.CONSTANT R8, desc[UR6][R34.64] ;  /* 0x0000000622087981 */ /* 0x000f62000c1e9d00 */
[----:B------:R-:W-:-:S06]  /*19e0*/  IMAD.WIDE R4, R5, 0x4, R34 ;  /* 0x0000000405047825 */ /* 0x000fcc00078e0222 */
[----:B------:R-:W5:Y:S01]  /*19f0*/  LDG.E.128.CONSTANT R4, desc[UR6][R4.64] ;  /* 0x0000000604047981 */ /* 0x000f62000c1e9d00 */
[----:B------:R-:W-:Y:S01]  /*1a00*/  IMAD.MOV.U32 R0, RZ, RZ, 0x2800 ;  /* 0x00002800ff007424 */ /* 0x000fe200078e00ff */
[----:B------:R-:W-:Y:S02]  /*1a10*/  ISETP.NE.AND P0, PT, R95, RZ, PT ;  /* 0x000000ff5f00720c */ /* 0x000fe40003f05270 */
[----:B------:R-:W-:Y:S02]  /*1a20*/  PRMT R86, RZ, 0x7610, R86 ;  /* 0x00007610ff567816 */ /* 0x000fe40000000056 */
[C---:B--2---:R-:W-:Y:S02]  /*1a30*/  LOP3.LUT R28, R16.reuse, 0x1f001f, RZ, 0xc0, !PT ;  /* 0x001f001f101c7812 */ /* 0x044fe400078ec0ff */
[----:B------:R-:W-:Y:S02]  /*1a40*/  SHF.R.U32.HI R29, RZ, 0xa, R16 ;  /* 0x0000000aff1d7819 */ /* 0x000fe40000011610 */
[----:B0-----:R-:W-:-:S02]  /*1a50*/  LOP3.LUT R2, R16, 0x3e003e0, RZ, 0xc0, !PT ;  /* 0x03e003e010027812 */ /* 0x001fc400078ec0ff */
[----:B-1----:R-:W-:Y:S02]  /*1a60*/  SHF.R.U32.HI R30, RZ, 0xf, R17 ;  /* 0x0000000fff1e7819 */ /* 0x002fe40000011611 */
[----:B------:R-:W-:Y:S02]  /*1a70*/  SHF.R.U32.HI R16, RZ, 0xf, R16 ;  /* 0x0000000fff107819 */ /* 0x000fe40000011610 */
[C---:B------:R-:W-:Y:S02]  /*1a80*/  LOP3.LUT R37, R18.reuse, 0x1f001f, RZ, 0xc0, !PT ;  /* 0x001f001f12257812 */ /* 0x040fe400078ec0ff */
[----:B------:R-:W-:Y:S02]  /*1a90*/  SHF.R.U32.HI R36, RZ, 0xa, R18 ;  /* 0x0000000aff247819 */ /* 0x000fe40000011612 */
[----:B------:R-:W-:Y:S02]  /*1aa0*/  LOP3.LUT R56, R18, 0x3e003e0, RZ, 0xc0, !PT ;  /* 0x03e003e012387812 */ /* 0x000fe400078ec0ff */
[----:B------:R-:W-:-:S02]  /*1ab0*/  SHF.R.U32.HI R31, RZ, 0xf, R19 ;  /* 0x0000000fff1f7819 */ /* 0x000fc40000011613 */
[----:B------:R-:W-:Y:S02]  /*1ac0*/  SHF.R.U32.HI R18, RZ, 0xf, R18 ;  /* 0x0000000fff127819 */ /* 0x000fe40000011612 */
[C---:B---3--:R-:W-:Y:S02]  /*1ad0*/  LOP3.LUT R54, R25.reuse, 0x1f001f, RZ, 0xc0, !PT ;  /* 0x001f001f19367812 */ /* 0x048fe400078ec0ff */
        /* <DEDUP_REMOVED lines=15> */
[----:B------:R-:W-:-:S02]  /*1bd0*/  SHF.R.U32.HI R24, RZ, 0xe, R27 ;  /* 0x0000000eff187819 */ /* 0x000fc4000001161b */
[----:B------:R-:W-:Y:S02]  /*1be0*/  LOP3.LUT R31, R31, 0x10001, RZ, 0xc0, !PT ;  /* 0x000100011f1f7812 */ /* 0x000fe400078ec0ff */
[----:B------:R-:W-:Y:S02]  /*1bf0*/  SHF.R.U32.HI R19, RZ, 0xe, R26 ;  /* 0x0000000eff137819 */ /* 0x000fe4000001161a */
[----:B------:R-:W-:Y:S02]  /*1c00*/  LOP3.LUT R18, R18, 0x10001, RZ, 0xc0, !PT ;  /* 0x0001000112127812 */ /* 0x000fe400078ec0ff */
[C---:B----4-:R-:W-:Y:S02]  /*1c10*/  LOP3.LUT R48, R21.reuse, 0x1f001f, RZ, 0xc0, !PT ;  /* 0x001f001f15307812 */ /* 0x050fe400078ec0ff */
[----:B------:R-:W-:Y:S02]  /*1c20*/  SHF.R.U32.HI R49, RZ, 0xa, R21 ;  /* 0x0000000aff317819 */ /* 0x000fe40000011615 */
[----:B------:R-:W-:-:S02]  /*1c30*/  LOP3.LUT R68, R21, 0x3e003e0, RZ, 0xc0, !PT ;  /* 0x03e003e015447812 */ /* 0x000fc400078ec0ff */
[----:B------:R-:W-:Y:S02]  /*1c40*/  LOP3.LUT R30, R30, 0x20002, R25, 0xf8, !PT ;  /* 0x000200021e1e7812 */ /* 0x000fe400078ef819 */
[C---:B------:R-:W-:Y:S02]  /*1c50*/  LOP3.LUT R46, R20.reuse, 0x1f001f, RZ, 0xc0, !PT ;  /* 0x001f001f142e7812 */ /* 0x040fe400078ec0ff */
[----:B------:R-:W-:Y:S02]  /*1c60*/  SHF.R.U32.HI R47, RZ, 0xa, R20 ;  /* 0x0000000aff2f7819 */ /* 0x000fe40000011614 */
[----:B------:R-:W-:Y:S02]  /*1c70*/  LOP3.LUT R63, R20, 0x3e003e0, RZ, 0xc0, !PT ;  /* 0x03e003e0143f7812 */ /* 0x000fe400078ec0ff */
[----:B------:R-:W-:Y:S02]  /*1c80*/  SHF.R.U32.HI R21, RZ, 0xd, R21 ;  /* 0x0000000dff157819 */ /* 0x000fe40000011615 */
[----:B------:R-:W-:-:S02]  /*1c90*/  LOP3.LUT R17, R16, 0x20002, R17, 0xf8, !PT ;  /* 0x0002000210117812 */ /* 0x000fc400078ef811 */
[----:B------:R-:W-:Y:S02]  /*1ca0*/  SHF.R.U32.HI R20, RZ, 0xd, R20 ;  /* 0x0000000dff147819 */ /* 0x000fe40000011614 */
[C---:B------:R-:W-:Y:S02]  /*1cb0*/  LOP3.LUT R53, R23.reuse, 0x1f001f, RZ, 0xc0, !PT ;  /* 0x001f001f17357812 */ /* 0x040fe400078ec0ff */
[----:B------:R-:W-:Y:S02]  /*1cc0*/  SHF.R.U32.HI R52, RZ, 0xa, R23 ;  /* 0x0000000aff347819 */ /* 0x000fe40000011617 */
[----:B------:R-:W-:Y:S02]  /*1cd0*/  LOP3.LUT R71, R23, 0x3e003e0, RZ, 0xc0, !PT ;  /* 0x03e003e017477812 */ /* 0x000fe400078ec0ff */
[----:B------:R-:W-:Y:S02]  /*1ce0*/  LOP3.LUT R24, R31, 0x20002, R24, 0xf8, !PT ;  /* 0x000200021f187812 */ /* 0x000fe400078ef818 */
[----:B------:R-:W-:-:S02]  /*1cf0*/  LOP3.LUT R51, R22, 0x1f001f, RZ, 0xc0, !PT ;  /* 0x001f001f16337812 */ /* 0x000fc400078ec0ff */
[--C-:B------:R-:W-:Y:S02]  /*1d00*/  SHF.R.U32.HI R50, RZ, 0xa, R22.reuse ;  /* 0x0000000aff327819 */ /* 0x100fe40000011616 */
[----:B------:R-:W-:Y:S02]  /*1d10*/  LOP3.LUT R70, R22, 0x3e003e0, RZ, 0xc0, !PT ;  /* 0x03e003e016467812 */ /* 0x000fe400078ec0ff */
[----:B------:R-:W-:Y:S02]  /*1d20*/  SHF.R.U32.HI R23, RZ, 0xd, R23 ;  /* 0x0000000dff177819 */ /* 0x000fe40000011617 */
[----:B------:R-:W-:Y:S02]  /*1d30*/  LOP3.LUT R19, R18, 0x20002, R19, 0xf8, !PT ;  /* 0x0002000212137812 */ /* 0x000fe400078ef813 */
[----:B------:R-:W-:Y:S02]  /*1d40*/  SHF.R.U32.HI R22, RZ, 0xd, R22 ;  /* 0x0000000dff167819 */ /* 0x000fe40000011616 */
[----:B------:R-:W-:-:S02]  /*1d50*/  LOP3.LUT R21, R30, 0x40004, R21, 0xf8, !PT ;  /* 0x000400041e157812 */ /* 0x000fc400078ef815 */
[----:B------:R-:W-:Y:S02]  /*1d60*/  LOP3.LUT R17, R17, 0x40004, R20, 0xf8, !PT ;  /* 0x0004000411117812 */ /* 0x000fe400078ef814 */
[C---:B-----5:R-:W-:Y:S02]  /*1d70*/  LOP3.LUT R30, R8.reuse, 0x1f001f, RZ, 0xc0, !PT ;  /* 0x001f001f081e7812 */ /* 0x060fe400078ec0ff */
[--C-:B------:R-:W-:Y:S02]  /*1d80*/  SHF.R.U32.HI R31, RZ, 0xa, R8.reuse ;  /* 0x0000000aff1f7819 */ /* 0x100fe40000011608 */
[----:B------:R-:W-:Y:S02]  /*1d90*/  LOP3.LUT R64, R8, 0x3e003e0, RZ, 0xc0, !PT ;  /* 0x03e003e008407812 */ /* 0x000fe400078ec0ff */
[----:B------:R-:W-:Y:S02]  /*1da0*/  LOP3.LUT R23, R24, 0x40004, R23, 0xf8, !PT ;  /* 0x0004000418177812 */ /* 0x000fe400078ef817 */
[----:B------:R-:W-:-:S02]  /*1db0*/  SHF.R.U32.HI R8, RZ, 0xc, R8 ;  /* 0x0000000cff087819 */ /* 0x000fc40000011608 */
[----:B------:R-:W-:Y:S02]  /*1dc0*/  SHF.R.U32.HI R16, RZ, 0xc, R9 ;  /* 0x0000000cff107819 */ /* 0x000fe40000011609 */
[----:B------:R-:W-:Y:S02]  /*1dd0*/  SHF.R.U32.HI R20, RZ, 0xc, R11 ;  /* 0x0000000cff147819 */ /* 0x000fe4000001160b */
[----:B------:R-:W-:Y:S02]  /*1de0*/  LOP3.LUT R19, R19, 0x40004, R22, 0xf8, !PT ;  /* 0x0004000413137812 */ /* 0x000fe400078ef816 */
[C---:B------:R-:W-:Y:S02]  /*1df0*/  LOP3.LUT R34, R9.reuse, 0x1f001f, RZ, 0xc0, !PT ;  /* 0x001f001f09227812 */ /* 0x040fe400078ec0ff */
[----:B------:R-:W-:Y:S02]  /*1e00*/  SHF.R.U32.HI R35, RZ, 0xa, R9 ;  /* 0x0000000aff237819 */ /* 0x000fe40000011609 */
[----:B------:R-:W-:-:S02]  /*1e10*/  LOP3.LUT R69, R9, 0x3e003e0, RZ, 0xc0, !PT ;  /* 0x03e003e009457812 */ /* 0x000fc400078ec0ff */
[--C-:B------:R-:W-:Y:S02]  /*1e20*/  SHF.R.U32.HI R18, RZ, 0xc, R10.reuse ;  /* 0x0000000cff127819 */ /* 0x100fe4000001160a */
        /* <DEDUP_REMOVED lines=8> */
[----:B------:R-:W-:Y:S02]  /*1eb0*/  LOP3.LUT R74, R23, 0x80008, R20, 0xf8, !PT ;  /* 0x00080008174a7812 */ /* 0x000fe400078ef814 */
[----:B------:R-:W-:Y:S02]  /*1ec0*/  LOP3.LUT R72, R19, 0x80008, R18, 0xf8, !PT ;  /* 0x0008000813487812 */ /* 0x000fe400078ef812 */
        /* <DEDUP_REMOVED lines=14> */
[C---:B------:R-:W-:Y:S02]  /*1fb0*/  LOP3.LUT R24, R6.reuse, 0x1f001f, RZ, 0xc0, !PT ;  /* 0x001f001f06187812 */ /* 0x040fe400078ec0ff */
[--C-:B------:R-:W-:Y:S02]  /*1fc0*/  SHF.R.U32.HI R25, RZ, 0xa, R6.reuse ;  /* 0x0000000aff197819 */ /* 0x100fe40000011606 */
[----:B------:R-:W-:Y:S02]  /*1fd0*/  LOP3.LUT R5, R6, 0x3e003e0, RZ, 0xc0, !PT ;  /* 0x03e003e006057812 */ /* 0x000fe400078ec0ff */
[----:B------:R-:W-:Y:S02]  /*1fe0*/  SHF.R.U32.HI R23, RZ, 0xb, R6 ;  /* 0x0000000bff177819 */ /* 0x000fe40000011606 */
[----:B------:R-:W-:-:S02]  /*1ff0*/  LOP3.LUT R6, R7, 0x3e003e0, RZ, 0xc0, !PT ;  /* 0x03e003e007067812 */ /* 0x000fc400078ec0ff */
[----:B------:R-:W-:Y:S02]  /*2000*/  LOP3.LUT R26, R7, 0x1f001f, RZ, 0xc0, !PT ;  /* 0x001f001f071a7812 */ /* 0x000fe400078ec0ff */
[--C-:B------:R-:W-:Y:S02]  /*2010*/  SHF.R.U32.HI R27, RZ, 0xa, R7.reuse ;  /* 0x0000000aff1b7819 */ /* 0x100fe40000011607 */
[----:B------:R-:W-:Y:S02]  /*2020*/  SHF.R.U32.HI R7, RZ, 0xb, R7 ;  /* 0x0000000bff077819 */ /* 0x000fe40000011607 */
[----:B------:R-:W-:Y:S02]  /*2030*/  LOP3.LUT R21, R22, 0x100010, R21, 0xf8, !PT ;  /* 0x0010001016157812 */ /* 0x000fe400078ef815 */
[----:B------:R-:W-:Y:S02]  /*2040*/  LOP3.LUT R22, R72, 0x100010, R23, 0xf8, !PT ;  /* 0x0010001048167812 */ /* 0x000fe400078ef817 */
[----:B------:R-:W-:-:S02]  /*2050*/  LOP3.LUT R23, R74, 0x100010, R7, 0xf8, !PT ;  /* 0x001000104a177812 */ /* 0x000fc400078ef807 */
        /* <DEDUP_REMOVED lines=231> */
.L_x_2147:
        /* <DEDUP_REMOVED lines=94> */
.L_x_2148:
[----:B------:R-:W-:Y:S01]  /*34b0*/  PRMT R20, RZ, 0x5410, RZ ;  /* 0x00005410ff147816 */ /* 0x000fe200000000ff */
[----:B------:R-:W-:Y:S06]  /*34c0*/  @P0 BRA `(.L_x_2146) ;  /* 0x0000000400440947 */ /* 0x000fec0003800000 */
        /* <DEDUP_REMOVED lines=81> */
.L_x_2146:
[----:B------:R-:W0:Y:S01]  /*39e0*/  S2R R5, SR_TID.X ;  /* 0x0000000000057919 */ /* 0x000e220000002100 */
[----:B------:R-:W1:Y:S01]  /*39f0*/  LDC R11, c[0x0][0x3ac] ;  /* 0x0000eb00ff0b7b82 */ /* 0x000e620000000800 */
[----:B------:R-:W-:Y:S02]  /*3a00*/  IMAD R87, R87, 0x3, RZ ;  /* 0x0000000357577824 */ /* 0x000fe400078e02ff */
[----:B------:R-:W-:Y:S01]  /*3a10*/  HMUL2 R9, R86, R95.H0_H0 ;  /* 0x2000005f56097232 */ /* 0x000fe20000000000 */
[----:B------:R-:W2:Y:S04]  /*3a20*/  LDCU UR4, c[0x0][0x3a8] ;  /* 0x00007500ff0477ac */ /* 0x000ea80008000800 */
[----:B------:R-:W3:Y:S01]  /*3a30*/  LDC.64 R2, c[0x0][0x3a0] ;  /* 0x0000e800ff027b82 */ /* 0x000ee20000000a00 */
[----:B0-----:R-:W-:-:S04]  /*3a40*/  IMAD R0, R88, 0x20, R5 ;  /* 0x0000002058007824 */ /* 0x001fc800078e0205 */
[----:B------:R-:W-:-:S04]  /*3a50*/  IMAD.SHL.U32 R0, R0, 0x4, RZ ;  /* 0x0000000400007824 */ /* 0x000fc800078e00ff */
[----:B-1----:R-:W-:-:S04]  /*3a60*/  IMAD R5, R87, R11, R0 ;  /* 0x0000000b57057224 */ /* 0x002fc800078e0200 */
[----:B---3--:R-:W-:-:S05]  /*3a70*/  IMAD.WIDE R2, R5, 0x2, R2 ;  /* 0x0000000205027825 */ /* 0x008fca00078e0202 */
[----:B------:R0:W-:Y:S01]  /*3a80*/  ATOM.E.ADD.F16x2.RN.STRONG.GPU P1, RZ, desc[UR6][R2.64], R9 ;  /* 0x8000000902ff79a2 */ /* 0x0001e2000c12e106 */
[----:B--2---:R-:W-:Y:S01]  /*3a90*/  IADD3 R87, PT, PT, -R87, UR4, RZ ;  /* 0x0000000457577c10 */ /* 0x004fe2000fffe1ff */
        /* <DEDUP_REMOVED lines=8> */
.L_x_2152:
[----:B------:R-:W0:Y:S02]  /*3b20*/  LDS R6, [R4] ;  /* 0x0000000004067984 */ /* 0x000e240000000800 */
[----:B0-----:R-:W-:-:S05]  /*3b30*/  HADD2 R7, R6, R9 ;  /* 0x0000000906077230 */ /* 0x001fca0000000000 */
[----:B------:R-:W0:Y:S02]  /*3b40*/  ATOMS.CAST.SPIN P1, [R4], R6, R7 ;  /* 0x000000060400758d */ /* 0x000e240001820007 */
[----:B0-----:R-:W-:Y:S05]  /*3b50*/  @!P1 BRA `(.L_x_2152) ;  /* 0xfffffffc00f09947 */ /* 0x001fea000383ffff */
[----:B------:R-:W-:Y:S05]  /*3b60*/  BRA `(.L_x_2150) ;  /* 0x00000000000c7947 */ /* 0x000fea0003800000 */
.L_x_2151:
[----:B------:R-:W2:Y:S02]  /*3b70*/  LD.E R0, desc[UR6][R2.64] ;  /* 0x0000000602007980 */ /* 0x000ea4000c101900 */
[----:B--2---:R-:W-:-:S05]  /*3b80*/  IMAD.IADD R5, R9, 0x1, R0 ;  /* 0x0000000109057824 */ /* 0x004fca00078e0200 */
[----:B------:R0:W-:Y:S02]  /*3b90*/  ST.E desc[UR6][R2.64], R5 ;  /* 0x0000000502007985 */ /* 0x0001e4000c101906 */
.L_x_2150:
[----:B------:R-:W-:Y:S05]  /*3ba0*/  BSYNC.RECONVERGENT B0 ;  /* 0x0000000000007941 */ /* 0x000fea0003800200 */
.L_x_2149:
[----:B------:R1:W-:Y:S01]  /*3bb0*/  ATOM.E.ADD.F16x2.RN.STRONG.GPU P1, RZ, desc[UR6][R2.64+0x4], R85 ;  /* 0x8000045502ff79a2 */ /* 0x0003e2000c12e106 */
[----:B------:R-:W-:Y:S04]  /*3bc0*/  BSSY.RECONVERGENT B0, `(.L_x_2153) ;  /* 0x000000e000007945 */ /* 0x000fe80003800200 */
[----:B-1----:R-:W-:Y:S05]  /*3bd0*/  @P1 BRA `(.L_x_2154) ;  /* 0x0000000000301947 */ /* 0x002fea0003800000 */
[----:B------:R-:W1:Y:S02]  /*3be0*/  QSPC.E.S P1, RZ, [R2+0x4] ;  /* 0x0000040002ff73aa */ /* 0x000e640000020500 */
[----:B-1----:R-:W-:Y:S05]  /*3bf0*/  @!P1 BRA `(.L_x_2155) ;  /* 0x00000000001c9947 */ /* 0x002fea0003800000 */
[----:B------:R-:W-:-:S05]  /*3c00*/  IMAD.MOV.U32 R4, RZ, RZ, R2 ;  /* 0x000000ffff047224 */ /* 0x000fca00078e0002 */
[----:B------:R-:W-:-:S07]  /*3c10*/  MOV R4, R4 ;  /* 0x0000000400047202 */ /* 0x000fce0000000f00 */
.L_x_2156:
[----:B------:R-:W1:Y:S02]  /*3c20*/  LDS R6, [R4+0x4] ;  /* 0x0000040004067984 */ /* 0x000e640000000800 */
[----:B-1----:R-:W-:-:S05]  /*3c30*/  HFMA2 R7, R6, 1, 1, R85 ;  /* 0x3c003c0006077831 */ /* 0x002fca0000000055 */
[----:B------:R-:W1:Y:S02]  /*3c40*/  ATOMS.CAST.SPIN P1, [R4+0x4], R6, R7 ;  /* 0x000004060400758d */ /* 0x000e640001820007 */
[----:B-1----:R-:W-:Y:S05]  /*3c50*/  @!P1 BRA `(.L_x_2156) ;  /* 0xfffffffc00f09947 */ /* 0x002fea000383ffff */
[----:B------:R-:W-:Y:S05]  /*3c60*/  BRA `(.L_x_2154) ;  /* 0x00000000000c7947 */ /* 0x000fea0003800000 */
.L_x_2155:
[----:B------:R-:W0:Y:S02]  /*3c70*/  LD.E R0, desc[UR6][R2.64+0x4] ;  /* 0x0000040602007980 */ /* 0x000e24000c101900 */
[----:B0-----:R-:W-:-:S05]  /*3c80*/  IMAD.IADD R5, R85, 0x1, R0 ;  /* 0x0000000155057824 */ /* 0x001fca00078e0200 */
[----:B------:R1:W-:Y:S02]  /*3c90*/  ST.E desc[UR6][R2.64+0x4], R5 ;  /* 0x0000040502007985 */ /* 0x0003e4000c101906 */
.L_x_2154:
[----:B------:R-:W-:Y:S05]  /*3ca0*/  BSYNC.RECONVERGENT B0 ;  /* 0x0000000000007941 */ /* 0x000fea0003800200 */
.L_x_2153:
        /* <DEDUP_REMOVED lines=11> */
.L_x_2160:
[----:B------:R-:W0:Y:S02]  /*3d60*/  LDS R6, [R4] ;  /* 0x0000000004067984 */ /* 0x000e240000000800 */
[----:B0-----:R-:W-:-:S05]  /*3d70*/  HADD2 R7, R6, R9 ;  /* 0x0000000906077230 */ /* 0x001fca0000000000 */
[----:B------:R-:W0:Y:S02]  /*3d80*/  ATOMS.CAST.SPIN P0, [R4], R6, R7 ;  /* 0x000000060400758d */ /* 0x000e240001800007 */
[----:B0-----:R-:W-:Y:S05]  /*3d90*/  @!P0 BRA `(.L_x_2160) ;  /* 0xfffffffc00f08947 */ /* 0x001fea000383ffff */
[----:B------:R-:W-:Y:S05]  /*3da0*/  BRA `(.L_x_2158) ;  /* 0x00000000000c7947 */ /* 0x000fea0003800000 */
.L_x_2159:
[----:B------:R-:W2:Y:S02]  /*3db0*/  LD.E R0, desc[UR6][R2.64] ;  /* 0x0000000602007980 */ /* 0x000ea4000c101900 */
[----:B--2---:R-:W-:-:S05]  /*3dc0*/  IMAD.IADD R5, R9, 0x1, R0 ;  /* 0x0000000109057824 */ /* 0x004fca00078e0200 */
[----:B------:R0:W-:Y:S02]  /*3dd0*/  ST.E desc[UR6][R2.64], R5 ;  /* 0x0000000502007985 */ /* 0x0001e4000c101906 */
.L_x_2158:
[----:B------:R-:W-:Y:S05]  /*3de0*/  BSYNC.RECONVERGENT B0 ;  /* 0x0000000000007941 */ /* 0x000fea0003800200 */
.L_x_2157:
[----:B------:R1:W-:Y:S01]  /*3df0*/  ATOM.E.ADD.F16x2.RN.STRONG.GPU P0, RZ, desc[UR6][R2.64+0x4], R33 ;  /* 0x8000042102ff79a2 */ /* 0x0003e2000c10e106 */
[----:B------:R-:W-:Y:S04]  /*3e00*/  BSSY.RECONVERGENT B0, `(.L_x_2161) ;  /* 0x000000e000007945 */ /* 0x000fe80003800200 */
[----:B-1----:R-:W-:Y:S05]  /*3e10*/  @P0 BRA `(.L_x_2162) ;  /* 0x0000000000300947 */ /* 0x002fea0003800000 */
[----:B------:R-:W1:Y:S02]  /*3e20*/  QSPC.E.S P0, RZ, [R2+0x4] ;  /* 0x0000040002ff73aa */ /* 0x000e640000000500 */
[----:B-1----:R-:W-:Y:S05]  /*3e30*/  @!P0 BRA `(.L_x_2163) ;  /* 0x00000000001c8947 */ /* 0x002fea0003800000 */
[----:B------:R-:W-:-:S05]  /*3e40*/  IMAD.MOV.U32 R4, RZ, RZ, R2 ;  /* 0x000000ffff047224 */ /* 0x000fca00078e0002 */
[----:B------:R-:W-:-:S07]  /*3e50*/  MOV R4, R4 ;  /* 0x0000000400047202 */ /* 0x000fce0000000f00 */
.L_x_2164:
[----:B------:R-:W1:Y:S02]  /*3e60*/  LDS R6, [R4+0x4] ;  /* 0x0000040004067984 */ /* 0x000e640000000800 */
[----:B-1----:R-:W-:-:S05]  /*3e70*/  HFMA2 R7, R6, 1, 1, R33 ;  /* 0x3c003c0006077831 */ /* 0x002fca0000000021 */
[----:B------:R-:W1:Y:S02]  /*3e80*/  ATOMS.CAST.SPIN P0, [R4+0x4], R6, R7 ;  /* 0x000004060400758d */ /* 0x000e640001800007 */
[----:B-1----:R-:W-:Y:S05]  /*3e90*/  @!P0 BRA `(.L_x_2164) ;  /* 0xfffffffc00f08947 */ /* 0x002fea000383ffff */
[----:B------:R-:W-:Y:S05]  /*3ea0*/  BRA `(.L_x_2162) ;  /* 0x00000000000c7947 */ /* 0x000fea0003800000 */
.L_x_2163:
[----:B------:R-:W0:Y:S02]  /*3eb0*/  LD.E R0, desc[UR6][R2.64+0x4] ;  /* 0x0000040602007980 */ /* 0x000e24000c101900 */
[----:B0-----:R-:W-:-:S05]  /*3ec0*/  IMAD.IADD R5, R33, 0x1, R0 ;  /* 0x0000000121057824 */ /* 0x001fca00078e0200 */
[----:B------:R1:W-:Y:S02]  /*3ed0*/  ST.E desc[UR6][R2.64+0x4], R5 ;  /* 0x0000040502007985 */ /* 0x0003e4000c101906 */
.L_x_2162:
[----:B------:R-:W-:Y:S05]  /*3ee0*/  BSYNC.RECONVERGENT B0 ;  /* 0x0000000000007941 */ /* 0x000fea0003800200 */
.L_x_2161:
        /* <DEDUP_REMOVED lines=12> */
.L_x_2168:
[----:B------:R-:W0:Y:S02]  /*3fb0*/  LDS R6, [R4] ;  /* 0x0000000004067984 */ /* 0x000e240000000800 */
[----:B0-----:R-:W-:-:S05]  /*3fc0*/  HADD2 R7, R6, R91 ;  /* 0x0000005b06077230 */ /* 0x001fca0000000000 */
[----:B------:R-:W0:Y:S02]  /*3fd0*/  ATOMS.CAST.SPIN P0, [R4], R6, R7 ;  /* 0x000000060400758d */ /* 0x000e240001800007 */
[----:B0-----:R-:W-:Y:S05]  /*3fe0*/  @!P0 BRA `(.L_x_2168) ;  /* 0xfffffffc00f08947 */ /* 0x001fea000383ffff */
[----:B------:R-:W-:Y:S05]  /*3ff0*/  BRA `(.L_x_2166) ;  /* 0x00000000000c7947 */ /* 0x000fea0003800000 */
.L_x_2167:
[----:B------:R-:W2:Y:S02]  /*4000*/  LD.E R0, desc[UR6][R2.64] ;  /* 0x0000000602007980 */ /* 0x000ea4000c101900 */
[----:B--2---:R-:W-:-:S05]  /*4010*/  IMAD.IADD R5, R91, 0x1, R0 ;  /* 0x000000015b057824 */ /* 0x004fca00078e0200 */
[----:B------:R0:W-:Y:S02]  /*4020*/  ST.E desc[UR6][R2.64], R5 ;  /* 0x0000000502007985 */ /* 0x0001e4000c101906 */
.L_x_2166:
[----:B------:R-:W-:Y:S05]  /*4030*/  BSYNC.RECONVERGENT B0 ;  /* 0x0000000000007941 */ /* 0x000fea0003800200 */
.L_x_2165:
[----:B------:R1:W-:Y:S02]  /*4040*/  ATOM.E.ADD.F16x2.RN.STRONG.GPU P0, RZ, desc[UR6][R2.64+0x4], R89 ;  /* 0x8000045902ff79a2 */ /* 0x0003e4000c10e106 */
[----:B-1----:R-:W-:Y:S05]  /*4050*/  @P0 EXIT ;  /* 0x000000000000094d */ /* 0x002fea0003800000 */
[----:B------:R-:W1:Y:S02]  /*4060*/  QSPC.E.S P0, RZ, [R2+0x4] ;  /* 0x0000040002ff73aa */ /* 0x000e640000000500 */
[----:B-1----:R-:W-:Y:S05]  /*4070*/  @!P0 BRA `(.L_x_2169) ;  /* 0x0000000000188947 */ /* 0x002fea0003800000 */
[----:B0-----:R-:W-:-:S07]  /*4080*/  MOV R2, R2 ;  /* 0x0000000200027202 */ /* 0x001fce0000000f00 */
.L_x_2170:
[----:B------:R-:W0:Y:S02]  /*4090*/  LDS R4, [R2+0x4] ;  /* 0x0000040002047984 */ /* 0x000e240000000800 */
[----:B0-----:R-:W-:-:S05]  /*40a0*/  HFMA2 R5, R4, 1, 1, R89 ;  /* 0x3c003c0004057831 */ /* 0x001fca0000000059 */
[----:B------:R-:W0:Y:S02]  /*40b0*/  ATOMS.CAST.SPIN P0, [R2+0x4], R4, R5 ;  /* 0x000004040200758d */ /* 0x000e240001800005 */
[----:B0-----:R-:W-:Y:S05]  /*40c0*/  @!P0 BRA `(.L_x_2170) ;  /* 0xfffffffc00f08947 */ /* 0x001fea000383ffff */
[----:B------:R-:W-:Y:S05]  /*40d0*/  EXIT ;  /* 0x000000000000794d */ /* 0x000fea0003800000 */
.L_x_2169:
[----:B------:R-:W0:Y:S02]  /*40e0*/  LD.E R0, desc[UR6][R2.64+0x4] ;  /* 0x0000040602007980 */ /* 0x000e24000c101900 */
[----:B0-----:R-:W-:-:S05]  /*40f0*/  IMAD.IADD R5, R89, 0x1, R0 ;  /* 0x0000000159057824 */ /* 0x001fca00078e0200 */
[----:B------:R-:W-:Y:S01]  /*4100*/  ST.E desc[UR6][R2.64+0x4], R5 ;  /* 0x0000040502007985 */ /* 0x000fe2000c101906 */
[----:B------:R-:W-:Y:S05]  /*4110*/  EXIT ;  /* 0x000000000000794d */ /* 0x000fea0003800000 */
.L_x_2171:
        /* <DEDUP_REMOVED lines=14> */
.L_x_3946:


//--------------------- .text._Z23gemm_half_q_half_kernelILi3ELi24ELb1ELb1ELi32EEvPK6__halfPKjS4_S2_PS0_iiiiPKtS7_iiiiiibS2_i --------------------------
	.section	.text._Z23gemm_half_q_half_kernelILi3ELi24ELb1ELb1ELi32EEvPK6__halfPKjS4_S2_PS0_iiiiPKtS7_iiiiiibS2_i,"ax",@progbits
	.align	128
        .global         _Z23gemm_half_q_half_kernelILi3ELi24ELb1ELb1ELi32EEvPK6__halfPKjS4_S2_PS0_iiiiPKtS7_iiiiiibS2_i
        .type           _Z23gemm_half_q_half_kernelILi3ELi24ELb1ELb1ELi32EEvPK6__halfPKjS4_S2_PS0_iiiiPKtS7_iiiiiibS2_i,@function
        .size           _Z23gemm_half_q_half_kernelILi3ELi24ELb1ELb1ELi32EEvPK6__halfPKjS4_S2_PS0_iiiiPKtS7_iiiiiibS2_i,(.L_x_3947 - _Z23gemm_half_q_half_kernelILi3ELi24ELb1ELb1ELi32EEvPK6__halfPKjS4_S2_PS0_iiiiPKtS7_iiiiiibS2_i)
        .other          _Z23gemm_half_q_half_kernelILi3ELi24ELb1ELb1ELi32EEvPK6__halfPKjS4_S2_PS0_iiiiPKtS7_iiiiiibS2_i,@"STO_CUDA_ENTRY STV_DEFAULT"
_Z23gemm_half_q_half_kernelILi3ELi24ELb1ELb1ELi32EEvPK6__halfPKjS4_S2_PS0_iiiiPKtS7_iiiiiibS2_i:
.text._Z23gemm_half_q_half_kernelILi3ELi24ELb1ELb1ELi32EEvPK6__halfPKjS4_S2_PS0_iiiiPKtS7_iiiiiibS2_i:
        /* <DEDUP_REMOVED lines=32> */
.L_x_2172:
        /* <DEDUP_REMOVED lines=44> */
.L_x_2178:
        /* <DEDUP_REMOVED lines=32> */
.L_x_2177:
        /* <DEDUP_REMOVED lines=20> */
.L_x_2179:
[----:B------:R-:W-:-:S13]  /*0800*/  ISETP.EQ.AND P2, PT, RZ, UR10, PT ;  /* 0x0000000aff007c0c */ /* 0x000fda000bf42270 */
[----:B------:R-:W-:Y:S05]  /*0810*/  @!P0 BRA P2, `(.L_x_2174) ;  /* 0x0000000400748947 */ /* 0x000fea0001000000 */
.L_x_2176:
        /* <DEDUP_REMOVED lines=12> */
.L_x_2175:
        /* <DEDUP_REMOVED lines=15> */
.L_x_2182:
        /* <DEDUP_REMOVED lines=32> */
.L_x_2181:
        /* <DEDUP_REMOVED lines=21> */
.L_x_2183:
[----:B------:R-:W-:-:S09]  /*0d20*/  UISETP.NE.OR UP0, UPT, UR10, URZ, UP0 ;  /* 0x000000ff0a00728c */ /* 0x000fd20008705670 */
[----:B------:R-:W-:Y:S05]  /*0d30*/  BRA.U !UP0, `(.L_x_2174) ;  /* 0x00000001082c7547 */ /* 0x000fea000b800000 */
.L_x_2180:
        /* <DEDUP_REMOVED lines=11> */
.L_x_2174:
[----:B------:R-:W-:Y:S05]  /*0df0*/  BSYNC.RECONVERGENT B0 ;  /* 0x0000000000007941 */ /* 0x000fea0003800200 */
.L_x_2173:
        /* <DEDUP_REMOVED lines=20> */
.L_x_2187:
        /* <DEDUP_REMOVED lines=15> */
.L_x_2186:
        /* <DEDUP_REMOVED lines=12> */
.L_x_2188:
[----:B------:R-:W-:-:S09]  /*10f0*/  UISETP.NE.OR UP0, UPT, UR9, URZ, UP0 ;  /* 0x000000ff0900728c */ /* 0x000fd20008705670 */
[----:B------:R-:W-:Y:S05]  /*1100*/  BRA.U !UP0, `(.L_x_2184) ;  /* 0x00000001081c7547 */ /* 0x000fea000b800000 */
.L_x_2185:
[----:B012---:R-:W0:Y:S02]  /*1110*/  LDC.64 R4, c[0x0][0x3a0] ;  /* 0x0000e800ff047b82 */ /* 0x007e240000000a00 */
.L_x_2189:
[C---:B0-----:R-:W-:Y:S01]  /*1120*/  IMAD.WIDE R6, R15.reuse, 0x2, R4 ;  /* 0x000000020f067825 */ /* 0x041fe200078e0204 */
[----:B------:R-:W-:Y:S01]  /*1130*/  UIADD3 UR9, UPT, UPT, UR9, 0x1, URZ ;  /* 0x0000000109097890 */ /* 0x000fe2000fffe0ff */
[----:B------:R-:W-:-:S03]  /*1140*/  IADD3 R15, PT, PT, R15, UR16, RZ ;  /* 0x000000100f0f7c10 */ /* 0x000fc6000fffe0ff */
[----:B------:R3:W-:Y:S01]  /*1150*/  STG.E.64 desc[UR14][R6.64], RZ ;  /* 0x000000ff06007986 */ /* 0x0007e2000c101b0e */
[----:B------:R-:W-:-:S09]  /*1160*/  UISETP.NE.AND UP0, UPT, UR9, URZ, UPT ;  /* 0x000000ff0900728c */ /* 0x000fd2000bf05270 */
[----:B---3--:R-:W-:Y:S05]  /*1170*/  BRA.U UP0, `(.L_x_2189) ;  /* 0xfffffffd00e87547 */ /* 0x008fea000b83ffff */
.L_x_2184:
        /* <DEDUP_REMOVED lines=31> */
.L_x_2191:
        /* <DEDUP_REMOVED lines=43> */
.L_x_2190:
        /* <DEDUP_REMOVED lines=15> */
.L_x_2192:
        /* <DEDUP_REMOVED lines=8> */
.L_x_2193:
        /* <DEDUP_REMOVED lines=8> */
.L_x_2194:
        /* <DEDUP_REMOVED lines=8> */
.L_x_2195:
        /* <DEDUP_REMOVED lines=8> */
.L_x_2196:
        /* <DEDUP_REMOVED lines=19> */
[----:B-1----:R-:W-:-:S04]  /*1a40*/  LEA R90, P2, R2, UR10, 0x2 ;  /* 0x0000000a025a7c11 */ /* 0x002fc8000f8410ff */
[----:B------:R-:W-:Y:S01]  /*1a50*/  LEA.HI.X R91, R2, UR11, R3, 0x2, P2 ;  /* 0x0000000b025b7c11 */ /* 0x000fe200090f1403 */
[----:B------:R-:W-:-:S06]  /*1a60*/  UMOV UR4, UR9 ;  /* 0x0000000900047c82 */ /* 0x000fcc0008000000 */
[----:B------:R-:W-:Y:S05]  /*1a70*/  @!P0 BRA `(.L_x_2197) ;  /* 0x00000020002c8947 */ /* 0x000fea0003800000 */
[----:B------:R-:W-:Y:S01]  /*1a80*/  MOV R3, UR16 ;  /* 0x0000001000037c02 */ /* 0x000fe20008000f00 */
[----:B------:R0:W2:Y:S01]  /*1a90*/  LDG.E.128.CONSTANT R24, desc[UR14][R90.64] ;  /* 0x0000000e5a187981 */ /* 0x0000a2000c1e9d00 */
[----:B------:R-:W-:-:S03]  /*1aa0*/  MOV R31, UR16 ;  /* 0x00000010001f7c02 */ /* 0x000fc60008000f00 */
[----:B------:R-:W-:Y:S01]  /*1ab0*/  IMAD.WIDE R2, R3, 0x4, R90 ;  /* 0x0000000403027825 */ /* 0x000fe200078e025a */
[----:B------:R-:W-:-:S04]  /*1ac0*/  MOV R33, UR16 ;  /* 0x0000001000217c02 */ /* 0x000fc80008000f00 */
[----:B------:R-:W3:Y:S01]  /*1ad0*/  LDG.E.128.CONSTANT R20, desc[UR14][R2.64] ;  /* 0x0000000e02147981 */ /* 0x000ee2000c1e9d00 */
[----:B------:R-:W-:Y:S01]  /*1ae0*/  IMAD.WIDE R30, R31, 0x4, R2 ;  /* 0x000000041f1e7825 */ /* 0x000fe200078e0202 */
[----:B------:R-:W-:-:S04]  /*1af0*/  MOV R5, UR16 ;  /* 0x0000001000057c02 */ /* 0x000fc80008000f00 */
[----:B-----5:R-:W4:Y:S01]  /*1b00*/  LDG.E.128.CONSTANT R16, desc[UR14][R30.64] ;  /* 0x0000000e1e107981 */ /* 0x020f22000c1e9d00 */
[----:B------:R-:W-:-:S05]  /*1b10*/  IMAD.WIDE R32, R33, 0x4, R30 ;  /* 0x0000000421207825 */ /* 0x000fca00078e021e */
[----:B------:R-:W4:Y:S01]  /*1b20*/  LDG.E.128.CONSTANT R8, desc[UR14][R32.64] ;  /* 0x0000000e20087981 */ /* 0x000f22000c1e9d00 */
[----:B0-----:R-:W-:-:S05]  /*1b30*/  IMAD.WIDE R90, R5, 0x4, R32 ;  /* 0x00000004055a7825 */ /* 0x001fca00078e0220 */
[----:B------:R0:W4:Y:S01]  /*1b40*/  LDG.E.128.CONSTANT R4, desc[UR14][R90.64] ;  /* 0x0000000e5a047981 */ /* 0x000122000c1e9d00 */
[----:B------:R-:W-:Y:S01]  /*1b50*/  MOV R37, UR16 ;  /* 0x0000001000257c02 */ /* 0x000fe20008000f00 */
[----:B------:R-:W-:Y:S01]  /*1b60*/  HFMA2 R0, -RZ, RZ, 0, 0.03125 ;  /* 0x00002800ff007431 */ /* 0x000fe200000001ff */
[----:B------:R-:W-:Y:S01]  /*1b70*/  UISETP.NE.AND UP0, UPT, UR19, URZ, UPT ;  /* 0x000000ff1300728c */ /* 0x000fe2000bf05270 */
[----:B------:R-:W-:Y:S01]  /*1b80*/  PRMT R86, RZ, 0x7610, R86 ;  /* 0x00007610ff567816 */ /* 0x000fe20000000056 */
[----:B------:R-:W-:Y:S02]  /*1b90*/  ULEA UR8, UR13, 0x20, 0x5 ;  /* 0x000000200d087891 */ /* 0x000fe4000f8e28ff */
[----:B------:R-:W-:Y:S01]  /*1ba0*/  UIADD3 UR4, UPT, UPT, UR9, 0x40, URZ ;  /* 0x0000004009047890 */ /* 0x000fe2000fffe0ff */
[----:B0-----:R-:W-:Y:S01]  /*1bb0*/  IMAD.WIDE R90, R37, 0x4, R90 ;  /* 0x00000004255a7825 */ /* 0x001fe200078e025a */
[----:B--2---:R-:W-:Y:S02]  /*1bc0*/  SHF.R.U32.HI R29, RZ, 0xf, R25 ;  /* 0x0000000fff1d7819 */ /* 0x004fe40000011619 */
[----:B------:R-:W-:-:S02]  /*1bd0*/  LOP3.LUT R28, R24, 0x1f001f, RZ, 0xc0, !PT ;  /* 0x001f001f181c7812 */ /* 0x000fc400078ec0ff */
[--C-:B------:R-:W-:Y:S02]  /*1be0*/  SHF.R.U32.HI R35, RZ, 0xa, R24.reuse ;  /* 0x0000000aff237819 */ /* 0x100fe40000011618 */
[----:B------:R-:W-:Y:S02]  /*1bf0*/  LOP3.LUT R3, R24, 0x3e003e0, RZ, 0xc0, !PT ;  /* 0x03e003e018037812 */ /* 0x000fe400078ec0ff */
[C---:B------:R-:W-:Y:S02]  /*1c00*/  LOP3.LUT R52, R27.reuse, 0x1f001f, RZ, 0xc0, !PT ;  /* 0x001f001f1b347812 */ /* 0x040fe400078ec0ff */
[----:B------:R-:W-:Y:S02]  /*1c10*/  SHF.R.U32.HI R53, RZ, 0xa, R27 ;  /* 0x0000000aff357819 */ /* 0x000fe4000001161b */
[----:B------:R-:W-:Y:S02]  /*1c20*/  LOP3.LUT R63, R27, 0x3e003e0, RZ, 0xc0, !PT ;  /* 0x03e003e01b3f7812 */ /* 0x000fe400078ec0ff */
[----:B------:R-:W-:-:S02]  /*1c30*/  SHF.R.U32.HI R24, RZ, 0xf, R24 ;  /* 0x0000000fff187819 */ /* 0x000fc40000011618 */
[C---:B------:R-:W-:Y:S02]  /*1c40*/  LOP3.LUT R41, R25.reuse, 0x1f001f, RZ, 0xc0, !PT ;  /* 0x001f001f19297812 */ /* 0x040fe400078ec0ff */
[----:B------:R-:W-:Y:S02]  /*1c50*/  SHF.R.U32.HI R40, RZ, 0xa, R25 ;  /* 0x0000000aff287819 */ /* 0x000fe40000011619 */
[----:B------:R-:W-:Y:S02]  /*1c60*/  LOP3.LUT R56, R25, 0x3e003e0, RZ, 0xc0, !PT ;  /* 0x03e003e019387812 */ /* 0x000fe400078ec0ff */
[C---:B------:R-:W-:Y:S02]  /*1c70*/  LOP3.LUT R44, R26.reuse, 0x1f001f, RZ, 0xc0, !PT ;  /* 0x001f001f1a2c7812 */ /* 0x040fe400078ec0ff */
[----:B------:R-:W-:Y:S02]  /*1c80*/  SHF.R.U32.HI R45, RZ, 0xa, R26 ;  /* 0x0000000aff2d7819 */ /* 0x000fe4000001161a */
[----:B------:R-:W-:-:S02]  /*1c90*/  LOP3.LUT R62, R26, 0x3e003e0, RZ, 0xc0, !PT ;  /* 0x03e003e01a3e7812 */ /* 0x000fc400078ec0ff */
[----:B------:R-:W-:Y:S02]  /*1ca0*/  SHF.R.U32.HI R27, RZ, 0xf, R27 ;  /* 0x0000000fff1b7819 */ /* 0x000fe4000001161b */
[----:B------:R-:W-:Y:S02]  /*1cb0*/  SHF.R.U32.HI R26, RZ, 0xf, R26 ;  /* 0x0000000fff1a7819 */ /* 0x000fe4000001161a */
[C---:B---3--:R-:W-:Y:S02]  /*1cc0*/  LOP3.LUT R33, R20.reuse, 0x1f001f, RZ, 0xc0, !PT ;  /* 0x001f001f14217812 */ /* 0x048fe400078ec0ff */
        /* <DEDUP_REMOVED lines=14> */
[----:B------:R-:W-:-:S02]  /*1db0*/  LOP3.LUT R27, R27, 0x10001, RZ, 0xc0, !PT ;  /* 0x000100011b1b7812 */ /* 0x000fc400078ec0ff */
[----:B------:R-:W-:Y:S02]  /*1dc0*/  LOP3.LUT R26, R26, 0x10001, RZ, 0xc0, !PT ;  /* 0x000100011a1a7812 */ /* 0x000fe400078ec0ff */
[----:B------:R-:W-:Y:S02]  /*1dd0*/  LOP3.LUT R20, R29, 0x20002, R20, 0xf8, !PT ;  /* 0x000200021d147812 */ /* 0x000fe400078ef814 */
[C---:B----4-:R-:W-:Y:S02]  /*1de0*/  LOP3.LUT R37, R17.reuse, 0x1f001f, RZ, 0xc0, !PT ;  /* 0x001f001f11257812 */ /* 0x050fe400078ec0ff */
[----:B------:R-:W-:Y:S02]  /*1df0*/  SHF.R.U32.HI R36, RZ, 0xa, R17 ;  /* 0x0000000aff247819 */ /* 0x000fe40000011611 */
[----:B------:R-:W-:Y:S02]  /*1e00*/  LOP3.LUT R68, R17, 0x3e003e0, RZ, 0xc0, !PT ;  /* 0x03e003e011447812 */ /* 0x000fe400078ec0ff */
[----:B------:R-:W-:-:S02]  /*1e10*/  LOP3.LUT R29, R16, 0x1f001f, RZ, 0xc0, !PT ;  /* 0x001f001f101d7812 */ /* 0x000fc400078ec0ff */
[----:B------:R-:W-:Y:S02]  /*1e20*/  SHF.R.U32.HI R30, RZ, 0xa, R16 ;  /* 0x0000000aff1e7819 */ /* 0x000fe40000011610 */
[----:B------:R-:W-:Y:S02]  /*1e30*/  LOP3.LUT R66, R16, 0x3e003e0, RZ, 0xc0, !PT ;  /* 0x03e003e010427812 */ /* 0x000fe400078ec0ff */
[----:B------:R-:W-:Y:S02]  /*1e40*/  SHF.R.U32.HI R17, RZ, 0xd, R17 ;  /* 0x0000000dff117819 */ /* 0x000fe40000011611 */
[C---:B------:R-:W-:Y:S02]  /*1e50*/  LOP3.LUT R58, R19.reuse, 0x1f001f, RZ, 0xc0, !PT ;  /* 0x001f001f133a7812 */ /* 0x040fe400078ec0ff */
[----:B------:R-:W-:Y:S02]  /*1e60*/  SHF.R.U32.HI R59, RZ, 0xa, R19 ;  /* 0x0000000aff3b7819 */ /* 0x000fe40000011613 */
[----:B------:R-:W-:-:S02]  /*1e70*/  LOP3.LUT R71, R19, 0x3e003e0, RZ, 0xc0, !PT ;  /* 0x03e003e013477812 */ /* 0x000fc400078ec0ff */
[----:B------:R-:W-:Y:S02]  /*1e80*/  LOP3.LUT R25, R24, 0x20002, R25, 0xf8, !PT ;  /* 0x0002000218197812 */ /* 0x000fe400078ef819 */
[----:B------:R-:W-:Y:S02]  /*1e90*/  LOP3.LUT R22, R27, 0x20002, R22, 0xf8, !PT ;  /* 0x000200021b167812 */ /* 0x000fe400078ef816 */
[----:B------:R-:W-:Y:S02]  /*1ea0*/  SHF.R.U32.HI R16, RZ, 0xd, R16 ;  /* 0x0000000dff107819 */ /* 0x000fe40000011610 */
[C---:B------:R-:W-:Y:S02]  /*1eb0*/  LOP3.LUT R48, R18.reuse, 0x1f001f, RZ, 0xc0, !PT ;  /* 0x001f001f12307812 */ /* 0x040fe400078ec0ff */
[----:B------:R-:W-:Y:S02]  /*1ec0*/  SHF.R.U32.HI R49, RZ, 0xa, R18 ;  /* 0x0000000aff317819 */ /* 0x000fe40000011612 */
[----:B------:R-:W-:-:S02]  /*1ed0*/  LOP3.LUT R70, R18, 0x3e003e0, RZ, 0xc0, !PT ;  /* 0x03e003e012467812 */ /* 0x000fc400078ec0ff */
[----:B------:R-:W-:Y:S02]  /*1ee0*/  SHF.R.U32.HI R19, RZ, 0xd, R19 ;  /* 0x0000000dff137819 */ /* 0x000fe40000011613 */
[----:B------:R-:W-:Y:S02]  /*1ef0*/  LOP3.LUT R21, R26, 0x20002, R21, 0xf8, !PT ;  /* 0x000200021a157812 */ /* 0x000fe400078ef815 */
[----:B------:R-:W-:Y:S02]  /*1f00*/  SHF.R.U32.HI R18, RZ, 0xd, R18 ;  /* 0x0000000dff127819 */ /* 0x000fe40000011612 */
[----:B------:R-:W-:Y:S02]  /*1f10*/  LOP3.LUT R17, R20, 0x40004, R17, 0xf8, !PT ;  /* 0x0004000414117812 */ /* 0x000fe400078ef811 */
[----:B------:R-:W-:Y:S02]  /*1f20*/  LOP3.LUT R25, R25, 0x40004, R16, 0xf8, !PT ;  /* 0x0004000419197812 */ /* 0x000fe400078ef810 */
[----:B------:R-:W-:-:S02]  /*1f30*/  LOP3.LUT R20, R22, 0x40004, R19, 0xf8, !PT ;  /* 0x0004000416147812 */ /* 0x000fc400078ef813 */
[C---:B------:R-:W-:Y:S02]  /*1f40*/  LOP3.LUT R32, R8.reuse, 0x1f001f, RZ, 0xc0, !PT ;  /* 0x001f001f08207812 */ /* 0x040fe400078ec0ff */
[----:B------:R-:W-:Y:S02]  /*1f50*/  SHF.R.U32.HI R34, RZ, 0xa, R8 ;  /* 0x0000000aff227819 */ /* 0x000fe40000011608 */
[----:B------:R-:W-:Y:S02]  /*1f60*/  LOP3.LUT R67, R8, 0x3e003e0, RZ, 0xc0, !PT ;  /* 0x03e003e008437812 */ /* 0x000fe400078ec0ff */
[----:B------:R-:W-:Y:S02]  /*1f70*/  LOP3.LUT R21, R21, 0x40004, R18, 0xf8, !PT ;  /* 0x0004000415157812 */ /* 0x000fe400078ef812 */
[----:B------:R-:W-:Y:S02]  /*1f80*/  SHF.R.U32.HI R8, RZ, 0xc, R8 ;  /* 0x0000000cff087819 */ /* 0x000fe40000011608 */
[----:B------:R-:W-:-:S02]  /*1f90*/  SHF.R.U32.HI R16, RZ, 0xc, R9 ;  /* 0x0000000cff107819 */ /* 0x000fc40000011609 */
        /* <DEDUP_REMOVED lines=30> */
[----:B------:R-:W-:Y:S02]  /*2180*/  LOP3.LUT R3, R3, 0x64006400, RZ, 0xfc, !PT ;  /* 0x6400640003037812 */ /* 0x000fe400078efcff */
[C---:B------:R-:W-:Y:S02]  /*2190*/  LOP3.LUT R6, R7.reuse, 0x3e003e0, RZ, 0xc0, !PT ;  /* 0x03e003e007067812 */ /* 0x040fe400078ec0ff */
[----:B------:R-:W-:Y:S01]  /*21a0*/  LOP3.LUT R26, R7, 0x1f001f, RZ, 0xc0, !PT ;  /* 0x001f001f071a7812 */ /* 0x000fe200078ec0ff */
[----:B------:R-:W-:Y:S01]  /*21b0*/  HFMA2 R83, R3, R0.H0_H0, -48, -48 ;  /* 0xd200d20003537431 */ /* 0x000fe20000040000 */
[--C-:B------:R-:W-:Y:S02]  /*21c0*/  SHF.R.U32.HI R27, RZ, 0xa, R7.reuse ;  /* 0x0000000aff1b7819 */ /* 0x100fe40000011607 */
[----:B------:R-:W-:Y:S02]  /*21d0*/  LOP3.LUT R63, R63, 0x64006400, RZ, 0xfc, !PT ;  /* 0x640064003f3f7812 */ /* 0x000fe400078efcff */
[----:B------:R-:W-:-:S02]  /*21e0*/  SHF.R.U32.HI R7, RZ, 0xb, R7 ;  /* 0x0000000bff077819 */ /* 0x000fc40000011607 */
[----:B------:R-:W-:Y:S02]  /*21f0*/  LOP3.LUT R57, R57, 0x64006400, RZ, 0xfc, !PT ;  /* 0x6400640039397812 */ /* 0x000fe400078efcff */
[----:B------:R-:W-:Y:S02]  /*2200*/  LOP3.LUT R21, R22, 0x100010, R21, 0xf8, !PT ;  /* 0x0010001016157812 */ /* 0x000fe400078ef815 */
[----:B------:R-:W-:Y:S02]  /*2210*/  LOP3.LUT R73, R65, 0x64006400, RZ, 0xfc, !PT ;  /* 0x6400640041497812 */ /* 0x000fe400078efcff */
[----:B------:R-:W-:Y:S01]  /*2220*/  LOP3.LUT R22, R72, 0x100010, R23, 0xf8, !PT ;  /* 0x0010001048167812 */ /* 0x000fe200078ef817 */
[----:B------:R-:W-:Y:S01]  /*2230*/  HFMA2 R72, R63, R0.H0_H0, -48, -48 ;  /* 0xd200d2003f487431 */ /* 0x000fe20000040000 */
[----:B------:R-:W-:Y:S02]  /*2240*/  LOP3.LUT R23, R74, 0x100010, R7, 0xf8, !PT ;  /* 0x001000104a177812 */ /* 0x000fe400078ef807 */
        /* <DEDUP_REMOVED lines=162> */
[----:B-1----:R-:W-:-:S02]  /*2c70*/  HFMA2 R85, R70, R24, R32 ;  /* 0x0000001846557231 */ /* 0x002fc40000000020 */
[-C--:B------:R-:W-:Y:S01]  /*2c80*/  HFMA2 R86, R77, R23.reuse, R86 ;  /* 0x000000174d567231 */ /* 0x080fe20000000056 */
[----:B------:R-:W0:Y:S01]  /*2c90*/  LDS.128 R32, [UR9+0x30] ;  /* 0x00003009ff207984 */ /* 0x000e220008000c00 */
[-C--:B------:R-:W-:Y:S02]  /*2ca0*/  HFMA2 R89, R58, R23.reuse, R89 ;  /* 0x000000173a597231 */ /* 0x080fe40000000059 */
[----:B------:R-:W-:Y:S02]  /*2cb0*/  HFMA2 R20, R59, R23, R20 ;  /* 0x000000173b147231 */ /* 0x000fe40000000014 */
[-C--:B------:R-:W-:Y:S02]  /*2cc0*/  HFMA2 R86, R66, R24.reuse, R86 ;  /* 0x0000001842567231 */ /* 0x080fe40000000056 */
[----:B------:R-:W-:Y:S02]  /*2cd0*/  HFMA2 R85, R69, R25, R85 ;  /* 0x0000001945557231 */ /* 0x000fe40000000055 */
[----:B------:R-:W-:-:S02]  /*2ce0*/  HFMA2 R89, R56, R24, R89 ;  /* 0x0000001838597231 */ /* 0x000fc40000000059 */
[----:B------:R-:W-:Y:S02]  /*2cf0*/  HFMA2 R20, R57, R24, R20 ;  /* 0x0000001839147231 */ /* 0x000fe40000000014 */
        /* <DEDUP_REMOVED lines=51> */
.L_x_2198:
[----:B------:R-:W-:Y:S02]  /*3030*/  PRMT R32, RZ, 0x5410, RZ ;  /* 0x00005410ff207816 */ /* 0x000fe400000000ff */
[----:B------:R-:W-:Y:S02]  /*3040*/  PRMT R33, RZ, 0x5410, RZ ;  /* 0x00005410ff217816 */ /* 0x000fe400000000ff */
[----:B------:R-:W-:Y:S02]  /*3050*/  PRMT R20, RZ, 0x5410, RZ ;  /* 0x00005410ff147816 */ /* 0x000fe400000000ff */
[----:B------:R-:W-:Y:S01]  /*3060*/  PRMT R21, RZ, 0x5410, RZ ;  /* 0x00005410ff157816 */ /* 0x000fe200000000ff */
[----:B------:R-:W-:Y:S06]  /*3070*/  @!P1 BRA `(.L_x_2197) ;  /* 0x0000000800ac9947 */ /* 0x000fec0003800000 */
[----:B------:R-:W0:Y:S01]  /*3080*/  S2UR UR10, SR_CgaCtaId ;  /* 0x00000000000a79c3 */ /* 0x000e220000008800 */
[----:B------:R-:W-:Y:S01]  /*3090*/  PRMT R20, R87, 0x9910, RZ ;  /* 0x0000991057147816 */ /* 0x000fe200000000ff */
[----:B------:R-:W-:Y:S01]  /*30a0*/  UMOV UR4, 0x400 ;  /* 0x0000040000047882 */ /* 0x000fe20000000000 */
[----:B------:R-:W-:Y:S02]  /*30b0*/  PRMT R32, RZ, 0x7610, R32 ;  /* 0x00007610ff207816 */ /* 0x000fe40000000020 */
[----:B------:R-:W-:Y:S02]  /*30c0*/  R2UR UR11, R20 ;  /* 0x00000000140b72ca */ /* 0x000fe400000e0000 */
[----:B------:R-:W-:-:S04]  /*30d0*/  PRMT R20, R88, 0x9910, RZ ;  /* 0x0000991058147816 */ /* 0x000fc800000000ff */
[----:B------:R-:W-:-:S07]  /*30e0*/  ISETP.NE.AND P0, PT, R20, RZ, PT ;  /* 0x000000ff1400720c */ /* 0x000fce0003f05270 */
[----:B------:R-:W-:-:S04]  /*30f0*/  UISETP.NE.AND UP0, UPT, UR11, URZ, UPT ;  /* 0x000000ff0b00728c */ /* 0x000fc8000bf05270 */
[----:B------:R-:W-:Y:S02]  /*3100*/  UISETP.EQ.OR UP0, UPT, UR5, 0x2, !UP0 ;  /* 0x000000020500788c */ /* 0x000fe4000c702670 */
[----:B0-----:R-:W-:-:S04]  /*3110*/  ULEA UR4, UR10, UR4, 0x18 ;  /* 0x000000040a047291 */ /* 0x001fc8000f8ec0ff */
[----:B------:R-:W-:Y:S01]  /*3120*/  UIADD3 UR4, UPT, UPT, UR4, 0x40, URZ ;  /* 0x0000004004047890 */ /* 0x000fe2000fffe0ff */
[----:B------:R-:W-:Y:S11]  /*3130*/  @!P0 BRA `(.L_x_2199) ;  /* 0x0000000400388947 */ /* 0x000ff60003800000 */
[----:B------:R-:W0:Y:S01]  /*3140*/  LDS.128 R20, [UR9+0x40] ;  /* 0x00004009ff147984 */ /* 0x000e220008000c00 */
[----:B------:R-:W-:Y:S02]  /*3150*/  PRMT R15, R15, 0x5410, R14 ;  /* 0x000054100f0f7816 */ /* 0x000fe4000000000e */
[----:B------:R-:W-:Y:S01]  /*3160*/  PRMT R13, R13, 0x5410, R12 ;  /* 0x000054100d0d7816 */ /* 0x000fe2000000000c */
        /* <DEDUP_REMOVED lines=75> */
.L_x_2199:
[----:B------:R-:W-:Y:S02]  /*3620*/  PRMT R20, RZ, 0x5410, RZ ;  /* 0x00005410ff147816 */ /* 0x000fe400000000ff */
        /* <DEDUP_REMOVED lines=80> */
.L_x_2197:
        /* <DEDUP_REMOVED lines=12> */
.L_x_2213:
        /* <DEDUP_REMOVED lines=9> */
[----:B------:R-:W-:-:S02]  /*3c80*/  LOP3.LUT R17, R10, 0xf000f0, RZ, 0xc0, !PT ;  /* 0x00f000f00a117812 */ /* 0x000fc400078ec0ff */
[----:B------:R-:W-:Y:S02]  /*3c90*/  SHF.R.U32.HI R8, RZ, 0x8, R8 ;  /* 0x00000008ff087819 */ /* 0x000fe40000011608 */
[C---:B------:R-:W-:Y:S02]  /*3ca0*/  LOP3.LUT R23, R11.reuse, 0xf000f0, RZ, 0xc0, !PT ;  /* 0x00f000f00b177812 */ /* 0x040fe400078ec0ff */
[----:B------:R-:W-:Y:S02]  /*3cb0*/  SHF.R.U32.HI R24, RZ, 0x8, R11 ;  /* 0x00000008ff187819 */ /* 0x000fe4000001160b */
        /* <DEDUP_REMOVED lines=29> */
[----:B------:R-:W-:-:S02]  /*3e90*/  LOP3.LUT R16, R16, 0x64006400, RZ, 0xfc, !PT ;  /* 0x6400640010107812 */ /* 0x000fc400078efcff */
[----:B------:R-:W-:Y:S02]  /*3ea0*/  LOP3.LUT R3, R3, 0x64006400, RZ, 0xfc, !PT ;  /* 0x6400640003037812 */ /* 0x000fe400078efcff */
[----:B------:R-:W-:Y:S01]  /*3eb0*/  LOP3.LUT R4, R8, 0x64006400, RZ, 0xfc, !PT ;  /* 0x6400640008047812 */ /* 0x000fe200078efcff */
[-C--:B------:R-:W-:Y:S01]  /*3ec0*/  HFMA2 R8, R2, R5.reuse.H0_H0, -72, -72 ;  /* 0xd480d48002087431 */ /* 0x080fe20000040005 */
[----:B------:R-:W-:Y:S01]  /*3ed0*/  LOP3.LUT R24, R10, 0x64006400, RZ, 0xfc, !PT ;  /* 0x640064000a187812 */ /* 0x000fe200078efcff */
[----:B------:R-:W-:Y:S01]  /*3ee0*/  HADD2 R10, R0, -1032, -1032 ;  /* 0xe408e408000a7430 */ /* 0x000fe20000000000 */
[----:B------:R-:W-:Y:S01]  /*3ef0*/  LOP3.LUT R7, R11, 0x64006400, RZ, 0xfc, !PT ;  /* 0x640064000b077812 */ /* 0x000fe200078efcff */
[----:B------:R-:W-:Y:S01]  /*3f00*/  HFMA2 R11, R6, R5.H0_H0, -72, -72 ;  /* 0xd480d480060b7431 */ /* 0x000fe20000040005 */
[----:B------:R-:W-:Y:S01]  /*3f10*/  LOP3.LUT R34, R23, 0x64006400, RZ, 0xfc, !PT ;  /* 0x6400640017227812 */ /* 0x000fe200078efcff */
[----:B------:R-:W-:Y:S02]  /*3f20*/  HADD2 R16, R16, -1032, -1032 ;  /* 0xe408e40810107430 */ /* 0x000fe40000000000 */
[----:B------:R-:W-:-:S02]  /*3f30*/  HADD2 R22, R3, -1032, -1032 ;  /* 0xe408e40803167430 */ /* 0x000fc40000000000 */
[-C--:B------:R-:W-:Y:S02]  /*3f40*/  HFMA2 R23, R4, R5.reuse.H0_H0, -72, -72 ;  /* 0xd480d48004177431 */ /* 0x080fe40000040005 */
[----:B------:R-:W-:Y:S02]  /*3f50*/  HADD2 R24, R24, -1032, -1032 ;  /* 0xe408e40818187430 */ /* 0x000fe40000000000 */
[----:B------:R-:W-:Y:S02]  /*3f60*/  HADD2 R26, R7, -1032, -1032 ;  /* 0xe408e408071a7430 */ /* 0x000fe40000000000 */
[----:B------:R-:W-:Y:S01]  /*3f70*/  HFMA2 R29, R34, R5.H0_H0, -72, -72 ;  /* 0xd480d480221d7431 */ /* 0x000fe20000040005 */
        /* <DEDUP_REMOVED lines=91> */
.L_x_2201:
        /* <DEDUP_REMOVED lines=94> */
.L_x_2203:
        /* <DEDUP_REMOVED lines=22> */
[-C--:B------:R-:W-:Y:S01]  /*4c70*/  FFMA.FTZ R9, R10, R30.reuse, R9 ;  /* 0x0000001e0a097223 */ /* 0x080fe20000010009 */
[----:B------:R-:W-:Y:S02]  /*4c80*/  HADD2.F32 R2, -RZ, R11.H0_H0 ;  /* 0x2000000bff027230 */ /* 0x000fe40000004100 */
[----:B------:R-:W-:Y:S01]  /*4c90*/  FFMA.FTZ R37, R36, R30, R37 ;  /* 0x0000001e24257223 */ /* 0x000fe20000010025 */
        /* <DEDUP_REMOVED lines=13> */
[----:B------:R-:W-:Y:S02]  /*4d70*/  HADD2.F32 R9, -RZ, R24.H0_H0 ;  /* 0x20000018ff097230 */ /* 0x000fe40000004100 */
[--C-:B------:R-:W-:Y:S02]  /*4d80*/  HADD2.F32 R2, -RZ, R7.reuse.H0_H0 ;  /* 0x20000007ff027230 */ /* 0x100fe40000004100 */
[----:B------:R-:W-:Y:S02]  /*4d90*/  HADD2.F32 R4, -RZ, R7.H1_H1 ;  /* 0x30000007ff047230 */ /* 0x000fe40000004100 */
[----:B------:R-:W-:Y:S01]  /*4da0*/  FFMA.FTZ R9, R9, R3, R8 ;  /* 0x0000000309097223 */ /* 0x000fe20000010008 */
[----:B------:R-:W-:Y:S02]  /*4db0*/  HADD2.F32 R7, -RZ, R22.H0_H0 ;  /* 0x20000016ff077230 */ /* 0x000fe40000004100 */
[----:B------:R-:W-:-:S02]  /*4dc0*/  HADD2.F32 R19, -RZ, R19.H1_H1 ;  /* 0x30000013ff137230 */ /* 0x000fc40000004100 */
[----:B------:R-:W-:Y:S02]  /*4dd0*/  HADD2.F32 R6, -RZ, R6.H1_H1 ;  /* 0x30000006ff067230 */ /* 0x000fe40000004100 */
[----:B------:R-:W-:Y:S01]  /*4de0*/  FFMA.FTZ R7, R7, R3, R0 ;  /* 0x0000000307077223 */ /* 0x000fe20000010000 */
[----:B------:R-:W-:Y:S02]  /*4df0*/  HADD2.F32 R24, -RZ, R24.H1_H1 ;  /* 0x30000018ff187230 */ /* 0x000fe40000004100 */
[----:B------:R-:W-:Y:S01]  /*4e00*/  FFMA.FTZ R34, R19, R35, R34 ;  /* 0x0000002313227223 */ /* 0x000fe20000010022 */
        /* <DEDUP_REMOVED lines=43> */
.L_x_2202:
[----:B------:R-:W-:-:S05]  /*50c0*/  MOV R3, UR16 ;  /* 0x0000001000037c02 */ /* 0x000fca0008000f00 */
[----:B------:R-:W-:-:S05]  /*50d0*/  IMAD.WIDE R90, R3, 0x4, R90 ;  /* 0x00000004035a7825 */ /* 0x000fca00078e025a */
[----:B------:R-:W2:Y:S02]  /*50e0*/  LDG.E.128.CONSTANT R8, desc[UR14][R90.64] ;  /* 0x0000000e5a087981 */ /* 0x000ea4000c1e9d00 */
        /* <DEDUP_REMOVED lines=143> */
.L_x_2204:
        /* <DEDUP_REMOVED lines=94> */
.L_x_2206:
        /* <DEDUP_REMOVED lines=91> */
.L_x_2205:
        /* <DEDUP_REMOVED lines=146> */
.L_x_2207:
        /* <DEDUP_REMOVED lines=94> */
.L_x_2209:
        /* <DEDUP_REMOVED lines=91> */
.L_x_2208:
        /* <DEDUP_REMOVED lines=120> */
[--C-:B------:R-:W-:Y:S02]  /*81a0*/  HADD2.F32 R34, -RZ, R5.reuse.H0_H0 ;  /* 0x20000005ff227230 */ /* 0x100fe40000004100 */
        /* <DEDUP_REMOVED lines=25> */
.L_x_2210:
        /* <DEDUP_REMOVED lines=94> */
.L_x_2212:
        /* <DEDUP_REMOVED lines=25> */
[-C--:B------:R-:W-:Y:S01]  /*8ab0*/  FFMA.FTZ R4, R4, R34.reuse, R3 ;  /* 0x0000002204047223 */ /* 0x080fe20000010003 */
[----:B------:R-:W-:Y:S01]  /*8ac0*/  FFMA.FTZ R0, R0, R34, R19 ;  /* 0x0000002200007223 */ /* 0x000fe20000010013 */
[----:B------:R-:W-:-:S02]  /*8ad0*/  HADD2.F32 R22, -RZ, R11.H0_H0 ;  /* 0x2000000bff167230 */ /* 0x000fc40000004100 */
[----:B------:R-:W-:Y:S01]  /*8ae0*/  FFMA.FTZ R29, R24, R30, R29 ;  /* 0x0000001e181d7223 */ /* 0x000fe2000001001d */
        /* <DEDUP_REMOVED lines=12> */
[--C-:B------:R-:W-:Y:S02]  /*8bb0*/  HADD2.F32 R2, -RZ, R7.reuse.H0_H0 ;  /* 0x20000007ff027230 */ /* 0x100fe40000004100 */
[----:B------:R-:W-:Y:S02]  /*8bc0*/  HADD2.F32 R4, -RZ, R7.H1_H1 ;  /* 0x30000007ff047230 */ /* 0x000fe40000004100 */
[----:B------:R-:W-:Y:S01]  /*8bd0*/  FFMA.FTZ R9, R9, R3, R8 ;  /* 0x0000000309097223 */ /* 0x000fe20000010008 */
[----:B------:R-:W-:-:S02]  /*8be0*/  HADD2.F32 R7, -RZ, R25.H0_H0 ;  /* 0x20000019ff077230 */ /* 0x000fc40000004100 */
[----:B------:R-:W-:Y:S02]  /*8bf0*/  HADD2.F32 R6, -RZ, R6.H1_H1 ;  /* 0x30000006ff067230 */ /* 0x000fe40000004100 */
[----:B------:R-:W-:Y:S02]  /*8c00*/  HADD2.F32 R11, -RZ, R27.H0_H0 ;  /* 0x2000001bff0b7230 */ /* 0x000fe40000004100 */
[-C--:B------:R-:W-:Y:S01]  /*8c10*/  FFMA.FTZ R7, R7, R3.reuse, R0 ;  /* 0x0000000307077223 */ /* 0x080fe20000010000 */
[----:B------:R-:W-:Y:S02]  /*8c20*/  HADD2.F32 R26, -RZ, R26.H1_H1 ;  /* 0x3000001aff1a7230 */ /* 0x000fe40000004100 */
[----:B------:R-:W-:Y:S02]  /*8c30*/  HADD2.F32 R19, -RZ, R28.H0_H0 ;  /* 0x2000001cff137230 */ /* 0x000fe40000004100 */
[----:B------:R-:W-:Y:S01]  /*8c40*/  FFMA.FTZ R11, R11, R3, R10 ;  /* 0x000000030b0b7223 */ /* 0x000fe2000001000a */
[----:B------:R-:W-:-:S02]  /*8c50*/  HADD2.F32 R22, -RZ, R25.H1_H1 ;  /* 0x30000019ff167230 */ /* 0x000fc40000004100 */
[-C--:B------:R-:W-:Y:S01]  /*8c60*/  FFMA.FTZ R9, R26, R6.reuse, R9 ;  /* 0x000000061a097223 */ /* 0x080fe20000010009 */
[----:B------:R-:W-:Y:S02]  /*8c70*/  HADD2.F32 R8, -RZ, R17.H0_H0 ;  /* 0x20000011ff087230 */ /* 0x000fe40000004100 */
[----:B------:R-:W-:Y:S01]  /*8c80*/  FFMA.FTZ R3, R19, R3, R34 ;  /* 0x0000000313037223 */ /* 0x000fe20000010022 */
        /* <DEDUP_REMOVED lines=36> */
.L_x_2211:
[----:B------:R-:W-:Y:S01]  /*8ed0*/  UIADD3 UR8, UPT, UPT, UR8, 0x20, URZ ;  /* 0x0000002008087890 */ /* 0x000fe2000fffe0ff */
[----:B------:R-:W-:Y:S01]  /*8ee0*/  MOV R3, UR16 ;  /* 0x0000001000037c02 */ /* 0x000fe20008000f00 */
[----:B------:R-:W-:Y:S02]  /*8ef0*/  UIADD3 UR4, UPT, UPT, UR4, 0x40, URZ ;  /* 0x0000004004047890 */ /* 0x000fe4000fffe0ff */
[----:B------:R-:W-:Y:S02]  /*8f00*/  UISETP.GE.AND UP1, UPT, UR8, UR7, UPT ;  /* 0x000000070800728c */ /* 0x000fe4000bf26270 */
[----:B------:R-:W-:-:S07]  /*8f10*/  IMAD.WIDE R90, R3, 0x4, R90 ;  /* 0x00000004035a7825 */ /* 0x000fce00078e025a */
[----:B------:R-:W-:Y:S05]  /*8f20*/  BRA.U !UP1, `(.L_x_2213) ;  /* 0xffffffad09307547 */ /* 0x000fea000b83ffff */
.L_x_2200:
[----:B------:R-:W0:Y:S01]  /*8f30*/  S2R R0, SR_CTAID.X ;  /* 0x0000000000007919 */ /* 0x000e220000002500 */
[----:B------:R-:W1:Y:S01]  /*8f40*/  LDC.64 R4, c[0x0][0x3a0] ;  /* 0x0000e800ff047b82 */ /* 0x000e620000000a00 */
[----:B------:R-:W-:Y:S01]  /*8f50*/  UIMAD UR6, UR6, UR16, URZ ;  /* 0x00000010060672a4 */ /* 0x000fe2000f8e02ff */
[----:B------:R-:W-:Y:S01]  /*8f60*/  HMUL2 R7, R86, UR19.H0_H0 ;  /* 0x2000001356077c32 */ /* 0x000fe20008000000 */
[----:B------:R-:W0:Y:S02]  /*8f70*/  S2R R3, SR_TID.X ;  /* 0x0000000000037919 */ /* 0x000e240000002100 */
[----:B0-----:R-:W-:Y:S02]  /*8f80*/  LEA R0, R0, R3, 0x5 ;  /* 0x0000000300007211 */ /* 0x001fe400078e28ff */
[----:B------:R-:W-:Y:S02]  /*8f90*/  MOV R3, UR6 ;  /* 0x0000000600037c02 */ /* 0x000fe40008000f00 */
[----:B------:R-:W-:-:S05]  /*8fa0*/  SHF.L.U32 R0, R0, 0x2, RZ ;  /* 0x0000000200007819 */ /* 0x000fca00000006ff */
[----:B------:R-:W-:-:S04]  /*8fb0*/  IMAD R3, R3, 0x3, R0 ;  /* 0x0000000303037824 */ /* 0x000fc800078e0200 */
        /* <DEDUP_REMOVED lines=9> */
.L_x_2217:
[----:B------:R-:W0:Y:S02]  /*9050*/  LDS R2, [R0] ;  /* 0x0000000000027984 */ /* 0x000e240000000800 */
[----:B0-----:R-:W-:-:S05]  /*9060*/  HFMA2 R3, R2, 1, 1, R7 ;  /* 0x3c003c0002037831 */ /* 0x001fca0000000007 */
[----:B------:R-:W0:Y:S02]  /*9070*/  ATOMS.CAST.SPIN P0, [R0], R2, R3 ;  /* 0x000000020000758d */ /* 0x000e240001800003 */
[----:B0-----:R-:W-:Y:S05]  /*9080*/  @!P0 BRA `(.L_x_2217) ;  /* 0xfffffffc00f08947 */ /* 0x001fea000383ffff */
[----:B------:R-:W-:Y:S05]  /*9090*/  BRA `(.L_x_2215) ;  /* 0x00000000000c7947 */ /* 0x000fea0003800000 */
.L_x_2216:
[----:B------:R-:W2:Y:S02]  /*90a0*/  LD.E R0, desc[UR14][R4.64] ;  /* 0x0000000e04007980 */ /* 0x000ea4000c101900 */
[----:B--2---:R-:W-:-:S05]  /*90b0*/  IADD3 R3, PT, PT, R7, R0, RZ ;  /* 0x0000000007037210 */ /* 0x004fca0007ffe0ff */
[----:B------:R0:W-:Y:S02]  /*90c0*/  ST.E desc[UR14][R4.64], R3 ;  /* 0x0000000304007985 */ /* 0x0001e4000c10190e */
.L_x_2215:
[----:B------:R-:W-:Y:S05]  /*90d0*/  BSYNC.RECONVERGENT B0 ;  /* 0x0000000000007941 */ /* 0x000fea0003800200 */
.L_x_2214:
[----:B------:R1:W-:Y:S01]  /*90e0*/  ATOM.E.ADD.F16x2.RN.STRONG.GPU P0, RZ, desc[UR14][R4.64+0x4], R85 ;  /* 0x8000045504ff79a2 */ /* 0x0003e2000c10e10e */
[----:B------:R-:W-:Y:S04]  /*90f0*/  BSSY.RECONVERGENT B0, `(.L_x_2218) ;  /* 0x000000e000007945 */ /* 0x000fe80003800200 */
[----:B-1----:R-:W-:Y:S05]  /*9100*/  @P0 BRA `(.L_x_2219) ;  /* 0x0000000000300947 */ /* 0x002fea0003800000 */
[----:B------:R-:W1:Y:S02]  /*9110*/  QSPC.E.S P0, RZ, [R4+0x4] ;  /* 0x0000040004ff73aa */ /* 0x000e640000000500 */
[----:B-1----:R-:W-:Y:S05]  /*9120*/  @!P0 BRA `(.L_x_2220) ;  /* 0x00000000001c8947 */ /* 0x002fea0003800000 */
[----:B------:R-:W-:-:S04]  /*9130*/  MOV R2, R4 ;  /* 0x0000000400027202 */ /* 0x000fc80000000f00 */
[----:B------:R-:W-:-:S07]  /*9140*/  MOV R0, R2 ;  /* 0x0000000200007202 */ /* 0x000fce0000000f00 */
.L_x_2221:
[----:B------:R-:W0:Y:S02]  /*9150*/  LDS R2, [R0+0x4] ;  /* 0x0000040000027984 */ /* 0x000e240000000800 */
[----:B0-----:R-:W-:-:S05]  /*9160*/  HADD2 R3, R2, R85 ;  /* 0x0000005502037230 */ /* 0x001fca0000000000 */
[----:B------:R-:W0:Y:S02]  /*9170*/  ATOMS.CAST.SPIN P0, [R0+0x4], R2, R3 ;  /* 0x000004020000758d */ /* 0x000e240001800003 */
[----:B0-----:R-:W-:Y:S05]  /*9180*/  @!P0 BRA `(.L_x_2221) ;  /* 0xfffffffc00f08947 */ /* 0x001fea000383ffff */
[----:B------:R-:W-:Y:S05]  /*9190*/  BRA `(.L_x_2219) ;  /* 0x00000000000c7947 */ /* 0x000fea0003800000 */
.L_x_2220:
[----:B------:R-:W0:Y:S02]  /*91a0*/  LD.E R0, desc[UR14][R4.64+0x4] ;  /* 0x0000040e04007980 */ /* 0x000e24000c101900 */
[----:B0-----:R-:W-:-:S05]  /*91b0*/  IADD3 R3, PT, PT, R85, R0, RZ ;  /* 0x0000000055037210 */ /* 0x001fca0007ffe0ff */
[----:B------:R1:W-:Y:S02]  /*91c0*/  ST.E desc[UR14][R4.64+0x4], R3 ;  /* 0x0000040304007985 */ /* 0x0003e4000c10190e */
.L_x_2219:
[----:B------:R-:W-:Y:S05]  /*91d0*/  BSYNC.RECONVERGENT B0 ;  /* 0x0000000000007941 */ /* 0x000fea0003800200 */
.L_x_2218:
        /* <DEDUP_REMOVED lines=12> */
.L_x_2225:
[----:B------:R-:W0:Y:S02]  /*92a0*/  LDS R2, [R0] ;  /* 0x0000000000027984 */ /* 0x000e240000000800 */
[----:B0-----:R-:W-:-:S05]  /*92b0*/  HFMA2 R3, R2, 1, 1, R7 ;  /* 0x3c003c0002037831 */ /* 0x001fca0000000007 */
[----:B------:R-:W0:Y:S02]  /*92c0*/  ATOMS.CAST.SPIN P0, [R0], R2, R3 ;  /* 0x000000020000758d */ /* 0x000e240001800003 */
[----:B0-----:R-:W-:Y:S05]  /*92d0*/  @!P0 BRA `(.L_x_2225) ;  /* 0xfffffffc00f08947 */ /* 0x001fea000383ffff */
[----:B------:R-:W-:Y:S05]  /*92e0*/  BRA `(.L_x_2223) ;  /* 0x00000000000c7947 */ /* 0x000fea0003800000 */
.L_x_2224:
[----:B------:R-:W2:Y:S02]  /*92f0*/  LD.E R0, desc[UR14][R4.64] ;  /* 0x0000000e04007980 */ /* 0x000ea4000c101900 */
[----:B--2---:R-:W-:-:S05]  /*9300*/  IADD3 R3, PT, PT, R7, R0, RZ ;  /* 0x0000000007037210 */ /* 0x004fca0007ffe0ff */
[----:B------:R0:W-:Y:S02]  /*9310*/  ST.E desc[UR14][R4.64], R3 ;  /* 0x0000000304007985 */ /* 0x0001e4000c10190e */
.L_x_2223:
[----:B------:R-:W-:Y:S05]  /*9320*/  BSYNC.RECONVERGENT B0 ;  /* 0x0000000000007941 */ /* 0x000fea0003800200 */
.L_x_2222:
[----:B------:R1:W-:Y:S01]  /*9330*/  ATOM.E.ADD.F16x2.RN.STRONG.GPU P0, RZ, desc[UR14][R4.64+0x4], R33 ;  /* 0x8000042104ff79a2 */ /* 0x0003e2000c10e10e */
[----:B------:R-:W-:Y:S04]  /*9340*/  BSSY.RECONVERGENT B0, `(.L_x_2226) ;  /* 0x000000e000007945 */ /* 0x000fe80003800200 */
[----:B-1----:R-:W-:Y:S05]  /*9350*/  @P0 BRA `(.L_x_2227) ;  /* 0x0000000000300947 */ /* 0x002fea0003800000 */
[----:B------:R-:W1:Y:S02]  /*9360*/  QSPC.E.S P0, RZ, [R4+0x4] ;  /* 0x0000040004ff73aa */ /* 0x000e640000000500 */
[----:B-1----:R-:W-:Y:S05]  /*9370*/  @!P0 BRA `(.L_x_2228) ;  /* 0x00000000001c8947 */ /* 0x002fea0003800000 */
[----:B------:R-:W-:-:S04]  /*9380*/  MOV R2, R4 ;  /* 0x0000000400027202 */ /* 0x000fc80000000f00 */
[----:B------:R-:W-:-:S07]  /*9390*/  MOV R0, R2 ;  /* 0x0000000200007202 */ /* 0x000fce0000000f00 */
.L_x_2229:
[----:B------:R-:W0:Y:S02]  /*93a0*/  LDS R2, [R0+0x4] ;  /* 0x0000040000027984 */ /* 0x000e240000000800 */
[----:B0-----:R-:W-:-:S05]  /*93b0*/  HADD2 R3, R2, R33 ;  /* 0x0000002102037230 */ /* 0x001fca0000000000 */
[----:B------:R-:W0:Y:S02]  /*93c0*/  ATOMS.CAST.SPIN P0, [R0+0x4], R2, R3 ;  /* 0x000004020000758d */ /* 0x000e240001800003 */
[----:B0-----:R-:W-:Y:S05]  /*93d0*/  @!P0 BRA `(.L_x_2229) ;  /* 0xfffffffc00f08947 */ /* 0x001fea000383ffff */
[----:B------:R-:W-:Y:S05]  /*93e0*/  BRA `(.L_x_2227) ;  /* 0x00000000000c7947 */ /* 0x000fea0003800000 */
.L_x_2228:
[----:B------:R-:W0:Y:S02]  /*93f0*/  LD.E R0, desc[UR14][R4.64+0x4] ;  /* 0x0000040e04007980 */ /* 0x000e24000c101900 */
[----:B0-----:R-:W-:-:S05]  /*9400*/  IADD3 R3, PT, PT, R33, R0, RZ ;  /* 0x0000000021037210 */ /* 0x001fca0007ffe0ff */
[----:B------:R1:W-:Y:S02]  /*9410*/  ST.E desc[UR14][R4.64+0x4], R3 ;  /* 0x0000040304007985 */ /* 0x0003e4000c10190e */
.L_x_2227:
[----:B------:R-:W-:Y:S05]  /*9420*/  BSYNC.RECONVERGENT B0 ;  /* 0x0000000000007941 */ /* 0x000fea0003800200 */
.L_x_2226:
        /* <DEDUP_REMOVED lines=14> */
.L_x_2233:
[----:B------:R-:W0:Y:S02]  /*9510*/  LDS R2, [R0] ;  /* 0x0000000000027984 */ /* 0x000e240000000800 */
[----:B0-----:R-:W-:-:S05]  /*9520*/  HFMA2 R3, R2, 1, 1, R7 ;  /* 0x3c003c0002037831 */ /* 0x001fca0000000007 */
[----:B------:R-:W0:Y:S02]  /*9530*/  ATOMS.CAST.SPIN P0, [R0], R2, R3 ;  /* 0x000000020000758d */ /* 0x000e240001800003 */
[----:B0-----:R-:W-:Y:S05]  /*9540*/  @!P0 BRA `(.L_x_2233) ;  /* 0xfffffffc00f08947 */ /* 0x001fea000383ffff */
[----:B------:R-:W-:Y:S05]  /*9550*/  BRA `(.L_x_2231) ;  /* 0x00000000000c7947 */ /* 0x000fea0003800000 */
.L_x_2232:
[----:B------:R-:W2:Y:S02]  /*9560*/  LD.E R0, desc[UR14][R4.64] ;  /* 0x0000000e04007980 */ /* 0x000ea4000c101900 */
[----:B--2---:R-:W-:-:S05]  /*9570*/  IADD3 R3, PT, PT, R7, R0, RZ ;  /* 0x0000000007037210 */ /* 0x004fca0007ffe0ff */
[----:B------:R0:W-:Y:S02]  /*9580*/  ST.E desc[UR14][R4.64], R3 ;  /* 0x0000000304007985 */ /* 0x0001e4000c10190e */
.L_x_2231:
[----:B------:R-:W-:Y:S05]  /*9590*/  BSYNC.RECONVERGENT B0 ;  /* 0x0000000000007941 */ /* 0x000fea0003800200 */
.L_x_2230:
[----:B------:R1:W-:Y:S02]  /*95a0*/  ATOM.E.ADD.F16x2.RN.STRONG.GPU P0, RZ, desc[UR14][R4.64+0x4], R21 ;  /* 0x8000041504ff79a2 */ /* 0x0003e4000c10e10e */
[----:B-1----:R-:W-:Y:S05]  /*95b0*/  @P0 EXIT ;  /* 0x000000000000094d */ /* 0x002fea0003800000 */
[----:B------:R-:W1:Y:S02]  /*95c0*/  QSPC.E.S P0, RZ, [R4+0x4] ;  /* 0x0000040004ff73aa */ /* 0x000e640000000500 */
[----:B-1----:R-:W-:Y:S05]  /*95d0*/  @!P0 BRA `(.L_x_2234) ;  /* 0x00000000001c8947 */ /* 0x002fea0003800000 */
[----:B------:R-:W-:-:S04]  /*95e0*/  MOV R2, R4 ;  /* 0x0000000400027202 */ /* 0x000fc80000000f00 */
[----:B------:R-:W-:-:S07]  /*95f0*/  MOV R0, R2 ;  /* 0x0000000200007202 */ /* 0x000fce0000000f00 */
.L_x_2235:
[----:B------:R-:W0:Y:S02]  /*9600*/  LDS R2, [R0+0x4] ;  /* 0x0000040000027984 */ /* 0x000e240000000800 */
[----:B0-----:R-:W-:-:S05]  /*9610*/  HADD2 R3, R2, R21 ;  /* 0x0000001502037230 */ /* 0x001fca0000000000 */
[----:B------:R-:W0:Y:S02]  /*9620*/  ATOMS.CAST.SPIN P0, [R0+0x4], R2, R3 ;  /* 0x000004020000758d */ /* 0x000e240001800003 */
[----:B0-----:R-:W-:Y:S05]  /*9630*/  @!P0 BRA `(.L_x_2235) ;  /* 0xfffffffc00f08947 */ /* 0x001fea000383ffff */
[----:B------:R-:W-:Y:S05]  /*9640*/  EXIT ;  /* 0x000000000000794d */ /* 0x000fea0003800000 */
.L_x_2234:
[----:B------:R-:W0:Y:S02]  /*9650*/  LD.E R0, desc[UR14][R4.64+0x4] ;  /* 0x0000040e04007980 */ /* 0x000e24000c101900 */
[----:B0-----:R-:W-:-:S05]  /*9660*/  IADD3 R3, PT, PT, R21, R0, RZ ;  /* 0x0000000015037210 */ /* 0x001fca0007ffe0ff */
[----:B------:R-:W-:Y:S01]  /*9670*/  ST.E desc[UR14][R4.64+0x4], R3 ;  /* 0x0000040304007985 */ /* 0x000fe2000c10190e */
[----:B------:R-:W-:Y:S05]  /*9680*/  EXIT ;  /* 0x000000000000794d */ /* 0x000fea0003800000 */
.L_x_2236:
        /* <DEDUP_REMOVED lines=15> */
.L_x_3947:


//--------------------- .text._Z23gemm_half_q_half_kernelILi3ELi8ELb1ELb1ELi32EEvPK6__halfPKjS4_S2_PS0_iiiiPKtS7_iiiiiibS2_i --------------------------
	.section	.text._Z23gemm_half_q_half_kernelILi3ELi8ELb1ELb1ELi32EEvPK6__halfPKjS4_S2_PS0_iiiiPKtS7_iiiiiibS2_i,"ax",@progbits
	.align	128
        .global         _Z23gemm_half_q_half_kernelILi3ELi8ELb1ELb1ELi32EEvPK6__halfPKjS4_S2_PS0_iiiiPKtS7_iiiiiibS2_i
        .type           _Z23gemm_half_q_half_kernelILi3ELi8ELb1ELb1ELi32EEvPK6__halfPKjS4_S2_PS0_iiiiPKtS7_iiiiiibS2_i,@function
        .size           _Z23gemm_half_q_half_kernelILi3ELi8ELb1ELb1ELi32EEvPK6__halfPKjS4_S2_PS0_iiiiPKtS7_iiiiiibS2_i,(.L_x_3948 - _Z23gemm_half_q_half_kernelILi3ELi8ELb1ELb1ELi32EEvPK6__halfPKjS4_S2_PS0_iiiiPKtS7_iiiiiibS2_i)
        .other          _Z23gemm_half_q_half_kernelILi3ELi8ELb1ELb1ELi32EEvPK6__halfPKjS4_S2_PS0_iiiiPKtS7_iiiiiibS2_i,@"STO_CUDA_ENTRY STV_DEFAULT"
_Z23gemm_half_q_half_kernelILi3ELi8ELb1ELb1ELi32EEvPK6__halfPKjS4_S2_PS0_iiiiPKtS7_iiiiiibS2_i:
.text._Z23gemm_half_q_half_kernelILi3ELi8ELb1ELb1ELi32EEvPK6__halfPKjS4_S2_PS0_iiiiPKtS7_iiiiiibS2_i:
        /* <DEDUP_REMOVED lines=18> */
[----:B------:R-:W-:Y:S01]  /*0120*/  MOV R4, UR12 ;  /* 0x0000000c00047c02 */ /* 0x000fe20008000f00 */
        /* <DEDUP_REMOVED lines=12> */
.L_x_2237:
[----:B------:R-:W-:Y:S01]  /*01f0*/  PRMT R2, R4, 0x9910, RZ ;  /* 0x0000991004027816 */ /* 0x000fe200000000ff */
[----:B------:R-:W-:Y:S01]  /*0200*/  UISETP.LT.U32.AND UP0, UPT, UR6, 0x3, UPT ;  /* 0x000000030600788c */ /* 0x000fe2000bf01070 */
[----:B------:R-:W-:Y:S02]  /*0210*/  SHF.L.U32 R3, R5, 0x5, RZ ;  /* 0x0000000505037819 */ /* 0x000fe400000006ff */
        /* <DEDUP_REMOVED lines=39> */
.L_x_2243:
[----:B------:R-:W-:Y:S02]  /*0490*/  IADD3 R11, P1, PT, R7, R9, RZ ;  /* 0x00000009070b7210 */ /* 0x000fe40007f3e0ff */
        /* <DEDUP_REMOVED lines=31> */
.L_x_2242:
        /* <DEDUP_REMOVED lines=20> */
.L_x_2244:
[----:B------:R-:W-:-:S13]  /*07d0*/  ISETP.EQ.AND P1, PT, RZ, UR8, PT ;  /* 0x00000008ff007c0c */ /* 0x000fda000bf22270 */
[----:B------:R-:W-:Y:S05]  /*07e0*/  @!P0 BRA P1, `(.L_x_2239) ;  /* 0x0000000400748947 */ /* 0x000fea0000800000 */
.L_x_2241:
        /* <DEDUP_REMOVED lines=12> */
.L_x_2240:
        /* <DEDUP_REMOVED lines=15> */
.L_x_2247:
[----:B-----5:R-:W-:Y:S02]  /*09a0*/  IADD3 R11, P0, PT, R7, R9, RZ ;  /* 0x00000009070b7210 */ /* 0x020fe40007f1e0ff */
[CC--:B------:R-:W-:Y:S02]  /*09b0*/  IADD3 R14, PT, PT, R9.reuse, R0.reuse, RZ ;  /* 0x00000000090e7210 */ /* 0x0c0fe40007ffe0ff */
[----:B------:R-:W-:Y:S02]  /*09c0*/  LEA.HI.X.SX32 R16, R9, RZ, 0x1, P0 ;  /* 0x000000ff09107211 */ /* 0x000fe400000f0eff */
[----:B------:R-:W-:Y:S02]  /*09d0*/  IADD3 R9, PT, PT, R14, R0, RZ ;  /* 0x000000000e097210 */ /* 0x000fe40007ffe0ff */
        /* <DEDUP_REMOVED lines=28> */
.L_x_2246:
        /* <DEDUP_REMOVED lines=21> */
.L_x_2248:
[----:B------:R-:W-:-:S09]  /*0cf0*/  UISETP.NE.OR UP0, UPT, UR8, URZ, UP0 ;  /* 0x000000ff0800728c */ /* 0x000fd20008705670 */
[----:B------:R-:W-:Y:S05]  /*0d00*/  BRA.U !UP0, `(.L_x_2239) ;  /* 0x00000001082c7547 */ /* 0x000fea000b800000 */
.L_x_2245:
        /* <DEDUP_REMOVED lines=11> */
.L_x_2239:
[----:B------:R-:W-:Y:S05]  /*0dc0*/  BSYNC.RECONVERGENT B0 ;  /* 0x0000000000007941 */ /* 0x000fea0003800200 */
.L_x_2238:
        /* <DEDUP_REMOVED lines=20> */
.L_x_2252:
[C---:B0-2---:R-:W-:Y:S01]  /*0f10*/  IADD3 R11, PT, PT, R7.reuse, UR9, RZ ;  /* 0x00000009070b7c10 */ /* 0x045fe2000fffe0ff */
[--C-:B-1----:R-:W-:Y:S01]  /*0f20*/  IMAD.WIDE R8, R7, 0x2, R18.reuse ;  /* 0x0000000207087825 */ /* 0x102fe200078e0212 */
        /* <DEDUP_REMOVED lines=13> */
.L_x_2251:
[----:B------:R-:W-:-:S04]  /*1000*/  UIADD3 UR4, UPT, UPT, URZ, -UR7, URZ ;  /* 0x80000007ff047290 */ /* 0x000fc8000fffe0ff */
[----:B------:R-:W-:-:S09]  /*1010*/  UISETP.GT.AND UP2, UPT, UR4, 0x1, UPT ;  /* 0x000000010400788c */ /* 0x000fd2000bf44270 */
[----:B------:R-:W-:Y:S05]  /*1020*/  BRA.U !UP2, `(.L_x_2253) ;  /* 0x000000010a247547 */ /* 0x000fea000b800000 */
[----:B0-2---:R-:W0:Y:S01]  /*1030*/  LDC.64 R10, c[0x0][0x3a0] ;  /* 0x0000e800ff0a7b82 */ /* 0x005e220000000a00 */
        /* <DEDUP_REMOVED lines=8> */
.L_x_2253:
[----:B------:R-:W-:-:S09]  /*10c0*/  UISETP.NE.OR UP0, UPT, UR7, URZ, UP0 ;  /* 0x000000ff0700728c */ /* 0x000fd20008705670 */
[----:B------:R-:W-:Y:S05]  /*10d0*/  BRA.U !UP0, `(.L_x_2249) ;  /* 0x00000001081c7547 */ /* 0x000fea000b800000 */
.L_x_2250:
[----:B012---:R-:W0:Y:S02]  /*10e0*/  LDC.64 R8, c[0x0][0x3a0] ;  /* 0x0000e800ff087b82 */ /* 0x007e240000000a00 */
.L_x_2254:
[C---:B0-----:R-:W-:Y:S01]  /*10f0*/  IMAD.WIDE R10, R7.reuse, 0x2, R8 ;  /* 0x00000002070a7825 */ /* 0x041fe200078e0208 */
[----:B------:R-:W-:Y:S01]  /*1100*/  UIADD3 UR7, UPT, UPT, UR7, 0x1, URZ ;  /* 0x0000000107077890 */ /* 0x000fe2000fffe0ff */
[----:B------:R-:W-:-:S03]  /*1110*/  IADD3 R7, PT, PT, R7, UR9, RZ ;  /* 0x0000000907077c10 */ /* 0x000fc6000fffe0ff */
[----:B------:R3:W-:Y:S01]  /*1120*/  STG.E.64 desc[UR10][R10.64], RZ ;  /* 0x000000ff0a007986 */ /* 0x0007e2000c101b0a */
[----:B------:R-:W-:-:S09]  /*1130*/  UISETP.NE.AND UP0, UPT, UR7, URZ, UPT ;  /* 0x000000ff0700728c */ /* 0x000fd2000bf05270 */
[----:B---3--:R-:W-:Y:S05]  /*1140*/  BRA.U UP0, `(.L_x_2254) ;  /* 0xfffffffd00e87547 */ /* 0x008fea000b83ffff */
.L_x_2249:
[----:B------:R-:W3:Y:S01]  /*1150*/  LDCU UR7, c[0x0][0x3c8] ;  /* 0x00007900ff0777ac */ /* 0x000ee20008000800 */
[----:B------:R-:W-:Y:S01]  /*1160*/  BAR.SYNC.DEFER_BLOCKING 0x0 ;  /* 0x0000000000007b1d */ /* 0x000fe20000010000 */
[----:B------:R-:W-:-:S05]  /*1170*/  ISETP.GE.AND P0, PT, R3, R0, PT ;  /* 0x000000000300720c */ /* 0x000fca0003f06270 */
[----:B------:R-:W4:Y:S01]  /*1180*/  LDCU UR8, c[0x0][0x3cc] ;  /* 0x00007980ff0877ac */ /* 0x000f220008000800 */
[----:B------:R-:W0:Y:S01]  /*1190*/  LDCU UR14, c[0x0][0x3d0] ;  /* 0x00007a00ff0e77ac */ /* 0x000e220008000800 */
[----:B------:R-:W0:Y:S01]  /*11a0*/  LDCU UR16, c[0x0][0x3d4] ;  /* 0x00007a80ff1077ac */ /* 0x000e220008000800 */
[----:B---3-5:R-:W-:Y:S01]  /*11b0*/  VIMNMX R7, PT, PT, R3, UR7, PT ;  /* 0x0000000703077c48 */ /* 0x028fe2000bfe0100 */
[----:B------:R-:W3:Y:S04]  /*11c0*/  LDCU UR15, c[0x0][0x3d8] ;  /* 0x00007b00ff0f77ac */ /* 0x000ee80008000800 */
[----:B------:R-:W-:Y:S05]  /*11d0*/  @P0 BRA `(.L_x_2255) ;  /* 0x0000000000d40947 */ /* 0x000fea0003800000 */
[----:B--2---:R-:W0:Y:S01]  /*11e0*/  LDC.64 R14, c[0x0][0x3b8] ;  /* 0x0000ee00ff0e7b82 */ /* 0x004e220000000a00 */
[----:B-1----:R-:W-:-:S05]  /*11f0*/  SHF.L.U32 R9, R5, 0x6, RZ ;  /* 0x0000000605097819 */ /* 0x002fca00000006ff */
        /* <DEDUP_REMOVED lines=9> */
.L_x_2256:
[----:B------:R-:W0:Y:S01]  /*1290*/  LDC.64 R8, c[0x0][0x390] ;  /* 0x0000e400ff087b82 */ /* 0x000e220000000a00 */
[----:B-----5:R-:W-:-:S05]  /*12a0*/  IADD3 R21, PT, PT, R5, UR4, RZ ;  /* 0x0000000405157c10 */ /* 0x020fca000fffe0ff */
        /* <DEDUP_REMOVED lines=8> */
[----:B------:R-:W-:-:S05]  /*1330*/  IMAD.WIDE.U32 R18, R19, 0x2, R14 ;  /* 0x0000000213127825 */ /* 0x000fca00078e000e */
[----:B------:R-:W3:Y:S01]  /*1340*/  LDG.E.U16.CONSTANT R26, desc[UR10][R18.64+0x2] ;  /* 0x0000020a121a7981 */ /* 0x000ee2000c1e9500 */
[----:B0-----:R-:W-:-:S05]  /*1350*/  IMAD.WIDE.U32 R10, R21, 0x2, R10 ;  /* 0x00000002150a7825 */ /* 0x001fca00078e000a */
[----:B------:R0:W4:Y:S01]  /*1360*/  LDG.E.U16.CONSTANT R23, desc[UR10][R10.64] ;  /* 0x0000000a0a177981 */ /* 0x000122000c1e9500 */
[----:B------:R-:W-:Y:S01]  /*1370*/  UIADD3 UR4, UPT, UPT, UR4, 0x1, URZ ;  /* 0x0000000104047890 */ /* 0x000fe2000fffe0ff */
[----:B--2---:R-:W-:-:S04]  /*1380*/  SHF.R.U32.HI R20, RZ, R6, R9 ;  /* 0x00000006ff147219 */ /* 0x004fc80000011609 */
[--C-:B------:R-:W-:Y:S02]  /*1390*/  SHF.R.U32.HI R22, RZ, 0x4, R20.reuse ;  /* 0x00000004ff167819 */ /* 0x100fe40000011614 */
[----:B------:R-:W-:Y:S02]  /*13a0*/  SHF.R.U32.HI R8, RZ, 0x8, R20 ;  /* 0x00000008ff087819 */ /* 0x000fe40000011614 */
[----:B------:R-:W-:Y:S02]  /*13b0*/  LOP3.LUT R22, R22, 0xf, RZ, 0xc0, !PT ;  /* 0x0000000f16167812 */ /* 0x000fe400078ec0ff */
[----:B------:R-:W-:Y:S02]  /*13c0*/  LOP3.LUT R8, R8, 0xf, RZ, 0xc0, !PT ;  /* 0x0000000f08087812 */ /* 0x000fe400078ec0ff */
[----:B------:R-:W-:Y:S01]  /*13d0*/  LOP3.LUT R21, R20, 0xf, RZ, 0xc0, !PT ;  /* 0x0000000f14157812 */ /* 0x000fe200078ec0ff */
[----:B------:R-:W-:Y:S01]  /*13e0*/  IMAD R9, R22, R22, R22 ;  /* 0x0000001616097224 */ /* 0x000fe200078e0216 */
[----:B------:R-:W-:-:S02]  /*13f0*/  SHF.R.U32.HI R20, RZ, 0xc, R20 ;  /* 0x0000000cff147819 */ /* 0x000fc40000011614 */
[----:B---3--:R-:W-:Y:S01]  /*1400*/  IADD3 R17, PT, PT, R26, R17, RZ ;  /* 0x000000111a117210 */ /* 0x008fe20007ffe0ff */
[C---:B------:R-:W-:Y:S01]  /*1410*/  IMAD R24, R21.reuse, R21, R21 ;  /* 0x0000001515187224 */ /* 0x040fe200078e0215 */
[----:B------:R-:W-:Y:S01]  /*1420*/  IADD3 R22, PT, PT, R22, 0x1, R9 ;  /* 0x0000000116167810 */ /* 0x000fe20007ffe009 */
[----:B------:R-:W-:Y:S01]  /*1430*/  IMAD R9, R8, R8, R8 ;  /* 0x0000000808097224 */ /* 0x000fe200078e0208 */
[----:B------:R-:W-:Y:S02]  /*1440*/  LOP3.LUT R20, R20, 0xf, RZ, 0xc0, !PT ;  /* 0x0000000f14147812 */ /* 0x000fe400078ec0ff */
[----:B------:R-:W-:Y:S01]  /*1450*/  IADD3 R24, PT, PT, R21, 0x1, R24 ;  /* 0x0000000115187810 */ /* 0x000fe20007ffe018 */
[----:B0-----:R-:W4:Y:S01]  /*1460*/  I2F.F16 R10, R22 ;  /* 0x00000016000a7306 */ /* 0x001f220000200c00 */
[----:B------:R-:W-:Y:S01]  /*1470*/  IADD3 R18, PT, PT, R8, 0x1, R9 ;  /* 0x0000000108127810 */ /* 0x000fe20007ffe009 */
[----:B------:R-:W-:Y:S01]  /*1480*/  IMAD R9, R20, R20, R20 ;  /* 0x0000001414097224 */ /* 0x000fe200078e0214 */
[----:B------:R-:W-:-:S04]  /*1490*/  ISETP.GE.AND P0, PT, R17, R2, PT ;  /* 0x000000021100720c */ /* 0x000fc80003f06270 */
        /* <DEDUP_REMOVED lines=9> */
.L_x_2255:
[C---:B------:R-:W-:Y:S01]  /*1530*/  ISETP.GT.AND P0, PT, R3.reuse, UR7, PT ;  /* 0x0000000703007c0c */ /* 0x040fe2000bf04270 */
[----:B--2---:R-:W-:Y:S01]  /*1540*/  HFMA2 R15, -RZ, RZ, 0, 0 ;  /* 0x00000000ff0f7431 */ /* 0x004fe200000001ff */
[----:B------:R-:W-:Y:S02]  /*1550*/  SHF.R.S32.HI R2, RZ, 0x1f, R7 ;  /* 0x0000001fff027819 */ /* 0x000fe40000011407 */
[C---:B----4-:R-:W-:Y:S02]  /*1560*/  ISETP.GT.AND P1, PT, R3.reuse, UR8, PT ;  /* 0x0000000803007c0c */ /* 0x050fe4000bf24270 */
[----:B------:R-:W-:Y:S02]  /*1570*/  LEA.HI R2, R2, R7, RZ, 0x5 ;  /* 0x0000000702027211 */ /* 0x000fe400078f28ff */
[----:B------:R-:W-:Y:S02]  /*1580*/  CS2R R6, SRZ ;  /* 0x0000000000067805 */ /* 0x000fe4000001ff00 */
[----:B0-----:R-:W-:-:S02]  /*1590*/  ISETP.GT.AND P2, PT, R3, UR14, PT ;  /* 0x0000000e03007c0c */ /* 0x001fc4000bf44270 */
[C---:B------:R-:W-:Y:S02]  /*15a0*/  ISETP.GT.AND P3, PT, R3.reuse, UR16, PT ;  /* 0x0000001003007c0c */ /* 0x040fe4000bf64270 */
[----:B---3--:R-:W-:Y:S02]  /*15b0*/  ISETP.GT.AND P4, PT, R3, UR15, PT ;  /* 0x0000000f03007c0c */ /* 0x008fe4000bf84270 */
        /* <DEDUP_REMOVED lines=11> */
.L_x_2257:
        /* <DEDUP_REMOVED lines=8> */
.L_x_2258:
        /* <DEDUP_REMOVED lines=8> */
.L_x_2259:
        /* <DEDUP_REMOVED lines=8> */
.L_x_2260:
        /* <DEDUP_REMOVED lines=8> */
.L_x_2261:
        /* <DEDUP_REMOVED lines=11> */
[----:B------:R-:W-:-:S04]  /*1920*/  IADD3 R6, P0, PT, R4, R5, RZ ;  /* 0x0000000504067210 */ /* 0x000fc80007f1e0ff */
[----:B------:R-:W-:Y:S02]  /*1930*/  LEA.HI.X.SX32 R5, R5, R2, 0x1, P0 ;  /* 0x0000000205057211 */ /* 0x000fe400000f0eff */
[----:B------:R-:W-:Y:S02]  /*1940*/  ISETP.GT.AND P0, PT, R0, R3, PT ;  /* 0x000000030000720c */ /* 0x000fe40003f04270 */
[C---:B0-----:R-:W-:Y:S02]  /*1950*/  LEA R4, P1, R6.reuse, UR14, 0x2 ;  /* 0x0000000e06047c11 */ /* 0x041fe4000f8210ff */
[----:B------:R-:W-:Y:S02]  /*1960*/  PRMT R3, RZ, 0x5410, RZ ;  /* 0x00005410ff037816 */ /* 0x000fe400000000ff */
[----:B------:R-:W-:Y:S02]  /*1970*/  LEA.HI.X R5, R6, UR15, R5, 0x2, P1 ;  /* 0x0000000f06057c11 */ /* 0x000fe400088f1405 */
[----:B------:R-:W-:-:S05]  /*1980*/  PRMT R0, RZ, 0x5410, RZ ;  /* 0x00005410ff007816 */ /* 0x000fca00000000ff */
[----:B------:R-:W-:Y:S05]  /*1990*/  @!P0 BRA `(.L_x_2262) ;  /* 0x0000005400c88947 */ /* 0x000fea0003800000 */
[----:B------:R-:W2:Y:S01]  /*19a0*/  LDG.E.128.CONSTANT R16, desc[UR10][R4.64] ;  /* 0x0000000a04107981 */ /* 0x000ea2000c1e9d00 */
[----:B------:R-:W-:Y:S01]  /*19b0*/  UISETP.NE.AND UP2, UPT, UR12, URZ, UPT ;  /* 0x000000ff0c00728c */ /* 0x000fe2000bf45270 */
[----:B------:R-:W-:Y:S02]  /*19c0*/  MOV R2, 0x2c00 ;  /* 0x00002c0000027802 */ /* 0x000fe40000000f00 */
[----:B------:R-:W-:Y:S02]  /*19d0*/  PRMT R3, RZ, 0x5410, RZ ;  /* 0x00005410ff037816 */ /* 0x000fe400000000ff */
[----:B------:R-:W-:Y:S02]  /*19e0*/  PRMT R0, RZ, 0x5410, RZ ;  /* 0x00005410ff007816 */ /* 0x000fe400000000ff */
[----:B--2---:R-:W-:Y:S02]  /*19f0*/  SHF.R.U32.HI R20, RZ, 0x8, R17 ;  /* 0x00000008ff147819 */ /* 0x004fe40000011611 */
[----:B------:R-:W-:-:S02]  /*1a00*/  LOP3.LUT R24, R18, 0xf000f0, RZ, 0xc0, !PT ;  /* 0x00f000f012187812 */ /* 0x000fc400078ec0ff */
[----:B------:R-:W-:Y:S02]  /*1a10*/  SHF.R.U32.HI R6, RZ, 0x8, R16 ;  /* 0x00000008ff067819 */ /* 0x000fe40000011610 */
[----:B------:R-:W-:Y:S02]  /*1a20*/  SHF.R.U32.HI R26, RZ, 0x8, R18 ;  /* 0x00000008ff1a7819 */ /* 0x000fe40000011612 */
[----:B------:R-:W-:Y:S02]  /*1a30*/  SHF.R.U32.HI R28, RZ, 0x8, R19 ;  /* 0x00000008ff1c7819 */ /* 0x000fe40000011613 */
        /* <DEDUP_REMOVED lines=42> */
[----:B------:R-:W-:Y:S01]  /*1ce0*/  PRMT R17, RZ, 0x5410, RZ ;  /* 0x00005410ff117816 */ /* 0x000fe200000000ff */
[----:B------:R-:W-:Y:S01]  /*1cf0*/  HADD2 R27, R27, -1032, -1032 ;  /* 0xe408e4081b1b7430 */ /* 0x000fe20000000000 */
[----:B------:R-:W-:Y:S01]  /*1d00*/  PRMT R18, RZ, 0x5410, RZ ;  /* 0x00005410ff127816 */ /* 0x000fe200000000ff */
[----:B------:R-:W-:Y:S01]  /*1d10*/  HADD2 R29, R14, -1032, -1032 ;  /* 0xe408e4080e1d7430 */ /* 0x000fe20000000000 */
[----:B------:R-:W-:Y:S01]  /*1d20*/  PRMT R16, RZ, 0x5410, RZ ;  /* 0x00005410ff107816 */ /* 0x000fe200000000ff */
[----:B------:R-:W-:-:S02]  /*1d30*/  HADD2 R31, R6, -1032, -1032 ;  /* 0xe408e408061f7430 */ /* 0x000fc40000000000 */
[----:B------:R-:W-:Y:S02]  /*1d40*/  HADD2 R35, R36, -1032, -1032 ;  /* 0xe408e40824237430 */ /* 0x000fe40000000000 */
[----:B------:R-:W-:Y:S01]  /*1d50*/  HFMA2 R20, R37, R2.H0_H0, -72, -72 ;  /* 0xd480d48025147431 */ /* 0x000fe20000040002 */
[----:B------:R-:W-:Y:S06]  /*1d60*/  BRA.U !UP2, `(.L_x_2263) ;  /* 0x000000050a747547 */ /* 0x000fec000b800000 */
[----:B------:R-:W0:Y:S01]  /*1d70*/  S2UR UR7, SR_CgaCtaId ;  /* 0x00000000000779c3 */ /* 0x000e220000008800 */
[----:B------:R-:W-:Y:S01]  /*1d80*/  UMOV UR4, 0x400 ;  /* 0x0000040000047882 */ /* 0x000fe20000000000 */
[----:B------:R-:W-:Y:S02]  /*1d90*/  HADD2.F32 R40, -RZ, R23.H0_H0 ;  /* 0x20000017ff287230 */ /* 0x000fe40000004100 */
[----:B------:R-:W-:Y:S02]  /*1da0*/  HADD2.F32 R0, -RZ, R21.H0_H0 ;  /* 0x20000015ff007230 */ /* 0x000fe40000004100 */
[----:B------:R-:W-:Y:S02]  /*1db0*/  HADD2.F32 R36, -RZ, R25.H0_H0 ;  /* 0x20000019ff247230 */ /* 0x000fe40000004100 */
[----:B------:R-:W-:Y:S02]  /*1dc0*/  HADD2.F32 R37, -RZ, R23.H1_H1 ;  /* 0x30000017ff257230 */ /* 0x000fe40000004100 */
[----:B------:R-:W-:-:S02]  /*1dd0*/  HADD2.F32 R38, -RZ, R27.H0_H0 ;  /* 0x2000001bff267230 */ /* 0x000fc40000004100 */
[----:B------:R-:W-:Y:S02]  /*1de0*/  HADD2.F32 R39, -RZ, R21.H1_H1 ;  /* 0x30000015ff277230 */ /* 0x000fe40000004100 */
[----:B------:R-:W-:Y:S02]  /*1df0*/  HADD2.F32 R19, -RZ, R25.H1_H1 ;  /* 0x30000019ff137230 */ /* 0x000fe40000004100 */
[----:B------:R-:W-:Y:S01]  /*1e00*/  HADD2.F32 R42, -RZ, R28.H1_H1 ;  /* 0x3000001cff2a7230 */ /* 0x000fe20000004100 */
[----:B0-----:R-:W-:-:S09]  /*1e10*/  ULEA UR4, UR7, UR4, 0x18 ;  /* 0x0000000407047291 */ /* 0x001fd2000f8ec0ff */
[----:B------:R-:W0:Y:S04]  /*1e20*/  LDS.64 R6, [UR4] ;  /* 0x00000004ff067984 */ /* 0x000e280008000a00 */
[----:B------:R-:W2:Y:S01]  /*1e30*/  LDS.64 R14, [UR4+0x8] ;  /* 0x00000804ff0e7984 */ /* 0x000ea20008000a00 */
[--C-:B0-----:R-:W-:Y:S02]  /*1e40*/  HADD2.F32 R3, -RZ, R6.reuse.H0_H0 ;  /* 0x20000006ff037230 */ /* 0x101fe40000004100 */
[----:B------:R-:W-:-:S03]  /*1e50*/  HADD2.F32 R6, -RZ, R6.H1_H1 ;  /* 0x30000006ff067230 */ /* 0x000fc60000004100 */
[C---:B------:R-:W-:Y:S01]  /*1e60*/  FFMA.FTZ R41, R3.reuse, R40, RZ ;  /* 0x0000002803297223 */ /* 0x040fe200000100ff */
[----:B------:R-:W-:Y:S01]  /*1e70*/  FFMA.FTZ R0, R0, R3, RZ ;  /* 0x0000000300007223 */ /* 0x000fe200000100ff */
[C---:B------:R-:W-:Y:S01]  /*1e80*/  FFMA.FTZ R36, R3.reuse, R36, RZ ;  /* 0x0000002403247223 */ /* 0x040fe200000100ff */
[----:B------:R-:W-:Y:S01]  /*1e90*/  FFMA.FTZ R3, R3, R38, RZ ;  /* 0x0000002603037223 */ /* 0x000fe200000100ff */
[C---:B------:R-:W-:Y:S01]  /*1ea0*/  FFMA.FTZ R37, R6.reuse, R37, R41 ;  /* 0x0000002506257223 */ /* 0x040fe20000010029 */
[----:B------:R-:W-:Y:S01]  /*1eb0*/  FFMA.FTZ R39, R39, R6, R0 ;  /* 0x0000000627277223 */ /* 0x000fe20000010000 */
[----:B------:R-:W-:Y:S01]  /*1ec0*/  FFMA.FTZ R41, R6, R19, R36 ;  /* 0x0000001306297223 */ /* 0x000fe20000010024 */
[----:B------:R-:W-:Y:S02]  /*1ed0*/  HADD2.F32 R38, -RZ, R27.H1_H1 ;  /* 0x3000001bff267230 */ /* 0x000fe40000004100 */
[----:B------:R-:W-:Y:S02]  /*1ee0*/  HADD2.F32 R0, -RZ, R7.H0_H0 ;  /* 0x20000007ff007230 */ /* 0x000fe40000004100 */
[----:B------:R-:W-:-:S02]  /*1ef0*/  HADD2.F32 R19, -RZ, R24.H0_H0 ;  /* 0x20000018ff137230 */ /* 0x000fc40000004100 */
[----:B------:R-:W-:Y:S01]  /*1f00*/  FFMA.FTZ R3, R6, R38, R3 ;  /* 0x0000002606037223 */ /* 0x000fe20000010003 */
[----:B------:R-:W-:Y:S02]  /*1f10*/  HADD2.F32 R36, -RZ, R22.H0_H0 ;  /* 0x20000016ff247230 */ /* 0x000fe40000004100 */
        /* <DEDUP_REMOVED lines=13> */
[----:B--2---:R-:W-:Y:S02]  /*1ff0*/  HADD2.F32 R36, -RZ, R14.H0_H0 ;  /* 0x2000000eff247230 */ /* 0x004fe40000004100 */
[C---:B------:R-:W-:Y:S01]  /*2000*/  FFMA.FTZ R19, R7.reuse, R40, R41 ;  /* 0x0000002807137223 */ /* 0x040fe20000010029 */
[----:B------:R-:W-:Y:S01]  /*2010*/  FFMA.FTZ R7, R7, R42, R37 ;  /* 0x0000002a07077223 */ /* 0x000fe20000010025 */
[----:B------:R-:W-:-:S02]  /*2020*/  HADD2.F32 R42, -RZ, R35.H0_H0 ;  /* 0x20000023ff2a7230 */ /* 0x000fc40000004100 */
[----:B------:R-:W-:Y:S02]  /*2030*/  HADD2.F32 R38, -RZ, R29.H0_H0 ;  /* 0x2000001dff267230 */ /* 0x000fe40000004100 */
        /* <DEDUP_REMOVED lines=48> */
.L_x_2263:
[----:B------:R-:W-:Y:S01]  /*2340*/  PRMT R19, RZ, 0x5410, RZ ;  /* 0x00005410ff137816 */ /* 0x000fe200000000ff */
[----:B------:R-:W-:Y:S06]  /*2350*/  BRA.U !UP1, `(.L_x_2264) ;  /* 0x0000000d09187547 */ /* 0x000fec000b800000 */
[----:B------:R-:W-:Y:S02]  /*2360*/  PRMT R6, R13, 0x9910, RZ ;  /* 0x000099100d067816 */ /* 0x000fe400000000ff */
[----:B------:R-:W-:Y:S02]  /*2370*/  PRMT R16, RZ, 0x5410, RZ ;  /* 0x00005410ff107816 */ /* 0x000fe400000000ff */
[----:B------:R-:W-:Y:S02]  /*2380*/  ISETP.NE.AND P1, PT, R6, RZ, PT ;  /* 0x000000ff0600720c */ /* 0x000fe40003f25270 */
[----:B------:R-:W-:Y:S02]  /*2390*/  PRMT R6, R12, 0x9910, RZ ;  /* 0x000099100c067816 */ /* 0x000fe400000000ff */
[----:B------:R-:W-:Y:S02]  /*23a0*/  PRMT R19, RZ, 0x5410, RZ ;  /* 0x00005410ff137816 */ /* 0x000fe400000000ff */
[----:B------:R-:W-:-:S02]  /*23b0*/  ISETP.NE.AND P0, PT, R6, RZ, PT ;  /* 0x000000ff0600720c */ /* 0x000fc40003f05270 */
[----:B------:R-:W-:-:S05]  /*23c0*/  PRMT R17, RZ, 0x5410, RZ ;  /* 0x00005410ff117816 */ /* 0x000fca00000000ff */
[----:B------:R-:W-:Y:S01]  /*23d0*/  VOTEU.ANY UP0, P1 ;  /* 0x0000000000ff7886 */ /* 0x000fe20000800100 */
[----:B------:R-:W-:-:S05]  /*23e0*/  UISETP.EQ.OR UP0, UPT, UR6, 0x2, !UP0 ;  /* 0x000000020600788c */ /* 0x000fca000c702670 */
[----:B------:R-:W-:Y:S06]  /*23f0*/  @!P0 BRA `(.L_x_2265) ;  /* 0x0000000400748947 */ /* 0x000fec0003800000 */
[----:B------:R-:W0:Y:S01]  /*2400*/  S2UR UR6, SR_CgaCtaId ;  /* 0x00000000000679c3 */ /* 0x000e220000008800 */
[----:B------:R-:W-:Y:S01]  /*2410*/  UMOV UR4, 0x400 ;  /* 0x0000040000047882 */ /* 0x000fe20000000000 */
[----:B------:R-:W-:Y:S02]  /*2420*/  HADD2.F32 R16, -RZ, R21.H0_H0 ;  /* 0x20000015ff107230 */ /* 0x000fe40000004100 */
[----:B------:R-:W-:Y:S02]  /*2430*/  HADD2.F32 R18, -RZ, R23.H0_H0 ;  /* 0x20000017ff127230 */ /* 0x000fe40000004100 */
[----:B------:R-:W-:Y:S02]  /*2440*/  HADD2.F32 R19, -RZ, R25.H0_H0 ;  /* 0x20000019ff137230 */ /* 0x000fe40000004100 */
[----:B------:R-:W-:Y:S02]  /*2450*/  HADD2.F32 R39, -RZ, R23.H1_H1 ;  /* 0x30000017ff277230 */ /* 0x000fe40000004100 */
[----:B------:R-:W-:-:S02]  /*2460*/  HADD2.F32 R37, -RZ, R25.H1_H1 ;  /* 0x30000019ff257230 */ /* 0x000fc40000004100 */
[----:B------:R-:W-:Y:S02]  /*2470*/  HADD2.F32 R36, -RZ, R27.H0_H0 ;  /* 0x2000001bff247230 */ /* 0x000fe40000004100 */
[----:B------:R-:W-:Y:S02]  /*2480*/  HADD2.F32 R38, -RZ, R21.H1_H1 ;  /* 0x30000015ff267230 */ /* 0x000fe40000004100 */
[----:B------:R-:W-:Y:S02]  /*2490*/  HADD2.F32 R40, -RZ, R27.H1_H1 ;  /* 0x3000001bff287230 */ /* 0x000fe40000004100 */
[----:B------:R-:W-:Y:S01]  /*24a0*/  HADD2.F32 R42, -RZ, R35.H0_H0 ;  /* 0x20000023ff2a7230 */ /* 0x000fe20000004100 */
[----:B0-----:R-:W-:-:S09]  /*24b0*/  ULEA UR4, UR6, UR4, 0x18 ;  /* 0x0000000406047291 */ /* 0x001fd2000f8ec0ff */
[----:B------:R-:W0:Y:S04]  /*24c0*/  LDS.64 R6, [UR4+0x40] ;  /* 0x00004004ff067984 */ /* 0x000e280008000a00 */
[----:B------:R-:W2:Y:S01]  /*24d0*/  LDS.64 R14, [UR4+0x48] ;  /* 0x00004804ff0e7984 */ /* 0x000ea20008000a00 */
        /* <DEDUP_REMOVED lines=8> */
[-C--:B------:R-:W-:Y:S01]  /*2560*/  FFMA.FTZ R37, R37, R6.reuse, R16 ;  /* 0x0000000625257223 */ /* 0x080fe20000010010 */
[----:B------:R-:W-:Y:S02]  /*2570*/  HADD2.F32 R18, -RZ, R22.H0_H0 ;  /* 0x20000016ff127230 */ /* 0x000fe40000004100 */
[----:B------:R-:W-:Y:S01]  /*2580*/  FFMA.FTZ R19, R40, R6, R19 ;  /* 0x0000000628137223 */ /* 0x000fe20000010013 */
[----:B------:R-:W-:-:S02]  /*2590*/  HADD2.F32 R16, -RZ, R7.H0_H0 ;  /* 0x20000007ff107230 */ /* 0x000fc40000004100 */
[----:B------:R-:W-:Y:S02]  /*25a0*/  HADD2.F32 R36, -RZ, R24.H0_H0 ;  /* 0x20000018ff247230 */ /* 0x000fe40000004100 */
[----:B------:R-:W-:Y:S02]  /*25b0*/  HADD2.F32 R38, -RZ, R26.H0_H0 ;  /* 0x2000001aff267230 */ /* 0x000fe40000004100 */
        /* <DEDUP_REMOVED lines=12> */
[----:B--2---:R-:W-:Y:S02]  /*2680*/  HADD2.F32 R36, -RZ, R14.H0_H0 ;  /* 0x2000000eff247230 */ /* 0x004fe40000004100 */
[----:B------:R-:W-:Y:S01]  /*2690*/  FFMA.FTZ R16, R37, R7, R6 ;  /* 0x0000000725107223 */ /* 0x000fe20000010006 */
[----:B------:R-:W-:-:S02]  /*26a0*/  HADD2.F32 R39, -RZ, R29.H0_H0 ;  /* 0x2000001dff277230 */ /* 0x000fc40000004100 */
[----:B------:R-:W-:Y:S01]  /*26b0*/  FFMA.FTZ R7, R43, R7, R38 ;  /* 0x000000072b077223 */ /* 0x000fe20000010026 */
[----:B------:R-:W-:Y:S02]  /*26c0*/  HADD2.F32 R37, -RZ, R31.H0_H0 ;  /* 0x2000001fff257230 */ /* 0x000fe40000004100 */
[----:B------:R-:W-:Y:S02]  /*26d0*/  HADD2.F32 R14, -RZ, R14.H1_H1 ;  /* 0x3000000eff0e7230 */ /* 0x000fe40000004100 */
        /* <DEDUP_REMOVED lines=47> */
.L_x_2265:
[----:B------:R-:W-:Y:S01]  /*29d0*/  PRMT R18, RZ, 0x5410, RZ ;  /* 0x00005410ff127816 */ /* 0x000fe200000000ff */
[----:B------:R-:W-:Y:S06]  /*29e0*/  BRA.U UP0, `(.L_x_2264) ;  /* 0x0000000500747547 */ /* 0x000fec000b800000 */
[----:B------:R-:W0:Y:S01]  /*29f0*/  S2UR UR6, SR_CgaCtaId ;  /* 0x00000000000679c3 */ /* 0x000e220000008800 */
[----:B------:R-:W-:Y:S01]  /*2a00*/  UMOV UR4, 0x400 ;  /* 0x0000040000047882 */ /* 0x000fe20000000000 */
[----:B------:R-:W-:Y:S02]  /*2a10*/  HADD2.F32 R40, -RZ, R21.H1_H1 ;  /* 0x30000015ff287230 */ /* 0x000fe40000004100 */
[----:B------:R-:W-:Y:S02]  /*2a20*/  HADD2.F32 R17, -RZ, R25.H0_H0 ;  /* 0x20000019ff117230 */ /* 0x000fe40000004100 */
[----:B------:R-:W-:Y:S02]  /*2a30*/  HADD2.F32 R18, -RZ, R27.H0_H0 ;  /* 0x2000001bff127230 */ /* 0x000fe40000004100 */
[----:B------:R-:W-:Y:S01]  /*2a40*/  HADD2.F32 R42, -RZ, R23.H1_H1 ;  /* 0x30000017ff2a7230 */ /* 0x000fe20000004100 */
[----:B0-----:R-:W-:-:S09]  /*2a50*/  ULEA UR4, UR6, UR4, 0x18 ;  /* 0x0000000406047291 */ /* 0x001fd2000f8ec0ff */
[----:B------:R-:W0:Y:S04]  /*2a60*/  LDS.64 R6, [UR4+0x80] ;  /* 0x00008004ff067984 */ /* 0x000e280008000a00 */
[----:B------:R-:W2:Y:S01]  /*2a70*/  LDS.64 R14, [UR4+0x88] ;  /* 0x00008804ff0e7984 */ /* 0x000ea20008000a00 */
[--C-:B0-----:R-:W-:Y:S02]  /*2a80*/  HADD2.F32 R39, -RZ, R6.reuse.H0_H0 ;  /* 0x20000006ff277230 */ /* 0x101fe40000004100 */
[----:B------:R-:W-:Y:S02]  /*2a90*/  HADD2.F32 R38, -RZ, R6.H1_H1 ;  /* 0x30000006ff267230 */ /* 0x000fe40000004100 */
[----:B------:R-:W-:Y:S02]  /*2aa0*/  HADD2.F32 R6, -RZ, R21.H0_H0 ;  /* 0x20000015ff067230 */ /* 0x000fe40000004100 */
[----:B------:R-:W-:Y:S01]  /*2ab0*/  FFMA.FTZ R17, R17, R39, RZ ;  /* 0x0000002711117223 */ /* 0x000fe200000100ff */
[----:B------:R-:W-:-:S02]  /*2ac0*/  HADD2.F32 R37, -RZ, R7.H0_H0 ;  /* 0x20000007ff257230 */ /* 0x000fc40000004100 */
[----:B------:R-:W-:Y:S02]  /*2ad0*/  HADD2.F32 R36, -RZ, R7.H1_H1 ;  /* 0x30000007ff247230 */ /* 0x000fe40000004100 */
[-C--:B------:R-:W-:Y:S01]  /*2ae0*/  FFMA.FTZ R21, R6, R39.reuse, RZ ;  /* 0x0000002706157223 */ /* 0x080fe200000100ff */
[----:B------:R-:W-:Y:S02]  /*2af0*/  HADD2.F32 R7, -RZ, R23.H0_H0 ;  /* 0x20000017ff077230 */ /* 0x000fe40000004100 */
[----:B------:R-:W-:Y:S02]  /*2b00*/  HADD2.F32 R23, -RZ, R26.H0_H0 ;  /* 0x2000001aff177230 */ /* 0x000fe40000004100 */
[----:B------:R-:W-:Y:S01]  /*2b10*/  FFMA.FTZ R6, R40, R38, R21 ;  /* 0x0000002628067223 */ /* 0x000fe20000010015 */
[----:B------:R-:W-:Y:S02]  /*2b20*/  HADD2.F32 R40, -RZ, R25.H1_H1 ;  /* 0x30000019ff287230 */ /* 0x000fe40000004100 */
[-C--:B------:R-:W-:Y:S01]  /*2b30*/  FFMA.FTZ R7, R7, R39.reuse, RZ ;  /* 0x0000002707077223 */ /* 0x080fe200000100ff */
[----:B------:R-:W-:Y:S01]  /*2b40*/  FFMA.FTZ R39, R18, R39, RZ ;  /* 0x0000002712277223 */ /* 0x000fe200000100ff */
[----:B------:R-:W-:-:S02]  /*2b50*/  HADD2.F32 R21, -RZ, R24.H0_H0 ;  /* 0x20000018ff157230 */ /* 0x000fc40000004100 */
[-C--:B------:R-:W-:Y:S01]  /*2b60*/  FFMA.FTZ R18, R42, R38.reuse, R7 ;  /* 0x000000262a127223 */ /* 0x080fe20000010007 */
[-C--:B------:R-:W-:Y:S01]  /*2b70*/  FFMA.FTZ R40, R40, R38.reuse, R17 ;  /* 0x0000002628287223 */ /* 0x080fe20000010011 */
[----:B------:R-:W-:Y:S02]  /*2b80*/  HADD2.F32 R42, -RZ, R27.H1_H1 ;  /* 0x3000001bff2a7230 */ /* 0x000fe40000004100 */
[----:B------:R-:W-:Y:S02]  /*2b90*/  HADD2.F32 R7, -RZ, R22.H0_H0 ;  /* 0x20000016ff077230 */ /* 0x000fe40000004100 */
[-C--:B------:R-:W-:Y:S01]  /*2ba0*/  FFMA.FTZ R17, R21, R37.reuse, R18 ;  /* 0x0000002515117223 */ /* 0x080fe20000010012 */
        /* <DEDUP_REMOVED lines=11> */
[----:B--2---:R-:W-:-:S02]  /*2c60*/  HADD2.F32 R18, -RZ, R14.H0_H0 ;  /* 0x2000000eff127230 */ /* 0x004fc40000004100 */
        /* <DEDUP_REMOVED lines=53> */
.L_x_2264:
        /* <DEDUP_REMOVED lines=11> */
[C---:B------:R-:W-:Y:S02]  /*3070*/  LOP3.LUT R5, R7.reuse, 0xf000f, RZ, 0xc0, !PT ;  /* 0x000f000f07057812 */ /* 0x040fe400078ec0ff */
[----:B------:R-:W-:Y:S02]  /*3080*/  LOP3.LUT R26, R7, 0xf000f0, RZ, 0xc0, !PT ;  /* 0x00f000f0071a7812 */ /* 0x000fe400078ec0ff */
[----:B------:R-:W-:-:S02]  /*3090*/  SHF.R.U32.HI R6, RZ, 0x8, R6 ;  /* 0x00000008ff067819 */ /* 0x000fc40000011606 */
[----:B------:R-:W-:Y:S02]  /*30a0*/  SHF.R.U32.HI R7, RZ, 0x8, R7 ;  /* 0x00000008ff077819 */ /* 0x000fe40000011607 */
        /* <DEDUP_REMOVED lines=48> */
[----:B------:R-:W-:Y:S01]  /*33b0*/  HADD2.F32 R39, -RZ, R32.H1_H1 ;  /* 0x30000020ff277230 */ /* 0x000fe20000004100 */
[----:B0-----:R-:W-:-:S09]  /*33c0*/  ULEA UR4, UR6, UR4, 0x18 ;  /* 0x0000000406047291 */ /* 0x001fd2000f8ec0ff */
[----:B------:R-:W0:Y:S04]  /*33d0*/  LDS.64 R6, [UR4+0x10] ;  /* 0x00001004ff067984 */ /* 0x000e280008000a00 */
[----:B------:R-:W2:Y:S01]  /*33e0*/  LDS.64 R20, [UR4+0x18] ;  /* 0x00001804ff147984 */ /* 0x000ea20008000a00 */
        /* <DEDUP_REMOVED lines=30> */
[----:B--2---:R-:W-:Y:S02]  /*35d0*/  HADD2.F32 R2, -RZ, R20.H0_H0 ;  /* 0x20000014ff027230 */ /* 0x004fe40000004100 */
        /* <DEDUP_REMOVED lines=20> */
[----:B------:R-:W-:Y:S02]  /*3720*/  HADD2.F32 R40, -RZ, R30.H0_H0 ;  /* 0x2000001eff287230 */ /* 0x000fe40000004100 */
[----:B------:R-:W-:Y:S01]  /*3730*/  FFMA.FTZ R20, R2, R6, R5 ;  /* 0x0000000602147223 */ /* 0x000fe20000010005 */
[----:B------:R-:W-:-:S02]  /*3740*/  HADD2.F32 R5, -RZ, R22.H0_H0 ;  /* 0x20000016ff057230 */ /* 0x000fc40000004100 */
[----:B------:R-:W-:Y:S01]  /*3750*/  FFMA.FTZ R41, R4, R2, R41 ;  /* 0x0000000204297223 */ /* 0x000fe20000010029 */
[----:B------:R-:W-:Y:S02]  /*3760*/  HADD2.F32 R21, -RZ, R21.H1_H1 ;  /* 0x30000015ff157230 */ /* 0x000fe40000004100 */
        /* <DEDUP_REMOVED lines=26> */
.L_x_2266:
[----:B------:R-:W-:Y:S05]  /*3910*/  BRA.U !UP1, `(.L_x_2267) ;  /* 0x0000000d09107547 */ /* 0x000fea000b800000 */
[----:B------:R-:W0:Y:S01]  /*3920*/  LDCU UR4, c[0x0][0x3a8] ;  /* 0x00007500ff0477ac */ /* 0x000e220008000800 */
[----:B------:R-:W-:-:S04]  /*3930*/  PRMT R2, R13, 0x9910, RZ ;  /* 0x000099100d027816 */ /* 0x000fc800000000ff */
[----:B------:R-:W-:Y:S02]  /*3940*/  ISETP.NE.AND P1, PT, R2, RZ, PT ;  /* 0x000000ff0200720c */ /* 0x000fe40003f25270 */
[----:B------:R-:W-:-:S04]  /*3950*/  PRMT R2, R12, 0x9910, RZ ;  /* 0x000099100c027816 */ /* 0x000fc800000000ff */
[----:B------:R-:W-:Y:S01]  /*3960*/  ISETP.NE.AND P0, PT, R2, RZ, PT ;  /* 0x000000ff0200720c */ /* 0x000fe20003f05270 */
[----:B0-----:R-:W-:-:S06]  /*3970*/  UIMAD UR4, UR5, -0x3, UR4 ;  /* 0xfffffffd050478a4 */ /* 0x001fcc000f8e0204 */
[----:B------:R-:W-:Y:S01]  /*3980*/  VOTEU.ANY UP0, P1 ;  /* 0x0000000000ff7886 */ /* 0x000fe20000800100 */
[----:B------:R-:W-:-:S05]  /*3990*/  UISETP.EQ.OR UP0, UPT, UR4, 0x2, !UP0 ;  /* 0x000000020400788c */ /* 0x000fca000c702670 */
[----:B------:R-:W-:Y:S06]  /*39a0*/  @!P0 BRA `(.L_x_2268) ;  /* 0x0000000400748947 */ /* 0x000fec0003800000 */
[----:B------:R-:W0:Y:S01]  /*39b0*/  S2UR UR6, SR_CgaCtaId ;  /* 0x00000000000679c3 */ /* 0x000e220000008800 */
[----:B------:R-:W-:Y:S01]  /*39c0*/  UMOV UR4, 0x400 ;  /* 0x0000040000047882 */ /* 0x000fe20000000000 */
[--C-:B------:R-:W-:Y:S02]  /*39d0*/  HADD2.F32 R20, -RZ, R32.reuse.H0_H0 ;  /* 0x20000020ff147230 */ /* 0x100fe40000004100 */
[----:B------:R-:W-:Y:S02]  /*39e0*/  HADD2.F32 R2, -RZ, R31.H0_H0 ;  /* 0x2000001fff027230 */ /* 0x000fe40000004100 */
[----:B------:R-:W-:Y:S02]  /*39f0*/  HADD2.F32 R39, -RZ, R32.H1_H1 ;  /* 0x30000020ff277230 */ /* 0x000fe40000004100 */
[----:B------:R-:W-:Y:S02]  /*3a00*/  HADD2.F32 R21, -RZ, R33.H0_H0 ;  /* 0x20000021ff157230 */ /* 0x000fe40000004100 */
[----:B------:R-:W-:-:S02]  /*3a10*/  HADD2.F32 R38, -RZ, R34.H0_H0 ;  /* 0x20000022ff267230 */ /* 0x000fc40000004100 */
        /* <DEDUP_REMOVED lines=13> */
[----:B------:R-:W-:Y:S01]  /*3af0*/  FFMA.FTZ R41, R41, R4, R2 ;  /* 0x0000000429297223 */ /* 0x000fe20000010002 */
[----:B------:R-:W-:Y:S02]  /*3b00*/  HADD2.F32 R38, -RZ, R34.H1_H1 ;  /* 0x30000022ff267230 */ /* 0x000fe40000004100 */
        /* <DEDUP_REMOVED lines=14> */
[-C--:B------:R-:W-:Y:S01]  /*3bf0*/  FFMA.FTZ R41, R41, R5.reuse, R40 ;  /* 0x0000000529297223 */ /* 0x080fe20000010028 */
[----:B------:R-:W-:Y:S02]  /*3c00*/  HADD2.F32 R40, -RZ, R35.H0_H0 ;  /* 0x20000023ff287230 */ /* 0x000fe40000004100 */
[----:B------:R-:W-:Y:S01]  /*3c10*/  FFMA.FTZ R21, R21, R5, R20 ;  /* 0x0000000515157223 */ /* 0x000fe20000010014 */
[----:B------:R-:W-:-:S02]  /*3c20*/  HADD2.F32 R43, -RZ, R25.H1_H1 ;  /* 0x30000019ff2b7230 */ /* 0x000fc40000004100 */
[-C--:B------:R-:W-:Y:S01]  /*3c30*/  FFMA.FTZ R39, R39, R5.reuse, R4 ;  /* 0x0000000527277223 */ /* 0x080fe20000010004 */
[----:B--2---:R-:W-:Y:S02]  /*3c40*/  HADD2.F32 R2, -RZ, R6.H0_H0 ;  /* 0x20000006ff027230 */ /* 0x004fe40000004100 */
        /* <DEDUP_REMOVED lines=51> */
.L_x_2268:
[----:B------:R-:W-:Y:S05]  /*3f80*/  BRA.U UP0, `(.L_x_2267) ;  /* 0x0000000500747547 */ /* 0x000fea000b800000 */
[----:B------:R-:W0:Y:S01]  /*3f90*/  S2UR UR6, SR_CgaCtaId ;  /* 0x00000000000679c3 */ /* 0x000e220000008800 */
[----:B------:R-:W-:Y:S01]  /*3fa0*/  UMOV UR4, 0x400 ;  /* 0x0000040000047882 */ /* 0x000fe20000000000 */
[----:B------:R-:W-:Y:S02]  /*3fb0*/  HADD2.F32 R43, -RZ, R32.H1_H1 ;  /* 0x30000020ff2b7230 */ /* 0x000fe40000004100 */
[--C-:B------:R-:W-:Y:S02]  /*3fc0*/  HADD2.F32 R2, -RZ, R31.reuse.H0_H0 ;  /* 0x2000001fff027230 */ /* 0x100fe40000004100 */
        /* <DEDUP_REMOVED lines=10> */
[-C--:B------:R-:W-:Y:S01]  /*4070*/  FFMA.FTZ R20, R20, R41.reuse, RZ ;  /* 0x0000002914147223 */ /* 0x080fe200000100ff */
[----:B------:R-:W-:Y:S02]  /*4080*/  HADD2.F32 R38, -RZ, R5.H1_H1 ;  /* 0x30000005ff267230 */ /* 0x000fe40000004100 */
[----:B------:R-:W-:Y:S01]  /*4090*/  FFMA.FTZ R40, R4, R41, RZ ;  /* 0x0000002904287223 */ /* 0x000fe200000100ff */
[--C-:B------:R-:W-:Y:S02]  /*40a0*/  HADD2.F32 R5, -RZ, R33.reuse.H0_H0 ;  /* 0x20000021ff057230 */ /* 0x100fe40000004100 */
[-C--:B------:R-:W-:Y:S01]  /*40b0*/  FFMA.FTZ R4, R31, R39.reuse, R32 ;  /* 0x000000271f047223 */ /* 0x080fe20000010020 */
[----:B------:R-:W-:Y:S02]  /*40c0*/  HADD2.F32 R33, -RZ, R33.H1_H1 ;  /* 0x30000021ff217230 */ /* 0x000fe40000004100 */
[----:B------:R-:W-:Y:S01]  /*40d0*/  FFMA.FTZ R40, R43, R39, R40 ;  /* 0x000000272b287223 */ /* 0x000fe20000010028 */
[----:B------:R-:W-:-:S02]  /*40e0*/  HADD2.F32 R43, -RZ, R34.H1_H1 ;  /* 0x30000022ff2b7230 */ /* 0x000fc40000004100 */
[----:B------:R-:W-:Y:S01]  /*40f0*/  FFMA.FTZ R2, R5, R41, RZ ;  /* 0x0000002905027223 */ /* 0x000fe200000100ff */
[----:B------:R-:W-:Y:S02]  /*4100*/  HADD2.F32 R5, -RZ, R28.H0_H0 ;  /* 0x2000001cff057230 */ /* 0x000fe40000004100 */
[----:B------:R-:W-:Y:S02]  /*4110*/  HADD2.F32 R31, -RZ, R27.H0_H0 ;  /* 0x2000001bff1f7230 */ /* 0x000fe40000004100 */
[-C--:B------:R-:W-:Y:S01]  /*4120*/  FFMA.FTZ R2, R33, R39.reuse, R2 ;  /* 0x0000002721027223 */ /* 0x080fe20000010002 */
[----:B------:R-:W-:Y:S02]  /*4130*/  HADD2.F32 R41, -RZ, R26.H0_H0 ;  /* 0x2000001aff297230 */ /* 0x000fe40000004100 */
[----:B------:R-:W-:Y:S01]  /*4140*/  FFMA.FTZ R20, R43, R39, R20 ;  /* 0x000000272b147223 */ /* 0x000fe20000010014 */
[--C-:B------:R-:W-:Y:S02]  /*4150*/  HADD2.F32 R39, -RZ, R25.reuse.H0_H0 ;  /* 0x20000019ff277230 */ /* 0x100fe40000004100 */
[-C--:B------:R-:W-:Y:S01]  /*4160*/  FFMA.FTZ R5, R5, R21.reuse, R4 ;  /* 0x0000001505057223 */ /* 0x080fe20000010004 */
        /* <DEDUP_REMOVED lines=34> */
[--C-:B------:R-:W-:Y:S02]  /*4390*/  HADD2.F32 R20, -RZ, R22.reuse.H0_H0 ;  /* 0x20000016ff147230 */ /* 0x100fe40000004100 */
[----:B------:R-:W-:Y:S01]  /*43a0*/  FFMA.FTZ R4, R4, R2, R5 ;  /* 0x0000000204047223 */ /* 0x000fe20000010005 */
[----:B------:R-:W-:-:S02]  /*43b0*/  HADD2.F32 R25, -RZ, R22.H1_H1 ;  /* 0x30000016ff197230 */ /* 0x000fc40000004100 */
[----:B------:R-:W-:Y:S02]  /*43c0*/  HADD2.F32 R26, -RZ, R30.H0_H0 ;  /* 0x2000001eff1a7230 */ /* 0x000fe40000004100 */
[-C--:B------:R-:W-:Y:S01]  /*43d0*/  FFMA.FTZ R20, R20, R2.reuse, R33 ;  /* 0x0000000214147223 */ /* 0x080fe20000010021 */
[----:B------:R-:W-:Y:S02]  /*43e0*/  HADD2.F32 R5, -RZ, R24.H1_H1 ;  /* 0x30000018ff057230 */ /* 0x000fe40000004100 */
        /* <DEDUP_REMOVED lines=23> */
.L_x_2267:
[----:B------:R-:W-:-:S05]  /*4560*/  MOV R5, UR9 ;  /* 0x0000000900057c02 */ /* 0x000fca0008000f00 */
[----:B------:R-:W-:-:S05]  /*4570*/  IMAD.WIDE R14, R5, 0x4, R14 ;  /* 0x00000004050e7825 */ /* 0x000fca00078e020e */
[----:B------:R-:W2:Y:S01]  /*4580*/  LDG.E.128.CONSTANT R4, desc[UR10][R14.64] ;  /* 0x0000000a0e047981 */ /* 0x000ea2000c1e9d00 */
[----:B------:R-:W-:Y:S02]  /*4590*/  MOV R30, 0x2c00 ;  /* 0x00002c00001e7802 */ /* 0x000fe40000000f00 */
[C---:B--2---:R-:W-:Y:S02]  /*45a0*/  LOP3.LUT R20, R5.reuse, 0xf000f, RZ, 0xc0, !PT ;  /* 0x000f000f05147812 */ /* 0x044fe400078ec0ff */
[----:B------:R-:W-:Y:S02]  /*45b0*/  LOP3.LUT R24, R5, 0xf000f0, RZ, 0xc0, !PT ;  /* 0x00f000f005187812 */ /* 0x000fe400078ec0ff */
[----:B------:R-:W-:Y:S02]  /*45c0*/  LOP3.LUT R26, R6, 0xf000f0, RZ, 0xc0, !PT ;  /* 0x00f000f0061a7812 */ /* 0x000fe400078ec0ff */
[C---:B------:R-:W-:Y:S02]  /*45d0*/  LOP3.LUT R22, R4.reuse, 0xf000f, RZ, 0xc0, !PT ;  /* 0x000f000f04167812 */ /* 0x040fe400078ec0ff */
[----:B------:R-:W-:-:S02]  /*45e0*/  LOP3.LUT R23, R4, 0xf000f0, RZ, 0xc0, !PT ;  /* 0x00f000f004177812 */ /* 0x000fc400078ec0ff */
[----:B------:R-:W-:Y:S02]  /*45f0*/  SHF.R.U32.HI R21, RZ, 0x8, R4 ;  /* 0x00000008ff157819 */ /* 0x000fe40000011604 */
[----:B------:R-:W-:Y:S02]  /*4600*/  SHF.R.U32.HI R5, RZ, 0x8, R5 ;  /* 0x00000008ff057819 */ /* 0x000fe40000011605 */
[----:B------:R-:W-:Y:S02]  /*4610*/  LOP3.LUT R2, R6, 0xf000f, RZ, 0xc0, !PT ;  /* 0x000f000f06027812 */ /* 0x000fe400078ec0ff */
[----:B------:R-:W-:Y:S02]  /*4620*/  SHF.R.U32.HI R6, RZ, 0x8, R6 ;  /* 0x00000008ff067819 */ /* 0x000fe40000011606 */
[C---:B------:R-:W-:Y:S02]  /*4630*/  LOP3.LUT R4, R7.reuse, 0xf000f, RZ, 0xc0, !PT ;  /* 0x000f000f07047812 */ /* 0x040fe400078ec0ff */
[----:B------:R-:W-:-:S02]  /*4640*/  LOP3.LUT R27, R7, 0xf000f0, RZ, 0xc0, !PT ;  /* 0x00f000f0071b7812 */ /* 0x000fc400078ec0ff */
        /* <DEDUP_REMOVED lines=135> */
.L_x_2269:
        /* <DEDUP_REMOVED lines=103> */
.L_x_2271:
[----:B------:R-:W-:Y:S05]  /*5530*/  BRA.U UP0, `(.L_x_2270) ;  /* 0x0000000500747547 */ /* 0x000fea000b800000 */
[----:B------:R-:W0:Y:S01]  /*5540*/  S2UR UR6, SR_CgaCtaId ;  /* 0x00000000000679c3 */ /* 0x000e220000008800 */
[----:B------:R-:W-:Y:S01]  /*5550*/  UMOV UR4, 0x400 ;  /* 0x0000040000047882 */ /* 0x000fe20000000000 */
[--C-:B------:R-:W-:Y:S02]  /*5560*/  HADD2.F32 R2, -RZ, R31.reuse.H0_H0 ;  /* 0x2000001fff027230 */ /* 0x100fe40000004100 */
[----:B------:R-:W-:Y:S02]  /*5570*/  HADD2.F32 R43, -RZ, R32.H1_H1 ;  /* 0x30000020ff2b7230 */ /* 0x000fe40000004100 */
        /* <DEDUP_REMOVED lines=35> */
[----:B--2---:R-:W-:Y:S02]  /*57b0*/  HADD2.F32 R4, -RZ, R6.H0_H0 ;  /* 0x20000006ff047230 */ /* 0x004fe40000004100 */
[-C--:B------:R-:W-:Y:S01]  /*57c0*/  FFMA.FTZ R21, R26, R38.reuse, R21 ;  /* 0x000000261a157223 */ /* 0x080fe20000010015 */
[--C-:B------:R-:W-:Y:S02]  /*57d0*/  HADD2.F32 R20, -RZ, R35.reuse.H0_H0 ;  /* 0x20000023ff147230 */ /* 0x100fe40000004100 */
[----:B------:R-:W-:Y:S01]  /*57e0*/  FFMA.FTZ R31, R24, R38, R31 ;  /* 0x00000026181f7223 */ /* 0x000fe2000001001f */
[----:B------:R-:W-:Y:S02]  /*57f0*/  HADD2.F32 R26, -RZ, R36.H0_H0 ;  /* 0x20000024ff1a7230 */ /* 0x000fe40000004100 */
[----:B------:R-:W-:Y:S02]  /*5800*/  HADD2.F32 R6, -RZ, R6.H1_H1 ;  /* 0x30000006ff067230 */ /* 0x000fe40000004100 */
[----:B------:R-:W-:Y:S01]  /*5810*/  FFMA.FTZ R5, R20, R4, R5 ;  /* 0x0000000414057223 */ /* 0x000fe20000010005 */
[----:B------:R-:W-:-:S02]  /*5820*/  HADD2.F32 R24, -RZ, R35.H1_H1 ;  /* 0x30000023ff187230 */ /* 0x000fc40000004100 */
[----:B------:R-:W-:Y:S01]  /*5830*/  FFMA.FTZ R31, R26, R4, R31 ;  /* 0x000000041a1f7223 */ /* 0x000fe2000001001f */
[--C-:B------:R-:W-:Y:S02]  /*5840*/  HADD2.F32 R32, -RZ, R37.reuse.H0_H0 ;  /* 0x20000025ff207230 */ /* 0x100fe40000004100 */
[----:B------:R-:W-:Y:S02]  /*5850*/  HADD2.F32 R34, -RZ, R22.H0_H0 ;  /* 0x20000016ff227230 */ /* 0x000fe40000004100 */
[----:B------:R-:W-:Y:S01]  /*5860*/  FFMA.FTZ R5, R24, R6, R5 ;  /* 0x0000000618057223 */ /* 0x000fe20000010005 */
        /* <DEDUP_REMOVED lines=42> */
.L_x_2270:
[----:B------:R-:W-:-:S05]  /*5b10*/  MOV R7, UR9 ;  /* 0x0000000900077c02 */ /* 0x000fca0008000f00 */
[----:B------:R-:W-:-:S06]  /*5b20*/  IMAD.WIDE R6, R7, 0x4, R14 ;  /* 0x0000000407067825 */ /* 0x000fcc00078e020e */
[----:B------:R-:W2:Y:S01]  /*5b30*/  LDG.E.128.CONSTANT R4, desc[UR10][R6.64] ;  /* 0x0000000a06047981 */ /* 0x000ea2000c1e9d00 */
[----:B------:R-:W-:Y:S02]  /*5b40*/  MOV R30, 0x2c00 ;  /* 0x00002c00001e7802 */ /* 0x000fe40000000f00 */
[C---:B--2---:R-:W-:Y:S02]  /*5b50*/  LOP3.LUT R15, R4.reuse, 0xf000f, RZ, 0xc0, !PT ;  /* 0x000f000f040f7812 */ /* 0x044fe400078ec0ff */
[----:B------:R-:W-:Y:S02]  /*5b60*/  LOP3.LUT R21, R4, 0xf000f0, RZ, 0xc0, !PT ;  /* 0x00f000f004157812 */ /* 0x000fe400078ec0ff */
[----:B------:R-:W-:Y:S02]  /*5b70*/  SHF.R.U32.HI R20, RZ, 0x8, R4 ;  /* 0x00000008ff147819 */ /* 0x000fe40000011604 */
[C---:B------:R-:W-:Y:S02]  /*5b80*/  LOP3.LUT R14, R5.reuse, 0xf000f, RZ, 0xc0, !PT ;  /* 0x000f000f050e7812 */ /* 0x040fe400078ec0ff */
        /* <DEDUP_REMOVED lines=58> */
[----:B------:R-:W-:Y:S02]  /*5f30*/  HADD2.F32 R40, -RZ, R34.H1_H1 ;  /* 0x30000022ff287230 */ /* 0x000fe40000004100 */
        /* <DEDUP_REMOVED lines=11> */
[----:B------:R-:W-:Y:S02]  /*5ff0*/  HADD2.F32 R2, -RZ, R15.H0_H0 ;  /* 0x2000000fff027230 */ /* 0x000fe40000004100 */
[C---:B------:R-:W-:Y:S01]  /*6000*/  FFMA.FTZ R39, R14.reuse, R39, R43 ;  /* 0x000000270e277223 */ /* 0x040fe2000001002b */
[----:B------:R-:W-:Y:S02]  /*6010*/  HADD2.F32 R6, -RZ, R24.H0_H0 ;  /* 0x20000018ff067230 */ /* 0x000fe40000004100 */
[----:B------:R-:W-:Y:S01]  /*6020*/  FFMA.FTZ R7, R14, R7, R4 ;  /* 0x000000070e077223 */ /* 0x000fe20000010004 */
[----:B------:R-:W-:-:S02]  /*6030*/  HADD2.F32 R38, -RZ, R25.H0_H0 ;  /* 0x20000019ff267230 */ /* 0x000fc40000004100 */
[----:B------:R-:W-:Y:S01]  /*6040*/  FFMA.FTZ R5, R14, R40, R5 ;  /* 0x000000280e057223 */ /* 0x000fe20000010005 */
[----:B------:R-:W-:Y:S02]  /*6050*/  HADD2.F32 R4, -RZ, R23.H0_H0 ;  /* 0x20000017ff047230 */ /* 0x000fe40000004100 */
[C---:B------:R-:W-:Y:S01]  /*6060*/  FFMA.FTZ R14, R2.reuse, R6, R39 ;  /* 0x00000006020e7223 */ /* 0x040fe20000010027 */
        /* <DEDUP_REMOVED lines=9> */
[----:B--2---:R-:W-:Y:S02]  /*6100*/  HADD2.F32 R14, -RZ, R20.H0_H0 ;  /* 0x20000014ff0e7230 */ /* 0x004fe40000004100 */
[----:B------:R-:W-:Y:S01]  /*6110*/  FFMA.FTZ R4, R7, R15, R4 ;  /* 0x0000000f07047223 */ /* 0x000fe20000010004 */
[----:B------:R-:W-:Y:S02]  /*6120*/  HADD2.F32 R7, -RZ, R35.H0_H0 ;  /* 0x20000023ff077230 */ /* 0x000fe40000004100 */
[C---:B------:R-:W-:Y:S01]  /*6130*/  FFMA.FTZ R6, R15.reuse, R38, R39 ;  /* 0x000000260f067223 */ /* 0x040fe20000010027 */
[----:B------:R-:W-:Y:S01]  /*6140*/  FFMA.FTZ R15, R15, R42, R41 ;  /* 0x0000002a0f0f7223 */ /* 0x000fe20000010029 */
[----:B------:R-:W-:-:S02]  /*6150*/  HADD2.F32 R41, -RZ, R37.H0_H0 ;  /* 0x20000025ff297230 */ /* 0x000fc40000004100 */
[----:B------:R-:W-:Y:S02]  /*6160*/  HADD2.F32 R38, -RZ, R36.H0_H0 ;  /* 0x20000024ff267230 */ /* 0x000fe40000004100 */
[----:B------:R-:W-:Y:S01]  /*6170*/  FFMA.FTZ R4, R7, R14, R4 ;  /* 0x0000000e07047223 */ /* 0x000fe20000010004 */
[----:B------:R-:W-:Y:S02]  /*6180*/  HADD2.F32 R40, -RZ, R22.H0_H0 ;  /* 0x20000016ff287230 */ /* 0x000fe40000004100 */
[C---:B------:R-:W-:Y:S01]  /*6190*/  FFMA.FTZ R7, R14.reuse, R41, R6 ;  /* 0x000000290e077223 */ /* 0x040fe20000010006 */
[----:B------:R-:W-:Y:S02]  /*61a0*/  HADD2.F32 R20, -RZ, R20.H1_H1 ;  /* 0x30000014ff147230 */ /* 0x000fe40000004100 */
[C---:B------:R-:W-:Y:S01]  /*61b0*/  FFMA.FTZ R5, R14.reuse, R38, R5 ;  /* 0x000000260e057223 */ /* 0x040fe20000010005 */
[----:B------:R-:W-:Y:S02]  /*61c0*/  HADD2.F32 R6, -RZ, R36.H1_H1 ;  /* 0x30000024ff067230 */ /* 0x000fe40000004100 */
[----:B------:R-:W-:Y:S01]  /*61d0*/  FFMA.FTZ R40, R14, R40, R15 ;  /* 0x000000280e287223 */ /* 0x000fe2000001000f */
[----:B------:R-:W-:-:S02]  /*61e0*/  HADD2.F32 R39, -RZ, R35.H1_H1 ;  /* 0x30000023ff277230 */ /* 0x000fc40000004100 */
[----:B------:R-:W-:Y:S02]  /*61f0*/  HADD2.F32 R2, -RZ, R21.H0_H0 ;  /* 0x20000015ff027230 */ /* 0x000fe40000004100 */
[C---:B------:R-:W-:Y:S01]  /*6200*/  FFMA.FTZ R5, R20.reuse, R6, R5 ;  /* 0x0000000614057223 */ /* 0x040fe20000010005 */
[----:B------:R-:W-:Y:S02]  /*6210*/  HADD2.F32 R38, -RZ, R37.H1_H1 ;  /* 0x30000025ff267230 */ /* 0x000fe40000004100 */
[----:B------:R-:W-:Y:S01]  /*6220*/  FFMA.FTZ R39, R39, R20, R4 ;  /* 0x0000001427277223 */ /* 0x000fe20000010004 */
        /* <DEDUP_REMOVED lines=36> */
.L_x_2272:
        /* <DEDUP_REMOVED lines=12> */
[----:B------:R-:W-:Y:S02]  /*6530*/  HADD2.F32 R2, -RZ, R31.H0_H0 ;  /* 0x2000001fff027230 */ /* 0x000fe40000004100 */
[--C-:B------:R-:W-:Y:S02]  /*6540*/  HADD2.F32 R14, -RZ, R32.reuse.H0_H0 ;  /* 0x20000020ff0e7230 */ /* 0x100fe40000004100 */
[--C-:B------:R-:W-:Y:S02]  /*6550*/  HADD2.F32 R15, -RZ, R33.reuse.H0_H0 ;  /* 0x20000021ff0f7230 */ /* 0x100fe40000004100 */
[----:B------:R-:W-:Y:S02]  /*6560*/  HADD2.F32 R39, -RZ, R32.H1_H1 ;  /* 0x30000020ff277230 */ /* 0x000fe40000004100 */
[----:B------:R-:W-:-:S02]  /*6570*/  HADD2.F32 R21, -RZ, R33.H1_H1 ;  /* 0x30000021ff157230 */ /* 0x000fc40000004100 */
[--C-:B------:R-:W-:Y:S02]  /*6580*/  HADD2.F32 R20, -RZ, R34.reuse.H0_H0 ;  /* 0x20000022ff147230 */ /* 0x100fe40000004100 */
        /* <DEDUP_REMOVED lines=18> */
[--C-:B------:R-:W-:Y:S02]  /*66b0*/  HADD2.F32 R20, -RZ, R24.reuse.H0_H0 ;  /* 0x20000018ff147230 */ /* 0x100fe40000004100 */
        /* <DEDUP_REMOVED lines=11> */
[----:B------:R-:W-:Y:S02]  /*6770*/  HADD2.F32 R39, -RZ, R35.H0_H0 ;  /* 0x20000023ff277230 */ /* 0x000fe40000004100 */
[-C--:B------:R-:W-:Y:S01]  /*6780*/  FFMA.FTZ R15, R41, R5.reuse, R20 ;  /* 0x00000005290f7223 */ /* 0x080fe20000010014 */
[----:B--2---:R-:W-:Y:S02]  /*6790*/  HADD2.F32 R20, -RZ, R6.H0_H0 ;  /* 0x20000006ff147230 */ /* 0x004fe40000004100 */
[----:B------:R-:W-:Y:S01]  /*67a0*/  FFMA.FTZ R4, R21, R5, R4 ;  /* 0x0000000515047223 */ /* 0x000fe20000010004 */
[----:B------:R-:W-:-:S02]  /*67b0*/  HADD2.F32 R43, -RZ, R26.H1_H1 ;  /* 0x3000001aff2b7230 */ /* 0x000fc40000004100 */
[----:B------:R-:W-:Y:S02]  /*67c0*/  HADD2.F32 R21, -RZ, R36.H0_H0 ;  /* 0x20000024ff157230 */ /* 0x000fe40000004100 */
[-C--:B------:R-:W-:Y:S01]  /*67d0*/  FFMA.FTZ R39, R39, R20.reuse, R4 ;  /* 0x0000001427277223 */ /* 0x080fe20000010004 */
[----:B------:R-:W-:Y:S02]  /*67e0*/  HADD2.F32 R6, -RZ, R6.H1_H1 ;  /* 0x30000006ff067230 */ /* 0x000fe40000004100 */
[----:B------:R-:W-:Y:S01]  /*67f0*/  FFMA.FTZ R5, R43, R5, R2 ;  /* 0x000000052b057223 */ /* 0x000fe20000010002 */
[----:B------:R-:W-:Y:S02]  /*6800*/  HADD2.F32 R40, -RZ, R37.H0_H0 ;  /* 0x20000025ff287230 */ /* 0x000fe40000004100 */
[-C--:B------:R-:W-:Y:S01]  /*6810*/  FFMA.FTZ R21, R21, R20.reuse, R14 ;  /* 0x0000001415157223 */ /* 0x080fe2000001000e */
        /* <DEDUP_REMOVED lines=8> */
[----:B------:R-:W-:Y:S02]  /*68a0*/  HADD2.F32 R38, -RZ, R37.H1_H1 ;  /* 0x30000025ff267230 */ /* 0x000fe40000004100 */
[----:B------:R-:W-:Y:S02]  /*68b0*/  HADD2.F32 R40, -RZ, R22.H1_H1 ;  /* 0x30000016ff287230 */ /* 0x000fe40000004100 */
[----:B------:R-:W-:Y:S01]  /*68c0*/  FFMA.FTZ R4, R4, R2, R39 ;  /* 0x0000000204047223 */ /* 0x000fe20000010027 */
[----:B------:R-:W-:-:S02]  /*68d0*/  HADD2.F32 R20, -RZ, R28.H0_H0 ;  /* 0x2000001cff147230 */ /* 0x000fc40000004100 */
[-C--:B------:R-:W-:Y:S01]  /*68e0*/  FFMA.FTZ R15, R38, R6.reuse, R15 ;  /* 0x00000006260f7223 */ /* 0x080fe2000001000f */
[----:B------:R-:W-:Y:S02]  /*68f0*/  HADD2.F32 R7, -RZ, R7.H1_H1 ;  /* 0x30000007ff077230 */ /* 0x000fe40000004100 */
[----:B------:R-:W-:Y:S01]  /*6900*/  FFMA.FTZ R5, R40, R6, R5 ;  /* 0x0000000628057223 */ /* 0x000fe20000010005 */
[----:B------:R-:W-:Y:S02]  /*6910*/  HADD2.F32 R14, -RZ, R29.H0_H0 ;  /* 0x2000001dff0e7230 */ /* 0x000fe40000004100 */
[-C--:B------:R-:W-:Y:S01]  /*6920*/  FFMA.FTZ R6, R20, R2.reuse, R21 ;  /* 0x0000000214067223 */ /* 0x080fe20000010015 */
[----:B------:R-:W-:Y:S02]  /*6930*/  HADD2.F32 R39, -RZ, R28.H1_H1 ;  /* 0x3000001cff277230 */ /* 0x000fe40000004100 */
        /* <DEDUP_REMOVED lines=26> */
.L_x_2273:
[----:B------:R-:W-:Y:S05]  /*6ae0*/  BRA.U UP0, `(.L_x_2262) ;  /* 0x0000000500747547 */ /* 0x000fea000b800000 */
[----:B------:R-:W0:Y:S01]  /*6af0*/  S2UR UR6, SR_CgaCtaId ;  /* 0x00000000000679c3 */ /* 0x000e220000008800 */
[----:B------:R-:W-:Y:S01]  /*6b00*/  UMOV UR4, 0x400 ;  /* 0x0000040000047882 */ /* 0x000fe20000000000 */
[--C-:B------:R-:W-:Y:S02]  /*6b10*/  HADD2.F32 R2, -RZ, R31.reuse.H0_H0 ;  /* 0x2000001fff027230 */ /* 0x100fe40000004100 */
[----:B------:R-:W-:Y:S02]  /*6b20*/  HADD2.F32 R31, -RZ, R31.H1_H1 ;  /* 0x3000001fff1f7230 */ /* 0x000fe40000004100 */
[----:B------:R-:W-:Y:S02]  /*6b30*/  HADD2.F32 R41, -RZ, R32.H1_H1 ;  /* 0x30000020ff297230 */ /* 0x000fe40000004100 */
[----:B------:R-:W-:Y:S02]  /*6b40*/  HADD2.F32 R14, -RZ, R34.H0_H0 ;  /* 0x20000022ff0e7230 */ /* 0x000fe40000004100 */
[----:B-1----:R-:W-:-:S02]  /*6b50*/  HADD2.F32 R11, -RZ, R11.H0_H0 ;  /* 0x2000000bff0b7230 */ /* 0x002fc40000004100 */
        /* <DEDUP_REMOVED lines=13> */
[----:B------:R-:W-:-:S03]  /*6c30*/  HADD2.F32 R33, -RZ, R33.H1_H1 ;  /* 0x30000021ff217230 */ /* 0x000fc60000004100 */
[----:B------:R-:W-:Y:S01]  /*6c40*/  FFMA.FTZ R2, R5, R39, RZ ;  /* 0x0000002705027223 */ /* 0x000fe200000100ff */
[-C--:B------:R-:W-:Y:S01]  /*6c50*/  FFMA.FTZ R5, R31, R21.reuse, R32 ;  /* 0x000000151f057223 */ /* 0x080fe20000010020 */
[-C--:B------:R-:W-:Y:S01]  /*6c60*/  FFMA.FTZ R31, R41, R21.reuse, R4 ;  /* 0x00000015291f7223 */ /* 0x080fe20000010004 */
[----:B------:R-:W-:Y:S02]  /*6c70*/  HADD2.F32 R4, -RZ, R23.H0_H0 ;  /* 0x20000017ff047230 */ /* 0x000fe40000004100 */
[----:B------:R-:W-:Y:S01]  /*6c80*/  FFMA.FTZ R33, R33, R21, R2 ;  /* 0x0000001521217223 */ /* 0x000fe20000010002 */
[----:B------:R-:W-:Y:S02]  /*6c90*/  HADD2.F32 R39, -RZ, R34.H1_H1 ;  /* 0x30000022ff277230 */ /* 0x000fe40000004100 */
        /* <DEDUP_REMOVED lines=28> */
[----:B------:R-:W-:Y:S02]  /*6e60*/  HADD2.F32 R2, -RZ, R7.H0_H0 ;  /* 0x20000007ff027230 */ /* 0x000fe40000004100 */
[-C--:B------:R-:W-:Y:S01]  /*6e70*/  FFMA.FTZ R15, R24, R6.reuse, R15 ;  /* 0x00000006180f7223 */ /* 0x080fe2000001000f */
[----:B------:R-:W-:Y:S02]  /*6e80*/  HADD2.F32 R20, -RZ, R37.H1_H1 ;  /* 0x30000025ff147230 */ /* 0x000fe40000004100 */
[-C--:B------:R-:W-:Y:S01]  /*6e90*/  FFMA.FTZ R21, R36, R6.reuse, R21 ;  /* 0x0000000624157223 */ /* 0x080fe20000010015 */
        /* <DEDUP_REMOVED lines=22> */
[----:B------:R-:W-:Y:S01]  /*7000*/  FMUL.FTZ R4, R11, R4 ;  /* 0x000000040b047220 */ /* 0x000fe20000410000 */
[----:B------:R-:W-:Y:S01]  /*7010*/  FMUL.FTZ R6, R5, R6 ;  /* 0x0000000605067220 */ /* 0x000fe20000410000 */
[----:B------:R-:W-:Y:S01]  /*7020*/  FMUL.FTZ R14, R9, R14 ;  /* 0x0000000e090e7220 */ /* 0x000fe20000410000 */
[----:B------:R-:W-:Y:S02]  /*7030*/  FMUL.FTZ R2, R21, R2 ;  /* 0x0000000215027220 */ /* 0x000fe40000410000 */
[----:B------:R-:W-:Y:S02]  /*7040*/  F2FP.F16.F32.PACK_AB R4, RZ, R4 ;  /* 0x00000004ff04723e */ /* 0x000fe400000000ff */
[----:B------:R-:W-:Y:S02]  /*7050*/  F2FP.F16.F32.PACK_AB R6, RZ, R6 ;  /* 0x00000006ff06723e */ /* 0x000fe400000000ff */
[----:B------:R-:W-:-:S02]  /*7060*/  F2FP.F16.F32.PACK_AB R14, RZ, R14 ;  /* 0x0000000eff0e723e */ /* 0x000fc400000000ff */
[----:B------:R-:W-:Y:S02]  /*7070*/  F2FP.F16.F32.PACK_AB R2, RZ, R2 ;  /* 0x00000002ff02723e */ /* 0x000fe400000000ff */
[----:B------:R-:W-:Y:S02]  /*7080*/  PRMT R4, R4, 0x5410, R6 ;  /* 0x0000541004047816 */ /* 0x000fe40000000006 */
[----:B------:R-:W-:-:S03]  /*7090*/  PRMT R14, R14, 0x5410, R2 ;  /* 0x000054100e0e7816 */ /* 0x000fc60000000002 */
[----:B------:R-:W-:Y:S02]  /*70a0*/  HFMA2 R18, R4, 1, 1, R18 ;  /* 0x3c003c0004127831 */ /* 0x000fe40000000012 */
[----:B------:R-:W-:-:S07]  /*70b0*/  HADD2 R17, R14, R17 ;  /* 0x000000110e117230 */ /* 0x000fce0000000000 */
.L_x_2262:
[----:B------:R-:W0:Y:S01]  /*70c0*/  S2R R2, SR_TID.X ;  /* 0x0000000000027919 */ /* 0x000e220000002100 */
[----:B------:R-:W2:Y:S01]  /*70d0*/  LDC.64 R4, c[0x0][0x3a0] ;  /* 0x0000e800ff047b82 */ /* 0x000ea20000000a00 */
[----:B------:R-:W-:Y:S01]  /*70e0*/  MOV R7, UR13 ;  /* 0x0000000d00077c02 */ /* 0x000fe20008000f00 */
[----:B------:R-:W-:Y:S01]  /*70f0*/  UIMAD UR5, UR5, 0x3, URZ ;  /* 0x00000003050578a4 */ /* 0x000fe2000f8e02ff */
[----:B-1----:R-:W-:Y:S01]  /*7100*/  HMUL2 R9, R0, UR12.H0_H0 ;  /* 0x2000000c00097c32 */ /* 0x002fe20008000000 */
[----:B------:R-:W1:Y:S01]  /*7110*/  LDCU UR4, c[0x0][0x3a8] ;  /* 0x00007500ff0477ac */ /* 0x000e620008000800 */
[----:B0-----:R-:W-:-:S03]  /*7120*/  LEA R2, R7, R2, 0x5 ;  /* 0x0000000207027211 */ /* 0x001fc600078e28ff */
[----:B------:R-:W-:Y:S02]  /*7130*/  MOV R7, UR5 ;  /* 0x0000000500077c02 */ /* 0x000fe40008000f00 */
[----:B------:R-:W-:-:S05]  /*7140*/  SHF.L.U32 R2, R2, 0x2, RZ ;  /* 0x0000000202027819 */ /* 0x000fca00000006ff */
[----:B------:R-:W-:-:S04]  /*7150*/  IMAD R7, R7, UR9, R2 ;  /* 0x0000000907077c24 */ /* 0x000fc8000f8e0202 */
[----:B--2---:R-:W-:-:S05]  /*7160*/  IMAD.WIDE R4, R7, 0x2, R4 ;  /* 0x0000000207047825 */ /* 0x004fca00078e0204 */
[----:B------:R0:W-:Y:S01]  /*7170*/  ATOM.E.ADD.F16x2.RN.STRONG.GPU P1, RZ, desc[UR10][R4.64], R9 ;  /* 0x8000000904ff79a2 */ /* 0x0001e2000c12e10a */
[----:B-1----:R-:W-:Y:S01]  /*7180*/  UIADD3 UR5, UPT, UPT, -UR5, UR4, URZ ;  /* 0x0000000405057290 */ /* 0x002fe2000fffe1ff */
[----:B------:R-:W-:Y:S01]  /*7190*/  BSSY.RECONVERGENT B0, `(.L_x_2274) ;  /* 0x0000013000007945 */ /* 0x000fe20003800200 */
[----:B------:R-:W-:-:S04]  /*71a0*/  HMUL2 R11, R3, UR12.H0_H0 ;  /* 0x2000000c030b7c32 */ /* 0x000fc80008000000 */
[----:B------:R-:W-:-:S04]  /*71b0*/  MOV R0, UR5 ;  /* 0x0000000500007c02 */ /* 0x000fc80008000f00 */
[----:B------:R-:W-:Y:S01]  /*71c0*/  ISETP.NE.AND P0, PT, R0, 0x1, PT ;  /* 0x000000010000780c */ /* 0x000fe20003f05270 */
[----:B0-----:R-:W-:-:S12]  /*71d0*/  @P1 BRA `(.L_x_2275) ;  /* 0x0000000000381947 */ /* 0x001fd80003800000 */
[----:B------:R-:W0:Y:S02]  /*71e0*/  QSPC.E.S P1, RZ, [R4] ;  /* 0x0000000004ff73aa */ /* 0x000e240000020500 */
[----:B0-----:R-:W-:Y:S05]  /*71f0*/  @!P1 BRA `(.L_x_2276) ;  /* 0x0000000000249947 */ /* 0x001fea0003800000 */
[----:B------:R-:W-:Y:S01]  /*7200*/  MOV R2, R4 ;  /* 0x0000000400027202 */ /* 0x000fe20000000f00 */
[----:B------:R-:W-:Y:S03]  /*7210*/  BSSY.RECONVERGENT B1, `(.L_x_2277) ;  /* 0x0000006000017945 */ /* 0x000fe60003800200 */
[----:B------:R-:W-:-:S07]  /*7220*/  MOV R2, R2 ;  /* 0x0000000200027202 */ /* 0x000fce0000000f00 */
.L_x_2278:
[----:B------:R-:W0:Y:S02]  /*7230*/  LDS R6, [R2] ;  /* 0x0000000002067984 */ /* 0x000e240000000800 */
[----:B0-----:R-:W-:-:S05]  /*7240*/  HFMA2 R7, R6, 1, 1, R9 ;  /* 0x3c003c0006077831 */ /* 0x001fca0000000009 */
[----:B------:R-:W0:Y:S02]  /*7250*/  ATOMS.CAST.SPIN P1, [R2], R6, R7 ;  /* 0x000000060200758d */ /* 0x000e240001820007 */
[----:B0-----:R-:W-:Y:S05]  /*7260*/  @!P1 BRA `(.L_x_2278) ;  /* 0xfffffffc00f09947 */ /* 0x001fea000383ffff */
[----:B------:R-:W-:Y:S05]  /*7270*/  BSYNC.RECONVERGENT B1 ;  /* 0x0000000000017941 */ /* 0x000fea0003800200 */
.L_x_2277:
[----:B------:R-:W-:Y:S05]  /*7280*/  BRA `(.L_x_2275) ;  /* 0x00000000000c7947 */ /* 0x000fea0003800000 */
.L_x_2276:
[----:B------:R-:W2:Y:S02]  /*7290*/  LD.E R2, desc[UR10][R4.64] ;  /* 0x0000000a04027980 */ /* 0x000ea4000c101900 */
[----:B--2---:R-:W-:-:S05]  /*72a0*/  IADD3 R3, PT, PT, R9, R2, RZ ;  /* 0x0000000209037210 */ /* 0x004fca0007ffe0ff */
[----:B------:R0:W-:Y:S02]  /*72b0*/  ST.E desc[UR10][R4.64], R3 ;  /* 0x0000000304007985 */ /* 0x0001e4000c10190a */
.L_x_2275:
[----:B------:R-:W-:Y:S05]  /*72c0*/  BSYNC.RECONVERGENT B0 ;  /* 0x0000000000007941 */ /* 0x000fea0003800200 */
.L_x_2274:
[----:B------:R1:W-:Y:S01]  /*72d0*/  ATOM.E.ADD.F16x2.RN.STRONG.GPU P1, RZ, desc[UR10][R4.64+0x4], R11 ;  /* 0x8000040b04ff79a2 */ /* 0x0003e2000c12e10a */
[----:B------:R-:W-:Y:S04]  /*72e0*/  BSSY.RECONVERGENT B0, `(.L_x_2279) ;  /* 0x000000e000007945 */ /* 0x000fe80003800200 */
[----:B-1----:R-:W-:Y:S05]  /*72f0*/  @P1 BRA `(.L_x_2280) ;  /* 0x0000000000301947 */ /* 0x002fea0003800000 */
[----:B------:R-:W1:Y:S02]  /*7300*/  QSPC.E.S P1, RZ, [R4+0x4] ;  /* 0x0000040004ff73aa */ /* 0x000e640000020500 */
[----:B-1----:R-:W-:Y:S05]  /*7310*/  @!P1 BRA `(.L_x_2281) ;  /* 0x00000000001c9947 */ /* 0x002fea0003800000 */
[----:B------:R-:W-:-:S04]  /*7320*/  MOV R2, R4 ;  /* 0x0000000400027202 */ /* 0x000fc80000000f00 */
[----:B------:R-:W-:-:S07]  /*7330*/  MOV R2, R2 ;  /* 0x0000000200027202 */ /* 0x000fce0000000f00 */
.L_x_2282:
[----:B------:R-:W1:Y:S02]  /*7340*/  LDS R6, [R2+0x4] ;  /* 0x0000040002067984 */ /* 0x000e640000000800 */
[----:B-1----:R-:W-:-:S05]  /*7350*/  HADD2 R7, R6, R11 ;  /* 0x0000000b06077230 */ /* 0x002fca0000000000 */
[----:B------:R-:W1:Y:S02]  /*7360*/  ATOMS.CAST.SPIN P1, [R2+0x4], R6, R7 ;  /* 0x000004060200758d */ /* 0x000e640001820007 */
[----:B-1----:R-:W-:Y:S05]  /*7370*/  @!P1 BRA `(.L_x_2282) ;  /* 0xfffffffc00f09947 */ /* 0x002fea000383ffff */
[----:B------:R-:W-:Y:S05]  /*7380*/  BRA `(.L_x_2280) ;  /* 0x00000000000c7947 */ /* 0x000fea0003800000 */
.L_x_2281:
[----:B------:R-:W0:Y:S02]  /*7390*/  LD.E R2, desc[UR10][R4.64+0x4] ;  /* 0x0000040a04027980 */ /* 0x000e24000c101900 */
[----:B0-----:R-:W-:-:S05]  /*73a0*/  IADD3 R3, PT, PT, R11, R2, RZ ;  /* 0x000000020b037210 */ /* 0x001fca0007ffe0ff */
[----:B------:R1:W-:Y:S02]  /*73b0*/  ST.E desc[UR10][R4.64+0x4], R3 ;  /* 0x0000040304007985 */ /* 0x0003e4000c10190a */
.L_x_2280:
[----:B------:R-:W-:Y:S05]  /*73c0*/  BSYNC.RECONVERGENT B0 ;  /* 0x0000000000007941 */ /* 0x000fea0003800200 */
.L_x_2279:
        /* <DEDUP_REMOVED lines=12> */
.L_x_2286:
[----:B------:R-:W0:Y:S02]  /*7490*/  LDS R6, [R2] ;  /* 0x0000000002067984 */ /* 0x000e240000000800 */
[----:B0-----:R-:W-:-:S05]  /*74a0*/  HFMA2 R7, R6, 1, 1, R19 ;  /* 0x3c003c0006077831 */ /* 0x001fca0000000013 */
[----:B------:R-:W0:Y:S02]  /*74b0*/  ATOMS.CAST.SPIN P0, [R2], R6, R7 ;  /* 0x000000060200758d */ /* 0x000e240001800007 */
[----:B0-----:R-:W-:Y:S05]  /*74c0*/  @!P0 BRA `(.L_x_2286) ;  /* 0xfffffffc00f08947 */ /* 0x001fea000383ffff */
[----:B------:R-:W-:Y:S05]  /*74d0*/  BRA `(.L_x_2284) ;  /* 0x00000000000c7947 */ /* 0x000fea0003800000 */
.L_x_2285:
[----:B------:R-:W2:Y:S02]  /*74e0*/  LD.E R2, desc[UR10][R4.64] ;  /* 0x0000000a04027980 */ /* 0x000ea4000c101900 */
[----:B--2---:R-:W-:-:S05]  /*74f0*/  IADD3 R3, PT, PT, R19, R2, RZ ;  /* 0x0000000213037210 */ /* 0x004fca0007ffe0ff */
[----:B------:R0:W-:Y:S02]  /*7500*/  ST.E desc[UR10][R4.64], R3 ;  /* 0x0000000304007985 */ /* 0x0001e4000c10190a */
.L_x_2284:
[----:B------:R-:W-:Y:S05]  /*7510*/  BSYNC.RECONVERGENT B0 ;  /* 0x0000000000007941 */ /* 0x000fea0003800200 */
.L_x_2283:
[----:B------:R1:W-:Y:S01]  /*7520*/  ATOM.E.ADD.F16x2.RN.STRONG.GPU P0, RZ, desc[UR10][R4.64+0x4], R9 ;  /* 0x8000040904ff79a2 */ /* 0x0003e2000c10e10a */
[----:B------:R-:W-:Y:S04]  /*7530*/  BSSY.RECONVERGENT B0, `(.L_x_2287) ;  /* 0x000000e000007945 */ /* 0x000fe80003800200 */
[----:B-1----:R-:W-:Y:S05]  /*7540*/  @P0 BRA `(.L_x_2288) ;  /* 0x0000000000300947 */ /* 0x002fea0003800000 */
[----:B------:R-:W1:Y:S02]  /*7550*/  QSPC.E.S P0, RZ, [R4+0x4] ;  /* 0x0000040004ff73aa */ /* 0x000e640000000500 */
[----:B-1----:R-:W-:Y:S05]  /*7560*/  @!P0 BRA `(.L_x_2289) ;  /* 0x00000000001c8947 */ /* 0x002fea0003800000 */
[----:B------:R-:W-:-:S04]  /*7570*/  MOV R2, R4 ;  /* 0x0000000400027202 */ /* 0x000fc80000000f00 */
[----:B------:R-:W-:-:S07]  /*7580*/  MOV R2, R2 ;  /* 0x0000000200027202 */ /* 0x000fce0000000f00 */
.L_x_2290:
[----:B------:R-:W1:Y:S02]  /*7590*/  LDS R6, [R2+0x4] ;  /* 0x0000040002067984 */ /* 0x000e640000000800 */
[----:B-1----:R-:W-:-:S05]  /*75a0*/  HADD2 R7, R6, R9 ;  /* 0x0000000906077230 */ /* 0x002fca0000000000 */
[----:B------:R-:W1:Y:S02]  /*75b0*/  ATOMS.CAST.SPIN P0, [R2+0x4], R6, R7 ;  /* 0x000004060200758d */ /* 0x000e640001800007 */
[----:B-1----:R-:W-:Y:S05]  /*75c0*/  @!P0 BRA `(.L_x_2290) ;  /* 0xfffffffc00f08947 */ /* 0x002fea000383ffff */
[----:B------:R-:W-:Y:S05]  /*75d0*/  BRA `(.L_x_2288) ;  /* 0x00000000000c7947 */ /* 0x000fea0003800000 */
.L_x_2289:
[----:B------:R-:W0:Y:S02]  /*75e0*/  LD.E R2, desc[UR10][R4.64+0x4] ;  /* 0x0000040a04027980 */ /* 0x000e24000c101900 */
[----:B0-----:R-:W-:-:S05]  /*75f0*/  IADD3 R3, PT, PT, R9, R2, RZ ;  /* 0x0000000209037210 */ /* 0x001fca0007ffe0ff */
[----:B------:R1:W-:Y:S02]  /*7600*/  ST.E desc[UR10][R4.64+0x4], R3 ;  /* 0x0000040304007985 */ /* 0x0003e4000c10190a */
.L_x_2288:
[----:B------:R-:W-:Y:S05]  /*7610*/  BSYNC.RECONVERGENT B0 ;  /* 0x0000000000007941 */ /* 0x000fea0003800200 */
.L_x_2287:
        /* <DEDUP_REMOVED lines=13> */
.L_x_2294:
[----:B------:R-:W0:Y:S02]  /*76f0*/  LDS R6, [R2] ;  /* 0x0000000002067984 */ /* 0x000e240000000800 */
[----:B0-----:R-:W-:-:S05]  /*7700*/  HFMA2 R7, R6, 1, 1, R9 ;  /* 0x3c003c0006077831 */ /* 0x001fca0000000009 */
[----:B------:R-:W0:Y:S02]  /*7710*/  ATOMS.CAST.SPIN P0, [R2], R6, R7 ;  /* 0x000000060200758d */ /* 0x000e240001800007 */
[----:B0-----:R-:W-:Y:S05]  /*7720*/  @!P0 BRA `(.L_x_2294) ;  /* 0xfffffffc00f08947 */ /* 0x001fea000383ffff */
[----:B------:R-:W-:Y:S05]  /*7730*/  BRA `(.L_x_2292) ;  /* 0x00000000000c7947 */ /* 0x000fea0003800000 */
.L_x_2293:
[----:B------:R-:W2:Y:S02]  /*7740*/  LD.E R0, desc[UR10][R4.64] ;  /* 0x0000000a04007980 */ /* 0x000ea4000c101900 */
[----:B--2---:R-:W-:-:S05]  /*7750*/  IADD3 R3, PT, PT, R9, R0, RZ ;  /* 0x0000000009037210 */ /* 0x004fca0007ffe0ff */
[----:B------:R0:W-:Y:S02]  /*7760*/  ST.E desc[UR10][R4.64], R3 ;  /* 0x0000000304007985 */ /* 0x0001e4000c10190a */
.L_x_2292:
[----:B------:R-:W-:Y:S05]  /*7770*/  BSYNC.RECONVERGENT B0 ;  /* 0x0000000000007941 */ /* 0x000fea0003800200 */
.L_x_2291:
[----:B------:R1:W-:Y:S02]  /*7780*/  ATOM.E.ADD.F16x2.RN.STRONG.GPU P0, RZ, desc[UR10][R4.64+0x4], R13 ;  /* 0x8000040d04ff79a2 */ /* 0x0003e4000c10e10a */
[----:B-1----:R-:W-:Y:S05]  /*7790*/  @P0 EXIT ;  /* 0x000000000000094d */ /* 0x002fea0003800000 */
[----:B------:R-:W1:Y:S02]  /*77a0*/  QSPC.E.S P0, RZ, [R4+0x4] ;  /* 0x0000040004ff73aa */ /* 0x000e640000000500 */
[----:B-1----:R-:W-:Y:S05]  /*77b0*/  @!P0 BRA `(.L_x_2295) ;  /* 0x0000000000188947 */ /* 0x002fea0003800000 */
[----:B0-----:R-:W-:-:S07]  /*77c0*/  MOV R4, R4 ;  /* 0x0000000400047202 */ /* 0x001fce0000000f00 */
.L_x_2296:
[----:B------:R-:W0:Y:S02]  /*77d0*/  LDS R2, [R4+0x4] ;  /* 0x0000040004027984 */ /* 0x000e240000000800 */
[----:B0-----:R-:W-:-:S05]  /*77e0*/  HADD2 R3, R2, R13 ;  /* 0x0000000d02037230 */ /* 0x001fca0000000000 */
[----:B------:R-:W0:Y:S02]  /*77f0*/  ATOMS.CAST.SPIN P0, [R4+0x4], R2, R3 ;  /* 0x000004020400758d */ /* 0x000e240001800003 */
[----:B0-----:R-:W-:Y:S05]  /*7800*/  @!P0 BRA `(.L_x_2296) ;  /* 0xfffffffc00f08947 */ /* 0x001fea000383ffff */
[----:B------:R-:W-:Y:S05]  /*7810*/  EXIT ;  /* 0x000000000000794d */ /* 0x000fea0003800000 */
.L_x_2295:
[----:B------:R-:W0:Y:S02]  /*7820*/  LD.E R0, desc[UR10][R4.64+0x4] ;  /* 0x0000040a04007980 */ /* 0x000e24000c101900 */
[----:B0-----:R-:W-:-:S05]  /*7830*/  IADD3 R3, PT, PT, R13, R0, RZ ;  /* 0x000000000d037210 */ /* 0x001fca0007ffe0ff */
[----:B------:R-:W-:Y:S01]  /*7840*/  ST.E desc[UR10][R4.64+0x4], R3 ;  /* 0x0000040304007985 */ /* 0x000fe2000c10190a */
[----:B------:R-:W-:Y:S05]  /*7850*/  EXIT ;  /* 0x000000000000794d */ /* 0x000fea0003800000 */
.L_x_2297:
        /* <DEDUP_REMOVED lines=10> */
.L_x_3948:


//--------------------- .text._Z23gemm_half_q_half_kernelILi3ELi12ELb1ELb1ELi32EEvPK6__halfPKjS4_S2_PS0_iiiiPKtS7_iiiiiibS2_i --------------------------
	.section	.text._Z23gemm_half_q_half_kernelILi3ELi12ELb1ELb1ELi32EEvPK6__halfPKjS4_S2_PS0_iiiiPKtS7_iiiiiibS2_i,"ax",@progbits
	.align	128
        .global         _Z23gemm_half_q_half_kernelILi3ELi12ELb1ELb1ELi32EEvPK6__halfPKjS4_S2_PS0_iiiiPKtS7_iiiiiibS2_i
        .type           _Z23gemm_half_q_half_kernelILi3ELi12ELb1ELb1ELi32EEvPK6__halfPKjS4_S2_PS0_iiiiPKtS7_iiiiiibS2_i,@function
        .size           _Z23gemm_half_q_half_kernelILi3ELi12ELb1ELb1ELi32EEvPK6__halfPKjS4_S2_PS0_iiiiPKtS7_iiiiiibS2_i,(.L_x_3949 - _Z23gemm_half_q_half_kernelILi3ELi12ELb1ELb1ELi32EEvPK6__halfPKjS4_S2_PS0_iiiiPKtS7_iiiiiibS2_i)
        .other          _Z23gemm_half_q_half_kernelILi3ELi12ELb1ELb1ELi32EEvPK6__halfPKjS4_S2_PS0_iiiiPKtS7_iiiiiibS2_i,@"STO_CUDA_ENTRY STV_DEFAULT"
_Z23gemm_half_q_half_kernelILi3ELi12ELb1ELb1ELi32EEvPK6__halfPKjS4_S2_PS0_iiiiPKtS7_iiiiiibS2_i:
.text._Z23gemm_half_q_half_kernelILi3ELi12ELb1ELb1ELi32EEvPK6__halfPKjS4_S2_PS0_iiiiPKtS7_iiiiiibS2_i:
        /* <DEDUP_REMOVED lines=29> */
.L_x_2298:
[----:B------:R-:W-:-:S04]  /*01d0*/  PRMT R0, R0, 0x9910, RZ ;  /* 0x0000991000007816 */ /* 0x000fc800000000ff */
[----:B------:R-:W-:Y:S02]  /*01e0*/  ISETP.NE.AND P0, PT, R0, RZ, PT ;  /* 0x000000ff0000720c */ /* 0x000fe40003f05270 */
[----:B------:R-:W-:-:S04]  /*01f0*/  SHF.L.U32 R0, R2, 0x5, RZ ;  /* 0x0000000502007819 */ /* 0x000fc800000006ff */
[----:B------:R-:W-:-:S04]  /*0200*/  IADD3 R8, PT, PT, R0, 0x20, RZ ;  /* 0x0000002000087810 */ /* 0x000fc80007ffe0ff */
[----:B------:R-:W-:-:S03]  /*0210*/  VIMNMX R33, PT, PT, R8, UR6, PT ;  /* 0x0000000608217c48 */ /* 0x000fc6000bfe0100 */
        /* <DEDUP_REMOVED lines=30> */
[----:B-1----:R-:W-:-:S09]  /*0400*/  IADD3 R9, PT, PT, R10, UR6, RZ ;  /* 0x000000060a097c10 */ /* 0x002fd2000fffe0ff */
[----:B------:R-:W-:Y:S05]  /*0410*/  @P0 BRA `(.L_x_2302) ;  /* 0x0000000000ec0947 */ /* 0x000fea0003800000 */
[----:B------:R-:W-:Y:S02]  /*0420*/  IADD3 R6, PT, PT, RZ, -R16, RZ ;  /* 0x80000010ff067210 */ /* 0x000fe40007ffe0ff */
[----:B------:R-:W-:Y:S02]  /*0430*/  PLOP3.LUT P0, PT, PT, PT, PT, 0x80, 0x8 ;  /* 0x000000000008781c */ /* 0x000fe40003f0f070 */
[----:B------:R-:W-:-:S13]  /*0440*/  ISETP.GT.AND P2, PT, R6, 0x3, PT ;  /* 0x000000030600780c */ /* 0x000fda0003f44270 */
[----:B------:R-:W-:Y:S05]  /*0450*/  @!P2 BRA `(.L_x_2303) ;  /* 0x000000000084a947 */ /* 0x000fea0003800000 */
[----:B------:R-:W-:-:S13]  /*0460*/  PLOP3.LUT P0, PT, PT, PT, PT, 0x8, 0x80 ;  /* 0x000000000080781c */ /* 0x000fda0003f0e170 */
.L_x_2304:
        /* <DEDUP_REMOVED lines=32> */
.L_x_2303:
        /* <DEDUP_REMOVED lines=20> */
.L_x_2305:
[----:B------:R-:W-:-:S13]  /*07b0*/  ISETP.EQ.AND P2, PT, R16, RZ, PT ;  /* 0x000000ff1000720c */ /* 0x000fda0003f42270 */
[----:B------:R-:W-:Y:S05]  /*07c0*/  @!P0 BRA P2, `(.L_x_2300) ;  /* 0x0000000400788947 */ /* 0x000fea0001000000 */
.L_x_2302:
        /* <DEDUP_REMOVED lines=12> */
.L_x_2301:
        /* <DEDUP_REMOVED lines=16> */
.L_x_2308:
[C---:B------:R-:W-:Y:S02]  /*0990*/  IADD3 R10, PT, PT, R17.reuse, UR6, RZ ;  /* 0x00000006110a7c10 */ /* 0x040fe4000fffe0ff */
[----:B-----5:R-:W-:Y:S02]  /*09a0*/  IADD3 R7, P2, PT, R26, R17, RZ ;  /* 0x000000111a077210 */ /* 0x020fe40007f5e0ff */
[----:B------:R-:W-:Y:S02]  /*09b0*/  IADD3 R11, PT, PT, R10, UR6, RZ ;  /* 0x000000060a0b7c10 */ /* 0x000fe4000fffe0ff */
[----:B------:R-:W-:Y:S02]  /*09c0*/  LEA.HI.X.SX32 R12, R17, RZ, 0x1, P2 ;  /* 0x000000ff110c7211 */ /* 0x000fe400010f0eff */
[----:B-1----:R-:W-:Y:S02]  /*09d0*/  LEA R6, P2, R7, UR4, 0x1 ;  /* 0x0000000407067c11 */ /* 0x002fe4000f8408ff */
        /* <DEDUP_REMOVED lines=25> */
[----:B-1----:R-:W-:Y:S01]  /*0b70*/  IADD3 R9, PT, PT, R9, 0x100, RZ ;  /* 0x0000010009097810 */ /* 0x002fe20007ffe0ff */
[----:B------:R-:W-:Y:S06]  /*0b80*/  @!P2 BRA `(.L_x_2308) ;  /* 0xfffffffc0080a947 */ /* 0x000fec000383ffff */
.L_x_2307:
[----:B------:R-:W-:-:S04]  /*0b90*/  IADD3 R6, PT, PT, RZ, -R16, RZ ;  /* 0x80000010ff067210 */ /* 0x000fc80007ffe0ff */
[----:B------:R-:W-:-:S13]  /*0ba0*/  ISETP.GT.AND P2, PT, R6, 0x1, PT ;  /* 0x000000010600780c */ /* 0x000fda0003f44270 */
[----:B------:R-:W-:Y:S05]  /*0bb0*/  @!P2 BRA `(.L_x_2309) ;  /* 0x000000000048a947 */ /* 0x000fea0003800000 */
[----:B------:R-:W1:Y:S01]  /*0bc0*/  LDCU.64 UR4, c[0x0][0x380] ;  /* 0x00007000ff0477ac */ /* 0x000e620008000a00 */
[C---:B------:R-:W-:Y:S02]  /*0bd0*/  IADD3 R12, PT, PT, R17.reuse, UR6, RZ ;  /* 0x00000006110c7c10 */ /* 0x040fe4000fffe0ff */
        /* <DEDUP_REMOVED lines=15> */
[----:B-1----:R-:W-:-:S07]  /*0cd0*/  IADD3 R9, PT, PT, R9, 0x80, RZ ;  /* 0x0000008009097810 */ /* 0x002fce0007ffe0ff */
.L_x_2309:
[----:B------:R-:W-:-:S13]  /*0ce0*/  ISETP.NE.OR P0, PT, R16, RZ, P0 ;  /* 0x000000ff1000720c */ /* 0x000fda0000705670 */
[----:B------:R-:W-:Y:S05]  /*0cf0*/  @!P0 BRA `(.L_x_2300) ;  /* 0x00000000002c8947 */ /* 0x000fea0003800000 */
.L_x_2306:
[----:B-----5:R-:W-:-:S04]  /*0d00*/  IADD3 R7, P0, PT, R26, R17, RZ ;  /* 0x000000111a077210 */ /* 0x020fc80007f1e0ff */
[----:B------:R-:W-:Y:S02]  /*0d10*/  LEA.HI.X.SX32 R10, R17, RZ, 0x1, P0 ;  /* 0x000000ff110a7211 */ /* 0x000fe400000f0eff */
[----:B0-----:R-:W-:-:S04]  /*0d20*/  LEA R6, P0, R7, UR8, 0x1 ;  /* 0x0000000807067c11 */ /* 0x001fc8000f8008ff */
        /* <DEDUP_REMOVED lines=8> */
.L_x_2300:
[----:B0-----:R-:W-:Y:S05]  /*0db0*/  BSYNC.RECONVERGENT B0 ;  /* 0x0000000000007941 */ /* 0x001fea0003800200 */
.L_x_2299:
        /* <DEDUP_REMOVED lines=8> */
[----:B-1----:R-:W-:Y:S01]  /*0e40*/  IADD3 R9, PT, PT, RZ, -R27, RZ ;  /* 0x8000001bff097210 */ /* 0x002fe20007ffe0ff */
[----:B------:R-:W-:-:S03]  /*0e50*/  IMAD R7, R25, R20, RZ ;  /* 0x0000001419077224 */ /* 0x000fc600078e02ff */
        /* <DEDUP_REMOVED lines=10> */
.L_x_2313:
        /* <DEDUP_REMOVED lines=15> */
.L_x_2312:
[----:B------:R-:W-:-:S04]  /*0ff0*/  IADD3 R4, PT, PT, RZ, -R9, RZ ;  /* 0x80000009ff047210 */ /* 0x000fc80007ffe0ff */
[----:B------:R-:W-:-:S13]  /*1000*/  ISETP.GT.AND P2, PT, R4, 0x1, PT ;  /* 0x000000010400780c */ /* 0x000fda0003f44270 */
[----:B------:R-:W-:Y:S05]  /*1010*/  @!P2 BRA `(.L_x_2314) ;  /* 0x000000000024a947 */ /* 0x000fea0003800000 */
[----:B-1----:R-:W0:Y:S01]  /*1020*/  LDC.64 R10, c[0x0][0x3a0] ;  /* 0x0000e800ff0a7b82 */ /* 0x002e220000000a00 */
        /* <DEDUP_REMOVED lines=8> */
.L_x_2314:
[----:B------:R-:W-:-:S13]  /*10b0*/  ISETP.NE.OR P0, PT, R9, RZ, P0 ;  /* 0x000000ff0900720c */ /* 0x000fda0000705670 */
[----:B------:R-:W-:Y:S05]  /*10c0*/  @!P0 BRA `(.L_x_2310) ;  /* 0x00000000001c8947 */ /* 0x000fea0003800000 */
.L_x_2311:
[----:B01----:R-:W0:Y:S02]  /*10d0*/  LDC.64 R6, c[0x0][0x3a0] ;  /* 0x0000e800ff067b82 */ /* 0x003e240000000a00 */
.L_x_2315:
[----:B0-----:R-:W-:Y:S01]  /*10e0*/  IMAD.WIDE R10, R19, 0x2, R6 ;  /* 0x00000002130a7825 */ /* 0x001fe200078e0206 */
[----:B------:R-:W-:Y:S02]  /*10f0*/  IADD3 R9, PT, PT, R9, 0x1, RZ ;  /* 0x0000000109097810 */ /* 0x000fe40007ffe0ff */
[----:B------:R-:W-:Y:S02]  /*1100*/  IADD3 R19, PT, PT, R19, R20, RZ ;  /* 0x0000001413137210 */ /* 0x000fe40007ffe0ff */
[----:B------:R2:W-:Y:S01]  /*1110*/  STG.E.64 desc[UR10][R10.64], RZ ;  /* 0x000000ff0a007986 */ /* 0x0005e2000c101b0a */
[----:B------:R-:W-:-:S13]  /*1120*/  ISETP.NE.AND P0, PT, R9, RZ, PT ;  /* 0x000000ff0900720c */ /* 0x000fda0003f05270 */
[----:B--2---:R-:W-:Y:S05]  /*1130*/  @P0 BRA `(.L_x_2315) ;  /* 0xfffffffc00e80947 */ /* 0x004fea000383ffff */
.L_x_2310:
        /* <DEDUP_REMOVED lines=9> */
[----:B-1----:R-:W1:Y:S01]  /*11d0*/  LDC.64 R12, c[0x0][0x3b8] ;  /* 0x0000ee00ff0c7b82 */ /* 0x002e620000000a00 */
[----:B0-----:R-:W-:-:S05]  /*11e0*/  SHF.L.U32 R7, R2, 0x6, RZ ;  /* 0x0000000602077819 */ /* 0x001fca00000006ff */
[----:B-1----:R-:W-:-:S05]  /*11f0*/  IMAD.WIDE.U32 R6, R7, 0x2, R12 ;  /* 0x0000000207067825 */ /* 0x002fca00078e000c */
[----:B------:R0:W5:Y:S01]  /*1200*/  LDG.E.U16.CONSTANT R2, desc[UR10][R6.64] ;  /* 0x0000000a06027981 */ /* 0x000162000c1e9500 */
[----:B------:R-:W-:Y:S01]  /*1210*/  SHF.R.S32.HI R4, RZ, 0x1f, R3 ;  /* 0x0000001fff047819 */ /* 0x000fe20000011403 */
[----:B------:R-:W-:Y:S01]  /*1220*/  UMOV UR4, URZ ;  /* 0x000000ff00047c82 */ /* 0x000fe20008000000 */
[----:B------:R-:W-:Y:S02]  /*1230*/  SHF.L.U32 R5, R5, 0x4, RZ ;  /* 0x0000000405057819 */ /* 0x000fe400000006ff */
[----:B------:R-:W-:Y:S02]  /*1240*/  LEA.HI R4, R4, R3, RZ, 0x3 ;  /* 0x0000000304047211 */ /* 0x000fe400078f18ff */
[----:B-----5:R-:W-:Y:S02]  /*1250*/  MOV R26, R0 ;  /* 0x00000000001a7202 */ /* 0x020fe40000000f00 */
[----:B------:R-:W-:Y:S02]  /*1260*/  LOP3.LUT R9, R5, 0x10, RZ, 0xc0, !PT ;  /* 0x0000001005097812 */ /* 0x000fe400078ec0ff */
[----:B0-----:R-:W-:-:S07]  /*1270*/  SHF.R.S32.HI R14, RZ, 0x3, R4 ;  /* 0x00000003ff0e7819 */ /* 0x001fce0000011404 */
.L_x_2317:
[----:B------:R-:W0:Y:S01]  /*1280*/  LDC.64 R4, c[0x0][0x390] ;  /* 0x0000e400ff047b82 */ /* 0x000e220000000a00 */
[----:B------:R-:W-:-:S05]  /*1290*/  IADD3 R15, PT, PT, R2, UR4, RZ ;  /* 0x00000004020f7c10 */ /* 0x000fca000fffe0ff */
[----:B------:R-:W-:-:S05]  /*12a0*/  IMAD R6, R15, R20, RZ ;  /* 0x000000140f067224 */ /* 0x000fca00078e02ff */
[----:B------:R-:W-:-:S04]  /*12b0*/  SHF.R.S32.HI R7, RZ, 0x1f, R6 ;  /* 0x0000001fff077819 */ /* 0x000fc80000011406 */
[----:B------:R-:W-:-:S04]  /*12c0*/  LEA.HI R7, R7, R6, RZ, 0x3 ;  /* 0x0000000607077211 */ /* 0x000fc800078f18ff */
[----:B------:R-:W-:-:S05]  /*12d0*/  LEA.HI.SX32 R7, R7, R14, 0x1d ;  /* 0x0000000e07077211 */ /* 0x000fca00078feaff */
[----:B0-----:R-:W-:Y:S01]  /*12e0*/  IMAD.WIDE R4, R7, 0x4, R4 ;  /* 0x0000000407047825 */ /* 0x001fe200078e0204 */
[----:B------:R-:W-:Y:S01]  /*12f0*/  SHF.L.U32 R11, R26, 0x1, RZ ;  /* 0x000000011a0b7819 */ /* 0x000fe200000006ff */
[----:B------:R-:W0:Y:S04]  /*1300*/  LDC.64 R6, c[0x0][0x398] ;  /* 0x0000e600ff067b82 */ /* 0x000e280000000a00 */
[----:B------:R-:W5:Y:S01]  /*1310*/  LDG.E.CONSTANT R4, desc[UR10][R4.64] ;  /* 0x0000000a04047981 */ /* 0x000f62000c1e9900 */
        /* <DEDUP_REMOVED lines=18> */
[----:B------:R-:W-:Y:S01]  /*1440*/  IMAD R4, R15, R15, R15 ;  /* 0x0000000f0f047224 */ /* 0x000fe200078e020f */
[----:B--2---:R-:W-:Y:S02]  /*1450*/  IADD3 R26, PT, PT, R27, R26, RZ ;  /* 0x0000001a1b1a7210 */ /* 0x004fe40007ffe0ff */
[----:B------:R-:W-:Y:S01]  /*1460*/  IADD3 R16, PT, PT, R17, 0x1, R16 ;  /* 0x0000000111107810 */ /* 0x000fe20007ffe010 */
[----:B------:R-:W3:Y:S01]  /*1470*/  I2F.F16 R19, R19 ;  /* 0x0000001300137306 */ /* 0x000ee20000200c00 */
[----:B------:R-:W-:-:S02]  /*1480*/  IADD3 R4, PT, PT, R15, 0x1, R4 ;  /* 0x000000010f047810 */ /* 0x000fc40007ffe004 */
[----:B------:R-:W-:-:S05]  /*1490*/  ISETP.GE.AND P0, PT, R26, R33, PT ;  /* 0x000000211a00720c */ /* 0x000fca0003f06270 */
        /* <DEDUP_REMOVED lines=8> */
.L_x_2316:
[C---:B------:R-:W-:Y:S01]  /*1520*/  ISETP.GT.AND P0, PT, R0.reuse, UR7, PT ;  /* 0x0000000700007c0c */ /* 0x040fe2000bf04270 */
[----:B------:R-:W-:Y:S01]  /*1530*/  HFMA2 R4, -RZ, RZ, 0, 0 ;  /* 0x00000000ff047431 */ /* 0x000fe200000001ff */
[----:B------:R-:W-:Y:S01]  /*1540*/  SHF.R.S32.HI R5, RZ, 0x1f, R28 ;  /* 0x0000001fff057819 */ /* 0x000fe2000001141c */
[----:B-1----:R-:W-:Y:S01]  /*1550*/  HFMA2 R9, -RZ, RZ, 0, 0 ;  /* 0x00000000ff097431 */ /* 0x002fe200000001ff */
[C---:B---3--:R-:W-:Y:S01]  /*1560*/  ISETP.GT.AND P2, PT, R0.reuse, UR8, PT ;  /* 0x0000000800007c0c */ /* 0x048fe2000bf44270 */
[----:B------:R-:W-:Y:S01]  /*1570*/  HFMA2 R2, -RZ, RZ, 0, 0 ;  /* 0x00000000ff027431 */ /* 0x000fe200000001ff */
[----:B------:R-:W-:Y:S02]  /*1580*/  LEA.HI R5, R5, R28, RZ, 0x5 ;  /* 0x0000001c05057211 */ /* 0x000fe400078f28ff */
[C---:B----4-:R-:W-:Y:S02]  /*1590*/  ISETP.GT.AND P3, PT, R0.reuse, UR9, PT ;  /* 0x0000000900007c0c */ /* 0x050fe4000bf64270 */
[----:B0-----:R-:W-:-:S02]  /*15a0*/  ISETP.GT.AND P4, PT, R0, UR5, PT ;  /* 0x0000000500007c0c */ /* 0x001fc4000bf84270 */
[----:B--2---:R-:W-:Y:S02]  /*15b0*/  ISETP.GT.AND P5, PT, R0, UR14, PT ;  /* 0x0000000e00007c0c */ /* 0x004fe4000bfa4270 */
[----:B------:R-:W-:Y:S02]  /*15c0*/  MOV R7, RZ ;  /* 0x000000ff00077202 */ /* 0x000fe40000000f00 */
[----:B------:R-:W-:Y:S02]  /*15d0*/  MOV R10, RZ ;  /* 0x000000ff000a7202 */ /* 0x000fe40000000f00 */
        /* <DEDUP_REMOVED lines=9> */
.L_x_2318:
        /* <DEDUP_REMOVED lines=8> */
.L_x_2319:
        /* <DEDUP_REMOVED lines=8> */
.L_x_2320:
        /* <DEDUP_REMOVED lines=8> */
.L_x_2321:
        /* <DEDUP_REMOVED lines=8> */
.L_x_2322:
        /* <DEDUP_REMOVED lines=14> */
[----:B-----5:R-:W-:Y:S02]  /*1950*/  PRMT R26, RZ, 0x5410, RZ ;  /* 0x00005410ff1a7816 */ /* 0x020fe400000000ff */
[----:B------:R-:W-:Y:S02]  /*1960*/  IADD3 R3, P0, PT, R3, R2, RZ ;  /* 0x0000000203037210 */ /* 0x000fe40007f1e0ff */
[----:B------:R-:W-:Y:S02]  /*1970*/  PRMT R31, RZ, 0x5410, RZ ;  /* 0x00005410ff1f7816 */ /* 0x000fe400000000ff */
[----:B------:R-:W-:-:S02]  /*1980*/  LEA.HI.X.SX32 R2, R2, R5, 0x1, P0 ;  /* 0x0000000502027211 */ /* 0x000fc400000f0eff */
[----:B0-----:R-:W-:Y:S01]  /*1990*/  LEA R6, P0, R3, UR12, 0x2 ;  /* 0x0000000c03067c11 */ /* 0x001fe2000f8010ff */
[----:B-1----:R-:W-:-:S03]  /*19a0*/  ULEA UR7, UR8, UR7, 0x18 ;  /* 0x0000000708077291 */ /* 0x002fc6000f8ec0ff */
[----:B------:R-:W-:Y:S02]  /*19b0*/  LEA.HI.X R7, R3, UR13, R2, 0x2, P0 ;  /* 0x0000000d03077c11 */ /* 0x000fe400080f1402 */
[----:B------:R-:W-:Y:S02]  /*19c0*/  ISETP.LT.AND P0, PT, R0, UR4, PT ;  /* 0x0000000400007c0c */ /* 0x000fe4000bf01270 */
[----:B------:R-:W-:-:S11]  /*19d0*/  UMOV UR4, UR7 ;  /* 0x0000000700047c82 */ /* 0x000fd60008000000 */
        /* <DEDUP_REMOVED lines=8> */
[----:B--2---:R-:W-:-:S02]  /*1a60*/  LOP3.LUT R4, R13, 0xf000f, RZ, 0xc0, !PT ;  /* 0x000f000f0d047812 */ /* 0x004fc400078ec0ff */
[----:B------:R-:W-:Y:S02]  /*1a70*/  LOP3.LUT R9, R13, 0xf000f0, RZ, 0xc0, !PT ;  /* 0x00f000f00d097812 */ /* 0x000fe400078ec0ff */
[----:B------:R-:W-:Y:S02]  /*1a80*/  SHF.R.U32.HI R34, RZ, 0x8, R14 ;  /* 0x00000008ff227819 */ /* 0x000fe4000001160e */
[C---:B------:R-:W-:Y:S02]  /*1a90*/  LOP3.LUT R0, R12.reuse, 0xf000f, RZ, 0xc0, !PT ;  /* 0x000f000f0c007812 */ /* 0x040fe400078ec0ff */
[----:B------:R-:W-:Y:S02]  /*1aa0*/  LOP3.LUT R2, R12, 0xf000f0, RZ, 0xc0, !PT ;  /* 0x00f000f00c027812 */ /* 0x000fe400078ec0ff */
        /* <DEDUP_REMOVED lines=8> */
[C---:B------:R-:W-:Y:S02]  /*1b30*/  LOP3.LUT R15, R34.reuse, 0xf000f, RZ, 0xc0, !PT ;  /* 0x000f000f220f7812 */ /* 0x040fe400078ec0ff */
[C---:B------:R-:W-:Y:S01]  /*1b40*/  LOP3.LUT R9, R13.reuse, 0xf000f, RZ, 0xc0, !PT ;  /* 0x000f000f0d097812 */ /* 0x040fe200078ec0ff */
        /* <DEDUP_REMOVED lines=32> */
[----:B------:R-:W-:Y:S02]  /*1d50*/  HADD2 R36, R3, -1032, -1032 ;  /* 0xe408e40803247430 */ /* 0x000fe40000000000 */
[----:B------:R-:W-:Y:S02]  /*1d60*/  HFMA2 R37, R4, R5.H0_H0, -72, -72 ;  /* 0xd480d48004257431 */ /* 0x000fe40000040005 */
[----:B------:R-:W-:-:S02]  /*1d70*/  HADD2 R38, R38, -1032, -1032 ;  /* 0xe408e40826267430 */ /* 0x000fc40000000000 */
[----:B------:R-:W-:Y:S02]  /*1d80*/  HADD2 R40, R31, -1032, -1032 ;  /* 0xe408e4081f287430 */ /* 0x000fe40000000000 */
[----:B------:R-:W-:Y:S01]  /*1d90*/  HFMA2 R43, R46, R5.H0_H0, -72, -72 ;  /* 0xd480d4802e2b7431 */ /* 0x000fe20000040005 */
[----:B------:R-:W-:Y:S06]  /*1da0*/  @!P2 BRA `(.L_x_2324) ;  /* 0x000000040068a947 */ /* 0x000fec0003800000 */
[----:B------:R-:W0:Y:S01]  /*1db0*/  LDS.64 R30, [UR7] ;  /* 0x00000007ff1e7984 */ /* 0x000e220008000a00 */
        /* <DEDUP_REMOVED lines=89> */
.L_x_2324:
        /* <DEDUP_REMOVED lines=100> */
.L_x_2326:
[----:B------:R-:W-:Y:S01]  /*2990*/  PRMT R31, RZ, 0x5410, RZ ;  /* 0x00005410ff1f7816 */ /* 0x000fe200000000ff */
[----:B------:R-:W-:Y:S06]  /*29a0*/  @P0 BRA `(.L_x_2325) ;  /* 0x0000000400680947 */ /* 0x000fec0003800000 */
        /* <DEDUP_REMOVED lines=11> */
[--C-:B------:R-:W-:Y:S02]  /*2a60*/  HADD2.F32 R2, -RZ, R12.reuse.H0_H0 ;  /* 0x2000000cff027230 */ /* 0x100fe40000004100 */
[----:B------:R-:W-:Y:S01]  /*2a70*/  FFMA.FTZ R13, R48, R26, R13 ;  /* 0x0000001a300d7223 */ /* 0x000fe2000001000d */
[----:B------:R-:W-:Y:S02]  /*2a80*/  HADD2.F32 R3, -RZ, R15.H0_H0 ;  /* 0x2000000fff037230 */ /* 0x000fe40000004100 */
[----:B------:R-:W-:-:S02]  /*2a90*/  HADD2.F32 R12, -RZ, R12.H1_H1 ;  /* 0x3000000cff0c7230 */ /* 0x000fc40000004100 */
[-C--:B------:R-:W-:Y:S01]  /*2aa0*/  FFMA.FTZ R47, R2, R31.reuse, RZ ;  /* 0x0000001f022f7223 */ /* 0x080fe200000100ff */
[----:B------:R-:W-:Y:S02]  /*2ab0*/  HADD2.F32 R0, -RZ, R9.H0_H0 ;  /* 0x20000009ff007230 */ /* 0x000fe40000004100 */
[-C--:B------:R-:W-:Y:S01]  /*2ac0*/  FFMA.FTZ R3, R3, R31.reuse, RZ ;  /* 0x0000001f03037223 */ /* 0x080fe200000100ff */
[----:B------:R-:W-:Y:S01]  /*2ad0*/  FFMA.FTZ R31, R4, R31, RZ ;  /* 0x0000001f041f7223 */ /* 0x000fe200000100ff */
        /* <DEDUP_REMOVED lines=16> */
[-C--:B------:R-:W-:Y:S01]  /*2be0*/  FFMA.FTZ R4, R3, R45.reuse, R2 ;  /* 0x0000002d03047223 */ /* 0x080fe20000010002 */
[-C--:B------:R-:W-:Y:S01]  /*2bf0*/  FFMA.FTZ R12, R13, R45.reuse, R12 ;  /* 0x0000002d0d0c7223 */ /* 0x080fe2000001000c */
[----:B-1----:R-:W-:Y:S02]  /*2c00*/  HADD2.F32 R3, -RZ, R10.H0_H0 ;  /* 0x2000000aff037230 */ /* 0x002fe40000004100 */
[----:B------:R-:W-:Y:S01]  /*2c10*/  FFMA.FTZ R46, R35, R45, R46 ;  /* 0x0000002d232e7223 */ /* 0x000fe2000001002e */
[----:B------:R-:W-:Y:S02]  /*2c20*/  HADD2.F32 R9, -RZ, R36.H0_H0 ;  /* 0x20000024ff097230 */ /* 0x000fe40000004100 */
        /* <DEDUP_REMOVED lines=48> */
[----:B------:R-:W-:Y:S02]  /*2f30*/  HFMA2 R26, R0, 1, 1, RZ ;  /* 0x3c003c00001a7831 */ /* 0x000fe400000000ff */
[----:B------:R-:W-:-:S07]  /*2f40*/  HADD2 R31, R10, RZ.H0_H0 ;  /* 0x200000ff0a1f7230 */ /* 0x000fce0000000000 */
.L_x_2325:
        /* <DEDUP_REMOVED lines=10> */
[----:B------:R-:W-:Y:S02]  /*2ff0*/  LOP3.LUT R14, R9, 0x64006400, RZ, 0xfc, !PT ;  /* 0x64006400090e7812 */ /* 0x000fe400078efcff */
[----:B------:R-:W-:Y:S02]  /*3000*/  SHF.R.U32.HI R12, RZ, 0x8, R12 ;  /* 0x00000008ff0c7819 */ /* 0x000fe4000001160c */
[----:B------:R-:W-:Y:S01]  /*3010*/  SHF.R.U32.HI R37, RZ, 0x8, R15 ;  /* 0x00000008ff257819 */ /* 0x000fe2000001160f */
[----:B------:R-:W-:Y:S01]  /*3020*/  HFMA2 R14, R14, R5.H0_H0, -72, -72 ;  /* 0xd480d4800e0e7431 */ /* 0x000fe20000040005 */
[----:B------:R-:W-:-:S02]  /*3030*/  LOP3.LUT R9, R13, 0xf000f, RZ, 0xc0, !PT ;  /* 0x000f000f0d097812 */ /* 0x000fc400078ec0ff */
[C---:B------:R-:W-:Y:S02]  /*3040*/  LOP3.LUT R35, R15.reuse, 0xf000f, RZ, 0xc0, !PT ;  /* 0x000f000f0f237812 */ /* 0x040fe400078ec0ff */
[----:B------:R-:W-:Y:S02]  /*3050*/  LOP3.LUT R36, R15, 0xf000f0, RZ, 0xc0, !PT ;  /* 0x00f000f00f247812 */ /* 0x000fe400078ec0ff */
[----:B------:R-:W-:Y:S02]  /*3060*/  LOP3.LUT R13, R13, 0xf000f0, RZ, 0xc0, !PT ;  /* 0x00f000f00d0d7812 */ /* 0x000fe400078ec0ff */
[C---:B------:R-:W-:Y:S02]  /*3070*/  LOP3.LUT R15, R34.reuse, 0xf000f, RZ, 0xc0, !PT ;  /* 0x000f000f220f7812 */ /* 0x040fe400078ec0ff */
[----:B------:R-:W-:Y:S02]  /*3080*/  LOP3.LUT R34, R34, 0xf000f0, RZ, 0xc0, !PT ;  /* 0x00f000f022227812 */ /* 0x000fe400078ec0ff */
        /* <DEDUP_REMOVED lines=125> */
.L_x_2327:
        /* <DEDUP_REMOVED lines=97> */
.L_x_2329:
        /* <DEDUP_REMOVED lines=91> */
.L_x_2328:
        /* <DEDUP_REMOVED lines=145> */
.L_x_2330:
        /* <DEDUP_REMOVED lines=97> */
.L_x_2332:
        /* <DEDUP_REMOVED lines=91> */
.L_x_2331:
        /* <DEDUP_REMOVED lines=119> */
[--C-:B------:R-:W-:Y:S02]  /*6060*/  HADD2.F32 R43, -RZ, R34.reuse.H0_H0 ;  /* 0x20000022ff2b7230 */ /* 0x100fe40000004100 */
        /* <DEDUP_REMOVED lines=26> */
.L_x_2333:
[----:B------:R-:W-:Y:S01]  /*6210*/  MOV R0, R8 ;  /* 0x0000000800007202 */ /* 0x000fe20000000f00 */
        /* <DEDUP_REMOVED lines=98> */
.L_x_2334:
[----:B------:R-:W-:Y:S01]  /*6840*/  MOV R0, R8 ;  /* 0x0000000800007202 */ /* 0x000fe20000000f00 */
[----:B------:R-:W-:Y:S06]  /*6850*/  @P0 BRA `(.L_x_2323) ;  /* 0x00000004006c0947 */ /* 0x000fec0003800000 */
        /* <DEDUP_REMOVED lines=8> */
[--C-:B0-----:R-:W-:Y:S02]  /*68e0*/  HADD2.F32 R43, -RZ, R2.reuse.H0_H0 ;  /* 0x20000002ff2b7230 */ /* 0x101fe40000004100 */
[----:B------:R-:W-:Y:S02]  /*68f0*/  HADD2.F32 R45, -RZ, R2.H1_H1 ;  /* 0x30000002ff2d7230 */ /* 0x000fe40000004100 */
[--C-:B------:R-:W-:Y:S02]  /*6900*/  HADD2.F32 R47, -RZ, R3.reuse.H0_H0 ;  /* 0x20000003ff2f7230 */ /* 0x100fe40000004100 */
[-C--:B------:R-:W-:Y:S01]  /*6910*/  FFMA.FTZ R0, R0, R43.reuse, RZ ;  /* 0x0000002b00007223 */ /* 0x080fe200000100ff */
[----:B------:R-:W-:Y:S02]  /*6920*/  HADD2.F32 R46, -RZ, R3.H1_H1 ;  /* 0x30000003ff2e7230 */ /* 0x000fe40000004100 */
[----:B------:R-:W-:Y:S01]  /*6930*/  FFMA.FTZ R4, R4, R43, RZ ;  /* 0x0000002b04047223 */ /* 0x000fe200000100ff */
[----:B------:R-:W-:-:S02]  /*6940*/  HADD2.F32 R3, -RZ, R36.H0_H0 ;  /* 0x20000024ff037230 */ /* 0x000fc40000004100 */
[-C--:B------:R-:W-:Y:S01]  /*6950*/  FFMA.FTZ R0, R37, R45.reuse, R0 ;  /* 0x0000002d25007223 */ /* 0x080fe20000010000 */
[--C-:B------:R-:W-:Y:S02]  /*6960*/  HADD2.F32 R2, -RZ, R35.reuse.H0_H0 ;  /* 0x20000023ff027230 */ /* 0x100fe40000004100 */
[----:B------:R-:W-:Y:S01]  /*6970*/  FFMA.FTZ R4, R49, R45, R4 ;  /* 0x0000002d31047223 */ /* 0x000fe20000010004 */
[----:B------:R-:W-:Y:S02]  /*6980*/  HADD2.F32 R37, -RZ, R36.H1_H1 ;  /* 0x30000024ff257230 */ /* 0x000fe40000004100 */
[-C--:B------:R-:W-:Y:S01]  /*6990*/  FFMA.FTZ R48, R3, R43.reuse, RZ ;  /* 0x0000002b03307223 */ /* 0x080fe200000100ff */
[----:B------:R-:W-:Y:S02]  /*69a0*/  HADD2.F32 R35, -RZ, R35.H1_H1 ;  /* 0x30000023ff237230 */ /* 0x000fe40000004100 */
        /* <DEDUP_REMOVED lines=12> */
[-C--:B------:R-:W-:Y:S01]  /*6a70*/  FFMA.FTZ R3, R0, R46.reuse, R3 ;  /* 0x0000002e00037223 */ /* 0x080fe20000010003 */
[----:B------:R-:W-:Y:S02]  /*6a80*/  HADD2.F32 R14, -RZ, R14.H1_H1 ;  /* 0x3000000eff0e7230 */ /* 0x000fe40000004100 */
[----:B------:R-:W-:Y:S01]  /*6a90*/  FFMA.FTZ R47, R43, R47, R4 ;  /* 0x0000002f2b2f7223 */ /* 0x000fe20000010004 */
[----:B-1----:R-:W-:Y:S02]  /*6aa0*/  HADD2.F32 R0, -RZ, R10.H0_H0 ;  /* 0x2000000aff007230 */ /* 0x002fe40000004100 */
[----:B------:R-:W-:Y:S01]  /*6ab0*/  FFMA.FTZ R35, R12, R46, R35 ;  /* 0x0000002e0c237223 */ /* 0x000fe20000010023 */
[----:B------:R-:W-:-:S02]  /*6ac0*/  HADD2.F32 R4, -RZ, R39.H0_H0 ;  /* 0x20000027ff047230 */ /* 0x000fc40000004100 */
[----:B------:R-:W-:Y:S01]  /*6ad0*/  FFMA.FTZ R47, R14, R46, R47 ;  /* 0x0000002e0e2f7223 */ /* 0x000fe2000001002f */
[----:B------:R-:W-:Y:S02]  /*6ae0*/  HADD2.F32 R2, -RZ, R13.H1_H1 ;  /* 0x3000000dff027230 */ /* 0x000fe40000004100 */
        /* <DEDUP_REMOVED lines=47> */
[----:B------:R-:W-:Y:S01]  /*6de0*/  HFMA2 R26, R0, 1, 1, R26 ;  /* 0x3c003c00001a7831 */ /* 0x000fe2000000001a */
[----:B------:R-:W-:Y:S01]  /*6df0*/  MOV R0, R8 ;  /* 0x0000000800007202 */ /* 0x000fe20000000f00 */
[----:B------:R-:W-:-:S07]  /*6e00*/  HADD2 R31, R10, R31 ;  /* 0x0000001f0a1f7230 */ /* 0x000fce0000000000 */
.L_x_2323:
        /* <DEDUP_REMOVED lines=8> */
.L_x_2339:
[----:B------:R-:W0:Y:S01]  /*6e90*/  LDC R20, c[0x0][0x3ac] ;  /* 0x0000eb00ff147b82 */ /* 0x000e220000000800 */
[----:B------:R-:W2:Y:S01]  /*6ea0*/  LDG.E.128.CONSTANT R36, desc[UR10][R6.64] ;  /* 0x0000000a06247981 */ /* 0x000ea2000c1e9d00 */
[----:B------:R-:W1:Y:S06]  /*6eb0*/  S2R R25, SR_CTAID.Y ;  /* 0x0000000000197919 */ /* 0x000e6c0000002600 */
[----:B------:R-:W1:Y:S01]  /*6ec0*/  LDC R24, c[0x0][0x3a8] ;  /* 0x0000ea00ff187b82 */ /* 0x000e620000000800 */
[----:B0-----:R-:W-:-:S05]  /*6ed0*/  IMAD.WIDE R4, R20, 0x4, R6 ;  /* 0x0000000414047825 */ /* 0x001fca00078e0206 */
[----:B------:R-:W3:Y:S01]  /*6ee0*/  LDG.E.128.CONSTANT R12, desc[UR10][R4.64] ;  /* 0x0000000a040c7981 */ /* 0x000ee2000c1e9d00 */
[----:B------:R-:W-:-:S05]  /*6ef0*/  IMAD.WIDE R2, R20, 0x4, R4 ;  /* 0x0000000414027825 */ /* 0x000fca00078e0204 */
[----:B------:R-:W4:Y:S01]  /*6f00*/  LDG.E.128.CONSTANT R8, desc[UR10][R2.64] ;  /* 0x0000000a02087981 */ /* 0x000f22000c1e9d00 */
[----:B------:R-:W-:Y:S02]  /*6f10*/  HFMA2 R41, -RZ, RZ, 0, 0.125 ;  /* 0x00003000ff297431 */ /* 0x000fe400000001ff */
[----:B-1----:R-:W-:Y:S01]  /*6f20*/  IMAD R50, R25, -0x3, R24 ;  /* 0xfffffffd19327824 */ /* 0x002fe200078e0218 */
[----:B------:R-:W-:Y:S02]  /*6f30*/  MOV R32, 0x2400 ;  /* 0x0000240000207802 */ /* 0x000fe40000000f00 */
[----:B------:R-:W-:Y:S02]  /*6f40*/  ISETP.NE.AND P2, PT, R23, RZ, PT ;  /* 0x000000ff1700720c */ /* 0x000fe40003f45270 */
[----:B------:R-:W-:Y:S02]  /*6f50*/  ISETP.NE.AND P1, PT, R50, 0x1, PT ;  /* 0x000000013200780c */ /* 0x000fe40003f25270 */
[----:B--2---:R-:W-:-:S02]  /*6f60*/  LOP3.LUT R67, R36, 0x70007, RZ, 0xc0, !PT ;  /* 0x0007000724437812 */ /* 0x004fc400078ec0ff */
[----:B------:R-:W-:Y:S02]  /*6f70*/  LOP3.LUT R34, R36, 0x380038, RZ, 0xc0, !PT ;  /* 0x0038003824227812 */ /* 0x000fe400078ec0ff */
[--C-:B------:R-:W-:Y:S02]  /*6f80*/  SHF.R.U32.HI R62, RZ, 0x6, R36.reuse ;  /* 0x00000006ff3e7819 */ /* 0x100fe40000011624 */
[----:B------:R-:W-:Y:S02]  /*6f90*/  SHF.R.U32.HI R36, RZ, 0xf, R36 ;  /* 0x0000000fff247819 */ /* 0x000fe40000011624 */
[C---:B------:R-:W-:Y:S02]  /*6fa0*/  LOP3.LUT R66, R37.reuse, 0x70007, RZ, 0xc0, !PT ;  /* 0x0007000725427812 */ /* 0x040fe400078ec0ff */
[----:B------:R-:W-:Y:S02]  /*6fb0*/  LOP3.LUT R40, R37, 0x380038, RZ, 0xc0, !PT ;  /* 0x0038003825287812 */ /* 0x000fe400078ec0ff */
[----:B------:R-:W-:-:S02]  /*6fc0*/  SHF.R.U32.HI R63, RZ, 0x6, R37 ;  /* 0x00000006ff3f7819 */ /* 0x000fc40000011625 */
[----:B------:R-:W-:Y:S02]  /*6fd0*/  SHF.R.U32.HI R37, RZ, 0xf, R37 ;  /* 0x0000000fff257819 */ /* 0x000fe40000011625 */
[C---:B------:R-:W-:Y:S02]  /*6fe0*/  LOP3.LUT R78, R38.reuse, 0x70007, RZ, 0xc0, !PT ;  /* 0x00070007264e7812 */ /* 0x040fe400078ec0ff */
[----:B------:R-:W-:Y:S02]  /*6ff0*/  LOP3.LUT R43, R38, 0x380038, RZ, 0xc0, !PT ;  /* 0x00380038262b7812 */ /* 0x000fe400078ec0ff */
[--C-:B------:R-:W-:Y:S02]  /*7000*/  SHF.R.U32.HI R64, RZ, 0x6, R38.reuse ;  /* 0x00000006ff407819 */ /* 0x100fe40000011626 */
[----:B------:R-:W-:Y:S02]  /*7010*/  SHF.R.U32.HI R38, RZ, 0xf, R38 ;  /* 0x0000000fff267819 */ /* 0x000fe40000011626 */
[----:B------:R-:W-:-:S02]  /*7020*/  SHF.R.U32.HI R42, RZ, 0xf, R39 ;  /* 0x0000000fff2a7819 */ /* 0x000fc40000011627 */
[----:B------:R-:W-:Y:S02]  /*7030*/  LOP3.LUT R36, R36, 0x10001, RZ, 0xc0, !PT ;  /* 0x0001000124247812 */ /* 0x000fe400078ec0ff */
[----:B---3--:R-:W-:Y:S02]  /*7040*/  SHF.R.U32.HI R5, RZ, 0xe, R12 ;  /* 0x0000000eff057819 */ /* 0x008fe4000001160c */
        /* <DEDUP_REMOVED lines=8> */
[C---:B------:R-:W-:Y:S02]  /*70d0*/  LOP3.LUT R55, R13.reuse, 0x70007, RZ, 0xc0, !PT ;  /* 0x000700070d377812 */ /* 0x040fe400078ec0ff */
        /* <DEDUP_REMOVED lines=9> */
[C---:B------:R-:W-:Y:S02]  /*7170*/  LOP3.LUT R59, R14.reuse, 0x70007, RZ, 0xc0, !PT ;  /* 0x000700070e3b7812 */ /* 0x040fe400078ec0ff */
[----:B------:R-:W-:Y:S02]  /*7180*/  LOP3.LUT R45, R14, 0x380038, RZ, 0xc0, !PT ;  /* 0x003800380e2d7812 */ /* 0x000fe400078ec0ff */
[----:B------:R-:W-:Y:S02]  /*7190*/  SHF.R.U32.HI R13, RZ, 0x6, R14 ;  /* 0x00000006ff0d7819 */ /* 0x000fe4000001160e */
[----:B------:R-:W-:-:S02]  /*71a0*/  LOP3.LUT R5, R36, 0x20002, R5, 0xf8, !PT ;  /* 0x0002000224057812 */ /* 0x000fc400078ef805 */
[C---:B----4-:R-:W-:Y:S02]  /*71b0*/  LOP3.LUT R14, R8.reuse, 0x70007, RZ, 0xc0, !PT ;  /* 0x00070007080e7812 */ /* 0x050fe400078ec0ff */
[----:B------:R-:W-:Y:S02]  /*71c0*/  LOP3.LUT R36, R8, 0x380038, RZ, 0xc0, !PT ;  /* 0x0038003808247812 */ /* 0x000fe400078ec0ff */
[----:B------:R-:W-:Y:S02]  /*71d0*/  SHF.R.U32.HI R12, RZ, 0x6, R8 ;  /* 0x00000006ff0c7819 */ /* 0x000fe40000011608 */
[----:B------:R-:W-:Y:S02]  /*71e0*/  LOP3.LUT R37, R37, 0x20002, R4, 0xf8, !PT ;  /* 0x0002000225257812 */ /* 0x000fe400078ef804 */
[----:B------:R-:W-:Y:S02]  /*71f0*/  SHF.R.U32.HI R8, RZ, 0xd, R8 ;  /* 0x0000000dff087819 */ /* 0x000fe40000011608 */
[----:B------:R-:W-:-:S02]  /*7200*/  LOP3.LUT R47, R38, 0x20002, R7, 0xf8, !PT ;  /* 0x00020002262f7812 */ /* 0x000fc400078ef807 */
[----:B------:R-:W-:Y:S02]  /*7210*/  LOP3.LUT R48, R42, 0x20002, R15, 0xf8, !PT ;  /* 0x000200022a307812 */ /* 0x000fe400078ef80f */
[--C-:B------:R-:W-:Y:S02]  /*7220*/  SHF.R.U32.HI R4, RZ, 0xd, R9.reuse ;  /* 0x0000000dff047819 */ /* 0x100fe40000011609 */
[C---:B------:R-:W-:Y:S02]  /*7230*/  LOP3.LUT R15, R9.reuse, 0x70007, RZ, 0xc0, !PT ;  /* 0x00070007090f7812 */ /* 0x040fe400078ec0ff */
[----:B------:R-:W-:Y:S02]  /*7240*/  LOP3.LUT R42, R9, 0x380038, RZ, 0xc0, !PT ;  /* 0x00380038092a7812 */ /* 0x000fe400078ec0ff */
[----:B------:R-:W-:Y:S02]  /*7250*/  SHF.R.U32.HI R7, RZ, 0x6, R9 ;  /* 0x00000006ff077819 */ /* 0x000fe40000011609 */
[----:B------:R-:W-:-:S02]  /*7260*/  LOP3.LUT R57, R10, 0x70007, RZ, 0xc0, !PT ;  /* 0x000700070a397812 */ /* 0x000fc400078ec0ff */
[----:B------:R-:W-:Y:S02]  /*7270*/  LOP3.LUT R46, R10, 0x380038, RZ, 0xc0, !PT ;  /* 0x003800380a2e7812 */ /* 0x000fe400078ec0ff */
[--C-:B------:R-:W-:Y:S02]  /*7280*/  SHF.R.U32.HI R9, RZ, 0x6, R10.reuse ;  /* 0x00000006ff097819 */ /* 0x100fe4000001160a */
[----:B------:R-:W-:Y:S02]  /*7290*/  SHF.R.U32.HI R38, RZ, 0xd, R10 ;  /* 0x0000000dff267819 */ /* 0x000fe4000001160a */
[----:B------:R-:W-:Y:S02]  /*72a0*/  LOP3.LUT R10, R5, 0x40004, R8, 0xf8, !PT ;  /* 0x00040004050a7812 */ /* 0x000fe400078ef808 */
[C---:B------:R-:W-:Y:S02]  /*72b0*/  LOP3.LUT R60, R11.reuse, 0x70007, RZ, 0xc0, !PT ;  /* 0x000700070b3c7812 */ /* 0x040fe400078ec0ff */
[----:B------:R-:W-:-:S02]  /*72c0*/  LOP3.LUT R51, R11, 0x380038, RZ, 0xc0, !PT ;  /* 0x003800380b337812 */ /* 0x000fc400078ec0ff */
[--C-:B------:R-:W-:Y:S02]  /*72d0*/  SHF.R.U32.HI R56, RZ, 0x6, R11.reuse ;  /* 0x00000006ff387819 */ /* 0x100fe4000001160b */
[----:B------:R-:W-:Y:S02]  /*72e0*/  LOP3.LUT R8, R37, 0x40004, R4, 0xf8, !PT ;  /* 0x0004000425087812 */ /* 0x000fe400078ef804 */
[----:B------:R-:W-:Y:S02]  /*72f0*/  LOP3.LUT R34, R34, 0x64006400, RZ, 0xfc, !PT ;  /* 0x6400640022227812 */ /* 0x000fe400078efcff */
[----:B------:R-:W-:Y:S02]  /*7300*/  SHF.R.U32.HI R11, RZ, 0xd, R11 ;  /* 0x0000000dff0b7819 */ /* 0x000fe4000001160b */
[----:B------:R-:W-:Y:S01]  /*7310*/  LOP3.LUT R37, R63, 0x380038, RZ, 0xc0, !PT ;  /* 0x003800383f257812 */ /* 0x000fe200078ec0ff */
[----:B------:R-:W-:Y:S01]  /*7320*/  HFMA2 R88, R34, R41.H0_H0, -132, -132 ;  /* 0xd820d82022587431 */ /* 0x000fe20000040029 */
[----:B------:R-:W-:-:S02]  /*7330*/  LOP3.LUT R4, R47, 0x40004, R38, 0xf8, !PT ;  /* 0x000400042f047812 */ /* 0x000fc400078ef826 */
[----:B------:R-:W-:Y:S02]  /*7340*/  LOP3.LUT R5, R48, 0x40004, R11, 0xf8, !PT ;  /* 0x0004000430057812 */ /* 0x000fe400078ef80b */
        /* <DEDUP_REMOVED lines=240> */
.L_x_2336:
        /* <DEDUP_REMOVED lines=82> */
.L_x_2338:
        /* <DEDUP_REMOVED lines=79> */
.L_x_2337:
[----:B------:R-:W-:Y:S01]  /*8c60*/  IADD3 R0, PT, PT, R0, 0x20, RZ ;  /* 0x0000002000007810 */ /* 0x000fe20007ffe0ff */
[----:B------:R-:W-:Y:S01]  /*8c70*/  UIADD3 UR4, UPT, UPT, UR4, 0x40, URZ ;  /* 0x0000004004047890 */ /* 0x000fe2000fffe0ff */
[----:B------:R-:W-:Y:S02]  /*8c80*/  IMAD.WIDE R6, R20, 0x4, R2 ;  /* 0x0000000414067825 */ /* 0x000fe400078e0202 */
[----:B------:R-:W-:-:S13]  /*8c90*/  ISETP.GE.AND P1, PT, R0, R33, PT ;  /* 0x000000210000720c */ /* 0x000fda0003f26270 */
[----:B------:R-:W-:Y:S05]  /*8ca0*/  @!P1 BRA `(.L_x_2339) ;  /* 0xffffffe000789947 */ /* 0x000fea000383ffff */
.L_x_2335:
[----:B------:R-:W0:Y:S01]  /*8cb0*/  S2R R0, SR_CTAID.X ;  /* 0x0000000000007919 */ /* 0x000e220000002500 */
[----:B------:R-:W1:Y:S01]  /*8cc0*/  LDC.64 R4, c[0x0][0x3a0] ;  /* 0x0000e800ff047b82 */ /* 0x000e620000000a00 */
[----:B------:R-:W-:Y:S01]  /*8cd0*/  LEA R25, R25, R25, 0x1 ;  /* 0x0000001919197211 */ /* 0x000fe200078e08ff */
        /* <DEDUP_REMOVED lines=16> */
.L_x_2343:
[----:B------:R-:W0:Y:S02]  /*8de0*/  LDS R2, [R0] ;  /* 0x0000000000027984 */ /* 0x000e240000000800 */
[----:B0-----:R-:W-:-:S05]  /*8df0*/  HADD2 R3, R2, R7 ;  /* 0x0000000702037230 */ /* 0x001fca0000000000 */
[----:B------:R-:W0:Y:S02]  /*8e00*/  ATOMS.CAST.SPIN P1, [R0], R2, R3 ;  /* 0x000000020000758d */ /* 0x000e240001820003 */
[----:B0-----:R-:W-:Y:S05]  /*8e10*/  @!P1 BRA `(.L_x_2343) ;  /* 0xfffffffc00f09947 */ /* 0x001fea000383ffff */
[----:B------:R-:W-:Y:S05]  /*8e20*/  BRA `(.L_x_2341) ;  /* 0x00000000000c7947 */ /* 0x000fea0003800000 */
.L_x_2342:
[----:B------:R-:W2:Y:S02]  /*8e30*/  LD.E R0, desc[UR10][R4.64] ;  /* 0x0000000a04007980 */ /* 0x000ea4000c101900 */
[----:B--2---:R-:W-:-:S05]  /*8e40*/  IADD3 R3, PT, PT, R7, R0, RZ ;  /* 0x0000000007037210 */ /* 0x004fca0007ffe0ff */
[----:B------:R0:W-:Y:S02]  /*8e50*/  ST.E desc[UR10][R4.64], R3 ;  /* 0x0000000304007985 */ /* 0x0001e4000c10190a */
.L_x_2341:
[----:B------:R-:W-:Y:S05]  /*8e60*/  BSYNC.RECONVERGENT B0 ;  /* 0x0000000000007941 */ /* 0x000fea0003800200 */
.L_x_2340:
[----:B------:R1:W-:Y:S01]  /*8e70*/  ATOM.E.ADD.F16x2.RN.STRONG.GPU P1, RZ, desc[UR10][R4.64+0x4], R23 ;  /* 0x8000041704ff79a2 */ /* 0x0003e2000c12e10a */
[----:B------:R-:W-:Y:S04]  /*8e80*/  BSSY.RECONVERGENT B0, `(.L_x_2344) ;  /* 0x000000e000007945 */ /* 0x000fe80003800200 */
[----:B-1----:R-:W-:Y:S05]  /*8e90*/  @P1 BRA `(.L_x_2345) ;  /* 0x0000000000301947 */ /* 0x002fea0003800000 */
[----:B------:R-:W1:Y:S02]  /*8ea0*/  QSPC.E.S P1, RZ, [R4+0x4] ;  /* 0x0000040004ff73aa */ /* 0x000e640000020500 */
[----:B-1----:R-:W-:Y:S05]  /*8eb0*/  @!P1 BRA `(.L_x_2346) ;  /* 0x00000000001c9947 */ /* 0x002fea0003800000 */
[----:B------:R-:W-:-:S04]  /*8ec0*/  MOV R2, R4 ;  /* 0x0000000400027202 */ /* 0x000fc80000000f00 */
[----:B------:R-:W-:-:S07]  /*8ed0*/  MOV R0, R2 ;  /* 0x0000000200007202 */ /* 0x000fce0000000f00 */
.L_x_2347:
[----:B------:R-:W0:Y:S02]  /*8ee0*/  LDS R2, [R0+0x4] ;  /* 0x0000040000027984 */ /* 0x000e240000000800 */
[----:B0-----:R-:W-:-:S05]  /*8ef0*/  HFMA2 R3, R2, 1, 1, R23 ;  /* 0x3c003c0002037831 */ /* 0x001fca0000000017 */
[----:B------:R-:W0:Y:S02]  /*8f00*/  ATOMS.CAST.SPIN P1, [R0+0x4], R2, R3 ;  /* 0x000004020000758d */ /* 0x000e240001820003 */
[----:B0-----:R-:W-:Y:S05]  /*8f10*/  @!P1 BRA `(.L_x_2347) ;  /* 0xfffffffc00f09947 */ /* 0x001fea000383ffff */
[----:B------:R-:W-:Y:S05]  /*8f20*/  BRA `(.L_x_2345) ;  /* 0x00000000000c7947 */ /* 0x000fea0003800000 */
.L_x_2346:
[----:B------:R-:W0:Y:S02]  /*8f30*/  LD.E R0, desc[UR10][R4.64+0x4] ;  /* 0x0000040a04007980 */ /* 0x000e24000c101900 */
[----:B0-----:R-:W-:-:S05]  /*8f40*/  IADD3 R3, PT, PT, R23, R0, RZ ;  /* 0x0000000017037210 */ /* 0x001fca0007ffe0ff */
[----:B------:R1:W-:Y:S02]  /*8f50*/  ST.E desc[UR10][R4.64+0x4], R3 ;  /* 0x0000040304007985 */ /* 0x0003e4000c10190a */
.L_x_2345:
[----:B------:R-:W-:Y:S05]  /*8f60*/  BSYNC.RECONVERGENT B0 ;  /* 0x0000000000007941 */ /* 0x000fea0003800200 */
.L_x_2344:
        /* <DEDUP_REMOVED lines=11> */
.L_x_2351:
[----:B------:R-:W0:Y:S02]  /*9020*/  LDS R2, [R0] ;  /* 0x0000000000027984 */ /* 0x000e240000000800 */
[----:B0-----:R-:W-:-:S05]  /*9030*/  HADD2 R3, R2, R7 ;  /* 0x0000000702037230 */ /* 0x001fca0000000000 */
[----:B------:R-:W0:Y:S02]  /*9040*/  ATOMS.CAST.SPIN P0, [R0], R2, R3 ;  /* 0x000000020000758d */ /* 0x000e240001800003 */
[----:B0-----:R-:W-:Y:S05]  /*9050*/  @!P0 BRA `(.L_x_2351) ;  /* 0xfffffffc00f08947 */ /* 0x001fea000383ffff */
[----:B------:R-:W-:Y:S05]  /*9060*/  BRA `(.L_x_2349) ;  /* 0x00000000000c7947 */ /* 0x000fea0003800000 */
.L_x_2350:
[----:B------:R-:W2:Y:S02]  /*9070*/  LD.E R0, desc[UR10][R4.64] ;  /* 0x0000000a04007980 */ /* 0x000ea4000c101900 */
[----:B--2---:R-:W-:-:S05]  /*9080*/  IADD3 R3, PT, PT, R7, R0, RZ ;  /* 0x0000000007037210 */ /* 0x004fca0007ffe0ff */
[----:B------:R0:W-:Y:S02]  /*9090*/  ST.E desc[UR10][R4.64], R3 ;  /* 0x0000000304007985 */ /* 0x0001e4000c10190a */
.L_x_2349:
[----:B------:R-:W-:Y:S05]  /*90a0*/  BSYNC.RECONVERGENT B0 ;  /* 0x0000000000007941 */ /* 0x000fea0003800200 */
.L_x_2348:
[----:B------:R1:W-:Y:S01]  /*90b0*/  ATOM.E.ADD.F16x2.RN.STRONG.GPU P0, RZ, desc[UR10][R4.64+0x4], R27 ;  /* 0x8000041b04ff79a2 */ /* 0x0003e2000c10e10a */
[----:B------:R-:W-:Y:S04]  /*90c0*/  BSSY.RECONVERGENT B0, `(.L_x_2352) ;  /* 0x000000e000007945 */ /* 0x000fe80003800200 */
[----:B-1----:R-:W-:Y:S05]  /*90d0*/  @P0 BRA `(.L_x_2353) ;  /* 0x0000000000300947 */ /* 0x002fea0003800000 */
[----:B------:R-:W1:Y:S02]  /*90e0*/  QSPC.E.S P0, RZ, [R4+0x4] ;  /* 0x0000040004ff73aa */ /* 0x000e640000000500 */
[----:B-1----:R-:W-:Y:S05]  /*90f0*/  @!P0 BRA `(.L_x_2354) ;  /* 0x00000000001c8947 */ /* 0x002fea0003800000 */
[----:B------:R-:W-:-:S04]  /*9100*/  MOV R2, R4 ;  /* 0x0000000400027202 */ /* 0x000fc80000000f00 */
[----:B------:R-:W-:-:S07]  /*9110*/  MOV R0, R2 ;  /* 0x0000000200007202 */ /* 0x000fce0000000f00 */
.L_x_2355:
[----:B------:R-:W0:Y:S02]  /*9120*/  LDS R2, [R0+0x4] ;  /* 0x0000040000027984 */ /* 0x000e240000000800 */
[----:B0-----:R-:W-:-:S05]  /*9130*/  HFMA2 R3, R2, 1, 1, R27 ;  /* 0x3c003c0002037831 */ /* 0x001fca000000001b */
[----:B------:R-:W0:Y:S02]  /*9140*/  ATOMS.CAST.SPIN P0, [R0+0x4], R2, R3 ;  /* 0x000004020000758d */ /* 0x000e240001800003 */
[----:B0-----:R-:W-:Y:S05]  /*9150*/  @!P0 BRA `(.L_x_2355) ;  /* 0xfffffffc00f08947 */ /* 0x001fea000383ffff */
[----:B------:R-:W-:Y:S05]  /*9160*/  BRA `(.L_x_2353) ;  /* 0x00000000000c7947 */ /* 0x000fea0003800000 */
.L_x_2354:
[----:B------:R-:W0:Y:S02]  /*9170*/  LD.E R0, desc[UR10][R4.64+0x4] ;  /* 0x0000040a04007980 */ /* 0x000e24000c101900 */
[----:B0-----:R-:W-:-:S05]  /*9180*/  IADD3 R3, PT, PT, R27, R0, RZ ;  /* 0x000000001b037210 */ /* 0x001fca0007ffe0ff */
[----:B------:R1:W-:Y:S02]  /*9190*/  ST.E desc[UR10][R4.64+0x4], R3 ;  /* 0x0000040304007985 */ /* 0x0003e4000c10190a */
.L_x_2353:
[----:B------:R-:W-:Y:S05]  /*91a0*/  BSYNC.RECONVERGENT B0 ;  /* 0x0000000000007941 */ /* 0x000fea0003800200 */
.L_x_2352:
        /* <DEDUP_REMOVED lines=12> */
.L_x_2359:
[----:B------:R-:W0:Y:S02]  /*9270*/  LDS R2, [R0] ;  /* 0x0000000000027984 */ /* 0x000e240000000800 */
[----:B0-----:R-:W-:-:S05]  /*9280*/  HADD2 R3, R2, R7 ;  /* 0x0000000702037230 */ /* 0x001fca0000000000 */
[----:B------:R-:W0:Y:S02]  /*9290*/  ATOMS.CAST.SPIN P0, [R0], R2, R3 ;  /* 0x000000020000758d */ /* 0x000e240001800003 */
[----:B0-----:R-:W-:Y:S05]  /*92a0*/  @!P0 BRA `(.L_x_2359) ;  /* 0xfffffffc00f08947 */ /* 0x001fea000383ffff */
[----:B------:R-:W-:Y:S05]  /*92b0*/  BRA `(.L_x_2357) ;  /* 0x00000000000c7947 */ /* 0x000fea0003800000 */
.L_x_2358:
[----:B------:R-:W2:Y:S02]  /*92c0*/  LD.E R0, desc[UR10][R4.64] ;  /* 0x0000000a04007980 */ /* 0x000ea4000c101900 */
[----:B--2---:R-:W-:-:S05]  /*92d0*/  IADD3 R3, PT, PT, R7, R0, RZ ;  /* 0x0000000007037210 */ /* 0x004fca0007ffe0ff */
[----:B------:R0:W-:Y:S02]  /*92e0*/  ST.E desc[UR10][R4.64], R3 ;  /* 0x0000000304007985 */ /* 0x0001e4000c10190a */
.L_x_2357:
[----:B------:R-:W-:Y:S05]  /*92f0*/  BSYNC.RECONVERGENT B0 ;  /* 0x0000000000007941 */ /* 0x000fea0003800200 */
.L_x_2356:
[----:B------:R1:W-:Y:S02]  /*9300*/  ATOM.E.ADD.F16x2.RN.STRONG.GPU P0, RZ, desc[UR10][R4.64+0x4], R21 ;  /* 0x8000041504ff79a2 */ /* 0x0003e4000c10e10a */
[----:B-1----:R-:W-:Y:S05]  /*9310*/  @P0 EXIT ;  /* 0x000000000000094d */ /* 0x002fea0003800000 */
[----:B------:R-:W1:Y:S02]  /*9320*/  QSPC.E.S P0, RZ, [R4+0x4] ;  /* 0x0000040004ff73aa */ /* 0x000e640000000500 */
[----:B-1----:R-:W-:Y:S05]  /*9330*/  @!P0 BRA `(.L_x_2360) ;  /* 0x00000000001c8947 */ /* 0x002fea0003800000 */
[----:B------:R-:W-:-:S04]  /*9340*/  MOV R2, R4 ;  /* 0x0000000400027202 */ /* 0x000fc80000000f00 */
[----:B------:R-:W-:-:S07]  /*9350*/  MOV R0, R2 ;  /* 0x0000000200007202 */ /* 0x000fce0000000f00 */
.L_x_2361:
[----:B------:R-:W0:Y:S02]  /*9360*/  LDS R2, [R0+0x4] ;  /* 0x0000040000027984 */ /* 0x000e240000000800 */
[----:B0-----:R-:W-:-:S05]  /*9370*/  HFMA2 R3, R2, 1, 1, R21 ;  /* 0x3c003c0002037831 */ /* 0x001fca0000000015 */
[----:B------:R-:W0:Y:S02]  /*9380*/  ATOMS.CAST.SPIN P0, [R0+0x4], R2, R3 ;  /* 0x000004020000758d */ /* 0x000e240001800003 */
[----:B0-----:R-:W-:Y:S05]  /*9390*/  @!P0 BRA `(.L_x_2361) ;  /* 0xfffffffc00f08947 */ /* 0x001fea000383ffff */
[----:B------:R-:W-:Y:S05]  /*93a0*/  EXIT ;  /* 0x000000000000794d */ /* 0x000fea0003800000 */
.L_x_2360:
[----:B------:R-:W0:Y:S02]  /*93b0*/  LD.E R0, desc[UR10][R4.64+0x4] ;  /* 0x0000040a04007980 */ /* 0x000e24000c101900 */
[----:B0-----:R-:W-:-:S05]  /*93c0*/  IADD3 R3, PT, PT, R21, R0, RZ ;  /* 0x0000000015037210 */ /* 0x001fca0007ffe0ff */
[----:B------:R-:W-:Y:S01]  /*93d0*/  ST.E desc[UR10][R4.64+0x4], R3 ;  /* 0x0000040304007985 */ /* 0x000fe2000c10190a */
[----:B------:R-:W-:Y:S05]  /*93e0*/  EXIT ;  /* 0x000000000000794d */ /* 0x000fea0003800000 */
.L_x_2362:
        /* <DEDUP_REMOVED lines=9> */
.L_x_3949:


//--------------------- .text._Z23gemm_half_q_half_kernelILi3ELi14ELb1ELb1ELi32EEvPK6__halfPKjS4_S2_PS0_iiiiPKtS7_iiiiiibS2_i --------------------------
	.section	.text._Z23gemm_half_q_half_kernelILi3ELi14ELb1ELb1ELi32EEvPK6__halfPKjS4_S2_PS0_iiiiPKtS7_iiiiiibS2_i,"ax",@progbits
	.align	128
        .global         _Z23gemm_half_q_half_kernelILi3ELi14ELb1ELb1ELi32EEvPK6__halfPKjS4_S2_PS0_iiiiPKtS7_iiiiiibS2_i
        .type           _Z23gemm_half_q_half_kernelILi3ELi14ELb1ELb1ELi32EEvPK6__halfPKjS4_S2_PS0_iiiiPKtS7_iiiiiibS2_i,@function
        .size           _Z23gemm_half_q_half_kernelILi3ELi14ELb1ELb1ELi32EEvPK6__halfPKjS4_S2_PS0_iiiiPKtS7_iiiiiibS2_i,(.L_x_3950 - _Z23gemm_half_q_half_kernelILi3ELi14ELb1ELb1ELi32EEvPK6__halfPKjS4_S2_PS0_iiiiPKtS7_iiiiiibS2_i)
        .other          _Z23gemm_half_q_half_kernelILi3ELi14ELb1ELb1ELi32EEvPK6__halfPKjS4_S2_PS0_iiiiPKtS7_iiiiiibS2_i,@"STO_CUDA_ENTRY STV_DEFAULT"
_Z23gemm_half_q_half_kernelILi3ELi14ELb1ELb1ELi32EEvPK6__halfPKjS4_S2_PS0_iiiiPKtS7_iiiiiibS2_i:
.text._Z23gemm_half_q_half_kernelILi3ELi14ELb1ELb1ELi32EEvPK6__halfPKjS4_S2_PS0_iiiiPKtS7_iiiiiibS2_i:
        /* <DEDUP_REMOVED lines=9> */
[----:B------:R-:W1:Y:S01]  /*0090*/  S2R R2, SR_TID.X ;  /* 0x0000000000027919 */ /* 0x000e620000002100 */
[----:B------:R-:W2:Y:S01]  /*00a0*/  LDCU UR9, c[0x0][0x3b0] ;  /* 0x00007600ff0977ac */ /* 0x000ea20008000800 */
[----:B0-----:R-:W3:Y:S04]  /*00b0*/  LDG.E.U16 R4, desc[UR14][R4.64] ;  /* 0x0000000e04047981 */ /* 0x001ee8000c1e1500 */
[----:B------:R-:W0:Y:S01]  /*00c0*/  S2UR UR4, SR_CTAID.X ;  /* 0x00000000000479c3 */ /* 0x000e220000002500 */
[----:B------:R-:W-:Y:S01]  /*00d0*/  UISETP.NE.AND UP1, UPT, UR22, 0x1, UPT ;  /* 0x000000011600788c */ /* 0x000fe2000bf25270 */
[----:B------:R-:W-:-:S02]  /*00e0*/  PRMT R88, RZ, 0x7610, R88 ;  /* 0x00007610ff587816 */ /* 0x000fc40000000058 */
[----:B------:R-:W-:-:S04]  /*00f0*/  PRMT R87, RZ, 0x7610, R87 ;  /* 0x00007610ff577816 */ /* 0x000fc80000000057 */
[----:B------:R-:W4:Y:S01]  /*0100*/  S2UR UR16, SR_CTAID.Z ;  /* 0x00000000001079c3 */ /* 0x000f220000002700 */
        /* <DEDUP_REMOVED lines=14> */
.L_x_2363:
[----:B------:R-:W-:Y:S01]  /*01f0*/  PRMT R0, R0, 0x9910, RZ ;  /* 0x0000991000007816 */ /* 0x000fe200000000ff */
[----:B------:R-:W-:Y:S02]  /*0200*/  USHF.L.U32 UR5, UR16, 0x5, URZ ;  /* 0x0000000510057899 */ /* 0x000fe400080006ff */
[----:B------:R-:W-:Y:S01]  /*0210*/  UISETP.LT.U32.AND UP2, UPT, UR22, 0x3, UPT ;  /* 0x000000031600788c */ /* 0x000fe2000bf41070 */
[----:B------:R-:W-:Y:S01]  /*0220*/  ISETP.NE.AND P0, PT, R0, RZ, PT ;  /* 0x000000ff0000720c */ /* 0x000fe20003f05270 */
[----:B------:R-:W-:Y:S02]  /*0230*/  UIADD3 UR8, UPT, UPT, UR5, 0x20, URZ ;  /* 0x0000002005087890 */ /* 0x000fe4000fffe0ff */
[----:B------:R-:W-:Y:S02]  /*0240*/  USHF.L.U32 UR4, UR4, 0x7, URZ ;  /* 0x0000000704047899 */ /* 0x000fe400080006ff */
[----:B------:R-:W-:Y:S02]  /*0250*/  UISETP.LT.AND UP0, UPT, UR8, UR9, UPT ;  /* 0x000000090800728c */ /* 0x000fe4000bf01270 */
[----:B------:R-:W-:-:S02]  /*0260*/  USEL UR13, UR22, 0x3, UP2 ;  /* 0x00000003160d7887 */ /* 0x000fc40009000000 */
[----:B------:R-:W-:-:S04]  /*0270*/  USEL UR7, UR8, UR9, UP0 ;  /* 0x0000000908077287 */ /* 0x000fc80008000000 */
[----:B------:R-:W-:Y:S08]  /*0280*/  @!P0 EXIT ;  /* 0x000000000000894d */ /* 0x000ff00003800000 */
[C---:B------:R-:W-:Y:S01]  /*0290*/  IADD3 R18, PT, PT, R2.reuse, UR5, RZ ;  /* 0x0000000502127c10 */ /* 0x040fe2000fffe0ff */
[----:B------:R-:W-:Y:S01]  /*02a0*/  BSSY.RECONVERGENT B0, `(.L_x_2364) ;  /* 0x00000b8000007945 */ /* 0x000fe20003800200 */
[----:B------:R-:W-:Y:S02]  /*02b0*/  LEA R0, R2, UR4, 0x2 ;  /* 0x0000000402007c11 */ /* 0x000fe4000f8e10ff */
[----:B------:R-:W-:-:S13]  /*02c0*/  ISETP.GE.AND P0, PT, R18, UR7, PT ;  /* 0x0000000712007c0c */ /* 0x000fda000bf06270 */
        /* <DEDUP_REMOVED lines=10> */
[----:B------:R-:W-:-:S04]  /*0370*/  UIMAD UR10, UR21, UR9, URZ ;  /* 0x00000009150a72a4 */ /* 0x000fc8000f8e02ff */
[----:B------:R-:W-:-:S06]  /*0380*/  UIMAD UR10, UR10, 0x3, URZ ;  /* 0x000000030a0a78a4 */ /* 0x000fcc000f8e02ff */
[----:B------:R-:W-:Y:S02]  /*0390*/  IADD3 R5, P0, PT, R18, UR10, RZ ;  /* 0x0000000a12057c10 */ /* 0x000fe4000ff1e0ff */
[----:B------:R-:W-:-:S04]  /*03a0*/  MOV R6, UR10 ;  /* 0x0000000a00067c02 */ /* 0x000fc80008000f00 */
        /* <DEDUP_REMOVED lines=8> */
[----:B------:R-:W-:Y:S01]  /*0430*/  UIADD3 UR12, UPT, UPT, UR10, UR9, URZ ;  /* 0x000000090a0c7290 */ /* 0x000fe2000fffe0ff */
[----:B------:R-:W-:Y:S02]  /*0440*/  IADD3 R12, PT, PT, R3, 0x40, RZ ;  /* 0x00000040030c7810 */ /* 0x000fe40007ffe0ff */
[----:B------:R-:W-:Y:S02]  /*0450*/  UMOV UR10, UR11 ;  /* 0x0000000b000a7c82 */ /* 0x000fe40008000000 */
[----:B------:R-:W-:Y:S01]  /*0460*/  UISETP.GE.AND UP0, UPT, UR10, URZ, UPT ;  /* 0x000000ff0a00728c */ /* 0x000fe2000bf06270 */
[----:B0-----:R-:W-:-:S08]  /*0470*/  MOV R3, UR12 ;  /* 0x0000000c00037c02 */ /* 0x001fd00008000f00 */
[----:B------:R-:W-:Y:S05]  /*0480*/  BRA.U UP0, `(.L_x_2367) ;  /* 0x0000000100ec7547 */ /* 0x000fea000b800000 */
[----:B------:R-:W-:Y:S01]  /*0490*/  UIADD3 UR11, UPT, UPT, URZ, -UR10, URZ ;  /* 0x8000000aff0b7290 */ /* 0x000fe2000fffe0ff */
[----:B------:R-:W-:-:S03]  /*04a0*/  PLOP3.LUT P0, PT, PT, PT, PT, 0x80, 0x8 ;  /* 0x000000000008781c */ /* 0x000fc60003f0f070 */
[----:B------:R-:W-:-:S09]  /*04b0*/  UISETP.GT.AND UP0, UPT, UR11, 0x3, UPT ;  /* 0x000000030b00788c */ /* 0x000fd2000bf04270 */
[----:B------:R-:W-:Y:S05]  /*04c0*/  BRA.U !UP0, `(.L_x_2368) ;  /* 0x0000000108847547 */ /* 0x000fea000b800000 */
[----:B------:R-:W-:-:S13]  /*04d0*/  PLOP3.LUT P0, PT, PT, PT, PT, 0x8, 0x80 ;  /* 0x000000000080781c */ /* 0x000fda0003f0e170 */
.L_x_2369:
        /* <DEDUP_REMOVED lines=9> */
[C---:B------:R-:W-:Y:S02]  /*0570*/  IADD3 R9, P3, PT, R18.reuse, R3, RZ ;  /* 0x0000000312097210 */ /* 0x040fe40007f7e0ff */
        /* <DEDUP_REMOVED lines=15> */
[----:B------:R-:W-:Y:S01]  /*0670*/  IADD3 R3, PT, PT, R13, UR9, RZ ;  /* 0x000000090d037c10 */ /* 0x000fe2000fffe0ff */
[----:B--2---:R-:W-:Y:S04]  /*0680*/  STS.U16 [R12], R5 ;  /* 0x000000050c007388 */ /* 0x004fe80000000400 */
[----:B---3--:R-:W-:Y:S04]  /*0690*/  STS.U16 [R12+0x40], R7 ;  /* 0x000040070c007388 */ /* 0x008fe80000000400 */
[----:B----4-:R-:W-:Y:S04]  /*06a0*/  STS.U16 [R12+0x80], R9 ;  /* 0x000080090c007388 */ /* 0x010fe80000000400 */
[----:B-----5:R0:W-:Y:S02]  /*06b0*/  STS.U16 [R12+0xc0], R11 ;  /* 0x0000c00b0c007388 */ /* 0x0201e40000000400 */
[----:B0-----:R-:W-:Y:S01]  /*06c0*/  IADD3 R12, PT, PT, R12, 0x100, RZ ;  /* 0x000001000c0c7810 */ /* 0x001fe20007ffe0ff */
[----:B------:R-:W-:Y:S06]  /*06d0*/  BRA.U !UP0, `(.L_x_2369) ;  /* 0xfffffffd08807547 */ /* 0x000fec000b83ffff */
.L_x_2368:
[----:B------:R-:W-:-:S04]  /*06e0*/  UIADD3 UR11, UPT, UPT, URZ, -UR10, URZ ;  /* 0x8000000aff0b7290 */ /* 0x000fc8000fffe0ff */
[----:B------:R-:W-:-:S09]  /*06f0*/  UISETP.GT.AND UP0, UPT, UR11, 0x1, UPT ;  /* 0x000000010b00788c */ /* 0x000fd2000bf04270 */
[----:B------:R-:W-:Y:S05]  /*0700*/  BRA.U !UP0, `(.L_x_2370) ;  /* 0x0000000108447547 */ /* 0x000fea000b800000 */
        /* <DEDUP_REMOVED lines=13> */
[----:B------:R-:W-:Y:S01]  /*07e0*/  IADD3 R3, PT, PT, R8, UR9, RZ ;  /* 0x0000000908037c10 */ /* 0x000fe2000fffe0ff */
[----:B--2---:R-:W-:Y:S04]  /*07f0*/  STS.U16 [R12], R5 ;  /* 0x000000050c007388 */ /* 0x004fe80000000400 */
[----:B---3--:R0:W-:Y:S02]  /*0800*/  STS.U16 [R12+0x40], R7 ;  /* 0x000040070c007388 */ /* 0x0081e40000000400 */
[----:B0-----:R-:W-:-:S07]  /*0810*/  IADD3 R12, PT, PT, R12, 0x80, RZ ;  /* 0x000000800c0c7810 */ /* 0x001fce0007ffe0ff */
.L_x_2370:
[----:B------:R-:W-:-:S13]  /*0820*/  ISETP.EQ.AND P1, PT, RZ, UR10, PT ;  /* 0x0000000aff007c0c */ /* 0x000fda000bf22270 */
[----:B------:R-:W-:Y:S05]  /*0830*/  @!P0 BRA P1, `(.L_x_2365) ;  /* 0x0000000400788947 */ /* 0x000fea0000800000 */
.L_x_2367:
[----:B------:R-:W-:-:S04]  /*0840*/  IADD3 R5, P0, PT, R18, R3, RZ ;  /* 0x0000000312057210 */ /* 0x000fc80007f1e0ff */
[----:B------:R-:W-:Y:S02]  /*0850*/  LEA.HI.X.SX32 R6, R3, RZ, 0x1, P0 ;  /* 0x000000ff03067211 */ /* 0x000fe400000f0eff */
[----:B------:R-:W-:-:S04]  /*0860*/  LEA R4, P0, R5, UR18, 0x1 ;  /* 0x0000001205047c11 */ /* 0x000fc8000f8008ff */
[----:B------:R-:W-:-:S06]  /*0870*/  LEA.HI.X R5, R5, UR19, R6, 0x1, P0 ;  /* 0x0000001305057c11 */ /* 0x000fcc00080f0c06 */
[----:B------:R-:W2:Y:S01]  /*0880*/  LDG.E.U16.CONSTANT R5, desc[UR14][R4.64] ;  /* 0x0000000e04057981 */ /* 0x000ea2000c1e9500 */
[----:B------:R-:W-:Y:S01]  /*0890*/  UIADD3 UR10, UPT, UPT, UR10, 0x1, URZ ;  /* 0x000000010a0a7890 */ /* 0x000fe2000fffe0ff */
[----:B------:R-:W-:-:S03]  /*08a0*/  IADD3 R3, PT, PT, R3, UR9, RZ ;  /* 0x0000000903037c10 */ /* 0x000fc6000fffe0ff */
[----:B------:R-:W-:Y:S01]  /*08b0*/  UISETP.NE.AND UP0, UPT, UR10, URZ, UPT ;  /* 0x000000ff0a00728c */ /* 0x000fe2000bf05270 */
[----:B--2---:R0:W-:Y:S02]  /*08c0*/  STS.U16 [R12], R5 ;  /* 0x000000050c007388 */ /* 0x0041e40000000400 */
[----:B0-----:R-:W-:-:S06]  /*08d0*/  IADD3 R12, PT, PT, R12, 0x40, RZ ;  /* 0x000000400c0c7810 */ /* 0x001fcc0007ffe0ff */
[----:B------:R-:W-:Y:S05]  /*08e0*/  BRA.U UP0, `(.L_x_2367) ;  /* 0xfffffffd00d47547 */ /* 0x000fea000b83ffff */
[----:B------:R-:W-:Y:S05]  /*08f0*/  BRA `(.L_x_2365) ;  /* 0x0000000400487947 */ /* 0x000fea0003800000 */
.L_x_2366:
[C---:B------:R-:W-:Y:S01]  /*0900*/  LEA R4, P0, R18.reuse, UR18, 0x1 ;  /* 0x0000001212047c11 */ /* 0x040fe2000f8008ff */
[----:B------:R-:W0:Y:S03]  /*0910*/  LDCU.64 UR24, c[0x0][0x380] ;  /* 0x00007000ff1877ac */ /* 0x000e260008000a00 */
[----:B------:R-:W-:-:S05]  /*0920*/  LEA.HI.X R5, R18, UR19, RZ, 0x1, P0 ;  /* 0x0000001312057c11 */ /* 0x000fca00080f0cff */
[----:B------:R1:W5:Y:S01]  /*0930*/  LDG.E.U16.CONSTANT R15, desc[UR14][R4.64] ;  /* 0x0000000e040f7981 */ /* 0x000362000c1e9500 */
[----:B------:R-:W-:Y:S02]  /*0940*/  UIADD3 UR11, UPT, UPT, URZ, -UR13, URZ ;  /* 0x8000000dff0b7290 */ /* 0x000fe4000fffe0ff */
[----:B------:R-:W-:Y:S02]  /*0950*/  UIMAD UR10, UR21, UR9, URZ ;  /* 0x00000009150a72a4 */ /* 0x000fe4000f8e02ff */
[----:B------:R-:W-:Y:S02]  /*0960*/  UISETP.GE.AND UP0, UPT, UR11, URZ, UPT ;  /* 0x000000ff0b00728c */ /* 0x000fe4000bf06270 */
[----:B------:R-:W-:-:S06]  /*0970*/  UIMAD UR10, UR10, 0x3, URZ ;  /* 0x000000030a0a78a4 */ /* 0x000fcc000f8e02ff */
[----:B------:R-:W-:Y:S01]  /*0980*/  MOV R12, UR10 ;  /* 0x0000000a000c7c02 */ /* 0x000fe20008000f00 */
[----:B01----:R-:W-:Y:S06]  /*0990*/  BRA.U UP0, `(.L_x_2371) ;  /* 0x0000000100f47547 */ /* 0x003fec000b800000 */
[----:B------:R-:W-:Y:S02]  /*09a0*/  UIADD3 UR10, UPT, UPT, URZ, -UR11, URZ ;  /* 0x8000000bff0a7290 */ /* 0x000fe4000fffe0ff */
[----:B------:R-:W-:Y:S02]  /*09b0*/  UPLOP3.LUT UP0, UPT, UPT, UPT, UPT, 0x80, 0x8 ;  /* 0x000000000008789c */ /* 0x000fe40003f0f070 */
[----:B------:R-:W-:-:S09]  /*09c0*/  UISETP.GT.AND UP2, UPT, UR10, 0x3, UPT ;  /* 0x000000030a00788c */ /* 0x000fd2000bf44270 */
[----:B------:R-:W-:Y:S05]  /*09d0*/  BRA.U !UP2, `(.L_x_2372) ;  /* 0x000000010a887547 */ /* 0x000fea000b800000 */
[----:B------:R-:W0:Y:S01]  /*09e0*/  LDCU.64 UR18, c[0x0][0x380] ;  /* 0x00007000ff1277ac */ /* 0x000e220008000a00 */
[----:B------:R-:W-:-:S11]  /*09f0*/  UPLOP3.LUT UP0, UPT, UPT, UPT, UPT, 0x40, 0x4 ;  /* 0x000000000004789c */ /* 0x000fd60003f0e870 */
.L_x_2373:
[----:B-----5:R-:W-:Y:S02]  /*0a00*/  IADD3 R5, P0, PT, R15, R12, RZ ;  /* 0x0000000c0f057210 */ /* 0x020fe40007f1e0ff */
[C---:B------:R-:W-:Y:S02]  /*0a10*/  IADD3 R6, PT, PT, R12.reuse, UR9, RZ ;  /* 0x000000090c067c10 */ /* 0x040fe4000fffe0ff */
[----:B------:R-:W-:Y:S02]  /*0a20*/  LEA.HI.X.SX32 R12, R12, RZ, 0x1, P0 ;  /* 0x000000ff0c0c7211 */ /* 0x000fe400000f0eff */
[----:B0-----:R-:W-:Y:S02]  /*0a30*/  LEA R4, P0, R5, UR18, 0x1 ;  /* 0x0000001205047c11 */ /* 0x001fe4000f8008ff */
[----:B------:R-:W-:Y:S02]  /*0a40*/  IADD3 R7, PT, PT, R6, UR9, RZ ;  /* 0x0000000906077c10 */ /* 0x000fe4000fffe0ff */
[----:B------:R-:W-:-:S02]  /*0a50*/  IADD3 R10, P1, PT, R15, R6, RZ ;  /* 0x000000060f0a7210 */ /* 0x000fc40007f3e0ff */
[----:B------:R-:W-:Y:S02]  /*0a60*/  LEA.HI.X R5, R5, UR19, R12, 0x1, P0 ;  /* 0x0000001305057c11 */ /* 0x000fe400080f0c0c */
[----:B------:R-:W-:Y:S02]  /*0a70*/  IADD3 R12, PT, PT, R7, UR9, RZ ;  /* 0x00000009070c7c10 */ /* 0x000fe4000fffe0ff */
[C---:B------:R-:W-:Y:S01]  /*0a80*/  IADD3 R9, P2, PT, R15.reuse, R7, RZ ;  /* 0x000000070f097210 */ /* 0x040fe20007f5e0ff */
        /* <DEDUP_REMOVED lines=16> */
[----:B------:R-:W-:Y:S01]  /*0b90*/  IADD3 R12, PT, PT, R12, UR9, RZ ;  /* 0x000000090c0c7c10 */ /* 0x000fe2000fffe0ff */
[----:B--2---:R-:W-:Y:S04]  /*0ba0*/  STS.U16 [R3], R4 ;  /* 0x0000000403007388 */ /* 0x004fe80000000400 */
[----:B---3--:R-:W-:Y:S04]  /*0bb0*/  STS.U16 [R3+0x40], R6 ;  /* 0x0000400603007388 */ /* 0x008fe80000000400 */
[----:B----4-:R-:W-:Y:S04]  /*0bc0*/  STS.U16 [R3+0x80], R8 ;  /* 0x0000800803007388 */ /* 0x010fe80000000400 */
[----:B------:R0:W-:Y:S02]  /*0bd0*/  STS.U16 [R3+0xc0], R10 ;  /* 0x0000c00a03007388 */ /* 0x0001e40000000400 */
[----:B0-----:R-:W-:Y:S01]  /*0be0*/  IADD3 R3, PT, PT, R3, 0x100, RZ ;  /* 0x0000010003037810 */ /* 0x001fe20007ffe0ff */
[----:B------:R-:W-:Y:S06]  /*0bf0*/  BRA.U !UP2, `(.L_x_2373) ;  /* 0xfffffffd0a807547 */ /* 0x000fec000b83ffff */
.L_x_2372:
[----:B------:R-:W-:-:S04]  /*0c00*/  UIADD3 UR10, UPT, UPT, URZ, -UR11, URZ ;  /* 0x8000000bff0a7290 */ /* 0x000fc8000fffe0ff */
[----:B------:R-:W-:-:S09]  /*0c10*/  UISETP.GT.AND UP2, UPT, UR10, 0x1, UPT ;  /* 0x000000010a00788c */ /* 0x000fd2000bf44270 */
[----:B------:R-:W-:Y:S05]  /*0c20*/  BRA.U !UP2, `(.L_x_2374) ;  /* 0x000000010a487547 */ /* 0x000fea000b800000 */
        /* <DEDUP_REMOVED lines=12> */
[----:B------:R-:W-:Y:S01]  /*0cf0*/  IADD3 R12, PT, PT, R8, UR9, RZ ;  /* 0x00000009080c7c10 */ /* 0x000fe2000fffe0ff */
[----:B------:R-:W-:Y:S02]  /*0d00*/  UIADD3 UR11, UPT, UPT, UR11, 0x2, URZ ;  /* 0x000000020b0b7890 */ /* 0x000fe4000fffe0ff */
[----:B------:R-:W-:Y:S01]  /*0d10*/  UPLOP3.LUT UP0, UPT, UPT, UPT, UPT, 0x40, 0x4 ;  /* 0x000000000004789c */ /* 0x000fe20003f0e870 */
[----:B--2---:R-:W-:Y:S04]  /*0d20*/  STS.U16 [R3], R4 ;  /* 0x0000000403007388 */ /* 0x004fe80000000400 */
[----:B---3--:R0:W-:Y:S02]  /*0d30*/  STS.U16 [R3+0x40], R6 ;  /* 0x0000400603007388 */ /* 0x0081e40000000400 */
[----:B0-----:R-:W-:-:S07]  /*0d40*/  IADD3 R3, PT, PT, R3, 0x80, RZ ;  /* 0x0000008003037810 */ /* 0x001fce0007ffe0ff */
.L_x_2374:
[----:B------:R-:W-:-:S09]  /*0d50*/  UISETP.NE.OR UP0, UPT, UR11, URZ, UP0 ;  /* 0x000000ff0b00728c */ /* 0x000fd20008705670 */
[----:B------:R-:W-:Y:S05]  /*0d60*/  BRA.U !UP0, `(.L_x_2365) ;  /* 0x00000001082c7547 */ /* 0x000fea000b800000 */
.L_x_2371:
[----:B-----5:R-:W-:-:S04]  /*0d70*/  IADD3 R5, P0, PT, R15, R12, RZ ;  /* 0x0000000c0f057210 */ /* 0x020fc80007f1e0ff */
[----:B------:R-:W-:Y:S02]  /*0d80*/  LEA.HI.X.SX32 R6, R12, RZ, 0x1, P0 ;  /* 0x000000ff0c067211 */ /* 0x000fe400000f0eff */
[----:B------:R-:W-:-:S04]  /*0d90*/  LEA R4, P0, R5, UR24, 0x1 ;  /* 0x0000001805047c11 */ /* 0x000fc8000f8008ff */
[----:B------:R-:W-:-:S05]  /*0da0*/  LEA.HI.X R5, R5, UR25, R6, 0x1, P0 ;  /* 0x0000001905057c11 */ /* 0x000fca00080f0c06 */
[----:B------:R-:W2:Y:S01]  /*0db0*/  LDG.E.U16.CONSTANT R4, desc[UR14][R4.64] ;  /* 0x0000000e04047981 */ /* 0x000ea2000c1e9500 */
[----:B------:R-:W-:Y:S01]  /*0dc0*/  UIADD3 UR11, UPT, UPT, UR11, 0x1, URZ ;  /* 0x000000010b0b7890 */ /* 0x000fe2000fffe0ff */
[----:B------:R-:W-:-:S03]  /*0dd0*/  IADD3 R12, PT, PT, R12, UR9, RZ ;  /* 0x000000090c0c7c10 */ /* 0x000fc6000fffe0ff */
[----:B------:R-:W-:Y:S01]  /*0de0*/  UISETP.NE.AND UP0, UPT, UR11, URZ, UPT ;  /* 0x000000ff0b00728c */ /* 0x000fe2000bf05270 */
[----:B--2---:R0:W-:Y:S02]  /*0df0*/  STS.U16 [R3], R4 ;  /* 0x0000000403007388 */ /* 0x0041e40000000400 */
[----:B0-----:R-:W-:-:S06]  /*0e00*/  IADD3 R3, PT, PT, R3, 0x40, RZ ;  /* 0x0000004003037810 */ /* 0x001fcc0007ffe0ff */
[----:B------:R-:W-:Y:S05]  /*0e10*/  BRA.U UP0, `(.L_x_2371) ;  /* 0xfffffffd00d47547 */ /* 0x000fea000b83ffff */
.L_x_2365:
[----:B------:R-:W-:Y:S05]  /*0e20*/  BSYNC.RECONVERGENT B0 ;  /* 0x0000000000007941 */ /* 0x000fea0003800200 */
.L_x_2364:
        /* <DEDUP_REMOVED lines=20> */
.L_x_2378:
[C---:B-1----:R-:W-:Y:S01]  /*0f70*/  IADD3 R7, PT, PT, R3.reuse, UR17, RZ ;  /* 0x0000001103077c10 */ /* 0x042fe2000fffe0ff */
[--C-:B0-----:R-:W-:Y:S01]  /*0f80*/  IMAD.WIDE R4, R3, 0x2, R12.reuse ;  /* 0x0000000203047825 */ /* 0x101fe200078e020c */
[----:B------:R-:W-:Y:S02]  /*0f90*/  UIADD3 UR11, UPT, UPT, UR11, 0x4, URZ ;  /* 0x000000040b0b7890 */ /* 0x000fe4000fffe0ff */
[C---:B------:R-:W-:Y:S01]  /*0fa0*/  IADD3 R9, PT, PT, R7.reuse, UR17, RZ ;  /* 0x0000001107097c10 */ /* 0x040fe2000fffe0ff */
[--C-:B------:R-:W-:Y:S01]  /*0fb0*/  IMAD.WIDE R6, R7, 0x2, R12.reuse ;  /* 0x0000000207067825 */ /* 0x100fe200078e020c */
[----:B------:R1:W-:Y:S01]  /*0fc0*/  STG.E.64 desc[UR14][R4.64], RZ ;  /* 0x000000ff04007986 */ /* 0x0003e2000c101b0e */
[----:B------:R-:W-:Y:S01]  /*0fd0*/  UISETP.GE.AND UP2, UPT, UR11, -0x3, UPT ;  /* 0xfffffffd0b00788c */ /* 0x000fe2000bf46270 */
[C---:B-----5:R-:W-:Y:S01]  /*0fe0*/  IADD3 R15, PT, PT, R9.reuse, UR17, RZ ;  /* 0x00000011090f7c10 */ /* 0x060fe2000fffe0ff */
[--C-:B------:R-:W-:Y:S01]  /*0ff0*/  IMAD.WIDE R8, R9, 0x2, R12.reuse ;  /* 0x0000000209087825 */ /* 0x100fe200078e020c */
[----:B------:R1:W-:Y:S02]  /*1000*/  STG.E.64 desc[UR14][R6.64], RZ ;  /* 0x000000ff06007986 */ /* 0x0003e4000c101b0e */
[C---:B------:R-:W-:Y:S01]  /*1010*/  IADD3 R3, PT, PT, R15.reuse, UR17, RZ ;  /* 0x000000110f037c10 */ /* 0x040fe2000fffe0ff */
[----:B------:R-:W-:Y:S01]  /*1020*/  IMAD.WIDE R10, R15, 0x2, R12 ;  /* 0x000000020f0a7825 */ /* 0x000fe200078e020c */
[----:B------:R1:W-:Y:S04]  /*1030*/  STG.E.64 desc[UR14][R8.64], RZ ;  /* 0x000000ff08007986 */ /* 0x0003e8000c101b0e */
[----:B------:R1:W-:Y:S01]  /*1040*/  STG.E.64 desc[UR14][R10.64], RZ ;  /* 0x000000ff0a007986 */ /* 0x0003e2000c101b0e */
[----:B------:R-:W-:Y:S05]  /*1050*/  BRA.U !UP2, `(.L_x_2378) ;  /* 0xfffffffd0ac47547 */ /* 0x000fea000b83ffff */
.L_x_2377:
        /* <DEDUP_REMOVED lines=12> */
.L_x_2379:
[----:B------:R-:W-:-:S09]  /*1120*/  UISETP.NE.OR UP0, UPT, UR11, URZ, UP0 ;  /* 0x000000ff0b00728c */ /* 0x000fd20008705670 */
[----:B------:R-:W-:Y:S05]  /*1130*/  BRA.U !UP0, `(.L_x_2375) ;  /* 0x00000001081c7547 */ /* 0x000fea000b800000 */
.L_x_2376:
[----:B01----:R-:W0:Y:S02]  /*1140*/  LDC.64 R4, c[0x0][0x3a0] ;  /* 0x0000e800ff047b82 */ /* 0x003e240000000a00 */
.L_x_2380:
[C---:B0-----:R-:W-:Y:S01]  /*1150*/  IMAD.WIDE R6, R3.reuse, 0x2, R4 ;  /* 0x0000000203067825 */ /* 0x041fe200078e0204 */
[----:B------:R-:W-:Y:S01]  /*1160*/  UIADD3 UR11, UPT, UPT, UR11, 0x1, URZ ;  /* 0x000000010b0b7890 */ /* 0x000fe2000fffe0ff */
[----:B------:R-:W-:-:S03]  /*1170*/  IADD3 R3, PT, PT, R3, UR17, RZ ;  /* 0x0000001103037c10 */ /* 0x000fc6000fffe0ff */
[----:B------:R2:W-:Y:S01]  /*1180*/  STG.E.64 desc[UR14][R6.64], RZ ;  /* 0x000000ff06007986 */ /* 0x0005e2000c101b0e */
[----:B------:R-:W-:-:S09]  /*1190*/  UISETP.NE.AND UP0, UPT, UR11, URZ, UPT ;  /* 0x000000ff0b00728c */ /* 0x000fd2000bf05270 */
[----:B--2---:R-:W-:Y:S05]  /*11a0*/  BRA.U UP0, `(.L_x_2380) ;  /* 0xfffffffd00e87547 */ /* 0x004fea000b83ffff */
.L_x_2375:
[----:B------:R-:W2:Y:S01]  /*11b0*/  LDCU UR18, c[0x0][0x3c8] ;  /* 0x00007900ff1277ac */ /* 0x000ea20008000800 */
[----:B------:R-:W3:Y:S01]  /*11c0*/  LDCU UR26, c[0x0][0x3cc] ;  /* 0x00007980ff1a77ac */ /* 0x000ee20008000800 */
[----:B------:R-:W4:Y:S01]  /*11d0*/  LDCU UR27, c[0x0][0x3d0] ;  /* 0x00007a00ff1b77ac */ /* 0x000f220008000800 */
[----:B------:R-:W0:Y:S01]  /*11e0*/  LDCU UR19, c[0x0][0x3d4] ;  /* 0x00007a80ff1377ac */ /* 0x000e220008000800 */
[----:B------:R-:W1:Y:S01]  /*11f0*/  LDCU UR20, c[0x0][0x3d8] ;  /* 0x00007b00ff1477ac */ /* 0x000e620008000800 */
[----:B------:R-:W-:Y:S02]  /*1200*/  UISETP.GE.AND UP5, UPT, UR5, UR9, UPT ;  /* 0x000000090500728c */ /* 0x000fe4000bfa6270 */
[----:B--2---:R-:W-:-:S04]  /*1210*/  UISETP.LT.AND UP0, UPT, UR5, UR18, UPT ;  /* 0x000000120500728c */ /* 0x004fc8000bf01270 */
[----:B------:R-:W-:Y:S02]  /*1220*/  USEL UR4, UR5, UR18, UP0 ;  /* 0x0000001205047287 */ /* 0x000fe40008000000 */
[----:B---3--:R-:W-:Y:S02]  /*1230*/  UISETP.GT.AND UP0, UPT, UR5, UR26, UPT ;  /* 0x0000001a0500728c */ /* 0x008fe4000bf04270 */
[----:B------:R-:W-:Y:S02]  /*1240*/  USHF.R.S32.HI UR10, URZ, 0x1f, UR4 ;  /* 0x0000001fff0a7899 */ /* 0x000fe40008011404 */
[----:B----4-:R-:W-:Y:S02]  /*1250*/  UISETP.GT.AND UP2, UPT, UR5, UR27, UPT ;  /* 0x0000001b0500728c */ /* 0x010fe4000bf44270 */
[----:B0-----:R-:W-:Y:S02]  /*1260*/  UISETP.GT.AND UP3, UPT, UR5, UR19, UPT ;  /* 0x000000130500728c */ /* 0x001fe4000bf64270 */
[----:B-1----:R-:W-:-:S02]  /*1270*/  UISETP.GT.AND UP4, UPT, UR5, UR20, UPT ;  /* 0x000000140500728c */ /* 0x002fc4000bf84270 */
[----:B------:R-:W-:Y:S01]  /*1280*/  ULEA.HI UR13, UR10, UR4, URZ, 0x5 ;  /* 0x000000040a0d7291 */ /* 0x000fe2000f8f28ff */
[----:B------:R-:W-:Y:S06]  /*1290*/  BAR.SYNC.DEFER_BLOCKING 0x0 ;  /* 0x0000000000007b1d */ /* 0x000fec0000010000 */
[----:B------:R-:W-:Y:S05]  /*12a0*/  BRA.U UP5, `(.L_x_2381) ;  /* 0x0000000105e87547 */ /* 0x000fea000b800000 */
        /* <DEDUP_REMOVED lines=14> */
[----:B-----5:R-:W-:-:S07]  /*1390*/  SHF.R.S32.HI R15, RZ, 0x3, R3 ;  /* 0x00000003ff0f7819 */ /* 0x020fce0000011403 */
.L_x_2382:
[----:B0-----:R-:W-:-:S05]  /*13a0*/  IADD3 R7, PT, PT, R11, UR4, RZ ;  /* 0x000000040b077c10 */ /* 0x001fca000fffe0ff */
[----:B------:R-:W-:-:S05]  /*13b0*/  IMAD R2, R7, UR17, RZ ;  /* 0x0000001107027c24 */ /* 0x000fca000f8e02ff */
[----:B------:R-:W-:-:S04]  /*13c0*/  SHF.R.S32.HI R3, RZ, 0x1f, R2 ;  /* 0x0000001fff037819 */ /* 0x000fc80000011402 */
[----:B------:R-:W-:-:S04]  /*13d0*/  LEA.HI R2, R3, R2, RZ, 0x3 ;  /* 0x0000000203027211 */ /* 0x000fc800078f18ff */
[----:B------:R-:W-:-:S05]  /*13e0*/  LEA.HI.SX32 R3, R2, R15, 0x1d ;  /* 0x0000000f02037211 */ /* 0x000fca00078feaff */
[----:B-1----:R-:W-:Y:S01]  /*13f0*/  IMAD.WIDE R2, R3, 0x4, R4 ;  /* 0x0000000403027825 */ /* 0x002fe200078e0204 */
[----:B------:R-:W-:-:S05]  /*1400*/  USHF.L.U32 UR10, UR12, 0x1, URZ ;  /* 0x000000010c0a7899 */ /* 0x000fca00080006ff */
[----:B------:R-:W3:Y:S01]  /*1410*/  LDG.E.CONSTANT R3, desc[UR14][R2.64] ;  /* 0x0000000e02037981 */ /* 0x000ee2000c1e9900 */
[----:B------:R-:W-:-:S06]  /*1420*/  UIMAD.WIDE.U32 UR10, UR10, 0x2, UR24 ;  /* 0x000000020a0a78a5 */ /* 0x000fcc000f8e0018 */
[----:B------:R-:W-:Y:S02]  /*1430*/  MOV R9, UR11 ;  /* 0x0000000b00097c02 */ /* 0x000fe40008000f00 */
[----:B------:R-:W-:-:S05]  /*1440*/  MOV R8, UR10 ;  /* 0x0000000a00087c02 */ /* 0x000fca0008000f00 */
[----:B------:R-:W4:Y:S01]  /*1450*/  LDG.E.U16.CONSTANT R9, desc[UR14][R8.64+0x2] ;  /* 0x0000020e08097981 */ /* 0x000f22000c1e9500 */
[----:B--2---:R-:W-:-:S06]  /*1460*/  IMAD.WIDE.U32 R6, R7, 0x2, R12 ;  /* 0x0000000207067825 */ /* 0x004fcc00078e000c */
[----:B------:R-:W2:Y:S01]  /*1470*/  LDG.E.U16.CONSTANT R7, desc[UR14][R6.64] ;  /* 0x0000000e06077981 */ /* 0x000ea2000c1e9500 */
[----:B------:R-:W-:Y:S01]  /*1480*/  UIADD3 UR4, UPT, UPT, UR4, 0x1, URZ ;  /* 0x0000000104047890 */ /* 0x000fe2000fffe0ff */
[----:B---3--:R-:W-:-:S04]  /*1490*/  SHF.R.U32.HI R10, RZ, R14, R3 ;  /* 0x0000000eff0a7219 */ /* 0x008fc80000011603 */
        /* <DEDUP_REMOVED lines=11> */
[----:B----4-:R-:W-:Y:S02]  /*1550*/  R2UR UR10, R9 ;  /* 0x00000000090a72ca */ /* 0x010fe400000e0000 */
[----:B------:R-:W-:Y:S01]  /*1560*/  IADD3 R2, PT, PT, R2, 0x1, R3 ;  /* 0x0000000102027810 */ /* 0x000fe20007ffe003 */
[C---:B------:R-:W-:Y:S01]  /*1570*/  IMAD R3, R10.reuse, R10, R10 ;  /* 0x0000000a0a037224 */ /* 0x040fe200078e020a */
[----:B------:R-:W-:Y:S01]  /*1580*/  IADD3 R16, PT, PT, R17, 0x1, R16 ;  /* 0x0000000111107810 */ /* 0x000fe20007ffe010 */
[----:B------:R-:W2:Y:S03]  /*1590*/  I2F.F16 R8, R19 ;  /* 0x0000001300087306 */ /* 0x000ea60000200c00 */
[----:B------:R-:W-:-:S05]  /*15a0*/  IADD3 R3, PT, PT, R10, 0x1, R3 ;  /* 0x000000010a037810 */ /* 0x000fca0007ffe003 */
[----:B------:R-:W0:Y:S01]  /*15b0*/  I2F.F16 R16, R16 ;  /* 0x0000001000107306 */ /* 0x000e220000200c00 */
[----:B------:R-:W-:-:S04]  /*15c0*/  UIADD3 UR12, UPT, UPT, UR10, UR12, URZ ;  /* 0x0000000c0a0c7290 */ /* 0x000fc8000fffe0ff */
[----:B------:R-:W-:Y:S01]  /*15d0*/  UISETP.GE.AND UP5, UPT, UR12, UR7, UPT ;  /* 0x000000070c00728c */ /* 0x000fe2000bfa6270 */
[-C--:B--2---:R-:W-:Y:S02]  /*15e0*/  HMUL2 R10, R8.H0_H0, R7.reuse.H0_H0 ;  /* 0x20000007080a7232 */ /* 0x084fe40000000800 */
[----:B------:R-:W1:Y:S01]  /*15f0*/  I2F.F16 R2, R2 ;  /* 0x0000000200027306 */ /* 0x000e620000200c00 */
[----:B0-----:R-:W-:-:S07]  /*1600*/  HMUL2 R9, R16.H0_H0, R7.H0_H0 ;  /* 0x2000000710097232 */ /* 0x001fce0000000800 */
[----:B------:R-:W0:Y:S01]  /*1610*/  I2F.F16 R6, R3 ;  /* 0x0000000300067306 */ /* 0x000e220000200c00 */
[-C--:B-1----:R-:W-:Y:S02]  /*1620*/  HMUL2 R8, R2.H0_H0, R7.reuse.H0_H0 ;  /* 0x2000000702087232 */ /* 0x082fe40000000800 */
[----:B0-----:R-:W-:Y:S01]  /*1630*/  HMUL2 R7, R6.H0_H0, R7.H0_H0 ;  /* 0x2000000706077232 */ /* 0x001fe20000000800 */
[----:B------:R-:W-:Y:S06]  /*1640*/  BRA.U !UP5, `(.L_x_2382) ;  /* 0xfffffffd0d547547 */ /* 0x000fec000b83ffff */
.L_x_2381:
[----:B------:R-:W-:Y:S01]  /*1650*/  UISETP.GT.AND UP5, UPT, UR5, UR18, UPT ;  /* 0x000000120500728c */ /* 0x000fe2000bfa4270 */
[----:B------:R-:W-:Y:S01]  /*1660*/  HFMA2 R2, -RZ, RZ, 0, 0 ;  /* 0x00000000ff027431 */ /* 0x000fe200000001ff */
[----:B------:R-:W-:Y:S01]  /*1670*/  MOV R5, RZ ;  /* 0x000000ff00057202 */ /* 0x000fe20000000f00 */
[----:B------:R-:W-:Y:S01]  /*1680*/  HFMA2 R6, -RZ, RZ, 0, 0 ;  /* 0x00000000ff067431 */ /* 0x000fe200000001ff */
        /* <DEDUP_REMOVED lines=12> */
.L_x_2383:
        /* <DEDUP_REMOVED lines=8> */
.L_x_2384:
        /* <DEDUP_REMOVED lines=8> */
.L_x_2385:
        /* <DEDUP_REMOVED lines=8> */
.L_x_2386:
        /* <DEDUP_REMOVED lines=8> */
.L_x_2387:
[----:B------:R-:W-:Y:S01]  /*1950*/  ULEA UR4, UR13, UR4, 0x3 ;  /* 0x000000040d047291 */ /* 0x000fe2000f8e18ff */
[----:B------:R-:W0:Y:S01]  /*1960*/  S2UR UR10, SR_CgaCtaId ;  /* 0x00000000000a79c3 */ /* 0x000e220000008800 */
[----:B------:R-:W1:Y:S01]  /*1970*/  LDCU.64 UR12, c[0x0][0x388] ;  /* 0x00007100ff0c77ac */ /* 0x000e620008000a00 */
[----:B------:R-:W-:-:S03]  /*1980*/  PRMT R4, RZ, 0x5410, RZ ;  /* 0x00005410ff047816 */ /* 0x000fc600000000ff */
[----:B------:R-:W-:Y:S01]  /*1990*/  IADD3 R2, PT, PT, R5, UR4, R2 ;  /* 0x0000000405027c10 */ /* 0x000fe2000fffe002 */
[----:B------:R-:W-:Y:S01]  /*19a0*/  UISETP.LT.AND UP0, UPT, UR9, UR19, UPT ;  /* 0x000000130900728c */ /* 0x000fe2000bf01270 */
[----:B------:R-:W-:Y:S01]  /*19b0*/  PRMT R5, RZ, 0x5410, RZ ;  /* 0x00005410ff057816 */ /* 0x000fe200000000ff */
[----:B------:R-:W-:Y:S01]  /*19c0*/  UMOV UR4, 0x400 ;  /* 0x0000040000047882 */ /* 0x000fe20000000000 */
[----:B------:R-:W-:Y:S01]  /*19d0*/  IADD3 R2, PT, PT, R11, R2, R6 ;  /* 0x000000020b027210 */ /* 0x000fe20007ffe006 */
[----:B------:R-:W-:Y:S01]  /*19e0*/  USEL UR9, UR9, UR19, UP0 ;  /* 0x0000001309097287 */ /* 0x000fe20008000000 */
[----:B------:R-:W-:-:S03]  /*19f0*/  PRMT R6, RZ, 0x5410, RZ ;  /* 0x00005410ff067816 */ /* 0x000fc600000000ff */
[----:B------:R-:W-:Y:S01]  /*1a00*/  IMAD R3, R2, UR17, RZ ;  /* 0x0000001102037c24 */ /* 0x000fe2000f8e02ff */
[----:B------:R-:W-:Y:S01]  /*1a10*/  SHF.R.S32.HI R2, RZ, 0x1f, R0 ;  /* 0x0000001fff027819 */ /* 0x000fe20000011400 */
[----:B------:R-:W-:-:S03]  /*1a20*/  UISETP.GT.AND UP0, UPT, UR9, UR5, UPT ;  /* 0x000000050900728c */ /* 0x000fc6000bf04270 */
[----:B------:R-:W-:-:S04]  /*1a30*/  IADD3 R0, P0, PT, R0, R3, RZ ;  /* 0x0000000300007210 */ /* 0x000fc80007f1e0ff */
[----:B------:R-:W-:Y:S01]  /*1a40*/  LEA.HI.X.SX32 R3, R3, R2, 0x1, P0 ;  /* 0x0000000203037211 */ /* 0x000fe200000f0eff */
[----:B0-----:R-:W-:Y:S01]  /*1a50*/  ULEA UR10, UR10, UR4, 0x18 ;  /* 0x000000040a0a7291 */ /* 0x001fe2000f8ec0ff */
[C---:B-1----:R-:W-:Y:S02]  /*1a60*/  LEA R94, P0, R0.reuse, UR12, 0x2 ;  /* 0x0000000c005e7c11 */ /* 0x042fe4000f8010ff */
[----:B------:R-:W-:Y:S02]  /*1a70*/  PRMT R2, RZ, 0x5410, RZ ;  /* 0x00005410ff027816 */ /* 0x000fe400000000ff */
[----:B------:R-:W-:Y:S02]  /*1a80*/  LEA.HI.X R95, R0, UR13, R3, 0x2, P0 ;  /* 0x0000000d005f7c11 */ /* 0x000fe400080f1403 */
[----:B------:R-:W-:Y:S01]  /*1a90*/  PRMT R3, RZ, 0x5410, RZ ;  /* 0x00005410ff037816 */ /* 0x000fe200000000ff */
[----:B------:R-:W-:Y:S01]  /*1aa0*/  UMOV UR4, UR10 ;  /* 0x0000000a00047c82 */ /* 0x000fe20008000000 */
[----:B------:R-:W-:Y:S01]  /*1ab0*/  PRMT R0, RZ, 0x5410, RZ ;  /* 0x00005410ff007816 */ /* 0x000fe200000000ff */
[----:B------:R-:W-:Y:S06]  /*1ac0*/  BRA.U !UP0, `(.L_x_2388) ;  /* 0x00000055082c7547 */ /* 0x000fec000b800000 */
[----:B-----5:R-:W2:Y:S01]  /*1ad0*/  LDG.E.128.CONSTANT R12, desc[UR14][R94.64] ;  /* 0x0000000e5e0c7981 */ /* 0x020ea2000c1e9d00 */
[----:B------:R-:W-:Y:S01]  /*1ae0*/  HFMA2 R0, -RZ, RZ, 0, 0.0625 ;  /* 0x00002c00ff007431 */ /* 0x000fe200000001ff */
[----:B------:R-:W-:Y:S01]  /*1af0*/  UISETP.NE.AND UP2, UPT, UR23, URZ, UPT ;  /* 0x000000ff1700728c */ /* 0x000fe2000bf45270 */
[----:B------:R-:W-:Y:S02]  /*1b00*/  PRMT R6, RZ, 0x7610, R6 ;  /* 0x00007610ff067816 */ /* 0x000fe40000000006 */
[----:B------:R-:W-:Y:S02]  /*1b10*/  PRMT R4, RZ, 0x5410, RZ ;  /* 0x00005410ff047816 */ /* 0x000fe400000000ff */
[----:B------:R-:W-:Y:S02]  /*1b20*/  PRMT R7, R7, 0x5410, R0 ;  /* 0x0000541007077816 */ /* 0x000fe40000000000 */
[----:B------:R-:W-:Y:S02]  /*1b30*/  PRMT R3, RZ, 0x5410, RZ ;  /* 0x00005410ff037816 */ /* 0x000fe400000000ff */
[----:B------:R-:W-:-:S02]  /*1b40*/  PRMT R2, RZ, 0x5410, RZ ;  /* 0x00005410ff027816 */ /* 0x000fc400000000ff */
[----:B--2---:R-:W-:Y:S02]  /*1b50*/  LOP3.LUT R11, R12, 0xf000f0, RZ, 0xc0, !PT ;  /* 0x00f000f00c0b7812 */ /* 0x004fe400078ec0ff */
[C---:B------:R-:W-:Y:S02]  /*1b60*/  LOP3.LUT R17, R13.reuse, 0xf000f, RZ, 0xc0, !PT ;  /* 0x000f000f0d117812 */ /* 0x040fe400078ec0ff */
[----:B------:R-:W-:Y:S02]  /*1b70*/  LOP3.LUT R18, R13, 0xf000f0, RZ, 0xc0, !PT ;  /* 0x00f000f00d127812 */ /* 0x000fe400078ec0ff */
[----:B------:R-:W-:Y:S02]  /*1b80*/  SHF.R.U32.HI R16, RZ, 0x8, R12 ;  /* 0x00000008ff107819 */ /* 0x000fe4000001160c */
[----:B------:R-:W-:Y:S02]  /*1b90*/  SHF.R.U32.HI R13, RZ, 0x8, R13 ;  /* 0x00000008ff0d7819 */ /* 0x000fe4000001160d */
[----:B------:R-:W-:-:S02]  /*1ba0*/  SHF.R.U32.HI R21, RZ, 0x8, R14 ;  /* 0x00000008ff157819 */ /* 0x000fc4000001160e */
[C---:B------:R-:W-:Y:S02]  /*1bb0*/  LOP3.LUT R23, R15.reuse, 0xf000f0, RZ, 0xc0, !PT ;  /* 0x00f000f00f177812 */ /* 0x040fe400078ec0ff */
[----:B------:R-:W-:Y:S02]  /*1bc0*/  SHF.R.U32.HI R24, RZ, 0x8, R15 ;  /* 0x00000008ff187819 */ /* 0x000fe4000001160f */
        /* <DEDUP_REMOVED lines=20> */
[-C--:B------:R-:W-:Y:S01]  /*1d10*/  HFMA2 R18, R18, R7.reuse.H1_H1, -72, -72 ;  /* 0xd480d48012127431 */ /* 0x080fe20000060007 */
[----:B------:R-:W-:Y:S01]  /*1d20*/  LOP3.LUT R11, R11, 0x64006400, RZ, 0xfc, !PT ;  /* 0x640064000b0b7812 */ /* 0x000fe200078efcff */
[----:B------:R-:W-:Y:S01]  /*1d30*/  HADD2 R19, R19, -1032, -1032 ;  /* 0xe408e40813137430 */ /* 0x000fe20000000000 */
[----:B------:R-:W-:Y:S01]  /*1d40*/  LOP3.LUT R24, R16, 0x64006400, RZ, 0xfc, !PT ;  /* 0x6400640010187812 */ /* 0x000fe200078efcff */
[----:B------:R-:W-:Y:S01]  /*1d50*/  HADD2 R16, R14, -1032, -1032 ;  /* 0xe408e4080e107430 */ /* 0x000fe20000000000 */
        /* <DEDUP_REMOVED lines=8> */
[----:B------:R-:W-:Y:S01]  /*1de0*/  LOP3.LUT R29, R23, 0x64006400, RZ, 0xfc, !PT ;  /* 0x64006400171d7812 */ /* 0x000fe200078efcff */
[----:B------:R-:W-:Y:S01]  /*1df0*/  HFMA2 R22, R30, R7.H1_H1, -72, -72 ;  /* 0xd480d4801e167431 */ /* 0x000fe20000060007 */
[----:B------:R-:W-:Y:S01]  /*1e00*/  LOP3.LUT R32, R25, 0x64006400, RZ, 0xfc, !PT ;  /* 0x6400640019207812 */ /* 0x000fe200078efcff */
[----:B------:R-:W-:-:S02]  /*1e10*/  HADD2 R23, R11, -1032, -1032 ;  /* 0xe408e4080b177430 */ /* 0x000fc40000000000 */
[-C--:B------:R-:W-:Y:S02]  /*1e20*/  HFMA2 R24, R24, R7.reuse.H1_H1, -72, -72 ;  /* 0xd480d48018187431 */ /* 0x080fe40000060007 */
[----:B------:R-:W-:Y:S02]  /*1e30*/  HADD2 R25, R15, -1032, -1032 ;  /* 0xe408e4080f197430 */ /* 0x000fe40000000000 */
[-C--:B------:R-:W-:Y:S02]  /*1e40*/  HFMA2 R26, R26, R7.reuse.H1_H1, -72, -72 ;  /* 0xd480d4801a1a7431 */ /* 0x080fe40000060007 */
[----:B------:R-:W-:Y:S02]  /*1e50*/  HADD2 R27, R27, -1032, -1032 ;  /* 0xe408e4081b1b7430 */ /* 0x000fe40000000000 */
[----:B------:R-:W-:Y:S02]  /*1e60*/  HFMA2 R28, R28, R7.H1_H1, -72, -72 ;  /* 0xd480d4801c1c7431 */ /* 0x000fe40000060007 */
[----:B------:R-:W-:-:S02]  /*1e70*/  HADD2 R29, R29, -1032, -1032 ;  /* 0xe408e4081d1d7430 */ /* 0x000fc40000000000 */
[----:B------:R-:W-:Y:S01]  /*1e80*/  HFMA2 R30, R32, R7.H1_H1, -72, -72 ;  /* 0xd480d480201e7431 */ /* 0x000fe20000060007 */
[----:B------:R-:W-:Y:S06]  /*1e90*/  BRA.U !UP2, `(.L_x_2389) ;  /* 0x000000050a687547 */ /* 0x000fec000b800000 */
[----:B------:R-:W0:Y:S01]  /*1ea0*/  LDS.64 R32, [UR10] ;  /* 0x0000000aff207984 */ /* 0x000e220008000a00 */
[--C-:B------:R-:W-:Y:S02]  /*1eb0*/  HADD2.F32 R34, -RZ, R16.reuse.H0_H0 ;  /* 0x20000010ff227230 */ /* 0x100fe40000004100 */
[----:B------:R-:W-:Y:S01]  /*1ec0*/  HADD2.F32 R0, -RZ, R17.H0_H0 ;  /* 0x20000011ff007230 */ /* 0x000fe20000004100 */
[----:B------:R-:W1:Y:S01]  /*1ed0*/  LDS.64 R14, [UR10+0x8] ;  /* 0x0000080aff0e7984 */ /* 0x000e620008000a00 */
[----:B------:R-:W-:Y:S02]  /*1ee0*/  HADD2.F32 R6, -RZ, R19.H0_H0 ;  /* 0x20000013ff067230 */ /* 0x000fe40000004100 */
[----:B------:R-:W-:Y:S02]  /*1ef0*/  HADD2.F32 R35, -RZ, R16.H1_H1 ;  /* 0x30000010ff237230 */ /* 0x000fe40000004100 */
[----:B------:R-:W-:Y:S02]  /*1f00*/  HADD2.F32 R11, -RZ, R17.H1_H1 ;  /* 0x30000011ff0b7230 */ /* 0x000fe40000004100 */
[----:B------:R-:W-:-:S02]  /*1f10*/  HADD2.F32 R12, -RZ, R21.H0_H0 ;  /* 0x20000015ff0c7230 */ /* 0x000fc40000004100 */
[----:B------:R-:W-:Y:S02]  /*1f20*/  HADD2.F32 R41, -RZ, R21.H1_H1 ;  /* 0x30000015ff297230 */ /* 0x000fe40000004100 */
[----:B------:R-:W-:Y:S02]  /*1f30*/  HADD2.F32 R36, -RZ, R22.H1_H1 ;  /* 0x30000016ff247230 */ /* 0x000fe40000004100 */
        /* <DEDUP_REMOVED lines=12> */
[C---:B------:R-:W-:Y:S01]  /*2000*/  FFMA.FTZ R34, R32.reuse, R35, R39 ;  /* 0x0000002320227223 */ /* 0x040fe20000010027 */
[----:B------:R-:W-:Y:S01]  /*2010*/  FFMA.FTZ R32, R32, R41, R12 ;  /* 0x0000002920207223 */ /* 0x000fe2000001000c */
[----:B------:R-:W-:Y:S01]  /*2020*/  FFMA.FTZ R12, R31, R11, R6 ;  /* 0x0000000b1f0c7223 */ /* 0x000fe20000010006 */
[----:B------:R-:W-:Y:S02]  /*2030*/  HADD2.F32 R11, -RZ, R22.H0_H0 ;  /* 0x20000016ff0b7230 */ /* 0x000fe40000004100 */
[----:B------:R-:W-:Y:S01]  /*2040*/  FFMA.FTZ R5, R5, R31, R0 ;  /* 0x0000001f05057223 */ /* 0x000fe20000010000 */
[----:B------:R-:W-:-:S02]  /*2050*/  HADD2.F32 R33, -RZ, R33.H1_H1 ;  /* 0x30000021ff217230 */ /* 0x000fc40000004100 */
[----:B------:R-:W-:Y:S02]  /*2060*/  HADD2.F32 R0, -RZ, R13.H1_H1 ;  /* 0x3000000dff007230 */ /* 0x000fe40000004100 */
[----:B------:R-:W-:Y:S01]  /*2070*/  FFMA.FTZ R11, R31, R11, R32 ;  /* 0x0000000b1f0b7223 */ /* 0x000fe20000010020 */
[----:B------:R-:W-:Y:S02]  /*2080*/  HADD2.F32 R37, -RZ, R20.H0_H0 ;  /* 0x20000014ff257230 */ /* 0x000fe40000004100 */
[----:B------:R-:W-:Y:S02]  /*2090*/  HADD2.F32 R6, -RZ, R18.H1_H1 ;  /* 0x30000012ff067230 */ /* 0x000fe40000004100 */
[----:B------:R-:W-:Y:S01]  /*20a0*/  FFMA.FTZ R0, R0, R33, R5 ;  /* 0x0000002100007223 */ /* 0x000fe20000010005 */
        /* <DEDUP_REMOVED lines=11> */
[----:B------:R-:W-:-:S02]  /*2160*/  HADD2.F32 R33, -RZ, R27.H0_H0 ;  /* 0x2000001bff217230 */ /* 0x000fc40000004100 */
[----:B------:R-:W-:Y:S01]  /*2170*/  FFMA.FTZ R5, R6, R31, R5 ;  /* 0x0000001f06057223 */ /* 0x000fe20000010005 */
[----:B------:R-:W-:Y:S02]  /*2180*/  HADD2.F32 R35, -RZ, R29.H0_H0 ;  /* 0x2000001dff237230 */ /* 0x000fe40000004100 */
[C---:B------:R-:W-:Y:S01]  /*2190*/  FFMA.FTZ R14, R11.reuse, R14, R32 ;  /* 0x0000000e0b0e7223 */ /* 0x040fe20000010020 */
[----:B------:R-:W-:Y:S02]  /*21a0*/  HADD2.F32 R6, -RZ, R25.H1_H1 ;  /* 0x30000019ff067230 */ /* 0x000fe40000004100 */
[C---:B------:R-:W-:Y:S01]  /*21b0*/  FFMA.FTZ R33, R11.reuse, R33, R34 ;  /* 0x000000210b217223 */ /* 0x040fe20000010022 */
[----:B------:R-:W-:Y:S02]  /*21c0*/  HADD2.F32 R12, -RZ, R15.H0_H0 ;  /* 0x2000000fff0c7230 */ /* 0x000fe40000004100 */
[----:B------:R-:W-:Y:S01]  /*21d0*/  FFMA.FTZ R35, R11, R35, R36 ;  /* 0x000000230b237223 */ /* 0x000fe20000010024 */
[----:B------:R-:W-:-:S02]  /*21e0*/  HADD2.F32 R32, -RZ, R26.H0_H0 ;  /* 0x2000001aff207230 */ /* 0x000fc40000004100 */
[C---:B------:R-:W-:Y:S01]  /*21f0*/  FFMA.FTZ R11, R31.reuse, R6, R14 ;  /* 0x000000061f0b7223 */ /* 0x040fe2000001000e */
[----:B------:R-:W-:Y:S02]  /*2200*/  HADD2.F32 R34, -RZ, R27.H1_H1 ;  /* 0x3000001bff227230 */ /* 0x000fe40000004100 */
        /* <DEDUP_REMOVED lines=35> */
.L_x_2389:
[----:B------:R-:W-:Y:S01]  /*2440*/  PRMT R0, RZ, 0x5410, RZ ;  /* 0x00005410ff007816 */ /* 0x000fe200000000ff */
[----:B------:R-:W-:Y:S06]  /*2450*/  BRA.U !UP1, `(.L_x_2390) ;  /* 0x0000000909fc7547 */ /* 0x000fec000b800000 */
[----:B------:R-:W-:Y:S02]  /*2460*/  PRMT R0, R87, 0x9910, RZ ;  /* 0x0000991057007816 */ /* 0x000fe400000000ff */
[----:B------:R-:W-:Y:S02]  /*2470*/  PRMT R2, RZ, 0x5410, RZ ;  /* 0x00005410ff027816 */ /* 0x000fe400000000ff */
[----:B------:R-:W-:Y:S02]  /*2480*/  ISETP.NE.AND P1, PT, R0, RZ, PT ;  /* 0x000000ff0000720c */ /* 0x000fe40003f25270 */
[----:B------:R-:W-:Y:S02]  /*2490*/  PRMT R0, R88, 0x9910, RZ ;  /* 0x0000991058007816 */ /* 0x000fe400000000ff */
[----:B------:R-:W-:Y:S02]  /*24a0*/  PRMT R4, RZ, 0x7610, R4 ;  /* 0x00007610ff047816 */ /* 0x000fe40000000004 */
[----:B------:R-:W-:-:S07]  /*24b0*/  ISETP.NE.AND P0, PT, R0, RZ, PT ;  /* 0x000000ff0000720c */ /* 0x000fce0003f05270 */
[----:B------:R-:W-:Y:S01]  /*24c0*/  VOTEU.ANY UP0, P1 ;  /* 0x0000000000ff7886 */ /* 0x000fe20000800100 */
[----:B------:R-:W-:-:S05]  /*24d0*/  UISETP.EQ.OR UP0, UPT, UR22, 0x2, !UP0 ;  /* 0x000000021600788c */ /* 0x000fca000c702670 */
[----:B------:R-:W-:Y:S06]  /*24e0*/  @!P0 BRA `(.L_x_2391) ;  /* 0x0000000400688947 */ /* 0x000fec0003800000 */
[----:B------:R-:W0:Y:S01]  /*24f0*/  LDS.64 R32, [UR10+0x40] ;  /* 0x0000400aff207984 */ /* 0x000e220008000a00 */
[--C-:B------:R-:W-:Y:S02]  /*2500*/  HADD2.F32 R3, -RZ, R16.reuse.H0_H0 ;  /* 0x20000010ff037230 */ /* 0x100fe40000004100 */
[----:B------:R-:W-:Y:S01]  /*2510*/  HADD2.F32 R0, -RZ, R17.H0_H0 ;  /* 0x20000011ff007230 */ /* 0x000fe20000004100 */
[----:B------:R-:W1:Y:S01]  /*2520*/  LDS.64 R14, [UR10+0x48] ;  /* 0x0000480aff0e7984 */ /* 0x000e620008000a00 */
[----:B------:R-:W-:Y:S02]  /*2530*/  HADD2.F32 R4, -RZ, R19.H0_H0 ;  /* 0x20000013ff047230 */ /* 0x000fe40000004100 */
[----:B------:R-:W-:Y:S02]  /*2540*/  HADD2.F32 R11, -RZ, R21.H0_H0 ;  /* 0x20000015ff0b7230 */ /* 0x000fe40000004100 */
[----:B------:R-:W-:Y:S02]  /*2550*/  HADD2.F32 R38, -RZ, R16.H1_H1 ;  /* 0x30000010ff267230 */ /* 0x000fe40000004100 */
[----:B------:R-:W-:-:S02]  /*2560*/  HADD2.F32 R36, -RZ, R17.H1_H1 ;  /* 0x30000011ff247230 */ /* 0x000fc40000004100 */
        /* <DEDUP_REMOVED lines=12> */
[----:B------:R-:W-:Y:S02]  /*2630*/  HADD2.F32 R38, -RZ, R21.H1_H1 ;  /* 0x30000015ff267230 */ /* 0x000fe40000004100 */
[----:B------:R-:W-:Y:S01]  /*2640*/  FFMA.FTZ R35, R12, R32, R35 ;  /* 0x000000200c237223 */ /* 0x000fe20000010023 */
        /* <DEDUP_REMOVED lines=13> */
[----:B-1----:R-:W-:Y:S02]  /*2720*/  HADD2.F32 R3, -RZ, R14.H0_H0 ;  /* 0x2000000eff037230 */ /* 0x002fe40000004100 */
[-C--:B------:R-:W-:Y:S01]  /*2730*/  FFMA.FTZ R12, R31, R33.reuse, R4 ;  /* 0x000000211f0c7223 */ /* 0x080fe20000010004 */
[----:B------:R-:W-:Y:S02]  /*2740*/  HADD2.F32 R11, -RZ, R23.H0_H0 ;  /* 0x20000017ff0b7230 */ /* 0x000fe40000004100 */
[-C--:B------:R-:W-:Y:S01]  /*2750*/  FFMA.FTZ R32, R35, R33.reuse, R32 ;  /* 0x0000002123207223 */ /* 0x080fe20000010020 */
        /* <DEDUP_REMOVED lines=51> */
.L_x_2391:
[----:B------:R-:W-:Y:S01]  /*2a90*/  PRMT R0, RZ, 0x5410, RZ ;  /* 0x00005410ff007816 */ /* 0x000fe200000000ff */
[----:B------:R-:W-:Y:S06]  /*2aa0*/  BRA.U UP0, `(.L_x_2390) ;  /* 0x0000000500687547 */ /* 0x000fec000b800000 */
[----:B------:R-:W0:Y:S01]  /*2ab0*/  LDS.64 R32, [UR10+0x80] ;  /* 0x0000800aff207984 */ /* 0x000e220008000a00 */
[----:B------:R-:W-:Y:S02]  /*2ac0*/  HADD2.F32 R0, -RZ, R17.H0_H0 ;  /* 0x20000011ff007230 */ /* 0x000fe40000004100 */
[--C-:B------:R-:W-:Y:S01]  /*2ad0*/  HADD2.F32 R2, -RZ, R16.reuse.H0_H0 ;  /* 0x20000010ff027230 */ /* 0x100fe20000004100 */
[----:B------:R-:W1:Y:S01]  /*2ae0*/  LDS.64 R14, [UR10+0x88] ;  /* 0x0000880aff0e7984 */ /* 0x000e620008000a00 */
[----:B------:R-:W-:Y:S02]  /*2af0*/  HADD2.F32 R11, -RZ, R19.H0_H0 ;  /* 0x20000013ff0b7230 */ /* 0x000fe40000004100 */
[----:B------:R-:W-:Y:S02]  /*2b00*/  HADD2.F32 R12, -RZ, R21.H0_H0 ;  /* 0x20000015ff0c7230 */ /* 0x000fe40000004100 */
[----:B------:R-:W-:Y:S02]  /*2b10*/  HADD2.F32 R36, -RZ, R17.H1_H1 ;  /* 0x30000011ff247230 */ /* 0x000fe40000004100 */
[----:B------:R-:W-:-:S02]  /*2b20*/  HADD2.F32 R16, -RZ, R16.H1_H1 ;  /* 0x30000010ff107230 */ /* 0x000fc40000004100 */
        /* <DEDUP_REMOVED lines=9> */
[-C--:B------:R-:W-:Y:S01]  /*2bc0*/  FFMA.FTZ R17, R36, R32.reuse, R17 ;  /* 0x0000002024117223 */ /* 0x080fe20000010011 */
[----:B------:R-:W-:Y:S02]  /*2bd0*/  HADD2.F32 R16, -RZ, R20.H0_H0 ;  /* 0x20000014ff107230 */ /* 0x000fe40000004100 */
[----:B------:R-:W-:Y:S02]  /*2be0*/  HADD2.F32 R36, -RZ, R21.H1_H1 ;  /* 0x30000015ff247230 */ /* 0x000fe40000004100 */
[----:B------:R-:W-:Y:S01]  /*2bf0*/  FFMA.FTZ R11, R12, R32, R11 ;  /* 0x000000200c0b7223 */ /* 0x000fe2000001000b */
[----:B------:R-:W-:Y:S02]  /*2c00*/  HADD2.F32 R0, -RZ, R13.H0_H0 ;  /* 0x2000000dff007230 */ /* 0x000fe40000004100 */
        /* <DEDUP_REMOVED lines=68> */
.L_x_2390:
[----:B------:R-:W-:-:S05]  /*3050*/  MOV R11, UR17 ;  /* 0x00000011000b7c02 */ /* 0x000fca0008000f00 */
[----:B------:R-:W-:-:S05]  /*3060*/  IMAD.WIDE R94, R11, 0x4, R94 ;  /* 0x000000040b5e7825 */ /* 0x000fca00078e025e */
[----:B------:R-:W2:Y:S02]  /*3070*/  LDG.E.128.CONSTANT R12, desc[UR14][R94.64] ;  /* 0x0000000e5e0c7981 */ /* 0x000ea4000c1e9d00 */
[----:B--2---:R-:W-:Y:S02]  /*3080*/  SHF.R.U32.HI R19, RZ, 0x8, R13 ;  /* 0x00000008ff137819 */ /* 0x004fe4000001160d */
[----:B------:R-:W-:Y:S02]  /*3090*/  LOP3.LUT R18, R13, 0xf000f0, RZ, 0xc0, !PT ;  /* 0x00f000f00d127812 */ /* 0x000fe400078ec0ff */
[----:B------:R-:W-:Y:S02]  /*30a0*/  SHF.R.U32.HI R23, RZ, 0x8, R14 ;  /* 0x00000008ff177819 */ /* 0x000fe4000001160e */
[C---:B------:R-:W-:Y:S02]  /*30b0*/  LOP3.LUT R11, R12.reuse, 0xf000f, RZ, 0xc0, !PT ;  /* 0x000f000f0c0b7812 */ /* 0x040fe400078ec0ff */
[----:B------:R-:W-:-:S02]  /*30c0*/  LOP3.LUT R16, R12, 0xf000f0, RZ, 0xc0, !PT ;  /* 0x00f000f00c107812 */ /* 0x000fc400078ec0ff */
[C---:B------:R-:W-:Y:S02]  /*30d0*/  LOP3.LUT R20, R14.reuse, 0xf000f, RZ, 0xc0, !PT ;  /* 0x000f000f0e147812 */ /* 0x040fe400078ec0ff */
[C---:B------:R-:W-:Y:S02]  /*30e0*/  LOP3.LUT R25, R15.reuse, 0xf000f, RZ, 0xc0, !PT ;  /* 0x000f000f0f197812 */ /* 0x040fe400078ec0ff */
[----:B------:R-:W-:Y:S02]  /*30f0*/  LOP3.LUT R26, R15, 0xf000f0, RZ, 0xc0, !PT ;  /* 0x00f000f00f1a7812 */ /* 0x000fe400078ec0ff */
[----:B------:R-:W-:Y:S02]  /*3100*/  SHF.R.U32.HI R27, RZ, 0x8, R15 ;  /* 0x00000008ff1b7819 */ /* 0x000fe4000001160f */
[----:B------:R-:W-:Y:S02]  /*3110*/  SHF.R.U32.HI R12, RZ, 0x8, R12 ;  /* 0x00000008ff0c7819 */ /* 0x000fe4000001160c */
        /* <DEDUP_REMOVED lines=8> */
[C---:B------:R-:W-:Y:S01]  /*31a0*/  LOP3.LUT R13, R12.reuse, 0xf000f, RZ, 0xc0, !PT ;  /* 0x000f000f0c0d7812 */ /* 0x040fe200078ec0ff */
[----:B------:R-:W-:Y:S01]  /*31b0*/  HADD2 R22, R22, -1032, -1032 ;  /* 0xe408e40816167430 */ /* 0x000fe20000000000 */
[C---:B------:R-:W-:Y:S02]  /*31c0*/  LOP3.LUT R20, R27.reuse, 0xf000f, RZ, 0xc0, !PT ;  /* 0x000f000f1b147812 */ /* 0x040fe400078ec0ff */
        /* <DEDUP_REMOVED lines=27> */
[----:B------:R-:W-:-:S02]  /*3380*/  HADD2 R26, R13, -1032, -1032 ;  /* 0xe408e4080d1a7430 */ /* 0x000fc40000000000 */
[-C--:B------:R-:W-:Y:S02]  /*3390*/  HFMA2 R27, R12, R7.reuse.H1_H1, -72, -72 ;  /* 0xd480d4800c1b7431 */ /* 0x080fe40000060007 */
[----:B------:R-:W-:Y:S02]  /*33a0*/  HADD2 R28, R15, -1032, -1032 ;  /* 0xe408e4080f1c7430 */ /* 0x000fe40000000000 */
[----:B------:R-:W-:Y:S01]  /*33b0*/  HFMA2 R33, R34, R7.H1_H1, -72, -72 ;  /* 0xd480d48022217431 */ /* 0x000fe20000060007 */
[----:B------:R-:W-:Y:S06]  /*33c0*/  BRA.U !UP2, `(.L_x_2392) ;  /* 0x000000050a687547 */ /* 0x000fec000b800000 */
[----:B------:R-:W0:Y:S01]  /*33d0*/  LDS.64 R14, [UR10+0x10] ;  /* 0x0000100aff0e7984 */ /* 0x000e220008000a00 */
[--C-:B------:R-:W-:Y:S02]  /*33e0*/  HADD2.F32 R37, -RZ, R19.reuse.H0_H0 ;  /* 0x20000013ff257230 */ /* 0x100fe40000004100 */
        /* <DEDUP_REMOVED lines=88> */
.L_x_2392:
[----:B------:R-:W-:Y:S05]  /*3970*/  BRA.U !UP1, `(.L_x_2393) ;  /* 0x0000000909f07547 */ /* 0x000fea000b800000 */
[----:B------:R-:W-:-:S04]  /*3980*/  PRMT R11, R87, 0x9910, RZ ;  /* 0x00009910570b7816 */ /* 0x000fc800000000ff */
[----:B------:R-:W-:Y:S02]  /*3990*/  ISETP.NE.AND P1, PT, R11, RZ, PT ;  /* 0x000000ff0b00720c */ /* 0x000fe40003f25270 */
[----:B------:R-:W-:-:S04]  /*39a0*/  PRMT R11, R88, 0x9910, RZ ;  /* 0x00009910580b7816 */ /* 0x000fc800000000ff */
[----:B------:R-:W-:-:S07]  /*39b0*/  ISETP.NE.AND P0, PT, R11, RZ, PT ;  /* 0x000000ff0b00720c */ /* 0x000fce0003f05270 */
[----:B------:R-:W-:Y:S01]  /*39c0*/  VOTEU.ANY UP0, P1 ;  /* 0x0000000000ff7886 */ /* 0x000fe20000800100 */
[----:B------:R-:W-:-:S05]  /*39d0*/  UISETP.EQ.OR UP0, UPT, UR22, 0x2, !UP0 ;  /* 0x000000021600788c */ /* 0x000fca000c702670 */
        /* <DEDUP_REMOVED lines=91> */
.L_x_2394:
[----:B------:R-:W-:Y:S05]  /*3f90*/  BRA.U UP0, `(.L_x_2393) ;  /* 0x0000000500687547 */ /* 0x000fea000b800000 */
[----:B------:R-:W0:Y:S01]  /*3fa0*/  LDS.64 R12, [UR10+0x90] ;  /* 0x0000900aff0c7984 */ /* 0x000e220008000a00 */
[--C-:B------:R-:W-:Y:S02]  /*3fb0*/  HADD2.F32 R11, -RZ, R20.reuse.H0_H0 ;  /* 0x20000014ff0b7230 */ /* 0x100fe40000004100 */
[----:B------:R-:W-:Y:S01]  /*3fc0*/  HADD2.F32 R20, -RZ, R20.H1_H1 ;  /* 0x30000014ff147230 */ /* 0x000fe20000004100 */
[----:B------:R-:W1:Y:S01]  /*3fd0*/  LDS.64 R16, [UR10+0x98] ;  /* 0x0000980aff107984 */ /* 0x000e620008000a00 */
[--C-:B------:R-:W-:Y:S02]  /*3fe0*/  HADD2.F32 R14, -RZ, R24.reuse.H0_H0 ;  /* 0x20000018ff0e7230 */ /* 0x100fe40000004100 */
[----:B------:R-:W-:Y:S02]  /*3ff0*/  HADD2.F32 R38, -RZ, R19.H1_H1 ;  /* 0x30000013ff267230 */ /* 0x000fe40000004100 */
[----:B------:R-:W-:Y:S02]  /*4000*/  HADD2.F32 R24, -RZ, R24.H1_H1 ;  /* 0x30000018ff187230 */ /* 0x000fe40000004100 */
[----:B0-----:R-:W-:-:S02]  /*4010*/  HADD2.F32 R15, -RZ, R12.H0_H0 ;  /* 0x2000000cff0f7230 */ /* 0x001fc40000004100 */
        /* <DEDUP_REMOVED lines=9> */
[----:B------:R-:W-:Y:S01]  /*40b0*/  FFMA.FTZ R19, R38, R34, R19 ;  /* 0x0000002226137223 */ /* 0x000fe20000010013 */
[----:B------:R-:W-:Y:S02]  /*40c0*/  HADD2.F32 R12, -RZ, R18.H0_H0 ;  /* 0x20000012ff0c7230 */ /* 0x000fe40000004100 */
[-C--:B------:R-:W-:Y:S01]  /*40d0*/  FFMA.FTZ R13, R13, R15.reuse, RZ ;  /* 0x0000000f0d0d7223 */ /* 0x080fe200000100ff */
[----:B------:R-:W-:Y:S01]  /*40e0*/  FFMA.FTZ R15, R14, R15, RZ ;  /* 0x0000000f0e0f7223 */ /* 0x000fe200000100ff */
[----:B------:R-:W-:Y:S02]  /*40f0*/  HADD2.F32 R14, -RZ, R21.H0_H0 ;  /* 0x20000015ff0e7230 */ /* 0x000fe40000004100 */
        /* <DEDUP_REMOVED lines=40> */
[----:B------:R-:W-:Y:S01]  /*4380*/  FFMA.FTZ R12, R12, R14, R13 ;  /* 0x0000000e0c0c7223 */ /* 0x000fe2000001000d */
[----:B------:R-:W-:Y:S02]  /*4390*/  HADD2.F32 R17, -RZ, R17.H1_H1 ;  /* 0x30000011ff117230 */ /* 0x000fe40000004100 */
        /* <DEDUP_REMOVED lines=26> */
.L_x_2393:
        /* <DEDUP_REMOVED lines=146> */
.L_x_2395:
        /* <DEDUP_REMOVED lines=98> */
.L_x_2397:
        /* <DEDUP_REMOVED lines=91> */
.L_x_2396:
[----:B------:R-:W-:-:S05]  /*5a30*/  MOV R11, UR17 ;  /* 0x00000011000b7c02 */ /* 0x000fca0008000f00 */
[----:B------:R-:W-:-:S05]  /*5a40*/  IMAD.WIDE R94, R11, 0x4, R94 ;  /* 0x000000040b5e7825 */ /* 0x000fca00078e025e */
[----:B------:R-:W2:Y:S01]  /*5a50*/  LDG.E.128.CONSTANT R12, desc[UR14][R94.64] ;  /* 0x0000000e5e0c7981 */ /* 0x000ea2000c1e9d00 */
[----:B------:R-:W-:Y:S01]  /*5a60*/  MOV R27, UR17 ;  /* 0x00000011001b7c02 */ /* 0x000fe20008000f00 */
[----:B------:R-:W-:Y:S01]  /*5a70*/  UIADD3 UR4, UPT, UPT, UR10, 0x40, URZ ;  /* 0x000000400a047890 */ /* 0x000fe2000fffe0ff */
[C---:B--2---:R-:W-:Y:S02]  /*5a80*/  LOP3.LUT R17, R13.reuse, 0xf000f, RZ, 0xc0, !PT ;  /* 0x000f000f0d117812 */ /* 0x044fe400078ec0ff */
[----:B------:R-:W-:Y:S02]  /*5a90*/  LOP3.LUT R18, R13, 0xf000f0, RZ, 0xc0, !PT ;  /* 0x00f000f00d127812 */ /* 0x000fe400078ec0ff */
[----:B------:R-:W-:Y:S02]  /*5aa0*/  SHF.R.U32.HI R26, RZ, 0x8, R13 ;  /* 0x00000008ff1a7819 */ /* 0x000fe4000001160d */
[C---:B------:R-:W-:Y:S02]  /*5ab0*/  LOP3.LUT R11, R12.reuse, 0xf000f, RZ, 0xc0, !PT ;  /* 0x000f000f0c0b7812 */ /* 0x040fe400078ec0ff */
[----:B------:R-:W-:-:S02]  /*5ac0*/  LOP3.LUT R16, R12, 0xf000f0, RZ, 0xc0, !PT ;  /* 0x00f000f00c107812 */ /* 0x000fc400078ec0ff */
[C---:B------:R-:W-:Y:S02]  /*5ad0*/  LOP3.LUT R13, R14.reuse, 0xf000f0, RZ, 0xc0, !PT ;  /* 0x00f000f00e0d7812 */ /* 0x040fe400078ec0ff */
        /* <DEDUP_REMOVED lines=14> */
[----:B------:R-:W-:Y:S01]  /*5bc0*/  LOP3.LUT R30, R18, 0x64006400, RZ, 0xfc, !PT ;  /* 0x64006400121e7812 */ /* 0x000fe200078efcff */
        /* <DEDUP_REMOVED lines=14> */
[-C--:B------:R-:W-:Y:S01]  /*5cb0*/  HFMA2 R25, R34, R7.reuse.H1_H1, -72, -72 ;  /* 0xd480d48022197431 */ /* 0x080fe20000060007 */
[----:B------:R-:W-:Y:S01]  /*5cc0*/  LOP3.LUT R17, R17, 0x64006400, RZ, 0xfc, !PT ;  /* 0x6400640011117812 */ /* 0x000fe200078efcff */
[----:B------:R-:W-:Y:S01]  /*5cd0*/  HFMA2 R18, R16, R7.H1_H1, -72, -72 ;  /* 0xd480d48010127431 */ /* 0x000fe20000060007 */
        /* <DEDUP_REMOVED lines=12> */
[----:B------:R-:W-:Y:S02]  /*5da0*/  HADD2 R33, R33, -1032, -1032 ;  /* 0xe408e40821217430 */ /* 0x000fe40000000000 */
[----:B------:R-:W-:Y:S01]  /*5db0*/  HADD2 R34, R13, -1032, -1032 ;  /* 0xe408e4080d227430 */ /* 0x000fe20000000000 */
[----:B------:R-:W-:Y:S06]  /*5dc0*/  BRA.U !UP2, `(.L_x_2398) ;  /* 0x000000050a687547 */ /* 0x000fec000b800000 */
        /* <DEDUP_REMOVED lines=90> */
.L_x_2398:
[----:B------:R-:W-:Y:S01]  /*6370*/  IMAD.WIDE R94, R27, 0x4, R94 ;  /* 0x000000041b5e7825 */ /* 0x000fe200078e025e */
[----:B------:R-:W-:Y:S01]  /*6380*/  UMOV UR5, UR8 ;  /* 0x0000000800057c82 */ /* 0x000fe20008000000 */
        /* <DEDUP_REMOVED lines=25> */
[----:B------:R-:W-:Y:S02]  /*6520*/  HADD2.F32 R11, -RZ, R18.H0_H0 ;  /* 0x20000012ff0b7230 */ /* 0x000fe40000004100 */
[----:B------:R-:W-:Y:S01]  /*6530*/  FFMA.FTZ R12, R41, R27, R12 ;  /* 0x0000001b290c7223 */ /* 0x000fe2000001000c */
[----:B------:R-:W-:Y:S02]  /*6540*/  HADD2.F32 R41, -RZ, R30.H1_H1 ;  /* 0x3000001eff297230 */ /* 0x000fe40000004100 */
        /* <DEDUP_REMOVED lines=70> */
.L_x_2399:
[----:B------:R-:W-:Y:S01]  /*69b0*/  UMOV UR5, UR8 ;  /* 0x0000000800057c82 */ /* 0x000fe20008000000 */
[----:B------:R-:W-:Y:S05]  /*69c0*/  BRA.U UP0, `(.L_x_2388) ;  /* 0x00000005006c7547 */ /* 0x000fea000b800000 */
[----:B------:R-:W0:Y:S01]  /*69d0*/  LDS.64 R12, [UR10+0xb0] ;  /* 0x0000b00aff0c7984 */ /* 0x000e220008000a00 */
[--C-:B------:R-:W-:Y:S01]  /*69e0*/  HADD2.F32 R11, -RZ, R29.reuse.H0_H0 ;  /* 0x2000001dff0b7230 */ /* 0x100fe20000004100 */
[----:B------:R-:W-:Y:S01]  /*69f0*/  UMOV UR5, UR8 ;  /* 0x0000000800057c82 */ /* 0x000fe20008000000 */
[----:B------:R-:W-:Y:S01]  /*6a00*/  HADD2.F32 R14, -RZ, R30.H0_H0 ;  /* 0x2000001eff0e7230 */ /* 0x000fe20000004100 */
        /* <DEDUP_REMOVED lines=13> */
[----:B------:R-:W-:-:S02]  /*6ae0*/  HADD2.F32 R11, -RZ, R18.H0_H0 ;  /* 0x20000012ff0b7230 */ /* 0x000fc40000004100 */
[----:B------:R-:W-:Y:S01]  /*6af0*/  FFMA.FTZ R12, R37, R27, R12 ;  /* 0x0000001b250c7223 */ /* 0x000fe2000001000c */
[----:B------:R-:W-:Y:S02]  /*6b00*/  HADD2.F32 R37, -RZ, R30.H1_H1 ;  /* 0x3000001eff257230 */ /* 0x000fe40000004100 */
[----:B------:R-:W-:Y:S01]  /*6b10*/  FFMA.FTZ R38, R13, R15, RZ ;  /* 0x0000000f0d267223 */ /* 0x000fe200000100ff */
        /* <DEDUP_REMOVED lines=70> */
.L_x_2388:
[----:B------:R-:W-:-:S04]  /*6f80*/  UISETP.LT.AND UP0, UPT, UR7, UR20, UPT ;  /* 0x000000140700728c */ /* 0x000fc8000bf01270 */
[----:B------:R-:W-:-:S04]  /*6f90*/  USEL UR8, UR7, UR20, UP0 ;  /* 0x0000001407087287 */ /* 0x000fc80008000000 */
[----:B------:R-:W-:-:S09]  /*6fa0*/  UISETP.GT.AND UP0, UPT, UR8, UR5, UPT ;  /* 0x000000050800728c */ /* 0x000fd2000bf04270 */
[----:B------:R-:W-:Y:S05]  /*6fb0*/  BRA.U !UP0, `(.L_x_2400) ;  /* 0x0000001d08bc7547 */ /* 0x000fea000b800000 */
[----:B------:R-:W-:Y:S01]  /*6fc0*/  PRMT R11, R87, 0x9910, RZ ;  /* 0x00009910570b7816 */ /* 0x000fe200000000ff */
[----:B------:R-:W-:Y:S01]  /*6fd0*/  UISETP.LT.U32.AND UP0, UPT, UR7, UR20, UPT ;  /* 0x000000140700728c */ /* 0x000fe2000bf01070 */
[----:B------:R-:W0:Y:S02]  /*6fe0*/  LDCU UR17, c[0x0][0x3ac] ;  /* 0x00007580ff1177ac */ /* 0x000e240008000800 */
[----:B------:R-:W-:Y:S01]  /*6ff0*/  ISETP.NE.AND P0, PT, R11, RZ, PT ;  /* 0x000000ff0b00720c */ /* 0x000fe20003f05270 */
[----:B------:R-:W-:Y:S01]  /*7000*/  USEL UR8, UR7, UR20, UP0 ;  /* 0x0000001407087287 */ /* 0x000fe20008000000 */
[----:B------:R-:W1:Y:S11]  /*7010*/  LDCU UR6, c[0x0][0x3a8] ;  /* 0x00007500ff0677ac */ /* 0x000e760008000800 */
[----:B------:R-:W-:Y:S01]  /*7020*/  VOTEU.ANY UP0, P0 ;  /* 0x0000000000ff7886 */ /* 0x000fe20000000100 */
[----:B------:R-:W-:-:S11]  /*7030*/  UISETP.EQ.OR UP0, UPT, UR22, 0x2, !UP0 ;  /* 0x000000021600788c */ /* 0x000fd6000c702670 */
.L_x_2404:
[----:B0-----:R-:W-:Y:S01]  /*7040*/  MOV R25, UR17 ;  /* 0x0000001100197c02 */ /* 0x001fe20008000f00 */
[----:B------:R-:W2:Y:S01]  /*7050*/  LDG.E.128.CONSTANT R20, desc[UR14][R94.64] ;  /* 0x0000000e5e147981 */ /* 0x000ea2000c1e9d00 */
[----:B------:R-:W-:-:S03]  /*7060*/  MOV R91, UR17 ;  /* 0x00000011005b7c02 */ /* 0x000fc60008000f00 */
[----:B------:R-:W-:-:S05]  /*7070*/  IMAD.WIDE R24, R25, 0x4, R94 ;  /* 0x0000000419187825 */ /* 0x000fca00078e025e */
[----:B------:R-:W3:Y:S01]  /*7080*/  LDG.E.128.CONSTANT R16, desc[UR14][R24.64] ;  /* 0x0000000e18107981 */ /* 0x000ee2000c1e9d00 */
[----:B------:R-:W-:-:S05]  /*7090*/  IMAD.WIDE R90, R91, 0x4, R24 ;  /* 0x000000045b5a7825 */ /* 0x000fca00078e0218 */
[----:B-----5:R-:W4:Y:S01]  /*70a0*/  LDG.E.128.CONSTANT R12, desc[UR14][R90.64] ;  /* 0x0000000e5a0c7981 */ /* 0x020f22000c1e9d00 */
[----:B------:R-:W-:Y:S01]  /*70b0*/  HFMA2 R34, -RZ, RZ, 0, 0.125 ;  /* 0x00003000ff227431 */ /* 0x000fe200000001ff */
[----:B------:R-:W-:Y:S01]  /*70c0*/  MOV R42, 0x2400 ;  /* 0x00002400002a7802 */ /* 0x000fe20000000f00 */
[----:B------:R-:W1:Y:S01]  /*70d0*/  S2UR UR21, SR_CTAID.Y ;  /* 0x00000000001579c3 */ /* 0x000e620000002600 */
[----:B------:R-:W-:Y:S02]  /*70e0*/  UISETP.NE.AND UP1, UPT, UR23, URZ, UPT ;  /* 0x000000ff1700728c */ /* 0x000fe4000bf25270 */
[----:B-1----:R-:W-:-:S04]  /*70f0*/  UIMAD UR22, UR21, -0x3, UR6 ;  /* 0xfffffffd151678a4 */ /* 0x002fc8000f8e0206 */
[----:B------:R-:W-:Y:S01]  /*7100*/  UISETP.NE.AND UP2, UPT, UR22, 0x1, UPT ;  /* 0x000000011600788c */ /* 0x000fe2000bf45270 */
[----:B--2---:R-:W-:Y:S02]  /*7110*/  SHF.R.U32.HI R43, RZ, 0xf, R23 ;  /* 0x0000000fff2b7819 */ /* 0x004fe40000011617 */
[----:B------:R-:W-:Y:S02]  /*7120*/  SHF.R.U32.HI R36, RZ, 0xf, R21 ;  /* 0x0000000fff247819 */ /* 0x000fe40000011615 */
[C---:B------:R-:W-:Y:S02]  /*7130*/  LOP3.LUT R29, R20.reuse, 0x70007, RZ, 0xc0, !PT ;  /* 0x00070007141d7812 */ /* 0x040fe400078ec0ff */
[----:B------:R-:W-:Y:S02]  /*7140*/  LOP3.LUT R33, R20, 0x380038, RZ, 0xc0, !PT ;  /* 0x0038003814217812 */ /* 0x000fe400078ec0ff */
[--C-:B------:R-:W-:Y:S02]  /*7150*/  SHF.R.U32.HI R28, RZ, 0x6, R20.reuse ;  /* 0x00000006ff1c7819 */ /* 0x100fe40000011614 */
[----:B------:R-:W-:-:S02]  /*7160*/  SHF.R.U32.HI R30, RZ, 0xf, R20 ;  /* 0x0000000fff1e7819 */ /* 0x000fc40000011614 */
[C---:B------:R-:W-:Y:S02]  /*7170*/  LOP3.LUT R54, R21.reuse, 0x70007, RZ, 0xc0, !PT ;  /* 0x0007000715367812 */ /* 0x040fe400078ec0ff */
[----:B------:R-:W-:Y:S02]  /*7180*/  LOP3.LUT R35, R21, 0x380038, RZ, 0xc0, !PT ;  /* 0x0038003815237812 */ /* 0x000fe400078ec0ff */
[----:B------:R-:W-:Y:S02]  /*7190*/  SHF.R.U32.HI R53, RZ, 0x6, R21 ;  /* 0x00000006ff357819 */ /* 0x000fe40000011615 */
[C---:B---3--:R-:W-:Y:S02]  /*71a0*/  LOP3.LUT R20, R16.reuse, 0x70007, RZ, 0xc0, !PT ;  /* 0x0007000710147812 */ /* 0x048fe400078ec0ff */
        /* <DEDUP_REMOVED lines=9> */
[C---:B------:R-:W-:Y:S02]  /*7240*/  LOP3.LUT R56, R22.reuse, 0x70007, RZ, 0xc0, !PT ;  /* 0x0007000716387812 */ /* 0x040fe400078ec0ff */
[----:B------:R-:W-:Y:S02]  /*7250*/  LOP3.LUT R38, R22, 0x380038, RZ, 0xc0, !PT ;  /* 0x0038003816267812 */ /* 0x000fe400078ec0ff */
[--C-:B------:R-:W-:Y:S02]  /*7260*/  SHF.R.U32.HI R55, RZ, 0x6, R22.reuse ;  /* 0x00000006ff377819 */ /* 0x100fe40000011616 */
[----:B------:R-:W-:Y:S02]  /*7270*/  SHF.R.U32.HI R39, RZ, 0xf, R22 ;  /* 0x0000000fff277819 */ /* 0x000fe40000011616 */
[----:B------:R-:W-:-:S02]  /*7280*/  LOP3.LUT R57, R23, 0x70007, RZ, 0xc0, !PT ;  /* 0x0007000717397812 */ /* 0x000fc400078ec0ff */
[----:B------:R-:W-:Y:S02]  /*7290*/  LOP3.LUT R41, R23, 0x380038, RZ, 0xc0, !PT ;  /* 0x0038003817297812 */ /* 0x000fe400078ec0ff */
[----:B------:R-:W-:Y:S02]  /*72a0*/  SHF.R.U32.HI R61, RZ, 0x6, R23 ;  /* 0x00000006ff3d7819 */ /* 0x000fe40000011617 */
[----:B------:R-:W-:Y:S02]  /*72b0*/  SHF.R.U32.HI R37, RZ, 0xe, R17 ;  /* 0x0000000eff257819 */ /* 0x000fe40000011611 */
[----:B------:R-:W-:Y:S02]  /*72c0*/  LOP3.LUT R18, R36, 0x10001, RZ, 0xc0, !PT ;  /* 0x0001000124127812 */ /* 0x000fe400078ec0ff */
[C---:B------:R-:W-:Y:S02]  /*72d0*/  LOP3.LUT R22, R17.reuse, 0x70007, RZ, 0xc0, !PT ;  /* 0x0007000711167812 */ /* 0x040fe400078ec0ff */
[----:B------:R-:W-:-:S02]  /*72e0*/  LOP3.LUT R11, R17, 0x380038, RZ, 0xc0, !PT ;  /* 0x00380038110b7812 */ /* 0x000fc400078ec0ff */
[----:B------:R-:W-:Y:S02]  /*72f0*/  SHF.R.U32.HI R23, RZ, 0x6, R17 ;  /* 0x00000006ff177819 */ /* 0x000fe40000011611 */
[C---:B------:R-:W-:Y:S02]  /*7300*/  LOP3.LUT R26, R19.reuse, 0x70007, RZ, 0xc0, !PT ;  /* 0x00070007131a7812 */ /* 0x040fe400078ec0ff */
[----:B------:R-:W-:Y:S02]  /*7310*/  LOP3.LUT R17, R19, 0x380038, RZ, 0xc0, !PT ;  /* 0x0038003813117812 */ /* 0x000fe400078ec0ff */
[----:B------:R-:W-:Y:S02]  /*7320*/  SHF.R.U32.HI R27, RZ, 0x6, R19 ;  /* 0x00000006ff1b7819 */ /* 0x000fe40000011613 */
[----:B------:R-:W-:Y:S02]  /*7330*/  LOP3.LUT R19, R43, 0x20002, R44, 0xf8, !PT ;  /* 0x000200022b137812 */ /* 0x000fe400078ef82c */
[----:B------:R-:W-:-:S02]  /*7340*/  LOP3.LUT R37, R18, 0x20002, R37, 0xf8, !PT ;  /* 0x0002000212257812 */ /* 0x000fc400078ef825 */
[----:B----4-:R-:W-:Y:S02]  /*7350*/  SHF.R.U32.HI R44, RZ, 0xd, R13 ;  /* 0x0000000dff2c7819 */ /* 0x010fe4000001160d */
[----:B------:R-:W-:Y:S02]  /*7360*/  LOP3.LUT R30, R30, 0x10001, RZ, 0xc0, !PT ;  /* 0x000100011e1e7812 */ /* 0x000fe400078ec0ff */
[----:B------:R-:W-:Y:S02]  /*7370*/  LOP3.LUT R44, R37, 0x40004, R44, 0xf8, !PT ;  /* 0x00040004252c7812 */ /* 0x000fe400078ef82c */
[----:B------:R-:W-:Y:S02]  /*7380*/  LOP3.LUT R37, R61, 0x380038, RZ, 0xc0, !PT ;  /* 0x003800383d257812 */ /* 0x000fe400078ec0ff */
[----:B------:R-:W-:Y:S02]  /*7390*/  LOP3.LUT R36, R30, 0x20002, R31, 0xf8, !PT ;  /* 0x000200021e247812 */ /* 0x000fe400078ef81f */
[----:B------:R-:W-:-:S02]  /*73a0*/  LOP3.LUT R30, R12, 0x70007, RZ, 0xc0, !PT ;  /* 0x000700070c1e7812 */ /* 0x000fc400078ec0ff */
[----:B------:R-:W-:Y:S02]  /*73b0*/  LOP3.LUT R18, R12, 0x380038, RZ, 0xc0, !PT ;  /* 0x003800380c127812 */ /* 0x000fe400078ec0ff */
[--C-:B------:R-:W-:Y:S02]  /*73c0*/  SHF.R.U32.HI R31, RZ, 0x6, R12.reuse ;  /* 0x00000006ff1f7819 */ /* 0x100fe4000001160c */
[----:B------:R-:W-:Y:S02]  /*73d0*/  SHF.R.U32.HI R43, RZ, 0xd, R12 ;  /* 0x0000000dff2b7819 */ /* 0x000fe4000001160c */
[----:B------:R-:W-:Y:S02]  /*73e0*/  LOP3.LUT R37, R37, 0x64006400, RZ, 0xfc, !PT ;  /* 0x6400640025257812 */ /* 0x000fe400078efcff */
[C---:B------:R-:W-:Y:S02]  /*73f0*/  LOP3.LUT R48, R13.reuse, 0x70007, RZ, 0xc0, !PT ;  /* 0x000700070d307812 */ /* 0x040fe400078ec0ff */
[----:B------:R-:W-:Y:S01]  /*7400*/  LOP3.LUT R12, R13, 0x380038, RZ, 0xc0, !PT ;  /* 0x003800380d0c7812 */ /* 0x000fe200078ec0ff */
[----:B------:R-:W-:Y:S01]  /*7410*/  HFMA2 R58, R37, R34.H0_H0, -132, -132 ;  /* 0xd820d820253a7431 */ /* 0x000fe20000040022 */
[----:B------:R-:W-:-:S02]  /*7420*/  SHF.R.U32.HI R47, RZ, 0x6, R13 ;  /* 0x00000006ff2f7819 */ /* 0x000fc4000001160d */
[----:B------:R-:W-:Y:S02]  /*7430*/  SHF.R.U32.HI R46, RZ, 0xd, R15 ;  /* 0x0000000dff2e7819 */ /* 0x000fe4000001160f */
[C---:B------:R-:W-:Y:S02]  /*7440*/  LOP3.LUT R50, R14.reuse, 0x70007, RZ, 0xc0, !PT ;  /* 0x000700070e327812 */ /* 0x040fe400078ec0ff */
[----:B------:R-:W-:Y:S02]  /*7450*/  LOP3.LUT R13, R14, 0x380038, RZ, 0xc0, !PT ;  /* 0x003800380e0d7812 */ /* 0x000fe400078ec0ff */
[--C-:B------:R-:W-:Y:S02]  /*7460*/  SHF.R.U32.HI R49, RZ, 0x6, R14.reuse ;  /* 0x00000006ff317819 */ /* 0x100fe4000001160e */
[----:B------:R-:W-:Y:S02]  /*7470*/  SHF.R.U32.HI R45, RZ, 0xd, R14 ;  /* 0x0000000dff2d7819 */ /* 0x000fe4000001160e */
[----:B------:R-:W-:-:S02]  /*7480*/  LOP3.LUT R52, R15, 0x70007, RZ, 0xc0, !PT ;  /* 0x000700070f347812 */ /* 0x000fc400078ec0ff */
[----:B------:R-:W-:Y:S02]  /*7490*/  LOP3.LUT R14, R15, 0x380038, RZ, 0xc0, !PT ;  /* 0x003800380f0e7812 */ /* 0x000fe400078ec0ff */
[----:B------:R-:W-:Y:S02]  /*74a0*/  SHF.R.U32.HI R51, RZ, 0x6, R15 ;  /* 0x00000006ff337819 */ /* 0x000fe4000001160f */
[----:B------:R-:W-:Y:S02]  /*74b0*/  LOP3.LUT R41, R41, 0x64006400, RZ, 0xfc, !PT ;  /* 0x6400640029297812 */ /* 0x000fe400078efcff */
[----:B------:R-:W-:Y:S02]  /*74c0*/  LOP3.LUT R15, R28, 0x380038, RZ, 0xc0, !PT ;  /* 0x003800381c0f7812 */ /* 0x000fe400078ec0ff */
[----:B------:R-:W-:Y:S01]  /*74d0*/  LOP3.LUT R46, R19, 0x40004, R46, 0xf8, !PT ;  /* 0x00040004132e7812 */ /* 0x000fe200078ef82e */
[----:B------:R-:W-:Y:S01]  /*74e0*/  HFMA2 R74, R41, R34.H0_H0, -132, -132 ;  /* 0xd820d820294a7431 */ /* 0x000fe20000040022 */
[----:B------:R-:W-:-:S02]  /*74f0*/  LOP3.LUT R33, R33, 0x64006400, RZ, 0xfc, !PT ;  /* 0x6400640021217812 */ /* 0x000fc400078efcff */
[----:B------:R-:W-:Y:S02]  /*7500*/  LOP3.LUT R35, R35, 0x64006400, RZ, 0xfc, !PT ;  /* 0x6400640023237812 */ /* 0x000fe400078efcff */
        /* <DEDUP_REMOVED lines=13> */
[----:B------:R-:W-:Y:S01]  /*75e0*/  LOP3.LUT R43, R36, 0x40004, R43, 0xf8, !PT ;  /* 0x00040004242b7812 */ /* 0x000fe200078ef82b */
[----:B------:R-:W-:Y:S01]  /*75f0*/  HFMA2 R59, R59, R34.H0_H0, -132, -132 ;  /* 0xd820d8203b3b7431 */ /* 0x000fe20000040022 */
        /* <DEDUP_REMOVED lines=40> */
[----:B------:R-:W-:Y:S01]  /*7880*/  LOP3.LUT R11, R11, 0x64006400, RZ, 0xfc, !PT ;  /* 0x640064000b0b7812 */ /* 0x000fe200078efcff */
[----:B------:R-:W-:Y:S01]  /*7890*/  HFMA2 R68, R37, R42.H0_H0, -20, -20 ;  /* 0xcd00cd0025447431 */ /* 0x000fe2000004002a */
[----:B------:R-:W-:Y:S01]  /*78a0*/  LOP3.LUT R19, R12, 0x64006400, RZ, 0xfc, !PT ;  /* 0x640064000c137812 */ /* 0x000fe200078efcff */
[-C--:B------:R-:W-:Y:S01]  /*78b0*/  HFMA2 R12, R33, R34.reuse.H0_H0, -132, -132 ;  /* 0xd820d820210c7431 */ /* 0x080fe20000040022 */
[----:B------:R-:W-:Y:S01]  /*78c0*/  LOP3.LUT R35, R35, 0x64006400, RZ, 0xfc, !PT ;  /* 0x6400640023237812 */ /* 0x000fe200078efcff */
[----:B------:R-:W-:Y:S01]  /*78d0*/  HFMA2 R33, R63, R34.H0_H0, -132, -132 ;  /* 0xd820d8203f217431 */ /* 0x000fe20000040022 */
        /* <DEDUP_REMOVED lines=178> */
.L_x_2401:
[----:B------:R-:W-:Y:S02]  /*8400*/  MOV R92, R94 ;  /* 0x0000005e005c7202 */ /* 0x000fe40000000f00 */
[----:B------:R-:W-:Y:S01]  /*8410*/  MOV R93, R95 ;  /* 0x0000005f005d7202 */ /* 0x000fe20000000f00 */
[----:B------:R-:W-:Y:S06]  /*8420*/  BRA.U !UP2, `(.L_x_2402) ;  /* 0x000000090a807547 */ /* 0x000fec000b800000 */
        /* <DEDUP_REMOVED lines=81> */
.L_x_2403:
[----:B------:R-:W-:Y:S05]  /*8940*/  BRA.U UP0, `(.L_x_2402) ;  /* 0x0000000500387547 */ /* 0x000fea000b800000 */
        /* <DEDUP_REMOVED lines=78> */
.L_x_2402:
[----:B------:R-:W-:Y:S01]  /*8e30*/  UIADD3 UR5, UPT, UPT, UR5, 0x20, URZ ;  /* 0x0000002005057890 */ /* 0x000fe2000fffe0ff */
[----:B------:R-:W-:Y:S01]  /*8e40*/  MOV R95, UR17 ;  /* 0x00000011005f7c02 */ /* 0x000fe20008000f00 */
[----:B------:R-:W-:Y:S02]  /*8e50*/  UIADD3 UR4, UPT, UPT, UR4, 0x40, URZ ;  /* 0x0000004004047890 */ /* 0x000fe4000fffe0ff */
[----:B------:R-:W-:Y:S02]  /*8e60*/  UISETP.GE.AND UP1, UPT, UR5, UR8, UPT ;  /* 0x000000080500728c */ /* 0x000fe4000bf26270 */
[----:B------:R-:W-:-:S07]  /*8e70*/  IMAD.WIDE R94, R95, 0x4, R90 ;  /* 0x000000045f5e7825 */ /* 0x000fce00078e025a */
[----:B------:R-:W-:Y:S05]  /*8e80*/  BRA.U !UP1, `(.L_x_2404) ;  /* 0xffffffe1096c7547 */ /* 0x000fea000b83ffff */
[----:B------:R-:W-:-:S05]  /*8e90*/  MOV R95, UR17 ;  /* 0x00000011005f7c02 */ /* 0x000fca0008000f00 */
[----:B------:R-:W-:-:S07]  /*8ea0*/  IMAD.WIDE R94, R95, 0xc, R92 ;  /* 0x0000000c5f5e7825 */ /* 0x000fce00078e025c */
.L_x_2400:
[----:B------:R-:W0:Y:S02]  /*8eb0*/  LDCU UR8, c[0x0][0x3dc] ;  /* 0x00007b80ff0877ac */ /* 0x000e240008000800 */
[----:B0-----:R-:W-:-:S04]  /*8ec0*/  UISETP.LT.AND UP0, UPT, UR7, UR8, UPT ;  /* 0x000000080700728c */ /* 0x001fc8000bf01270 */
[----:B------:R-:W-:-:S04]  /*8ed0*/  USEL UR7, UR7, UR8, UP0 ;  /* 0x0000000807077287 */ /* 0x000fc80008000000 */
[----:B------:R-:W-:-:S09]  /*8ee0*/  UISETP.GT.AND UP0, UPT, UR7, UR5, UPT ;  /* 0x000000050700728c */ /* 0x000fd2000bf04270 */
[----:B------:R-:W-:Y:S05]  /*8ef0*/  BRA.U !UP0, `(.L_x_2405) ;  /* 0x0000001108147547 */ /* 0x000fea000b800000 */
[----:B------:R-:W-:Y:S01]  /*8f00*/  PRMT R11, R87, 0x9910, RZ ;  /* 0x00009910570b7816 */ /* 0x000fe200000000ff */
[----:B------:R-:W0:Y:S03]  /*8f10*/  LDCU UR17, c[0x0][0x3ac] ;  /* 0x00007580ff1177ac */ /* 0x000e260008000800 */
[----:B------:R-:W-:Y:S01]  /*8f20*/  ISETP.NE.AND P0, PT, R11, RZ, PT ;  /* 0x000000ff0b00720c */ /* 0x000fe20003f05270 */
[----:B------:R-:W1:Y:S01]  /*8f30*/  LDCU UR6, c[0x0][0x3a8] ;  /* 0x00007500ff0677ac */ /* 0x000e620008000800 */
[----:B------:R-:W-:-:S11]  /*8f40*/  UIADD3 UR4, UPT, UPT, UR4, 0x50, URZ ;  /* 0x0000005004047890 */ /* 0x000fd6000fffe0ff */
[----:B------:R-:W-:Y:S01]  /*8f50*/  VOTEU.ANY UP0, P0 ;  /* 0x0000000000ff7886 */ /* 0x000fe20000000100 */
[----:B------:R-:W-:-:S11]  /*8f60*/  UISETP.EQ.OR UP0, UPT, UR22, 0x2, !UP0 ;  /* 0x000000021600788c */ /* 0x000fd6000c702670 */
.L_x_2409:
[----:B-----5:R-:W2:Y:S01]  /*8f70*/  LDG.E.128.CONSTANT R12, desc[UR14][R94.64] ;  /* 0x0000000e5e0c7981 */ /* 0x020ea2000c1e9d00 */
[----:B------:R-:W-:Y:S01]  /*8f80*/  MOV R16, 0x2400 ;  /* 0x0000240000107802 */ /* 0x000fe20000000f00 */
[----:B------:R-:W-:Y:S01]  /*8f90*/  HFMA2 R34, -RZ, RZ, 0, 0.0625 ;  /* 0x00002c00ff227431 */ /* 0x000fe200000001ff */
[----:B------:R-:W-:Y:S01]  /*8fa0*/  MOV R11, 0x3400 ;  /* 0x00003400000b7802 */ /* 0x000fe20000000f00 */
[----:B------:R-:W-:Y:S01]  /*8fb0*/  UISETP.NE.AND UP2, UPT, UR23, URZ, UPT ;  /* 0x000000ff1700728c */ /* 0x000fe2000bf45270 */
[----:B------:R-:W-:Y:S01]  /*8fc0*/  PRMT R7, R7, 0x5410, R16 ;  /* 0x0000541007077816 */ /* 0x000fe20000000010 */
[----:B-1----:R-:W-:Y:S01]  /*8fd0*/  UIMAD UR8, UR21, -0x3, UR6 ;  /* 0xfffffffd150878a4 */ /* 0x002fe2000f8e0206 */
        /* <DEDUP_REMOVED lines=22> */
[C---:B------:R-:W-:Y:S02]  /*9140*/  LOP3.LUT R27, R12.reuse, 0x300030, RZ, 0xc0, !PT ;  /* 0x003000300c1b7812 */ /* 0x040fe400078ec0ff */
[----:B------:R-:W-:Y:S02]  /*9150*/  LOP3.LUT R35, R12, 0xc000c0, RZ, 0xc0, !PT ;  /* 0x00c000c00c237812 */ /* 0x000fe400078ec0ff */
[----:B------:R-:W-:Y:S02]  /*9160*/  LOP3.LUT R21, R13, 0xc000c, RZ, 0xc0, !PT ;  /* 0x000c000c0d157812 */ /* 0x000fe400078ec0ff */
[----:B------:R-:W-:-:S02]  /*9170*/  SHF.R.U32.HI R12, RZ, 0x8, R12 ;  /* 0x00000008ff0c7819 */ /* 0x000fc4000001160c */
        /* <DEDUP_REMOVED lines=18> */
[----:B------:R-:W-:Y:S01]  /*92a0*/  HFMA2 R23, R23, R8.H1_H1, -258, -258 ;  /* 0xdc08dc0817177431 */ /* 0x000fe20000060008 */
        /* <DEDUP_REMOVED lines=45> */
[----:B------:R-:W-:Y:S01]  /*9580*/  LOP3.LUT R13, R13, 0x64006400, RZ, 0xfc, !PT ;  /* 0x640064000d0d7812 */ /* 0x000fe200078efcff */
[----:B------:R-:W-:Y:S01]  /*9590*/  HFMA2 R11, R11, R8.H1_H1, -258, -258 ;  /* 0xdc08dc080b0b7431 */ /* 0x000fe20000060008 */
        /* <DEDUP_REMOVED lines=11> */
[----:B------:R-:W1:Y:S01]  /*9650*/  LDS.128 R12, [UR4+-0x50] ;  /* 0xffffb004ff0c7984 */ /* 0x000e620008000c00 */
[----:B------:R-:W-:Y:S02]  /*9660*/  PRMT R10, R10, 0x5410, R9 ;  /* 0x000054100a0a7816 */ /* 0x000fe40000000009 */
[----:B------:R-:W-:Y:S01]  /*9670*/  PRMT R8, R8, 0x5410, R7 ;  /* 0x0000541008087816 */ /* 0x000fe20000000007 */
[----:B------:R-:W2:Y:S01]  /*9680*/  LDS.128 R16, [UR4+-0x40] ;  /* 0xffffc004ff107984 */ /* 0x000ea20008000c00 */
[-C--:B-1----:R-:W-:Y:S02]  /*9690*/  HFMA2 R51, R43, R12.reuse, RZ ;  /* 0x0000000c2b337231 */ /* 0x082fe400000000ff */
        /* <DEDUP_REMOVED lines=39> */
.L_x_2406:
[----:B------:R-:W-:Y:S05]  /*9910*/  BRA.U !UP1, `(.L_x_2407) ;  /* 0x0000000509747547 */ /* 0x000fea000b800000 */
[----:B------:R-:W-:-:S04]  /*9920*/  PRMT R12, R88, 0x9910, RZ ;  /* 0x00009910580c7816 */ /* 0x000fc800000000ff */
[----:B------:R-:W-:-:S13]  /*9930*/  ISETP.NE.AND P0, PT, R12, RZ, PT ;  /* 0x000000ff0c00720c */ /* 0x000fda0003f05270 */
[----:B------:R-:W-:Y:S05]  /*9940*/  @!P0 BRA `(.L_x_2408) ;  /* 0x0000000000b08947 */ /* 0x000fea0003800000 */
[----:B------:R-:W1:Y:S01]  /*9950*/  LDS.128 R12, [UR4+-0x10] ;  /* 0xfffff004ff0c7984 */ /* 0x000e620008000c00 */
[----:B------:R-:W-:Y:S02]  /*9960*/  PRMT R10, R10, 0x5410, R9 ;  /* 0x000054100a0a7816 */ /* 0x000fe40000000009 */
[----:B------:R-:W-:Y:S01]  /*9970*/  PRMT R8, R8, 0x5410, R7 ;  /* 0x0000541008087816 */ /* 0x000fe20000000007 */
[----:B------:R-:W2:Y:S01]  /*9980*/  LDS.128 R16, [UR4] ;  /* 0x00000004ff107984 */ /* 0x000ea20008000c00 */
        /* <DEDUP_REMOVED lines=40> */
.L_x_2408:
[----:B------:R-:W-:Y:S05]  /*9c10*/  BRA.U UP0, `(.L_x_2407) ;  /* 0x0000000100b47547 */ /* 0x000fea000b800000 */
[----:B------:R-:W1:Y:S01]  /*9c20*/  LDS.128 R12, [UR4+0x30] ;  /* 0x00003004ff0c7984 */ /* 0x000e620008000c00 */
[----:B------:R-:W-:Y:S02]  /*9c30*/  MOV R52, R11 ;  /* 0x0000000b00347202 */ /* 0x000fe40000000f00 */
[----:B------:R-:W-:Y:S01]  /*9c40*/  PRMT R10, R10, 0x5410, R9 ;  /* 0x000054100a0a7816 */ /* 0x000fe20000000009 */
[----:B------:R-:W2:Y:S01]  /*9c50*/  LDS.128 R16, [UR4+0x40] ;  /* 0x00004004ff107984 */ /* 0x000ea20008000c00 */
[----:B------:R-:W-:Y:S01]  /*9c60*/  PRMT R8, R8, 0x5410, R7 ;  /* 0x0000541008087816 */ /* 0x000fe20000000007 */
[-C--:B-1----:R-:W-:Y:S02]  /*9c70*/  HFMA2 R11, R43, R12.reuse, RZ ;  /* 0x0000000c2b0b7231 */ /* 0x082fe400000000ff */
        /* <DEDUP_REMOVED lines=39> */
.L_x_2407:
[----:B------:R-:W-:Y:S01]  /*9ef0*/  UIADD3 UR5, UPT, UPT, UR5, 0x10, URZ ;  /* 0x0000001005057890 */ /* 0x000fe2000fffe0ff */
[----:B0-----:R-:W-:Y:S01]  /*9f00*/  MOV R11, UR17 ;  /* 0x00000011000b7c02 */ /* 0x001fe20008000f00 */
[----:B------:R-:W-:Y:S02]  /*9f10*/  UIADD3 UR4, UPT, UPT, UR4, 0x20, URZ ;  /* 0x0000002004047890 */ /* 0x000fe4000fffe0ff */
[----:B------:R-:W-:Y:S02]  /*9f20*/  UISETP.GE.AND UP1, UPT, UR5, UR7, UPT ;  /* 0x000000070500728c */ /* 0x000fe4000bf26270 */
[----:B------:R-:W-:-:S07]  /*9f30*/  IMAD.WIDE R94, R11, 0x4, R94 ;  /* 0x000000040b5e7825 */ /* 0x000fce00078e025e */
[----:B------:R-:W-:Y:S05]  /*9f40*/  BRA.U !UP1, `(.L_x_2409) ;  /* 0xfffffff109087547 */ /* 0x000fea000b83ffff */
.L_x_2405:
[----:B------:R-:W0:Y:S01]  /*9f50*/  S2R R10, SR_CTAID.X ;  /* 0x00000000000a7919 */ /* 0x000e220000002500 */
[----:B------:R-:W1:Y:S01]  /*9f60*/  LDC.64 R8, c[0x0][0x3a0] ;  /* 0x0000e800ff087b82 */ /* 0x000e620000000a00 */
[----:B------:R-:W-:Y:S01]  /*9f70*/  HMUL2 R13, R6, UR23.H0_H0 ;  /* 0x20000017060d7c32 */ /* 0x000fe20008000000 */
[----:B------:R-:W0:Y:S01]  /*9f80*/  S2R R11, SR_TID.X ;  /* 0x00000000000b7919 */ /* 0x000e220000002100 */
[----:B------:R-:W2:Y:S01]  /*9f90*/  S2R R7, SR_CTAID.Y ;  /* 0x0000000000077919 */ /* 0x000ea20000002600 */
[----:B0-----:R-:W-:-:S04]  /*9fa0*/  LEA R10, R10, R11, 0x5 ;  /* 0x0000000b0a0a7211 */ /* 0x001fc800078e28ff */
[----:B------:R-:W-:Y:S02]  /*9fb0*/  SHF.L.U32 R10, R10, 0x2, RZ ;  /* 0x000000020a0a7819 */ /* 0x000fe400000006ff */
[----:B--2---:R-:W-:-:S05]  /*9fc0*/  LEA R7, R7, R7, 0x1 ;  /* 0x0000000707077211 */ /* 0x004fca00078e08ff */
[----:B------:R-:W-:-:S04]  /*9fd0*/  IMAD R11, R7, UR17, R10 ;  /* 0x00000011070b7c24 */ /* 0x000fc8000f8e020a */
[----:B-1----:R-:W-:-:S05]  /*9fe0*/  IMAD.WIDE R8, R11, 0x2, R8 ;  /* 0x000000020b087825 */ /* 0x002fca00078e0208 */
[----:B------:R0:W-:Y:S01]  /*9ff0*/  ATOM.E.ADD.F16x2.RN.STRONG.GPU P1, RZ, desc[UR14][R8.64], R13 ;  /* 0x8000000d08ff79a2 */ /* 0x0001e2000c12e10e */
[----:B------:R-:W-:Y:S01]  /*a000*/  IADD3 R10, PT, PT, -R7, UR6, RZ ;  /* 0x00000006070a7c10 */ /* 0x000fe2000fffe1ff */
        /* <DEDUP_REMOVED lines=8> */
.L_x_2413:
[----:B------:R-:W0:Y:S02]  /*a090*/  LDS R6, [R5] ;  /* 0x0000000005067984 */ /* 0x000e240000000800 */
[----:B0-----:R-:W-:-:S05]  /*a0a0*/  HADD2 R7, R6, R13 ;  /* 0x0000000d06077230 */ /* 0x001fca0000000000 */
[----:B------:R-:W0:Y:S02]  /*a0b0*/  ATOMS.CAST.SPIN P1, [R5], R6, R7 ;  /* 0x000000060500758d */ /* 0x000e240001820007 */
[----:B0-----:R-:W-:Y:S05]  /*a0c0*/  @!P1 BRA `(.L_x_2413) ;  /* 0xfffffffc00f09947 */ /* 0x001fea000383ffff */
[----:B------:R-:W-:Y:S05]  /*a0d0*/  BRA `(.L_x_2411) ;  /* 0x00000000000c7947 */ /* 0x000fea0003800000 */
.L_x_2412:
[----:B------:R-:W2:Y:S02]  /*a0e0*/  LD.E R5, desc[UR14][R8.64] ;  /* 0x0000000e08057980 */ /* 0x000ea4000c101900 */
[----:B--2---:R-:W-:-:S05]  /*a0f0*/  IADD3 R5, PT, PT, R13, R5, RZ ;  /* 0x000000050d057210 */ /* 0x004fca0007ffe0ff */
[----:B------:R0:W-:Y:S02]  /*a100*/  ST.E desc[UR14][R8.64], R5 ;  /* 0x0000000508007985 */ /* 0x0001e4000c10190e */
.L_x_2411:
[----:B------:R-:W-:Y:S05]  /*a110*/  BSYNC.RECONVERGENT B0 ;  /* 0x0000000000007941 */ /* 0x000fea0003800200 */
.L_x_2410:
[----:B------:R1:W-:Y:S01]  /*a120*/  ATOM.E.ADD.F16x2.RN.STRONG.GPU P1, RZ, desc[UR14][R8.64+0x4], R11 ;  /* 0x8000040b08ff79a2 */ /* 0x0003e2000c12e10e */
[----:B------:R-:W-:Y:S04]  /*a130*/  BSSY.RECONVERGENT B0, `(.L_x_2414) ;  /* 0x000000e000007945 */ /* 0x000fe80003800200 */
[----:B-1----:R-:W-:Y:S05]  /*a140*/  @P1 BRA `(.L_x_2415) ;  /* 0x0000000000301947 */ /* 0x002fea0003800000 */
[----:B------:R-:W1:Y:S02]  /*a150*/  QSPC.E.S P1, RZ, [R8+0x4] ;  /* 0x0000040008ff73aa */ /* 0x000e640000020500 */
[----:B-1----:R-:W-:Y:S05]  /*a160*/  @!P1 BRA `(.L_x_2416) ;  /* 0x00000000001c9947 */ /* 0x002fea0003800000 */
[----:B------:R-:W-:-:S04]  /*a170*/  MOV R6, R8 ;  /* 0x0000000800067202 */ /* 0x000fc80000000f00 */
[----:B0-----:R-:W-:-:S07]  /*a180*/  MOV R5, R6 ;  /* 0x0000000600057202 */ /* 0x001fce0000000f00 */
.L_x_2417:
[----:B------:R-:W0:Y:S02]  /*a190*/  LDS R6, [R5+0x4] ;  /* 0x0000040005067984 */ /* 0x000e240000000800 */
[----:B0-----:R-:W-:-:S05]  /*a1a0*/  HFMA2 R7, R6, 1, 1, R11 ;  /* 0x3c003c0006077831 */ /* 0x001fca000000000b */
[----:B------:R-:W0:Y:S02]  /*a1b0*/  ATOMS.CAST.SPIN P1, [R5+0x4], R6, R7 ;  /* 0x000004060500758d */ /* 0x000e240001820007 */
[----:B0-----:R-:W-:Y:S05]  /*a1c0*/  @!P1 BRA `(.L_x_2417) ;  /* 0xfffffffc00f09947 */ /* 0x001fea000383ffff */
[----:B------:R-:W-:Y:S05]  /*a1d0*/  BRA `(.L_x_2415) ;  /* 0x00000000000c7947 */ /* 0x000fea0003800000 */
.L_x_2416:
[----:B0-----:R-:W2:Y:S02]  /*a1e0*/  LD.E R5, desc[UR14][R8.64+0x4] ;  /* 0x0000040e08057980 */ /* 0x001ea4000c101900 */
[----:B--2---:R-:W-:-:S05]  /*a1f0*/  IADD3 R5, PT, PT, R11, R5, RZ ;  /* 0x000000050b057210 */ /* 0x004fca0007ffe0ff */
[----:B------:R1:W-:Y:S02]  /*a200*/  ST.E desc[UR14][R8.64+0x4], R5 ;  /* 0x0000040508007985 */ /* 0x0003e4000c10190e */
.L_x_2415:
[----:B------:R-:W-:Y:S05]  /*a210*/  BSYNC.RECONVERGENT B0 ;  /* 0x0000000000007941 */ /* 0x000fea0003800200 */
.L_x_2414:
        /* <DEDUP_REMOVED lines=12> */
.L_x_2421:
[----:B------:R-:W0:Y:S02]  /*a2e0*/  LDS R4, [R3] ;  /* 0x0000000003047984 */ /* 0x000e240000000800 */
[----:B0-----:R-:W-:-:S05]  /*a2f0*/  HADD2 R5, R4, R7 ;  /* 0x0000000704057230 */ /* 0x001fca0000000000 */
[----:B------:R-:W0:Y:S02]  /*a300*/  ATOMS.CAST.SPIN P0, [R3], R4, R5 ;  /* 0x000000040300758d */ /* 0x000e240001800005 */
[----:B0-----:R-:W-:Y:S05]  /*a310*/  @!P0 BRA `(.L_x_2421) ;  /* 0xfffffffc00f08947 */ /* 0x001fea000383ffff */
[----:B------:R-:W-:Y:S05]  /*a320*/  BRA `(.L_x_2419) ;  /* 0x00000000000c7947 */ /* 0x000fea0003800000 */
.L_x_2420:
[----:B------:R-:W2:Y:S02]  /*a330*/  LD.E R3, desc[UR14][R8.64] ;  /* 0x0000000e08037980 */ /* 0x000ea4000c101900 */
[----:B--2---:R-:W-:-:S05]  /*a340*/  IADD3 R3, PT, PT, R7, R3, RZ ;  /* 0x0000000307037210 */ /* 0x004fca0007ffe0ff */
[----:B------:R0:W-:Y:S02]  /*a350*/  ST.E desc[UR14][R8.64], R3 ;  /* 0x0000000308007985 */ /* 0x0001e4000c10190e */
.L_x_2419:
[----:B------:R-:W-:Y:S05]  /*a360*/  BSYNC.RECONVERGENT B0 ;  /* 0x0000000000007941 */ /* 0x000fea0003800200 */
.L_x_2418:
[----:B------:R1:W-:Y:S01]  /*a370*/  ATOM.E.ADD.F16x2.RN.STRONG.GPU P0, RZ, desc[UR14][R8.64+0x4], R11 ;  /* 0x8000040b08ff79a2 */ /* 0x0003e2000c10e10e */
[----:B------:R-:W-:Y:S04]  /*a380*/  BSSY.RECONVERGENT B0, `(.L_x_2422) ;  /* 0x000000e000007945 */ /* 0x000fe80003800200 */
[----:B-1----:R-:W-:Y:S05]  /*a390*/  @P0 BRA `(.L_x_2423) ;  /* 0x0000000000300947 */ /* 0x002fea0003800000 */
[----:B------:R-:W1:Y:S02]  /*a3a0*/  QSPC.E.S P0, RZ, [R8+0x4] ;  /* 0x0000040008ff73aa */ /* 0x000e640000000500 */
[----:B-1----:R-:W-:Y:S05]  /*a3b0*/  @!P0 BRA `(.L_x_2424) ;  /* 0x00000000001c8947 */ /* 0x002fea0003800000 */
[----:B------:R-:W-:-:S04]  /*a3c0*/  MOV R4, R8 ;  /* 0x0000000800047202 */ /* 0x000fc80000000f00 */
[----:B0-----:R-:W-:-:S07]  /*a3d0*/  MOV R3, R4 ;  /* 0x0000000400037202 */ /* 0x001fce0000000f00 */
.L_x_2425:
[----:B------:R-:W0:Y:S02]  /*a3e0*/  LDS R4, [R3+0x4] ;  /* 0x0000040003047984 */ /* 0x000e240000000800 */
[----:B0-----:R-:W-:-:S05]  /*a3f0*/  HFMA2 R5, R4, 1, 1, R11 ;  /* 0x3c003c0004057831 */ /* 0x001fca000000000b */
[----:B------:R-:W0:Y:S02]  /*a400*/  ATOMS.CAST.SPIN P0, [R3+0x4], R4, R5 ;  /* 0x000004040300758d */ /* 0x000e240001800005 */
[----:B0-----:R-:W-:Y:S05]  /*a410*/  @!P0 BRA `(.L_x_2425) ;  /* 0xfffffffc00f08947 */ /* 0x001fea000383ffff */
[----:B------:R-:W-:Y:S05]  /*a420*/  BRA `(.L_x_2423) ;  /* 0x00000000000c7947 */ /* 0x000fea0003800000 */
.L_x_2424:
[----:B0-----:R-:W2:Y:S02]  /*a430*/  LD.E R3, desc[UR14][R8.64+0x4] ;  /* 0x0000040e08037980 */ /* 0x001ea4000c101900 */
[----:B--2---:R-:W-:-:S05]  /*a440*/  IADD3 R3, PT, PT, R11, R3, RZ ;  /* 0x000000030b037210 */ /* 0x004fca0007ffe0ff */
[----:B------:R1:W-:Y:S02]  /*a450*/  ST.E desc[UR14][R8.64+0x4], R3 ;  /* 0x0000040308007985 */ /* 0x0003e4000c10190e */
.L_x_2423:
[----:B------:R-:W-:Y:S05]  /*a460*/  BSYNC.RECONVERGENT B0 ;  /* 0x0000000000007941 */ /* 0x000fea0003800200 */
.L_x_2422:
        /* <DEDUP_REMOVED lines=13> */
.L_x_2429:
[----:B------:R-:W0:Y:S02]  /*a540*/  LDS R2, [R0] ;  /* 0x0000000000027984 */ /* 0x000e240000000800 */
[----:B0-----:R-:W-:-:S05]  /*a550*/  HADD2 R3, R2, R5 ;  /* 0x0000000502037230 */ /* 0x001fca0000000000 */
[----:B------:R-:W0:Y:S02]  /*a560*/  ATOMS.CAST.SPIN P0, [R0], R2, R3 ;  /* 0x000000020000758d */ /* 0x000e240001800003 */
[----:B0-----:R-:W-:Y:S05]  /*a570*/  @!P0 BRA `(.L_x_2429) ;  /* 0xfffffffc00f08947 */ /* 0x001fea000383ffff */
[----:B------:R-:W-:Y:S05]  /*a580*/  BRA `(.L_x_2427) ;  /* 0x00000000000c7947 */ /* 0x000fea0003800000 */
.L_x_2428:
[----:B------:R-:W2:Y:S02]  /*a590*/  LD.E R0, desc[UR14][R8.64] ;  /* 0x0000000e08007980 */ /* 0x000ea4000c101900 */
[----:B--2---:R-:W-:-:S05]  /*a5a0*/  IADD3 R3, PT, PT, R5, R0, RZ ;  /* 0x0000000005037210 */ /* 0x004fca0007ffe0ff */
[----:B------:R0:W-:Y:S02]  /*a5b0*/  ST.E desc[UR14][R8.64], R3 ;  /* 0x0000000308007985 */ /* 0x0001e4000c10190e */
.L_x_2427:
[----:B------:R-:W-:Y:S05]  /*a5c0*/  BSYNC.RECONVERGENT B0 ;  /* 0x0000000000007941 */ /* 0x000fea0003800200 */
.L_x_2426:
[----:B------:R1:W-:Y:S02]  /*a5d0*/  ATOM.E.ADD.F16x2.RN.STRONG.GPU P0, RZ, desc[UR14][R8.64+0x4], R87 ;  /* 0x8000045708ff79a2 */ /* 0x0003e4000c10e10e */
[----:B-1----:R-:W-:Y:S05]  /*a5e0*/  @P0 EXIT ;  /* 0x000000000000094d */ /* 0x002fea0003800000 */
[----:B------:R-:W1:Y:S02]  /*a5f0*/  QSPC.E.S P0, RZ, [R8+0x4] ;  /* 0x0000040008ff73aa */ /* 0x000e640000000500 */
[----:B-1----:R-:W-:Y:S05]  /*a600*/  @!P0 BRA `(.L_x_2430) ;  /* 0x00000000001c8947 */ /* 0x002fea0003800000 */
[----:B------:R-:W-:-:S04]  /*a610*/  MOV R2, R8 ;  /* 0x0000000800027202 */ /* 0x000fc80000000f00 */
[----:B------:R-:W-:-:S07]  /*a620*/  MOV R0, R2 ;  /* 0x0000000200007202 */ /* 0x000fce0000000f00 */
.L_x_2431:
[----:B------:R-:W0:Y:S02]  /*a630*/  LDS R2, [R0+0x4] ;  /* 0x0000040000027984 */ /* 0x000e240000000800 */
[----:B0-----:R-:W-:-:S05]  /*a640*/  HFMA2 R3, R2, 1, 1, R87 ;  /* 0x3c003c0002037831 */ /* 0x001fca0000000057 */
[----:B------:R-:W0:Y:S02]  /*a650*/  ATOMS.CAST.SPIN P0, [R0+0x4], R2, R3 ;  /* 0x000004020000758d */ /* 0x000e240001800003 */
[----:B0-----:R-:W-:Y:S05]  /*a660*/  @!P0 BRA `(.L_x_2431) ;  /* 0xfffffffc00f08947 */ /* 0x001fea000383ffff */
[----:B------:R-:W-:Y:S05]  /*a670*/  EXIT ;  /* 0x000000000000794d */ /* 0x000fea0003800000 */
.L_x_2430:
[----:B------:R-:W0:Y:S02]  /*a680*/  LD.E R0, desc[UR14][R8.64+0x4] ;  /* 0x0000040e08007980 */ /* 0x000e24000c101900 */
[----:B0-----:R-:W-:-:S05]  /*a690*/  IADD3 R3, PT, PT, R87, R0, RZ ;  /* 0x0000000057037210 */ /* 0x001fca0007ffe0ff */
[----:B------:R-:W-:Y:S01]  /*a6a0*/  ST.E desc[UR14][R8.64+0x4], R3 ;  /* 0x0000040308007985 */ /* 0x000fe2000c10190e */
[----:B------:R-:W-:Y:S05]  /*a6b0*/  EXIT ;  /* 0x000000000000794d */ /* 0x000fea0003800000 */
.L_x_2432:
        /* <DEDUP_REMOVED lines=12> */
.L_x_3950:


//--------------------- .text._Z23gemm_half_q_half_kernelILi3ELi4ELb1ELb1ELi32EEvPK6__halfPKjS4_S2_PS0_iiiiPKtS7_iiiiiibS2_i --------------------------
	.section	.text._Z23gemm_half_q_half_kernelILi3ELi4ELb1ELb1ELi32EEvPK6__halfPKjS4_S2_PS0_iiiiPKtS7_iiiiiibS2_i,"ax",@progbits
	.align	128
        .global         _Z23gemm_half_q_half_kernelILi3ELi4ELb1ELb1ELi32EEvPK6__halfPKjS4_S2_PS0_iiiiPKtS7_iiiiiibS2_i
        .type           _Z23gemm_half_q_half_kernelILi3ELi4ELb1ELb1ELi32EEvPK6__halfPKjS4_S2_PS0_iiiiPKtS7_iiiiiibS2_i,@function
        .size           _Z23gemm_half_q_half_kernelILi3ELi4ELb1ELb1ELi32EEvPK6__halfPKjS4_S2_PS0_iiiiPKtS7_iiiiiibS2_i,(.L_x_3951 - _Z23gemm_half_q_half_kernelILi3ELi4ELb1ELb1ELi32EEvPK6__halfPKjS4_S2_PS0_iiiiPKtS7_iiiiiibS2_i)
        .other          _Z23gemm_half_q_half_kernelILi3ELi4ELb1ELb1ELi32EEvPK6__halfPKjS4_S2_PS0_iiiiPKtS7_iiiiiibS2_i,@"STO_CUDA_ENTRY STV_DEFAULT"
_Z23gemm_half_q_half_kernelILi3ELi4ELb1ELb1ELi32EEvPK6__halfPKjS4_S2_PS0_iiiiPKtS7_iiiiiibS2_i:
.text._Z23gemm_half_q_half_kernelILi3ELi4ELb1ELb1ELi32EEvPK6__halfPKjS4_S2_PS0_iiiiPKtS7_iiiiiibS2_i:
        /* <DEDUP_REMOVED lines=28> */
.L_x_2433:
        /* <DEDUP_REMOVED lines=41> */
.L_x_2439:
[----:B------:R-:W-:Y:S02]  /*0450*/  IADD3 R11, P2, PT, R5, R18, RZ ;  /* 0x00000012050b7210 */ /* 0x000fe40007f5e0ff */
[C---:B------:R-:W-:Y:S02]  /*0460*/  IADD3 R12, PT, PT, R18.reuse, R0, RZ ;  /* 0x00000000120c7210 */ /* 0x040fe40007ffe0ff */
[----:B------:R-:W-:Y:S02]  /*0470*/  LEA.HI.X.SX32 R18, R18, RZ, 0x1, P2 ;  /* 0x000000ff12127211 */ /* 0x000fe400010f0eff */
[----:B------:R-:W-:Y:S01]  /*0480*/  LEA R10, P2, R11, UR4, 0x1 ;  /* 0x000000040b0a7c11 */ /* 0x000fe2000f8408ff */
[----:B------:R-:W-:Y:S01]  /*0490*/  IMAD.IADD R13, R12, 0x1, R0 ;  /* 0x000000010c0d7824 */ /* 0x000fe200078e0200 */
[----:B------:R-:W-:Y:S02]  /*04a0*/  IADD3 R16, P3, PT, R5, R12, RZ ;  /* 0x0000000c05107210 */ /* 0x000fe40007f7e0ff */
[----:B------:R-:W-:Y:S01]  /*04b0*/  LEA.HI.X R11, R11, UR5, R18, 0x1, P2 ;  /* 0x000000050b0b7c11 */ /* 0x000fe200090f0c12 */
[----:B------:R-:W-:Y:S01]  /*04c0*/  IMAD.IADD R18, R13, 0x1, R0 ;  /* 0x000000010d127824 */ /* 0x000fe200078e0200 */
        /* <DEDUP_REMOVED lines=24> */
.L_x_2438:
        /* <DEDUP_REMOVED lines=20> */
.L_x_2440:
[----:B------:R-:W-:-:S13]  /*0790*/  ISETP.EQ.AND P2, PT, R19, RZ, PT ;  /* 0x000000ff1300720c */ /* 0x000fda0003f42270 */
[----:B------:R-:W-:Y:S05]  /*07a0*/  @!P0 BRA P2, `(.L_x_2435) ;  /* 0x0000000400788947 */ /* 0x000fea0001000000 */
.L_x_2437:
        /* <DEDUP_REMOVED lines=12> */
.L_x_2436:
        /* <DEDUP_REMOVED lines=16> */
.L_x_2443:
[----:B-----5:R-:W-:Y:S02]  /*0970*/  IADD3 R11, P2, PT, R5, R20, RZ ;  /* 0x00000014050b7210 */ /* 0x020fe40007f5e0ff */
[C---:B------:R-:W-:Y:S02]  /*0980*/  IADD3 R12, PT, PT, R20.reuse, R0, RZ ;  /* 0x00000000140c7210 */ /* 0x040fe40007ffe0ff */
[----:B------:R-:W-:Y:S02]  /*0990*/  LEA.HI.X.SX32 R20, R20, RZ, 0x1, P2 ;  /* 0x000000ff14147211 */ /* 0x000fe400010f0eff */
[----:B-1----:R-:W-:Y:S01]  /*09a0*/  LEA R10, P2, R11, UR4, 0x1 ;  /* 0x000000040b0a7c11 */ /* 0x002fe2000f8408ff */
        /* <DEDUP_REMOVED lines=28> */
.L_x_2442:
        /* <DEDUP_REMOVED lines=20> */
[----:B-1----:R-:W-:-:S07]  /*0cb0*/  VIADD R18, R18, 0x80 ;  /* 0x0000008012127836 */ /* 0x002fce0000000000 */
.L_x_2444:
[----:B------:R-:W-:-:S13]  /*0cc0*/  ISETP.NE.OR P0, PT, R19, RZ, P0 ;  /* 0x000000ff1300720c */ /* 0x000fda0000705670 */
[----:B------:R-:W-:Y:S05]  /*0cd0*/  @!P0 BRA `(.L_x_2435) ;  /* 0x00000000002c8947 */ /* 0x000fea0003800000 */
.L_x_2441:
        /* <DEDUP_REMOVED lines=11> */
.L_x_2435:
[----:B0-----:R-:W-:Y:S05]  /*0d90*/  BSYNC.RECONVERGENT B0 ;  /* 0x0000000000007941 */ /* 0x001fea0003800200 */
.L_x_2434:
        /* <DEDUP_REMOVED lines=18> */
[----:B------:R-:W0:Y:S01]  /*0ec0*/  LDC.64 R16, c[0x0][0x3a0] ;  /* 0x0000e800ff107b82 */ /* 0x000e220000000a00 */
[----:B------:R-:W-:-:S13]  /*0ed0*/  PLOP3.LUT P0, PT, PT, PT, PT, 0x8, 0x80 ;  /* 0x000000000080781c */ /* 0x000fda0003f0e170 */
.L_x_2448:
        /* <DEDUP_REMOVED lines=15> */
.L_x_2447:
[----:B-1----:R-:W-:-:S05]  /*0fd0*/  IMAD.MOV R8, RZ, RZ, -R18 ;  /* 0x000000ffff087224 */ /* 0x002fca00078e0a12 */
        /* <DEDUP_REMOVED lines=11> */
.L_x_2449:
[----:B------:R-:W-:-:S13]  /*1090*/  ISETP.NE.OR P0, PT, R18, RZ, P0 ;  /* 0x000000ff1200720c */ /* 0x000fda0000705670 */
[----:B------:R-:W-:Y:S05]  /*10a0*/  @!P0 BRA `(.L_x_2445) ;  /* 0x00000000001c8947 */ /* 0x000fea0003800000 */
.L_x_2446:
[----:B0-----:R-:W0:Y:S02]  /*10b0*/  LDC.64 R8, c[0x0][0x3a0] ;  /* 0x0000e800ff087b82 */ /* 0x001e240000000a00 */
.L_x_2450:
[----:B0-----:R-:W-:-:S04]  /*10c0*/  IMAD.WIDE R10, R19, 0x2, R8 ;  /* 0x00000002130a7825 */ /* 0x001fc800078e0208 */
[----:B------:R-:W-:Y:S01]  /*10d0*/  VIADD R18, R18, 0x1 ;  /* 0x0000000112127836 */ /* 0x000fe20000000000 */
[----:B------:R2:W-:Y:S01]  /*10e0*/  STG.E.64 desc[UR6][R10.64], RZ ;  /* 0x000000ff0a007986 */ /* 0x0005e2000c101b06 */
[----:B------:R-:W-:-:S03]  /*10f0*/  IMAD.IADD R19, R19, 0x1, R5 ;  /* 0x0000000113137824 */ /* 0x000fc600078e0205 */
[----:B------:R-:W-:-:S13]  /*1100*/  ISETP.NE.AND P0, PT, R18, RZ, PT ;  /* 0x000000ff1200720c */ /* 0x000fda0003f05270 */
[----:B--2---:R-:W-:Y:S05]  /*1110*/  @P0 BRA `(.L_x_2450) ;  /* 0xfffffffc00e80947 */ /* 0x004fea000383ffff */
.L_x_2445:
        /* <DEDUP_REMOVED lines=20> */
.L_x_2452:
        /* <DEDUP_REMOVED lines=17> */
[----:B------:R-:W-:Y:S01]  /*1370*/  SHF.R.U32.HI R6, RZ, 0x8, R14 ;  /* 0x00000008ff067819 */ /* 0x000fe2000001160e */
[----:B---3--:R-:W-:Y:S01]  /*1380*/  IMAD.IADD R21, R12, 0x1, R21 ;  /* 0x000000010c157824 */ /* 0x008fe200078e0215 */
[----:B------:R-:W-:Y:S02]  /*1390*/  LOP3.LUT R16, R16, 0xf, RZ, 0xc0, !PT ;  /* 0x0000000f10107812 */ /* 0x000fe400078ec0ff */
[----:B------:R-:W-:Y:S02]  /*13a0*/  LOP3.LUT R6, R6, 0xf, RZ, 0xc0, !PT ;  /* 0x0000000f06067812 */ /* 0x000fe400078ec0ff */
[----:B------:R-:W-:Y:S01]  /*13b0*/  LOP3.LUT R15, R14, 0xf, RZ, 0xc0, !PT ;  /* 0x0000000f0e0f7812 */ /* 0x000fe200078ec0ff */
[----:B------:R-:W-:Y:S01]  /*13c0*/  IMAD R7, R16, R16, R16 ;  /* 0x0000001010077224 */ /* 0x000fe200078e0210 */
[----:B------:R-:W-:-:S02]  /*13d0*/  SHF.R.U32.HI R14, RZ, 0xc, R14 ;  /* 0x0000000cff0e7819 */ /* 0x000fc4000001160e */
[----:B------:R-:W-:Y:S01]  /*13e0*/  ISETP.GE.AND P0, PT, R21, R4, PT ;  /* 0x000000041500720c */ /* 0x000fe20003f06270 */
[C---:B------:R-:W-:Y:S01]  /*13f0*/  IMAD R20, R15.reuse, R15, R15 ;  /* 0x0000000f0f147224 */ /* 0x040fe200078e020f */
[----:B0-----:R-:W-:Y:S01]  /*1400*/  IADD3 R11, PT, PT, R16, 0x1, R7 ;  /* 0x00000001100b7810 */ /* 0x001fe20007ffe007 */
[----:B------:R-:W-:Y:S01]  /*1410*/  IMAD R7, R6, R6, R6 ;  /* 0x0000000606077224 */ /* 0x000fe200078e0206 */
[----:B------:R-:W-:Y:S02]  /*1420*/  LOP3.LUT R14, R14, 0xf, RZ, 0xc0, !PT ;  /* 0x0000000f0e0e7812 */ /* 0x000fe400078ec0ff */
[----:B------:R-:W-:Y:S02]  /*1430*/  IADD3 R20, PT, PT, R15, 0x1, R20 ;  /* 0x000000010f147810 */ /* 0x000fe40007ffe014 */
[----:B------:R-:W-:Y:S01]  /*1440*/  IADD3 R6, PT, PT, R6, 0x1, R7 ;  /* 0x0000000106067810 */ /* 0x000fe20007ffe007 */
[C---:B------:R-:W-:Y:S01]  /*1450*/  IMAD R7, R14.reuse, R14, R14 ;  /* 0x0000000e0e077224 */ /* 0x040fe200078e020e */
[----:B------:R-:W4:Y:S04]  /*1460*/  I2F.F16 R13, R20 ;  /* 0x00000014000d7306 */ /* 0x000f280000200c00 */
[----:B------:R-:W-:-:S04]  /*1470*/  IADD3 R7, PT, PT, R14, 0x1, R7 ;  /* 0x000000010e077810 */ /* 0x000fc80007ffe007 */
        /* <DEDUP_REMOVED lines=8> */
.L_x_2451:
[C---:B------:R-:W-:Y:S01]  /*1500*/  ISETP.GT.AND P0, PT, R3.reuse, UR5, PT ;  /* 0x0000000503007c0c */ /* 0x040fe2000bf04270 */
[----:B------:R-:W-:Y:S01]  /*1510*/  HFMA2 R4, -RZ, RZ, 0, 0 ;  /* 0x00000000ff047431 */ /* 0x000fe200000001ff */
[----:B------:R-:W-:Y:S01]  /*1520*/  SHF.R.S32.HI R7, RZ, 0x1f, R22 ;  /* 0x0000001fff077819 */ /* 0x000fe20000011416 */
[----:B------:R-:W-:Y:S01]  /*1530*/  IMAD.MOV.U32 R6, RZ, RZ, RZ ;  /* 0x000000ffff067224 */ /* 0x000fe200078e00ff */
[----:B---3--:R-:W-:Y:S01]  /*1540*/  ISETP.GT.AND P2, PT, R3, UR8, PT ;  /* 0x0000000803007c0c */ /* 0x008fe2000bf44270 */
[----:B0-----:R-:W-:Y:S01]  /*1550*/  IMAD.MOV.U32 R9, RZ, RZ, RZ ;  /* 0x000000ffff097224 */ /* 0x001fe200078e00ff */
[----:B------:R-:W-:Y:S02]  /*1560*/  LEA.HI R7, R7, R22, RZ, 0x5 ;  /* 0x0000001607077211 */ /* 0x000fe400078f28ff */
[----:B-1----:R-:W-:Y:S02]  /*1570*/  CS2R R10, SRZ ;  /* 0x00000000000a7805 */ /* 0x002fe4000001ff00 */
[----:B----4-:R-:W-:-:S02]  /*1580*/  ISETP.GT.AND P3, PT, R3, UR9, PT ;  /* 0x0000000903007c0c */ /* 0x010fc4000bf64270 */
[C---:B------:R-:W-:Y:S02]  /*1590*/  ISETP.GT.AND P4, PT, R3.reuse, UR10, PT ;  /* 0x0000000a03007c0c */ /* 0x040fe4000bf84270 */
[----:B--2---:R-:W-:Y:S02]  /*15a0*/  ISETP.GT.AND P5, PT, R3, UR11, PT ;  /* 0x0000000b03007c0c */ /* 0x004fe4000bfa4270 */
        /* <DEDUP_REMOVED lines=9> */
.L_x_2453:
        /* <DEDUP_REMOVED lines=8> */
.L_x_2454:
        /* <DEDUP_REMOVED lines=8> */
.L_x_2455:
        /* <DEDUP_REMOVED lines=8> */
.L_x_2456:
        /* <DEDUP_REMOVED lines=8> */
.L_x_2457:
        /* <DEDUP_REMOVED lines=21> */
[----:B------:R-:W3:Y:S01]  /*1990*/  LDG.E.128.CONSTANT R8, desc[UR6][R2.64] ;  /* 0x0000000602087981 */ /* 0x000ee2000c1e9d00 */
[----:B------:R-:W-:-:S06]  /*19a0*/  IMAD.WIDE R4, R5, 0x4, R2 ;  /* 0x0000000405047825 */ /* 0x000fcc00078e0202 */
[----:B------:R-:W4:Y:S01]  /*19b0*/  LDG.E.128.CONSTANT R4, desc[UR6][R4.64] ;  /* 0x0000000604047981 */ /* 0x000f22000c1e9d00 */
[----:B------:R-:W-:Y:S01]  /*19c0*/  IMAD.MOV.U32 R0, RZ, RZ, 0x3000 ;  /* 0x00003000ff007424 */ /* 0x000fe200078e00ff */
[----:B------:R-:W-:Y:S01]  /*19d0*/  ISETP.NE.AND P0, PT, R95, RZ, PT ;  /* 0x000000ff5f00720c */ /* 0x000fe20003f05270 */
[----:B------:R-:W-:Y:S01]  /*19e0*/  IMAD.MOV.U32 R40, RZ, RZ, 0x2400 ;  /* 0x00002400ff287424 */ /* 0x000fe200078e00ff */
[----:B------:R-:W-:Y:S02]  /*19f0*/  PRMT R86, RZ, 0x7610, R86 ;  /* 0x00007610ff567816 */ /* 0x000fe40000000056 */
[C---:B--2---:R-:W-:Y:S02]  /*1a00*/  LOP3.LUT R48, R21.reuse, 0x70007, RZ, 0xc0, !PT ;  /* 0x0007000715307812 */ /* 0x044fe400078ec0ff */
[----:B------:R-:W-:Y:S02]  /*1a10*/  LOP3.LUT R18, R21, 0x380038, RZ, 0xc0, !PT ;  /* 0x0038003815127812 */ /* 0x000fe400078ec0ff */
[----:B------:R-:W-:-:S02]  /*1a20*/  SHF.R.U32.HI R42, RZ, 0x6, R21 ;  /* 0x00000006ff2a7819 */ /* 0x000fc40000011615 */
[----:B------:R-:W-:Y:S02]  /*1a30*/  SHF.R.U32.HI R21, RZ, 0xf, R21 ;  /* 0x0000000fff157819 */ /* 0x000fe40000011615 */
[--C-:B------:R-:W-:Y:S02]  /*1a40*/  SHF.R.U32.HI R24, RZ, 0xf, R22.reuse ;  /* 0x0000000fff187819 */ /* 0x100fe40000011616 */
[C---:B------:R-:W-:Y:S02]  /*1a50*/  LOP3.LUT R46, R22.reuse, 0x70007, RZ, 0xc0, !PT ;  /* 0x00070007162e7812 */ /* 0x040fe400078ec0ff */
[----:B------:R-:W-:Y:S02]  /*1a60*/  LOP3.LUT R19, R22, 0x380038, RZ, 0xc0, !PT ;  /* 0x0038003816137812 */ /* 0x000fe400078ec0ff */
[----:B------:R-:W-:Y:S02]  /*1a70*/  SHF.R.U32.HI R43, RZ, 0x6, R22 ;  /* 0x00000006ff2b7819 */ /* 0x000fe40000011616 */
[----:B---3--:R-:W-:-:S02]  /*1a80*/  SHF.R.U32.HI R22, RZ, 0xe, R9 ;  /* 0x0000000eff167819 */ /* 0x008fc40000011609 */
[----:B------:R-:W-:Y:S02]  /*1a90*/  LOP3.LUT R21, R21, 0x10001, RZ, 0xc0, !PT ;  /* 0x0001000115157812 */ /* 0x000fe400078ec0ff */
        /* <DEDUP_REMOVED lines=20> */
[----:B------:R-:W-:Y:S02]  /*1be0*/  SHF.R.U32.HI R20, RZ, 0xf, R20 ;  /* 0x0000000fff147819 */ /* 0x000fe40000011614 */
[C---:B------:R-:W-:Y:S02]  /*1bf0*/  LOP3.LUT R65, R11.reuse, 0x70007, RZ, 0xc0, !PT ;  /* 0x000700070b417812 */ /* 0x040fe400078ec0ff */
[----:B------:R-:W-:-:S02]  /*1c00*/  LOP3.LUT R9, R11, 0x380038, RZ, 0xc0, !PT ;  /* 0x003800380b097812 */ /* 0x000fc400078ec0ff */
[--C-:B------:R-:W-:Y:S02]  /*1c10*/  SHF.R.U32.HI R35, RZ, 0x6, R11.reuse ;  /* 0x00000006ff237819 */ /* 0x100fe4000001160b */
[----:B------:R-:W-:Y:S02]  /*1c20*/  SHF.R.U32.HI R10, RZ, 0xe, R11 ;  /* 0x0000000eff0a7819 */ /* 0x000fe4000001160b */
[----:B----4-:R-:W-:Y:S02]  /*1c30*/  SHF.R.U32.HI R21, RZ, 0xd, R5 ;  /* 0x0000000dff157819 */ /* 0x010fe40000011605 */
[----:B------:R-:W-:Y:S02]  /*1c40*/  LOP3.LUT R36, R24, 0x20002, R23, 0xf8, !PT ;  /* 0x0002000218247812 */ /* 0x000fe400078ef817 */
[----:B------:R-:W-:Y:S02]  /*1c50*/  SHF.R.U32.HI R11, RZ, 0xd, R6 ;  /* 0x0000000dff0b7819 */ /* 0x000fe40000011606 */
[----:B------:R-:W-:-:S02]  /*1c60*/  LOP3.LUT R20, R20, 0x10001, RZ, 0xc0, !PT ;  /* 0x0001000114147812 */ /* 0x000fc400078ec0ff */
[----:B------:R-:W-:Y:S02]  /*1c70*/  LOP3.LUT R21, R22, 0x40004, R21, 0xf8, !PT ;  /* 0x0004000416157812 */ /* 0x000fe400078ef815 */
[----:B------:R-:W-:Y:S02]  /*1c80*/  LOP3.LUT R22, R36, 0x40004, R11, 0xf8, !PT ;  /* 0x0004000424167812 */ /* 0x000fe400078ef80b */
[----:B------:R-:W-:Y:S02]  /*1c90*/  LOP3.LUT R11, R42, 0x380038, RZ, 0xc0, !PT ;  /* 0x003800382a0b7812 */ /* 0x000fe400078ec0ff */
[----:B------:R-:W-:Y:S02]  /*1ca0*/  LOP3.LUT R25, R25, 0x10001, RZ, 0xc0, !PT ;  /* 0x0001000119197812 */ /* 0x000fe400078ec0ff */
[----:B------:R-:W-:Y:S02]  /*1cb0*/  LOP3.LUT R17, R20, 0x20002, R17, 0xf8, !PT ;  /* 0x0002000214117812 */ /* 0x000fe400078ef811 */
[----:B------:R-:W-:-:S02]  /*1cc0*/  SHF.R.U32.HI R20, RZ, 0xd, R4 ;  /* 0x0000000dff147819 */ /* 0x000fc40000011604 */
[----:B------:R-:W-:Y:S02]  /*1cd0*/  LOP3.LUT R77, R11, 0x64006400, RZ, 0xfc, !PT ;  /* 0x640064000b4d7812 */ /* 0x000fe400078efcff */
[----:B------:R-:W-:Y:S02]  /*1ce0*/  LOP3.LUT R38, R25, 0x20002, R10, 0xf8, !PT ;  /* 0x0002000219267812 */ /* 0x000fe400078ef80a */
[----:B------:R-:W-:Y:S01]  /*1cf0*/  LOP3.LUT R83, R12, 0x64006400, RZ, 0xfc, !PT ;  /* 0x640064000c537812 */ /* 0x000fe200078efcff */
[-C--:B------:R-:W-:Y:S01]  /*1d00*/  HFMA2 R77, R77, R0.reuse.H0_H0, -132, -132 ;  /* 0xd820d8204d4d7431 */ /* 0x080fe20000040000 */
[----:B------:R-:W-:Y:S02]  /*1d10*/  LOP3.LUT R11, R2, 0x64006400, RZ, 0xfc, !PT ;  /* 0x64006400020b7812 */ /* 0x000fe400078efcff */
[C---:B------:R-:W-:Y:S01]  /*1d20*/  LOP3.LUT R24, R4.reuse, 0x70007, RZ, 0xc0, !PT ;  /* 0x0007000704187812 */ /* 0x040fe200078ec0ff */
[-C--:B------:R-:W-:Y:S01]  /*1d30*/  HFMA2 R83, R83, R0.reuse.H0_H0, -132, -132 ;  /* 0xd820d82053537431 */ /* 0x080fe20000040000 */
[----:B------:R-:W-:Y:S01]  /*1d40*/  LOP3.LUT R10, R4, 0x380038, RZ, 0xc0, !PT ;  /* 0x00380038040a7812 */ /* 0x000fe200078ec0ff */
[----:B------:R-:W-:Y:S01]  /*1d50*/  HFMA2 R68, R11, R0.H0_H0, -132, -132 ;  /* 0xd820d8200b447431 */ /* 0x000fe20000040000 */
[----:B------:R-:W-:-:S02]  /*1d60*/  SHF.R.U32.HI R25, RZ, 0x6, R4 ;  /* 0x00000006ff197819 */ /* 0x000fc40000011604 */
[----:B------:R-:W-:Y:S02]  /*1d70*/  LOP3.LUT R12, R43, 0x380038, RZ, 0xc0, !PT ;  /* 0x003800382b0c7812 */ /* 0x000fe400078ec0ff */
[----:B------:R-:W-:Y:S02]  /*1d80*/  LOP3.LUT R2, R26, 0x380038, RZ, 0xc0, !PT ;  /* 0x003800381a027812 */ /* 0x000fe400078ec0ff */
[C---:B------:R-:W-:Y:S02]  /*1d90*/  LOP3.LUT R28, R5.reuse, 0x70007, RZ, 0xc0, !PT ;  /* 0x00070007051c7812 */ /* 0x040fe400078ec0ff */
[----:B------:R-:W-:Y:S02]  /*1da0*/  LOP3.LUT R4, R5, 0x380038, RZ, 0xc0, !PT ;  /* 0x0038003805047812 */ /* 0x000fe400078ec0ff */
[----:B------:R-:W-:Y:S02]  /*1db0*/  SHF.R.U32.HI R27, RZ, 0x6, R5 ;  /* 0x00000006ff1b7819 */ /* 0x000fe40000011605 */
[----:B------:R-:W-:-:S02]  /*1dc0*/  LOP3.LUT R20, R17, 0x40004, R20, 0xf8, !PT ;  /* 0x0004000411147812 */ /* 0x000fc400078ef814 */
[----:B------:R-:W-:Y:S02]  /*1dd0*/  LOP3.LUT R37, R37, 0x64006400, RZ, 0xfc, !PT ;  /* 0x6400640025257812 */ /* 0x000fe400078efcff */
[C---:B------:R-:W-:Y:S02]  /*1de0*/  LOP3.LUT R29, R6.reuse, 0x70007, RZ, 0xc0, !PT ;  /* 0x00070007061d7812 */ /* 0x040fe400078ec0ff */
[----:B------:R-:W-:Y:S01]  /*1df0*/  LOP3.LUT R5, R6, 0x380038, RZ, 0xc0, !PT ;  /* 0x0038003806057812 */ /* 0x000fe200078ec0ff */
[----:B------:R-:W-:Y:S01]  /*1e00*/  HFMA2 R72, R37, R0.H0_H0, -132, -132 ;  /* 0xd820d82025487431 */ /* 0x000fe20000040000 */
[----:B------:R-:W-:Y:S02]  /*1e10*/  SHF.R.U32.HI R30, RZ, 0x6, R6 ;  /* 0x00000006ff1e7819 */ /* 0x000fe40000011606 */
[----:B------:R-:W-:Y:S02]  /*1e20*/  LOP3.LUT R75, R19, 0x64006400, RZ, 0xfc, !PT ;  /* 0x64006400134b7812 */ /* 0x000fe400078efcff */
[----:B------:R-:W-:-:S02]  /*1e30*/  LOP3.LUT R17, R44, 0x380038, RZ, 0xc0, !PT ;  /* 0x003800382c117812 */ /* 0x000fc400078ec0ff */
[C---:B------:R-:W-:Y:S01]  /*1e40*/  LOP3.LUT R32, R7.reuse, 0x70007, RZ, 0xc0, !PT ;  /* 0x0007000707207812 */ /* 0x040fe200078ec0ff */
[----:B------:R-:W-:Y:S01]  /*1e50*/  HFMA2 R75, R75, R0.H0_H0, -132, -132 ;  /* 0xd820d8204b4b7431 */ /* 0x000fe20000040000 */
[----:B------:R-:W-:Y:S02]  /*1e60*/  LOP3.LUT R6, R7, 0x380038, RZ, 0xc0, !PT ;  /* 0x0038003807067812 */ /* 0x000fe400078ec0ff */
[--C-:B------:R-:W-:Y:S02]  /*1e70*/  SHF.R.U32.HI R31, RZ, 0x6, R7.reuse ;  /* 0x00000006ff1f7819 */ /* 0x100fe40000011607 */
[----:B------:R-:W-:Y:S02]  /*1e80*/  SHF.R.U32.HI R23, RZ, 0xd, R7 ;  /* 0x0000000dff177819 */ /* 0x000fe40000011607 */
        /* <DEDUP_REMOVED lines=233> */
.L_x_2459:
        /* <DEDUP_REMOVED lines=94> */
.L_x_2460:
        /* <DEDUP_REMOVED lines=83> */
.L_x_2458:
[----:B------:R-:W0:Y:S01]  /*3830*/  S2R R5, SR_TID.X ;  /* 0x0000000000057919 */ /* 0x000e220000002100 */
[----:B------:R-:W1:Y:S01]  /*3840*/  LDC R11, c[0x0][0x3ac] ;  /* 0x0000eb00ff0b7b82 */ /* 0x000e620000000800 */
[----:B------:R-:W-:Y:S02]  /*3850*/  IMAD R87, R87, 0x3, RZ ;  /* 0x0000000357577824 */ /* 0x000fe400078e02ff */
[----:B------:R-:W-:Y:S01]  /*3860*/  HMUL2 R9, R86, R95.H0_H0 ;  /* 0x2000005f56097232 */ /* 0x000fe20000000000 */
[----:B------:R-:W2:Y:S04]  /*3870*/  LDCU UR4, c[0x0][0x3a8] ;  /* 0x00007500ff0477ac */ /* 0x000ea80008000800 */
[----:B------:R-:W3:Y:S01]  /*3880*/  LDC.64 R2, c[0x0][0x3a0] ;  /* 0x0000e800ff027b82 */ /* 0x000ee20000000a00 */
[----:B0-----:R-:W-:-:S05]  /*3890*/  IMAD R0, R88, 0x20, R5 ;  /* 0x0000002058007824 */ /* 0x001fca00078e0205 */
[----:B------:R-:W-:-:S05]  /*38a0*/  SHF.L.U32 R0, R0, 0x2, RZ ;  /* 0x0000000200007819 */ /* 0x000fca00000006ff */
        /* <DEDUP_REMOVED lines=12> */
.L_x_2464:
[----:B------:R-:W0:Y:S02]  /*3970*/  LDS R6, [R4] ;  /* 0x0000000004067984 */ /* 0x000e240000000800 */
[----:B0-----:R-:W-:-:S05]  /*3980*/  HADD2 R7, R6, R9 ;  /* 0x0000000906077230 */ /* 0x001fca0000000000 */
[----:B------:R-:W0:Y:S02]  /*3990*/  ATOMS.CAST.SPIN P1, [R4], R6, R7 ;  /* 0x000000060400758d */ /* 0x000e240001820007 */
[----:B0-----:R-:W-:Y:S05]  /*39a0*/  @!P1 BRA `(.L_x_2464) ;  /* 0xfffffffc00f09947 */ /* 0x001fea000383ffff */
[----:B------:R-:W-:Y:S05]  /*39b0*/  BRA `(.L_x_2462) ;  /* 0x00000000000c7947 */ /* 0x000fea0003800000 */
.L_x_2463:
[----:B------:R-:W2:Y:S02]  /*39c0*/  LD.E R0, desc[UR6][R2.64] ;  /* 0x0000000602007980 */ /* 0x000ea4000c101900 */
[----:B--2---:R-:W-:-:S05]  /*39d0*/  IMAD.IADD R5, R9, 0x1, R0 ;  /* 0x0000000109057824 */ /* 0x004fca00078e0200 */
[----:B------:R0:W-:Y:S02]  /*39e0*/  ST.E desc[UR6][R2.64], R5 ;  /* 0x0000000502007985 */ /* 0x0001e4000c101906 */
.L_x_2462:
[----:B------:R-:W-:Y:S05]  /*39f0*/  BSYNC.RECONVERGENT B0 ;  /* 0x0000000000007941 */ /* 0x000fea0003800200 */
.L_x_2461:
[----:B------:R1:W-:Y:S01]  /*3a00*/  ATOM.E.ADD.F16x2.RN.STRONG.GPU P1, RZ, desc[UR6][R2.64+0x4], R85 ;  /* 0x8000045502ff79a2 */ /* 0x0003e2000c12e106 */
[----:B------:R-:W-:Y:S04]  /*3a10*/  BSSY.RECONVERGENT B0, `(.L_x_2465) ;  /* 0x000000e000007945 */ /* 0x000fe80003800200 */
[----:B-1----:R-:W-:Y:S05]  /*3a20*/  @P1 BRA `(.L_x_2466) ;  /* 0x0000000000301947 */ /* 0x002fea0003800000 */
[----:B------:R-:W1:Y:S02]  /*3a30*/  QSPC.E.S P1, RZ, [R2+0x4] ;  /* 0x0000040002ff73aa */ /* 0x000e640000020500 */
[----:B-1----:R-:W-:Y:S05]  /*3a40*/  @!P1 BRA `(.L_x_2467) ;  /* 0x00000000001c9947 */ /* 0x002fea0003800000 */
[----:B------:R-:W-:-:S05]  /*3a50*/  IMAD.MOV.U32 R4, RZ, RZ, R2 ;  /* 0x000000ffff047224 */ /* 0x000fca00078e0002 */
[----:B------:R-:W-:-:S07]  /*3a60*/  MOV R4, R4 ;  /* 0x0000000400047202 */ /* 0x000fce0000000f00 */
.L_x_2468:
[----:B------:R-:W1:Y:S02]  /*3a70*/  LDS R6, [R4+0x4] ;  /* 0x0000040004067984 */ /* 0x000e640000000800 */
[----:B-1----:R-:W-:-:S05]  /*3a80*/  HFMA2 R7, R6, 1, 1, R85 ;  /* 0x3c003c0006077831 */ /* 0x002fca0000000055 */
[----:B------:R-:W1:Y:S02]  /*3a90*/  ATOMS.CAST.SPIN P1, [R4+0x4], R6, R7 ;  /* 0x000004060400758d */ /* 0x000e640001820007 */
[----:B-1----:R-:W-:Y:S05]  /*3aa0*/  @!P1 BRA `(.L_x_2468) ;  /* 0xfffffffc00f09947 */ /* 0x002fea000383ffff */
[----:B------:R-:W-:Y:S05]  /*3ab0*/  BRA `(.L_x_2466) ;  /* 0x00000000000c7947 */ /* 0x000fea0003800000 */
.L_x_2467:
[----:B------:R-:W0:Y:S02]  /*3ac0*/  LD.E R0, desc[UR6][R2.64+0x4] ;  /* 0x0000040602007980 */ /* 0x000e24000c101900 */
[----:B0-----:R-:W-:-:S05]  /*3ad0*/  IADD3 R5, PT, PT, R85, R0, RZ ;  /* 0x0000000055057210 */ /* 0x001fca0007ffe0ff */
[----:B------:R1:W-:Y:S02]  /*3ae0*/  ST.E desc[UR6][R2.64+0x4], R5 ;  /* 0x0000040502007985 */ /* 0x0003e4000c101906 */
.L_x_2466:
[----:B------:R-:W-:Y:S05]  /*3af0*/  BSYNC.RECONVERGENT B0 ;  /* 0x0000000000007941 */ /* 0x000fea0003800200 */
.L_x_2465:
        /* <DEDUP_REMOVED lines=11> */
.L_x_2472:
[----:B------:R-:W0:Y:S02]  /*3bb0*/  LDS R6, [R4] ;  /* 0x0000000004067984 */ /* 0x000e240000000800 */
[----:B0-----:R-:W-:-:S05]  /*3bc0*/  HADD2 R7, R6, R9 ;  /* 0x0000000906077230 */ /* 0x001fca0000000000 */
[----:B------:R-:W0:Y:S02]  /*3bd0*/  ATOMS.CAST.SPIN P0, [R4], R6, R7 ;  /* 0x000000060400758d */ /* 0x000e240001800007 */
[----:B0-----:R-:W-:Y:S05]  /*3be0*/  @!P0 BRA `(.L_x_2472) ;  /* 0xfffffffc00f08947 */ /* 0x001fea000383ffff */
[----:B------:R-:W-:Y:S05]  /*3bf0*/  BRA `(.L_x_2470) ;  /* 0x00000000000c7947 */ /* 0x000fea0003800000 */
.L_x_2471:
[----:B------:R-:W2:Y:S02]  /*3c00*/  LD.E R0, desc[UR6][R2.64] ;  /* 0x0000000602007980 */ /* 0x000ea4000c101900 */
[----:B--2---:R-:W-:-:S05]  /*3c10*/  IMAD.IADD R5, R9, 0x1, R0 ;  /* 0x0000000109057824 */ /* 0x004fca00078e0200 */
[----:B------:R0:W-:Y:S02]  /*3c20*/  ST.E desc[UR6][R2.64], R5 ;  /* 0x0000000502007985 */ /* 0x0001e4000c101906 */
.L_x_2470:
[----:B------:R-:W-:Y:S05]  /*3c30*/  BSYNC.RECONVERGENT B0 ;  /* 0x0000000000007941 */ /* 0x000fea0003800200 */
.L_x_2469:
[----:B------:R1:W-:Y:S01]  /*3c40*/  ATOM.E.ADD.F16x2.RN.STRONG.GPU P0, RZ, desc[UR6][R2.64+0x4], R33 ;  /* 0x8000042102ff79a2 */ /* 0x0003e2000c10e106 */
[----:B------:R-:W-:Y:S04]  /*3c50*/  BSSY.RECONVERGENT B0, `(.L_x_2473) ;  /* 0x000000e000007945 */ /* 0x000fe80003800200 */
[----:B-1----:R-:W-:Y:S05]  /*3c60*/  @P0 BRA `(.L_x_2474) ;  /* 0x0000000000300947 */ /* 0x002fea0003800000 */
[----:B------:R-:W1:Y:S02]  /*3c70*/  QSPC.E.S P0, RZ, [R2+0x4] ;  /* 0x0000040002ff73aa */ /* 0x000e640000000500 */
[----:B-1----:R-:W-:Y:S05]  /*3c80*/  @!P0 BRA `(.L_x_2475) ;  /* 0x00000000001c8947 */ /* 0x002fea0003800000 */
[----:B------:R-:W-:-:S04]  /*3c90*/  MOV R4, R2 ;  /* 0x0000000200047202 */ /* 0x000fc80000000f00 */
[----:B------:R-:W-:-:S07]  /*3ca0*/  MOV R4, R4 ;  /* 0x0000000400047202 */ /* 0x000fce0000000f00 */
.L_x_2476:
[----:B------:R-:W1:Y:S02]  /*3cb0*/  LDS R6, [R4+0x4] ;  /* 0x0000040004067984 */ /* 0x000e640000000800 */
[----:B-1----:R-:W-:-:S05]  /*3cc0*/  HFMA2 R7, R6, 1, 1, R33 ;  /* 0x3c003c0006077831 */ /* 0x002fca0000000021 */
[----:B------:R-:W1:Y:S02]  /*3cd0*/  ATOMS.CAST.SPIN P0, [R4+0x4], R6, R7 ;  /* 0x000004060400758d */ /* 0x000e640001800007 */
[----:B-1----:R-:W-:Y:S05]  /*3ce0*/  @!P0 BRA `(.L_x_2476) ;  /* 0xfffffffc00f08947 */ /* 0x002fea000383ffff */
[----:B------:R-:W-:Y:S05]  /*3cf0*/  BRA `(.L_x_2474) ;  /* 0x00000000000c7947 */ /* 0x000fea0003800000 */
.L_x_2475:
[----:B------:R-:W0:Y:S02]  /*3d00*/  LD.E R0, desc[UR6][R2.64+0x4] ;  /* 0x0000040602007980 */ /* 0x000e24000c101900 */
[----:B0-----:R-:W-:-:S05]  /*3d10*/  IMAD.IADD R5, R33, 0x1, R0 ;  /* 0x0000000121057824 */ /* 0x001fca00078e0200 */
[----:B------:R1:W-:Y:S02]  /*3d20*/  ST.E desc[UR6][R2.64+0x4], R5 ;  /* 0x0000040502007985 */ /* 0x0003e4000c101906 */
.L_x_2474:
[----:B------:R-:W-:Y:S05]  /*3d30*/  BSYNC.RECONVERGENT B0 ;  /* 0x0000000000007941 */ /* 0x000fea0003800200 */
.L_x_2473:
        /* <DEDUP_REMOVED lines=12> */
.L_x_2480:
[----:B------:R-:W0:Y:S02]  /*3e00*/  LDS R6, [R4] ;  /* 0x0000000004067984 */ /* 0x000e240000000800 */
[----:B0-----:R-:W-:-:S05]  /*3e10*/  HADD2 R7, R6, R91 ;  /* 0x0000005b06077230 */ /* 0x001fca0000000000 */
[----:B------:R-:W0:Y:S02]  /*3e20*/  ATOMS.CAST.SPIN P0, [R4], R6, R7 ;  /* 0x000000060400758d */ /* 0x000e240001800007 */
[----:B0-----:R-:W-:Y:S05]  /*3e30*/  @!P0 BRA `(.L_x_2480) ;  /* 0xfffffffc00f08947 */ /* 0x001fea000383ffff */
[----:B------:R-:W-:Y:S05]  /*3e40*/  BRA `(.L_x_2478) ;  /* 0x00000000000c7947 */ /* 0x000fea0003800000 */
.L_x_2479:
[----:B------:R-:W2:Y:S02]  /*3e50*/  LD.E R0, desc[UR6][R2.64] ;  /* 0x0000000602007980 */ /* 0x000ea4000c101900 */
[----:B--2---:R-:W-:-:S05]  /*3e60*/  IADD3 R5, PT, PT, R91, R0, RZ ;  /* 0x000000005b057210 */ /* 0x004fca0007ffe0ff */
[----:B------:R0:W-:Y:S02]  /*3e70*/  ST.E desc[UR6][R2.64], R5 ;  /* 0x0000000502007985 */ /* 0x0001e4000c101906 */
.L_x_2478:
[----:B------:R-:W-:Y:S05]  /*3e80*/  BSYNC.RECONVERGENT B0 ;  /* 0x0000000000007941 */ /* 0x000fea0003800200 */
.L_x_2477:
[----:B------:R1:W-:Y:S02]  /*3e90*/  ATOM.E.ADD.F16x2.RN.STRONG.GPU P0, RZ, desc[UR6][R2.64+0x4], R89 ;  /* 0x8000045902ff79a2 */ /* 0x0003e4000c10e106 */
[----:B-1----:R-:W-:Y:S05]  /*3ea0*/  @P0 EXIT ;  /* 0x000000000000094d */ /* 0x002fea0003800000 */
[----:B------:R-:W1:Y:S02]  /*3eb0*/  QSPC.E.S P0, RZ, [R2+0x4] ;  /* 0x0000040002ff73aa */ /* 0x000e640000000500 */
[----:B-1----:R-:W-:Y:S05]  /*3ec0*/  @!P0 BRA `(.L_x_2481) ;  /* 0x0000000000188947 */ /* 0x002fea0003800000 */
[----:B0-----:R-:W-:-:S07]  /*3ed0*/  MOV R2, R2 ;  /* 0x0000000200027202 */ /* 0x001fce0000000f00 */
.L_x_2482:
[----:B------:R-:W0:Y:S02]  /*3ee0*/  LDS R4, [R2+0x4] ;  /* 0x0000040002047984 */ /* 0x000e240000000800 */
[----:B0-----:R-:W-:-:S05]  /*3ef0*/  HFMA2 R5, R4, 1, 1, R89 ;  /* 0x3c003c0004057831 */ /* 0x001fca0000000059 */
[----:B------:R-:W0:Y:S02]  /*3f00*/  ATOMS.CAST.SPIN P0, [R2+0x4], R4, R5 ;  /* 0x000004040200758d */ /* 0x000e240001800005 */
[----:B0-----:R-:W-:Y:S05]  /*3f10*/  @!P0 BRA `(.L_x_2482) ;  /* 0xfffffffc00f08947 */ /* 0x001fea000383ffff */
[----:B------:R-:W-:Y:S05]  /*3f20*/  EXIT ;  /* 0x000000000000794d */ /* 0x000fea0003800000 */
.L_x_2481:
[----:B------:R-:W0:Y:S02]  /*3f30*/  LD.E R0, desc[UR6][R2.64+0x4] ;  /* 0x0000040602007980 */ /* 0x000e24000c101900 */
[----:B0-----:R-:W-:-:S05]  /*3f40*/  IMAD.IADD R5, R89, 0x1, R0 ;  /* 0x0000000159057824 */ /* 0x001fca00078e0200 */
[----:B------:R-:W-:Y:S01]  /*3f50*/  ST.E desc[UR6][R2.64+0x4], R5 ;  /* 0x0000040502007985 */ /* 0x000fe2000c101906 */
[----:B------:R-:W-:Y:S05]  /*3f60*/  EXIT ;  /* 0x000000000000794d */ /* 0x000fea0003800000 */
.L_x_2483:
        /* <DEDUP_REMOVED lines=9> */
.L_x_3951:


//--------------------- .text._Z23gemm_half_q_half_kernelILi3ELi6ELb1ELb1ELi32EEvPK6__halfPKjS4_S2_PS0_iiiiPKtS7_iiiiiibS2_i --------------------------
	.section	.text._Z23gemm_half_q_half_kernelILi3ELi6ELb1ELb1ELi32EEvPK6__halfPKjS4_S2_PS0_iiiiPKtS7_iiiiiibS2_i,"ax",@progbits
	.align	128
        .global         _Z23gemm_half_q_half_kernelILi3ELi6ELb1ELb1ELi32EEvPK6__halfPKjS4_S2_PS0_iiiiPKtS7_iiiiiibS2_i
        .type           _Z23gemm_half_q_half_kernelILi3ELi6ELb1ELb1ELi32EEvPK6__halfPKjS4_S2_PS0_iiiiPKtS7_iiiiiibS2_i,@function
        .size           _Z23gemm_half_q_half_kernelILi3ELi6ELb1ELb1ELi32EEvPK6__halfPKjS4_S2_PS0_iiiiPKtS7_iiiiiibS2_i,(.L_x_3952 - _Z23gemm_half_q_half_kernelILi3ELi6ELb1ELb1ELi32EEvPK6__halfPKjS4_S2_PS0_iiiiPKtS7_iiiiiibS2_i)
        .other          _Z23gemm_half_q_half_kernelILi3ELi6ELb1ELb1ELi32EEvPK6__halfPKjS4_S2_PS0_iiiiPKtS7_iiiiiibS2_i,@"STO_CUDA_ENTRY STV_DEFAULT"
_Z23gemm_half_q_half_kernelILi3ELi6ELb1ELb1ELi32EEvPK6__halfPKjS4_S2_PS0_iiiiPKtS7_iiiiiibS2_i:
.text._Z23gemm_half_q_half_kernelILi3ELi6ELb1ELb1ELi32EEvPK6__halfPKjS4_S2_PS0_iiiiPKtS7_iiiiiibS2_i:
        /* <DEDUP_REMOVED lines=18> */
[----:B------:R-:W-:Y:S01]  /*0120*/  MOV R2, UR17 ;  /* 0x0000001100027c02 */ /* 0x000fe20008000f00 */
        /* <DEDUP_REMOVED lines=12> */
.L_x_2484:
        /* <DEDUP_REMOVED lines=44> */
.L_x_2490:
[-C--:B------:R-:W-:Y:S02]  /*04b0*/  IADD3 R7, PT, PT, R13, R0.reuse, RZ ;  /* 0x000000000d077210 */ /* 0x080fe40007ffe0ff */
[C---:B------:R-:W-:Y:S02]  /*04c0*/  IADD3 R5, P1, PT, R18.reuse, R13, RZ ;  /* 0x0000000d12057210 */ /* 0x040fe40007f3e0ff */
[----:B------:R-:W-:Y:S02]  /*04d0*/  IADD3 R9, PT, PT, R7, R0, RZ ;  /* 0x0000000007097210 */ /* 0x000fe40007ffe0ff */
[----:B------:R-:W-:Y:S02]  /*04e0*/  LEA.HI.X.SX32 R6, R13, RZ, 0x1, P1 ;  /* 0x000000ff0d067211 */ /* 0x000fe400008f0eff */
[----:B------:R-:W-:Y:S01]  /*04f0*/  LEA R4, P1, R5, UR12, 0x1 ;  /* 0x0000000c05047c11 */ /* 0x000fe2000f8208ff */
[----:B------:R-:W-:Y:S01]  /*0500*/  IMAD.IADD R13, R9, 0x1, R0 ;  /* 0x00000001090d7824 */ /* 0x000fe200078e0200 */
[----:B------:R-:W-:-:S02]  /*0510*/  IADD3 R10, P2, PT, R18, R7, RZ ;  /* 0x00000007120a7210 */ /* 0x000fc40007f5e0ff */
        /* <DEDUP_REMOVED lines=25> */
.L_x_2489:
        /* <DEDUP_REMOVED lines=20> */
.L_x_2491:
[----:B------:R-:W-:-:S13]  /*07f0*/  ISETP.EQ.AND P1, PT, RZ, UR9, PT ;  /* 0x00000009ff007c0c */ /* 0x000fda000bf22270 */
[----:B------:R-:W-:Y:S05]  /*0800*/  @!P0 BRA P1, `(.L_x_2486) ;  /* 0x0000000400748947 */ /* 0x000fea0000800000 */
.L_x_2488:
        /* <DEDUP_REMOVED lines=12> */
.L_x_2487:
        /* <DEDUP_REMOVED lines=15> */
.L_x_2494:
        /* <DEDUP_REMOVED lines=32> */
.L_x_2493:
        /* <DEDUP_REMOVED lines=21> */
.L_x_2495:
[----:B------:R-:W-:-:S09]  /*0d10*/  UISETP.NE.OR UP0, UPT, UR9, URZ, UP0 ;  /* 0x000000ff0900728c */ /* 0x000fd20008705670 */
[----:B------:R-:W-:Y:S05]  /*0d20*/  BRA.U !UP0, `(.L_x_2486) ;  /* 0x00000001082c7547 */ /* 0x000fea000b800000 */
.L_x_2492:
        /* <DEDUP_REMOVED lines=11> */
.L_x_2486:
[----:B------:R-:W-:Y:S05]  /*0de0*/  BSYNC.RECONVERGENT B0 ;  /* 0x0000000000007941 */ /* 0x000fea0003800200 */
.L_x_2485:
        /* <DEDUP_REMOVED lines=20> */
.L_x_2499:
        /* <DEDUP_REMOVED lines=15> */
.L_x_2498:
        /* <DEDUP_REMOVED lines=12> */
.L_x_2500:
[----:B------:R-:W-:-:S09]  /*10e0*/  UISETP.NE.OR UP0, UPT, UR10, URZ, UP0 ;  /* 0x000000ff0a00728c */ /* 0x000fd20008705670 */
[----:B------:R-:W-:Y:S05]  /*10f0*/  BRA.U !UP0, `(.L_x_2496) ;  /* 0x00000001081c7547 */ /* 0x000fea000b800000 */
.L_x_2497:
[----:B012---:R-:W0:Y:S02]  /*1100*/  LDC.64 R4, c[0x0][0x3a0] ;  /* 0x0000e800ff047b82 */ /* 0x007e240000000a00 */
.L_x_2501:
[C---:B0-----:R-:W-:Y:S01]  /*1110*/  IMAD.WIDE R6, R15.reuse, 0x2, R4 ;  /* 0x000000020f067825 */ /* 0x041fe200078e0204 */
[----:B------:R-:W-:Y:S01]  /*1120*/  UIADD3 UR10, UPT, UPT, UR10, 0x1, URZ ;  /* 0x000000010a0a7890 */ /* 0x000fe2000fffe0ff */
[----:B------:R-:W-:-:S03]  /*1130*/  IADD3 R15, PT, PT, R15, UR13, RZ ;  /* 0x0000000d0f0f7c10 */ /* 0x000fc6000fffe0ff */
[----:B------:R3:W-:Y:S01]  /*1140*/  STG.E.64 desc[UR14][R6.64], RZ ;  /* 0x000000ff06007986 */ /* 0x0007e2000c101b0e */
[----:B------:R-:W-:-:S09]  /*1150*/  UISETP.NE.AND UP0, UPT, UR10, URZ, UPT ;  /* 0x000000ff0a00728c */ /* 0x000fd2000bf05270 */
[----:B---3--:R-:W-:Y:S05]  /*1160*/  BRA.U UP0, `(.L_x_2501) ;  /* 0xfffffffd00e87547 */ /* 0x008fea000b83ffff */
.L_x_2496:
        /* <DEDUP_REMOVED lines=31> */
.L_x_2503:
[----:B------:R-:W-:-:S04]  /*1360*/  VIADD R11, R17, UR4 ;  /* 0x00000004110b7c36 */ /* 0x000fc80008000000 */
        /* <DEDUP_REMOVED lines=26> */
[----:B----4-:R-:W-:Y:S02]  /*1510*/  R2UR UR10, R12 ;  /* 0x000000000c0a72ca */ /* 0x010fe400000e0000 */
[----:B------:R-:W-:Y:S01]  /*1520*/  IADD3 R8, PT, PT, R8, 0x1, R9 ;  /* 0x0000000108087810 */ /* 0x000fe20007ffe009 */
[C---:B------:R-:W-:Y:S01]  /*1530*/  IMAD R9, R14.reuse, R14, R14 ;  /* 0x0000000e0e097224 */ /* 0x040fe200078e020e */
[----:B------:R-:W-:Y:S02]  /*1540*/  IADD3 R20, PT, PT, R15, 0x1, R20 ;  /* 0x000000010f147810 */ /* 0x000fe40007ffe014 */
[----:B------:R-:W2:Y:S02]  /*1550*/  I2F.F16 R15, R16 ;  /* 0x00000010000f7306 */ /* 0x000ea40000200c00 */
[----:B------:R-:W-:-:S05]  /*1560*/  IADD3 R9, PT, PT, R14, 0x1, R9 ;  /* 0x000000010e097810 */ /* 0x000fca0007ffe009 */
[----:B------:R-:W-:Y:S01]  /*1570*/  UIADD3 UR9, UPT, UPT, UR10, UR9, URZ ;  /* 0x000000090a097290 */ /* 0x000fe2000fffe0ff */
[----:B------:R-:W0:Y:S03]  /*1580*/  I2F.F16 R13, R20 ;  /* 0x00000014000d7306 */ /* 0x000e260000200c00 */
[----:B------:R-:W-:Y:S01]  /*1590*/  UISETP.GE.AND UP5, UPT, UR9, UR6, UPT ;  /* 0x000000060900728c */ /* 0x000fe2000bfa6270 */
[----:B--2---:R-:W-:-:S04]  /*15a0*/  HMUL2 R15, R15.H0_H0, R10.H0_H0 ;  /* 0x2000000a0f0f7232 */ /* 0x004fc80000000800 */
[----:B------:R-:W1:Y:S01]  /*15b0*/  I2F.F16 R11, R8 ;  /* 0x00000008000b7306 */ /* 0x000e620000200c00 */
[----:B0-----:R-:W-:-:S07]  /*15c0*/  HMUL2 R16, R13.H0_H0, R10.H0_H0 ;  /* 0x2000000a0d107232 */ /* 0x001fce0000000800 */
[----:B------:R-:W0:Y:S01]  /*15d0*/  I2F.F16 R9, R9 ;  /* 0x0000000900097306 */ /* 0x000e220000200c00 */
[-C--:B-1----:R-:W-:Y:S02]  /*15e0*/  HMUL2 R14, R11.H0_H0, R10.reuse.H0_H0 ;  /* 0x2000000a0b0e7232 */ /* 0x082fe40000000800 */
[----:B0-----:R-:W-:Y:S01]  /*15f0*/  HMUL2 R13, R9.H0_H0, R10.H0_H0 ;  /* 0x2000000a090d7232 */ /* 0x001fe20000000800 */
[----:B------:R-:W-:Y:S06]  /*1600*/  BRA.U !UP5, `(.L_x_2503) ;  /* 0xfffffffd0d547547 */ /* 0x000fec000b83ffff */
.L_x_2502:
        /* <DEDUP_REMOVED lines=15> */
.L_x_2504:
        /* <DEDUP_REMOVED lines=8> */
.L_x_2505:
        /* <DEDUP_REMOVED lines=8> */
.L_x_2506:
        /* <DEDUP_REMOVED lines=8> */
.L_x_2507:
        /* <DEDUP_REMOVED lines=8> */
.L_x_2508:
        /* <DEDUP_REMOVED lines=26> */
[----:B------:R-:W-:-:S05]  /*1aa0*/  IMAD.WIDE R2, R3, 0x4, R90 ;  /* 0x0000000403027825 */ /* 0x000fca00078e025a */
[----:B------:R-:W3:Y:S01]  /*1ab0*/  LDG.E.128.CONSTANT R8, desc[UR14][R2.64] ;  /* 0x0000000e02087981 */ /* 0x000ee2000c1e9d00 */
[----:B-----5:R-:W-:-:S05]  /*1ac0*/  IMAD.WIDE R18, R19, 0x4, R2 ;  /* 0x0000000413127825 */ /* 0x020fca00078e0202 */
[----:B------:R1:W4:Y:S01]  /*1ad0*/  LDG.E.128.CONSTANT R4, desc[UR14][R18.64] ;  /* 0x0000000e12047981 */ /* 0x000322000c1e9d00 */
[----:B0-----:R-:W-:Y:S01]  /*1ae0*/  MOV R91, UR13 ;  /* 0x0000000d005b7c02 */ /* 0x001fe20008000f00 */
[----:B------:R-:W-:Y:S02]  /*1af0*/  HFMA2 R0, -RZ, RZ, 0, 0.125 ;  /* 0x00003000ff007431 */ /* 0x000fe400000001ff */
[----:B------:R-:W-:Y:S01]  /*1b00*/  IMAD.MOV.U32 R40, RZ, RZ, 0x2400 ;  /* 0x00002400ff287424 */ /* 0x000fe200078e00ff */
[----:B------:R-:W-:Y:S01]  /*1b10*/  UISETP.NE.AND UP0, UPT, UR17, URZ, UPT ;  /* 0x000000ff1100728c */ /* 0x000fe2000bf05270 */
[----:B------:R-:W-:Y:S01]  /*1b20*/  PRMT R86, RZ, 0x7610, R86 ;  /* 0x00007610ff567816 */ /* 0x000fe20000000056 */
[----:B------:R-:W-:Y:S01]  /*1b30*/  IMAD.WIDE R90, R91, 0x4, R18 ;  /* 0x000000045b5a7825 */ /* 0x000fe200078e0212 */
[----:B------:R-:W-:Y:S02]  /*1b40*/  ULEA UR7, UR8, 0x20, 0x5 ;  /* 0x0000002008077891 */ /* 0x000fe4000f8e28ff */
[----:B------:R-:W-:Y:S01]  /*1b50*/  UIADD3 UR4, UPT, UPT, UR9, 0x40, URZ ;  /* 0x0000004009047890 */ /* 0x000fe2000fffe0ff */
[----:B--2---:R-:W-:-:S02]  /*1b60*/  LOP3.LUT R41, R20, 0x70007, RZ, 0xc0, !PT ;  /* 0x0007000714297812 */ /* 0x004fc400078ec0ff */
        /* <DEDUP_REMOVED lines=13> */
[--C-:B------:R-:W-:Y:S02]  /*1c40*/  SHF.R.U32.HI R50, RZ, 0x6, R22.reuse ;  /* 0x00000006ff327819 */ /* 0x100fe40000011616 */
[----:B------:R-:W-:Y:S02]  /*1c50*/  SHF.R.U32.HI R22, RZ, 0xf, R22 ;  /* 0x0000000fff167819 */ /* 0x000fe40000011616 */
[C---:B---3--:R-:W-:Y:S02]  /*1c60*/  LOP3.LUT R43, R8.reuse, 0x70007, RZ, 0xc0, !PT ;  /* 0x00070007082b7812 */ /* 0x048fe400078ec0ff */
        /* <DEDUP_REMOVED lines=8> */
[C---:B------:R-:W-:Y:S02]  /*1cf0*/  LOP3.LUT R44, R9.reuse, 0x70007, RZ, 0xc0, !PT ;  /* 0x00070007092c7812 */ /* 0x040fe400078ec0ff */
[----:B------:R-:W-:Y:S02]  /*1d00*/  LOP3.LUT R17, R9, 0x380038, RZ, 0xc0, !PT ;  /* 0x0038003809117812 */ /* 0x000fe400078ec0ff */
[----:B------:R-:W-:Y:S02]  /*1d10*/  SHF.R.U32.HI R33, RZ, 0x6, R9 ;  /* 0x00000006ff217819 */ /* 0x000fe40000011609 */
[C---:B------:R-:W-:Y:S02]  /*1d20*/  LOP3.LUT R45, R10.reuse, 0x70007, RZ, 0xc0, !PT ;  /* 0x000700070a2d7812 */ /* 0x040fe400078ec0ff */
[----:B------:R-:W-:Y:S02]  /*1d30*/  LOP3.LUT R9, R10, 0x380038, RZ, 0xc0, !PT ;  /* 0x003800380a097812 */ /* 0x000fe400078ec0ff */
[----:B------:R-:W-:-:S02]  /*1d40*/  SHF.R.U32.HI R34, RZ, 0x6, R10 ;  /* 0x00000006ff227819 */ /* 0x000fc4000001160a */
[----:B-1----:R-:W-:Y:S02]  /*1d50*/  SHF.R.U32.HI R19, RZ, 0xe, R10 ;  /* 0x0000000eff137819 */ /* 0x002fe4000001160a */
[----:B------:R-:W-:Y:S02]  /*1d60*/  LOP3.LUT R22, R22, 0x10001, RZ, 0xc0, !PT ;  /* 0x0001000116167812 */ /* 0x000fe400078ec0ff */
[C---:B------:R-:W-:Y:S02]  /*1d70*/  LOP3.LUT R46, R11.reuse, 0x70007, RZ, 0xc0, !PT ;  /* 0x000700070b2e7812 */ /* 0x040fe400078ec0ff */
[----:B------:R-:W-:Y:S02]  /*1d80*/  LOP3.LUT R10, R11, 0x380038, RZ, 0xc0, !PT ;  /* 0x003800380b0a7812 */ /* 0x000fe400078ec0ff */
[----:B------:R-:W-:Y:S02]  /*1d90*/  SHF.R.U32.HI R35, RZ, 0x6, R11 ;  /* 0x00000006ff237819 */ /* 0x000fe4000001160b */
[----:B------:R-:W-:-:S02]  /*1da0*/  LOP3.LUT R18, R20, 0x20002, R3, 0xf8, !PT ;  /* 0x0002000214127812 */ /* 0x000fc400078ef803 */
[----:B------:R-:W-:Y:S02]  /*1db0*/  LOP3.LUT R11, R21, 0x20002, R2, 0xf8, !PT ;  /* 0x00020002150b7812 */ /* 0x000fe400078ef802 */
[----:B------:R-:W-:Y:S02]  /*1dc0*/  LOP3.LUT R54, R23, 0x20002, R8, 0xf8, !PT ;  /* 0x0002000217367812 */ /* 0x000fe400078ef808 */
[C---:B----4-:R-:W-:Y:S02]  /*1dd0*/  LOP3.LUT R28, R4.reuse, 0x70007, RZ, 0xc0, !PT ;  /* 0x00070007041c7812 */ /* 0x050fe400078ec0ff */
[----:B------:R-:W-:Y:S02]  /*1de0*/  LOP3.LUT R8, R4, 0x380038, RZ, 0xc0, !PT ;  /* 0x0038003804087812 */ /* 0x000fe400078ec0ff */
[--C-:B------:R-:W-:Y:S02]  /*1df0*/  SHF.R.U32.HI R20, RZ, 0x6, R4.reuse ;  /* 0x00000006ff147819 */ /* 0x100fe40000011604 */
[----:B------:R-:W-:-:S02]  /*1e00*/  SHF.R.U32.HI R21, RZ, 0xd, R4 ;  /* 0x0000000dff157819 */ /* 0x000fc40000011604 */
[----:B------:R-:W-:Y:S02]  /*1e10*/  LOP3.LUT R24, R22, 0x20002, R19, 0xf8, !PT ;  /* 0x0002000216187812 */ /* 0x000fe400078ef813 */
[----:B------:R-:W-:Y:S02]  /*1e20*/  SHF.R.U32.HI R23, RZ, 0xd, R6 ;  /* 0x0000000dff177819 */ /* 0x000fe40000011606 */
[C---:B------:R-:W-:Y:S02]  /*1e30*/  LOP3.LUT R31, R7.reuse, 0x70007, RZ, 0xc0, !PT ;  /* 0x00070007071f7812 */ /* 0x040fe400078ec0ff */
[----:B------:R-:W-:Y:S02]  /*1e40*/  LOP3.LUT R4, R7, 0x380038, RZ, 0xc0, !PT ;  /* 0x0038003807047812 */ /* 0x000fe400078ec0ff */
[--C-:B------:R-:W-:Y:S02]  /*1e50*/  SHF.R.U32.HI R27, RZ, 0x6, R7.reuse ;  /* 0x00000006ff1b7819 */ /* 0x100fe40000011607 */
[----:B------:R-:W-:-:S02]  /*1e60*/  SHF.R.U32.HI R7, RZ, 0xd, R7 ;  /* 0x0000000dff077819 */ /* 0x000fc40000011607 */
[----:B------:R-:W-:Y:S02]  /*1e70*/  LOP3.LUT R23, R24, 0x40004, R23, 0xf8, !PT ;  /* 0x0004000418177812 */ /* 0x000fe400078ef817 */
[----:B------:R-:W-:Y:S02]  /*1e80*/  LOP3.LUT R24, R54, 0x40004, R7, 0xf8, !PT ;  /* 0x0004000436187812 */ /* 0x000fe400078ef807 */
[----:B------:R-:W-:Y:S02]  /*1e90*/  SHF.R.U32.HI R22, RZ, 0xd, R5 ;  /* 0x0000000dff167819 */ /* 0x000fe40000011605 */
[----:B------:R-:W-:Y:S02]  /*1ea0*/  LOP3.LUT R7, R50, 0x380038, RZ, 0xc0, !PT ;  /* 0x0038003832077812 */ /* 0x000fe400078ec0ff */
[----:B------:R-:W-:Y:S02]  /*1eb0*/  LOP3.LUT R22, R11, 0x40004, R22, 0xf8, !PT ;  /* 0x000400040b167812 */ /* 0x000fe400078ef816 */
[----:B------:R-:W-:-:S02]  /*1ec0*/  LOP3.LUT R37, R37, 0x64006400, RZ, 0xfc, !PT ;  /* 0x6400640025257812 */ /* 0x000fc400078efcff */
[----:B------:R-:W-:Y:S02]  /*1ed0*/  LOP3.LUT R19, R7, 0x64006400, RZ, 0xfc, !PT ;  /* 0x6400640007137812 */ /* 0x000fe400078efcff */
[----:B------:R-:W-:Y:S01]  /*1ee0*/  LOP3.LUT R11, R52, 0x380038, RZ, 0xc0, !PT ;  /* 0x00380038340b7812 */ /* 0x000fe200078ec0ff */
[-C--:B------:R-:W-:Y:S01]  /*1ef0*/  HFMA2 R79, R37, R0.reuse.H0_H0, -132, -132 ;  /* 0xd820d820254f7431 */ /* 0x080fe20000040000 */
[----:B------:R-:W-:Y:S01]  /*1f00*/  LOP3.LUT R2, R5, 0x380038, RZ, 0xc0, !PT ;  /* 0x0038003805027812 */ /* 0x000fe200078ec0ff */
[----:B------:R-:W-:Y:S01]  /*1f10*/  HFMA2 R60, R19, R0.H0_H0, -132, -132 ;  /* 0xd820d820133c7431 */ /* 0x000fe20000040000 */
[----:B------:R-:W-:Y:S02]  /*1f20*/  SHF.R.U32.HI R25, RZ, 0x6, R5 ;  /* 0x00000006ff197819 */ /* 0x000fe40000011605 */
        /* <DEDUP_REMOVED lines=70> */
[----:B------:R-:W-:Y:S01]  /*2390*/  LOP3.LUT R42, R42, 0x70007, RZ, 0xc0, !PT ;  /* 0x000700072a2a7812 */ /* 0x000fe200078ec0ff */
[----:B------:R-:W-:Y:S01]  /*23a0*/  HFMA2 R62, R39, R40.H0_H0, -20, -20 ;  /* 0xcd00cd00273e7431 */ /* 0x000fe20000040028 */
        /* <DEDUP_REMOVED lines=170> */
.L_x_2510:
[----:B------:R-:W-:Y:S02]  /*2e50*/  PRMT R33, RZ, 0x5410, RZ ;  /* 0x00005410ff217816 */ /* 0x000fe400000000ff */
[----:B------:R-:W-:Y:S02]  /*2e60*/  PRMT R32, RZ, 0x5410, RZ ;  /* 0x00005410ff207816 */ /* 0x000fe400000000ff */
[----:B------:R-:W-:Y:S02]  /*2e70*/  PRMT R20, RZ, 0x5410, RZ ;  /* 0x00005410ff147816 */ /* 0x000fe400000000ff */
[----:B------:R-:W-:Y:S01]  /*2e80*/  PRMT R21, RZ, 0x5410, RZ ;  /* 0x00005410ff157816 */ /* 0x000fe200000000ff */
[----:B------:R-:W-:Y:S06]  /*2e90*/  BRA.U !UP1, `(.L_x_2509) ;  /* 0x0000000909ac7547 */ /* 0x000fec000b800000 */
        /* <DEDUP_REMOVED lines=90> */
.L_x_2511:
        /* <DEDUP_REMOVED lines=81> */
.L_x_2509:
        /* <DEDUP_REMOVED lines=14> */
.L_x_2516:
        /* <DEDUP_REMOVED lines=22> */
[C---:B------:R-:W-:Y:S02]  /*3b90*/  LOP3.LUT R11, R4.reuse, 0x30003, RZ, 0xc0, !PT ;  /* 0x00030003040b7812 */ /* 0x040fe400078ec0ff */
[C---:B------:R-:W-:Y:S02]  /*3ba0*/  LOP3.LUT R0, R4.reuse, 0xc000c, RZ, 0xc0, !PT ;  /* 0x000c000c04007812 */ /* 0x040fe400078ec0ff */
[C---:B------:R-:W-:Y:S02]  /*3bb0*/  LOP3.LUT R23, R4.reuse, 0x300030, RZ, 0xc0, !PT ;  /* 0x0030003004177812 */ /* 0x040fe400078ec0ff */
[----:B------:R-:W-:-:S02]  /*3bc0*/  LOP3.LUT R31, R4, 0xc000c0, RZ, 0xc0, !PT ;  /* 0x00c000c0041f7812 */ /* 0x000fc400078ec0ff */
[----:B------:R-:W-:Y:S02]  /*3bd0*/  SHF.R.U32.HI R5, RZ, 0x8, R5 ;  /* 0x00000008ff057819 */ /* 0x000fe40000011605 */
[----:B------:R-:W-:Y:S02]  /*3be0*/  SHF.R.U32.HI R4, RZ, 0x8, R4 ;  /* 0x00000008ff047819 */ /* 0x000fe40000011604 */
[----:B------:R-:W-:Y:S02]  /*3bf0*/  LOP3.LUT R22, R6, 0xc000c, RZ, 0xc0, !PT ;  /* 0x000c000c06167812 */ /* 0x000fe400078ec0ff */
[----:B------:R-:W-:Y:S02]  /*3c00*/  LOP3.LUT R28, R7, 0xc000c, RZ, 0xc0, !PT ;  /* 0x000c000c071c7812 */ /* 0x000fe400078ec0ff */
[----:B------:R-:W-:Y:S02]  /*3c10*/  LOP3.LUT R19, R3, 0x64006400, RZ, 0xfc, !PT ;  /* 0x6400640003137812 */ /* 0x000fe400078efcff */
[----:B------:R-:W-:-:S02]  /*3c20*/  LOP3.LUT R12, R2, 0x64006400, RZ, 0xfc, !PT ;  /* 0x64006400020c7812 */ /* 0x000fc400078efcff */
[----:B------:R-:W-:Y:S02]  /*3c30*/  LOP3.LUT R3, R5, 0xc000c, RZ, 0xc0, !PT ;  /* 0x000c000c05037812 */ /* 0x000fe400078ec0ff */
[----:B------:R-:W-:Y:S01]  /*3c40*/  LOP3.LUT R25, R17, 0x64006400, RZ, 0xfc, !PT ;  /* 0x6400640011197812 */ /* 0x000fe200078efcff */
[-C--:B------:R-:W-:Y:S01]  /*3c50*/  HFMA2 R12, R12, R8.reuse.H1_H1, -258, -258 ;  /* 0xdc08dc080c0c7431 */ /* 0x080fe20000060008 */
[----:B------:R-:W-:Y:S02]  /*3c60*/  LOP3.LUT R2, R4, 0xc000c, RZ, 0xc0, !PT ;  /* 0x000c000c04027812 */ /* 0x000fe400078ec0ff */
[----:B------:R-:W-:Y:S02]  /*3c70*/  LOP3.LUT R22, R22, 0x64006400, RZ, 0xfc, !PT ;  /* 0x6400640016167812 */ /* 0x000fe400078efcff */
[----:B------:R-:W-:Y:S02]  /*3c80*/  LOP3.LUT R28, R28, 0x64006400, RZ, 0xfc, !PT ;  /* 0x640064001c1c7812 */ /* 0x000fe400078efcff */
[----:B-----5:R-:W-:Y:S01]  /*3c90*/  LOP3.LUT R18, R3, 0x64006400, RZ, 0xfc, !PT ;  /* 0x6400640003127812 */ /* 0x020fe200078efcff */
        /* <DEDUP_REMOVED lines=114> */
.L_x_2513:
[----:B------:R-:W-:Y:S05]  /*43c0*/  BRA.U !UP1, `(.L_x_2514) ;  /* 0x0000000509747547 */ /* 0x000fea000b800000 */
[----:B------:R-:W-:-:S04]  /*43d0*/  PRMT R4, R88, 0x9910, RZ ;  /* 0x0000991058047816 */ /* 0x000fc800000000ff */
[----:B------:R-:W-:-:S13]  /*43e0*/  ISETP.NE.AND P0, PT, R4, RZ, PT ;  /* 0x000000ff0400720c */ /* 0x000fda0003f05270 */
[----:B------:R-:W-:Y:S05]  /*43f0*/  @!P0 BRA `(.L_x_2515) ;  /* 0x0000000000b08947 */ /* 0x000fea0003800000 */
[----:B------:R-:W0:Y:S01]  /*4400*/  LDS.128 R4, [UR4+-0x10] ;  /* 0xfffff004ff047984 */ /* 0x000e220008000c00 */
[----:B------:R-:W-:Y:S02]  /*4410*/  PRMT R16, R16, 0x5410, R15 ;  /* 0x0000541010107816 */ /* 0x000fe4000000000f */
[----:B------:R-:W-:Y:S01]  /*4420*/  PRMT R14, R14, 0x5410, R13 ;  /* 0x000054100e0e7816 */ /* 0x000fe2000000000d */
[----:B------:R-:W2:Y:S01]  /*4430*/  LDS.128 R8, [UR4] ;  /* 0x00000004ff087984 */ /* 0x000ea20008000c00 */
        /* <DEDUP_REMOVED lines=40> */
.L_x_2515:
        /* <DEDUP_REMOVED lines=46> */
.L_x_2514:
[----:B------:R-:W-:Y:S01]  /*49a0*/  UIADD3 UR7, UPT, UPT, UR7, 0x10, URZ ;  /* 0x0000001007077890 */ /* 0x000fe2000fffe0ff */
[----:B-1----:R-:W-:Y:S01]  /*49b0*/  MOV R3, UR13 ;  /* 0x0000000d00037c02 */ /* 0x002fe20008000f00 */
[----:B------:R-:W-:Y:S02]  /*49c0*/  UIADD3 UR4, UPT, UPT, UR4, 0x20, URZ ;  /* 0x0000002004047890 */ /* 0x000fe4000fffe0ff */
[----:B------:R-:W-:Y:S02]  /*49d0*/  UISETP.GE.AND UP1, UPT, UR7, UR6, UPT ;  /* 0x000000060700728c */ /* 0x000fe4000bf26270 */
[----:B------:R-:W-:-:S07]  /*49e0*/  IMAD.WIDE R90, R3, 0x4, R90 ;  /* 0x00000004035a7825 */ /* 0x000fce00078e025a */
[----:B------:R-:W-:Y:S05]  /*49f0*/  BRA.U !UP1, `(.L_x_2516) ;  /* 0xfffffff1090c7547 */ /* 0x000fea000b83ffff */
.L_x_2512:
[----:B------:R-:W0:Y:S01]  /*4a00*/  S2R R0, SR_CTAID.X ;  /* 0x0000000000007919 */ /* 0x000e220000002500 */
[----:B------:R-:W1:Y:S01]  /*4a10*/  S2UR UR4, SR_CTAID.Y ;  /* 0x00000000000479c3 */ /* 0x000e620000002600 */
[----:B------:R-:W-:Y:S01]  /*4a20*/  HMUL2 R7, R86, UR17.H0_H0 ;  /* 0x2000001156077c32 */ /* 0x000fe20008000000 */
[----:B------:R-:W0:Y:S06]  /*4a30*/  S2R R3, SR_TID.X ;  /* 0x0000000000037919 */ /* 0x000e2c0000002100 */
[----:B------:R-:W2:Y:S01]  /*4a40*/  LDC.64 R4, c[0x0][0x3a0] ;  /* 0x0000e800ff047b82 */ /* 0x000ea20000000a00 */
[----:B-1----:R-:W-:Y:S01]  /*4a50*/  UIMAD UR4, UR4, 0x3, URZ ;  /* 0x00000003040478a4 */ /* 0x002fe2000f8e02ff */
[----:B0-----:R-:W-:-:S05]  /*4a60*/  LEA R0, R0, R3, 0x5 ;  /* 0x0000000300007211 */ /* 0x001fca00078e28ff */
[----:B------:R-:W-:Y:S01]  /*4a70*/  MOV R3, UR4 ;  /* 0x0000000400037c02 */ /* 0x000fe20008000f00 */
[----:B------:R-:W-:-:S04]  /*4a80*/  IMAD.SHL.U32 R0, R0, 0x4, RZ ;  /* 0x0000000400007824 */ /* 0x000fc800078e00ff */
        /* <DEDUP_REMOVED lines=12> */
.L_x_2520:
[----:B------:R-:W0:Y:S02]  /*4b50*/  LDS R2, [R0] ;  /* 0x0000000000027984 */ /* 0x000e240000000800 */
[----:B0-----:R-:W-:-:S05]  /*4b60*/  HADD2 R3, R2, R7 ;  /* 0x0000000702037230 */ /* 0x001fca0000000000 */
[----:B------:R-:W0:Y:S02]  /*4b70*/  ATOMS.CAST.SPIN P0, [R0], R2, R3 ;  /* 0x000000020000758d */ /* 0x000e240001800003 */
[----:B0-----:R-:W-:Y:S05]  /*4b80*/  @!P0 BRA `(.L_x_2520) ;  /* 0xfffffffc00f08947 */ /* 0x001fea000383ffff */
[----:B------:R-:W-:Y:S05]  /*4b90*/  BRA `(.L_x_2518) ;  /* 0x00000000000c7947 */ /* 0x000fea0003800000 */
.L_x_2519:
[----:B------:R-:W2:Y:S02]  /*4ba0*/  LD.E R0, desc[UR14][R4.64] ;  /* 0x0000000e04007980 */ /* 0x000ea4000c101900 */
[----:B--2---:R-:W-:-:S05]  /*4bb0*/  IADD3 R3, PT, PT, R7, R0, RZ ;  /* 0x0000000007037210 */ /* 0x004fca0007ffe0ff */
[----:B------:R0:W-:Y:S02]  /*4bc0*/  ST.E desc[UR14][R4.64], R3 ;  /* 0x0000000304007985 */ /* 0x0001e4000c10190e */
.L_x_2518:
[----:B------:R-:W-:Y:S05]  /*4bd0*/  BSYNC.RECONVERGENT B0 ;  /* 0x0000000000007941 */ /* 0x000fea0003800200 */
.L_x_2517:
[----:B------:R1:W-:Y:S01]  /*4be0*/  ATOM.E.ADD.F16x2.RN.STRONG.GPU P0, RZ, desc[UR14][R4.64+0x4], R85 ;  /* 0x8000045504ff79a2 */ /* 0x0003e2000c10e10e */
[----:B------:R-:W-:Y:S04]  /*4bf0*/  BSSY.RECONVERGENT B0, `(.L_x_2521) ;  /* 0x000000e000007945 */ /* 0x000fe80003800200 */
[----:B-1----:R-:W-:Y:S05]  /*4c00*/  @P0 BRA `(.L_x_2522) ;  /* 0x0000000000300947 */ /* 0x002fea0003800000 */
[----:B------:R-:W1:Y:S02]  /*4c10*/  QSPC.E.S P0, RZ, [R4+0x4] ;  /* 0x0000040004ff73aa */ /* 0x000e640000000500 */
[----:B-1----:R-:W-:Y:S05]  /*4c20*/  @!P0 BRA `(.L_x_2523) ;  /* 0x00000000001c8947 */ /* 0x002fea0003800000 */
[----:B------:R-:W-:-:S04]  /*4c30*/  MOV R2, R4 ;  /* 0x0000000400027202 */ /* 0x000fc80000000f00 */
[----:B------:R-:W-:-:S07]  /*4c40*/  MOV R0, R2 ;  /* 0x0000000200007202 */ /* 0x000fce0000000f00 */
.L_x_2524:
[----:B------:R-:W0:Y:S02]  /*4c50*/  LDS R2, [R0+0x4] ;  /* 0x0000040000027984 */ /* 0x000e240000000800 */
[----:B0-----:R-:W-:-:S05]  /*4c60*/  HFMA2 R3, R2, 1, 1, R85 ;  /* 0x3c003c0002037831 */ /* 0x001fca0000000055 */
[----:B------:R-:W0:Y:S02]  /*4c70*/  ATOMS.CAST.SPIN P0, [R0+0x4], R2, R3 ;  /* 0x000004020000758d */ /* 0x000e240001800003 */
[----:B0-----:R-:W-:Y:S05]  /*4c80*/  @!P0 BRA `(.L_x_2524) ;  /* 0xfffffffc00f08947 */ /* 0x001fea000383ffff */
[----:B------:R-:W-:Y:S05]  /*4c90*/  BRA `(.L_x_2522) ;  /* 0x00000000000c7947 */ /* 0x000fea0003800000 */
.L_x_2523:
[----:B------:R-:W0:Y:S02]  /*4ca0*/  LD.E R0, desc[UR14][R4.64+0x4] ;  /* 0x0000040e04007980 */ /* 0x000e24000c101900 */
[----:B0-----:R-:W-:-:S05]  /*4cb0*/  IADD3 R3, PT, PT, R85, R0, RZ ;  /* 0x0000000055037210 */ /* 0x001fca0007ffe0ff */
[----:B------:R1:W-:Y:S02]  /*4cc0*/  ST.E desc[UR14][R4.64+0x4], R3 ;  /* 0x0000040304007985 */ /* 0x0003e4000c10190e */
.L_x_2522:
[----:B------:R-:W-:Y:S05]  /*4cd0*/  BSYNC.RECONVERGENT B0 ;  /* 0x0000000000007941 */ /* 0x000fea0003800200 */
.L_x_2521:
        /* <DEDUP_REMOVED lines=13> */
.L_x_2528:
[----:B------:R-:W0:Y:S02]  /*4db0*/  LDS R2, [R0] ;  /* 0x0000000000027984 */ /* 0x000e240000000800 */
[----:B0-----:R-:W-:-:S05]  /*4dc0*/  HADD2 R3, R2, R33 ;  /* 0x0000002102037230 */ /* 0x001fca0000000000 */
[----:B------:R-:W0:Y:S02]  /*4dd0*/  ATOMS.CAST.SPIN P0, [R0], R2, R3 ;  /* 0x000000020000758d */ /* 0x000e240001800003 */
[----:B0-----:R-:W-:Y:S05]  /*4de0*/  @!P0 BRA `(.L_x_2528) ;  /* 0xfffffffc00f08947 */ /* 0x001fea000383ffff */
[----:B------:R-:W-:Y:S05]  /*4df0*/  BRA `(.L_x_2526) ;  /* 0x00000000000c7947 */ /* 0x000fea0003800000 */
.L_x_2527:
[----:B------:R-:W2:Y:S02]  /*4e00*/  LD.E R0, desc[UR14][R4.64] ;  /* 0x0000000e04007980 */ /* 0x000ea4000c101900 */
[----:B--2---:R-:W-:-:S05]  /*4e10*/  IMAD.IADD R3, R33, 0x1, R0 ;  /* 0x0000000121037824 */ /* 0x004fca00078e0200 */
[----:B------:R0:W-:Y:S02]  /*4e20*/  ST.E desc[UR14][R4.64], R3 ;  /* 0x0000000304007985 */ /* 0x0001e4000c10190e */
.L_x_2526:
[----:B------:R-:W-:Y:S05]  /*4e30*/  BSYNC.RECONVERGENT B0 ;  /* 0x0000000000007941 */ /* 0x000fea0003800200 */
.L_x_2525:
[----:B------:R1:W-:Y:S01]  /*4e40*/  ATOM.E.ADD.F16x2.RN.STRONG.GPU P0, RZ, desc[UR14][R4.64+0x4], R7 ;  /* 0x8000040704ff79a2 */ /* 0x0003e2000c10e10e */
[----:B------:R-:W-:Y:S04]  /*4e50*/  BSSY.RECONVERGENT B0, `(.L_x_2529) ;  /* 0x000000e000007945 */ /* 0x000fe80003800200 */
[----:B-1----:R-:W-:Y:S05]  /*4e60*/  @P0 BRA `(.L_x_2530) ;  /* 0x0000000000300947 */ /* 0x002fea0003800000 */
[----:B------:R-:W1:Y:S02]  /*4e70*/  QSPC.E.S P0, RZ, [R4+0x4] ;  /* 0x0000040004ff73aa */ /* 0x000e640000000500 */
[----:B-1----:R-:W-:Y:S05]  /*4e80*/  @!P0 BRA `(.L_x_2531) ;  /* 0x00000000001c8947 */ /* 0x002fea0003800000 */
[----:B------:R-:W-:-:S04]  /*4e90*/  MOV R2, R4 ;  /* 0x0000000400027202 */ /* 0x000fc80000000f00 */
[----:B------:R-:W-:-:S07]  /*4ea0*/  MOV R0, R2 ;  /* 0x0000000200007202 */ /* 0x000fce0000000f00 */
.L_x_2532:
[----:B------:R-:W0:Y:S02]  /*4eb0*/  LDS R2, [R0+0x4] ;  /* 0x0000040000027984 */ /* 0x000e240000000800 */
[----:B0-----:R-:W-:-:S05]  /*4ec0*/  HFMA2 R3, R2, 1, 1, R7 ;  /* 0x3c003c0002037831 */ /* 0x001fca0000000007 */
[----:B------:R-:W0:Y:S02]  /*4ed0*/  ATOMS.CAST.SPIN P0, [R0+0x4], R2, R3 ;  /* 0x000004020000758d */ /* 0x000e240001800003 */
[----:B0-----:R-:W-:Y:S05]  /*4ee0*/  @!P0 BRA `(.L_x_2532) ;  /* 0xfffffffc00f08947 */ /* 0x001fea000383ffff */
[----:B------:R-:W-:Y:S05]  /*4ef0*/  BRA `(.L_x_2530) ;  /* 0x00000000000c7947 */ /* 0x000fea0003800000 */
.L_x_2531:
[----:B------:R-:W0:Y:S02]  /*4f00*/  LD.E R0, desc[UR14][R4.64+0x4] ;  /* 0x0000040e04007980 */ /* 0x000e24000c101900 */
[----:B0-----:R-:W-:-:S05]  /*4f10*/  IADD3 R3, PT, PT, R7, R0, RZ ;  /* 0x0000000007037210 */ /* 0x001fca0007ffe0ff */
[----:B------:R1:W-:Y:S02]  /*4f20*/  ST.E desc[UR14][R4.64+0x4], R3 ;  /* 0x0000040304007985 */ /* 0x0003e4000c10190e */
.L_x_2530:
[----:B------:R-:W-:Y:S05]  /*4f30*/  BSYNC.RECONVERGENT B0 ;  /* 0x0000000000007941 */ /* 0x000fea0003800200 */
.L_x_2529:
        /* <DEDUP_REMOVED lines=14> */
.L_x_2536:
[----:B------:R-:W0:Y:S02]  /*5020*/  LDS R2, [R0] ;  /* 0x0000000000027984 */ /* 0x000e240000000800 */
[----:B0-----:R-:W-:-:S05]  /*5030*/  HADD2 R3, R2, R7 ;  /* 0x0000000702037230 */ /* 0x001fca0000000000 */
[----:B------:R-:W0:Y:S02]  /*5040*/  ATOMS.CAST.SPIN P0, [R0], R2, R3 ;  /* 0x000000020000758d */ /* 0x000e240001800003 */
[----:B0-----:R-:W-:Y:S05]  /*5050*/  @!P0 BRA `(.L_x_2536) ;  /* 0xfffffffc00f08947 */ /* 0x001fea000383ffff */
[----:B------:R-:W-:Y:S05]  /*5060*/  BRA `(.L_x_2534) ;  /* 0x00000000000c7947 */ /* 0x000fea0003800000 */
.L_x_2535:
[----:B------:R-:W2:Y:S02]  /*5070*/  LD.E R0, desc[UR14][R4.64] ;  /* 0x0000000e04007980 */ /* 0x000ea4000c101900 */
[----:B--2---:R-:W-:-:S05]  /*5080*/  IADD3 R3, PT, PT, R7, R0, RZ ;  /* 0x0000000007037210 */ /* 0x004fca0007ffe0ff */
[----:B------:R0:W-:Y:S02]  /*5090*/  ST.E desc[UR14][R4.64], R3 ;  /* 0x0000000304007985 */ /* 0x0001e4000c10190e */
.L_x_2534:
[----:B------:R-:W-:Y:S05]  /*50a0*/  BSYNC.RECONVERGENT B0 ;  /* 0x0000000000007941 */ /* 0x000fea0003800200 */
.L_x_2533:
[----:B------:R1:W-:Y:S02]  /*50b0*/  ATOM.E.ADD.F16x2.RN.STRONG.GPU P0, RZ, desc[UR14][R4.64+0x4], R21 ;  /* 0x8000041504ff79a2 */ /* 0x0003e4000c10e10e */
[----:B-1----:R-:W-:Y:S05]  /*50c0*/  @P0 EXIT ;  /* 0x000000000000094d */ /* 0x002fea0003800000 */
[----:B------:R-:W1:Y:S02]  /*50d0*/  QSPC.E.S P0, RZ, [R4+0x4] ;  /* 0x0000040004ff73aa */ /* 0x000e640000000500 */
[----:B-1----:R-:W-:Y:S05]  /*50e0*/  @!P0 BRA `(.L_x_2537) ;  /* 0x00000000001c8947 */ /* 0x002fea0003800000 */
[----:B------:R-:W-:-:S04]  /*50f0*/  MOV R2, R4 ;  /* 0x0000000400027202 */ /* 0x000fc80000000f00 */
[----:B------:R-:W-:-:S07]  /*5100*/  MOV R0, R2 ;  /* 0x0000000200007202 */ /* 0x000fce0000000f00 */
.L_x_2538:
[----:B------:R-:W0:Y:S02]  /*5110*/  LDS R2, [R0+0x4] ;  /* 0x0000040000027984 */ /* 0x000e240000000800 */
[----:B0-----:R-:W-:-:S05]  /*5120*/  HFMA2 R3, R2, 1, 1, R21 ;  /* 0x3c003c0002037831 */ /* 0x001fca0000000015 */
[----:B------:R-:W0:Y:S02]  /*5130*/  ATOMS.CAST.SPIN P0, [R0+0x4], R2, R3 ;  /* 0x000004020000758d */ /* 0x000e240001800003 */
[----:B0-----:R-:W-:Y:S05]  /*5140*/  @!P0 BRA `(.L_x_2538) ;  /* 0xfffffffc00f08947 */ /* 0x001fea000383ffff */
[----:B------:R-:W-:Y:S05]  /*5150*/  EXIT ;  /* 0x000000000000794d */ /* 0x000fea0003800000 */
.L_x_2537:
[----:B------:R-:W0:Y:S02]  /*5160*/  LD.E R0, desc[UR14][R4.64+0x4] ;  /* 0x0000040e04007980 */ /* 0x000e24000c101900 */
[----:B0-----:R-:W-:-:S05]  /*5170*/  IADD3 R3, PT, PT, R21, R0, RZ ;  /* 0x0000000015037210 */ /* 0x001fca0007ffe0ff */
[----:B------:R-:W-:Y:S01]  /*5180*/  ST.E desc[UR14][R4.64+0x4], R3 ;  /* 0x0000040304007985 */ /* 0x000fe2000c10190e */
[----:B------:R-:W-:Y:S05]  /*5190*/  EXIT ;  /* 0x000000000000794d */ /* 0x000fea0003800000 */
.L_x_2539:
        /* <DEDUP_REMOVED lines=14> */
.L_x_3952:


//--------------------- .text._Z23gemm_half_q_half_kernelILi3ELi2ELb1ELb1ELi32EEvPK6__halfPKjS4_S2_PS0_iiiiPKtS7_iiiiiibS2_i --------------------------
	.section	.text._Z23gemm_half_q_half_kernelILi3ELi2ELb1ELb1ELi32EEvPK6__halfPKjS4_S2_PS0_iiiiPKtS7_iiiiiibS2_i,"ax",@progbits
	.align	128
        .global         _Z23gemm_half_q_half_kernelILi3ELi2ELb1ELb1ELi32EEvPK6__halfPKjS4_S2_PS0_iiiiPKtS7_iiiiiibS2_i
        .type           _Z23gemm_half_q_half_kernelILi3ELi2ELb1ELb1ELi32EEvPK6__halfPKjS4_S2_PS0_iiiiPKtS7_iiiiiibS2_i,@function
        .size           _Z23gemm_half_q_half_kernelILi3ELi2ELb1ELb1ELi32EEvPK6__halfPKjS4_S2_PS0_iiiiPKtS7_iiiiiibS2_i,(.L_x_3953 - _Z23gemm_half_q_half_kernelILi3ELi2ELb1ELb1ELi32EEvPK6__halfPKjS4_S2_PS0_iiiiPKtS7_iiiiiibS2_i)
        .other          _Z23gemm_half_q_half_kernelILi3ELi2ELb1ELb1ELi32EEvPK6__halfPKjS4_S2_PS0_iiiiPKtS7_iiiiiibS2_i,@"STO_CUDA_ENTRY STV_DEFAULT"
_Z23gemm_half_q_half_kernelILi3ELi2ELb1ELb1ELi32EEvPK6__halfPKjS4_S2_PS0_iiiiPKtS7_iiiiiibS2_i:
.text._Z23gemm_half_q_half_kernelILi3ELi2ELb1ELb1ELi32EEvPK6__halfPKjS4_S2_PS0_iiiiPKtS7_iiiiiibS2_i:
[----:B------:R-:W-:Y:S08]  /*0000*/  LDC R1, c[0x0][0x37c] ;  /* 0x0000df00ff017b82 */ /* 0x000ff00000000800 */
[----:B------:R-:W0:Y:S08]  /*0010*/  S2UR UR7, SR_CTAID.Y ;  /* 0x00000000000779c3 */ /* 0x000e300000002600 */
[----:B------:R-:W1:Y:S01]  /*0020*/  LDC R57, c[0x0][0x3a8] ;  /* 0x0000ea00ff397b82 */ /* 0x000e620000000800 */
[----:B0-----:R-:W-:-:S06]  /*0030*/  UIMAD UR6, UR7, 0x3, URZ ;  /* 0x00000003070678a4 */ /* 0x001fcc000f8e02ff */
[----:B-1----:R-:W-:-:S05]  /*0040*/  VIADD R57, R57, -UR6 ;  /* 0x8000000639397c36 */ /* 0x002fca0008000000 */
        /* <DEDUP_REMOVED lines=24> */
.L_x_2540:
        /* <DEDUP_REMOVED lines=41> */
.L_x_2546:
[----:B------:R-:W-:Y:S01]  /*0460*/  IADD3 R9, P2, PT, R6, R7, RZ ;  /* 0x0000000706097210 */ /* 0x000fe20007f5e0ff */
[----:B------:R-:W-:-:S03]  /*0470*/  IMAD.IADD R10, R7, 0x1, R5 ;  /* 0x00000001070a7824 */ /* 0x000fc600078e0205 */
[----:B------:R-:W-:Y:S01]  /*0480*/  LEA.HI.X.SX32 R12, R7, RZ, 0x1, P2 ;  /* 0x000000ff070c7211 */ /* 0x000fe200010f0eff */
[--C-:B------:R-:W-:Y:S01]  /*0490*/  IMAD.IADD R7, R10, 0x1, R5.reuse ;  /* 0x000000010a077824 */ /* 0x100fe200078e0205 */
[----:B------:R-:W-:Y:S02]  /*04a0*/  LEA R8, P2, R9, UR4, 0x1 ;  /* 0x0000000409087c11 */ /* 0x000fe4000f8408ff */
[----:B------:R-:W-:Y:S01]  /*04b0*/  IADD3 R11, P3, PT, R6, R10, RZ ;  /* 0x0000000a060b7210 */ /* 0x000fe20007f7e0ff */
[----:B------:R-:W-:Y:S01]  /*04c0*/  IMAD.IADD R18, R7, 0x1, R5 ;  /* 0x0000000107127824 */ /* 0x000fe200078e0205 */
[----:B------:R-:W-:Y:S02]  /*04d0*/  LEA.HI.X R9, R9, UR5, R12, 0x1, P2 ;  /* 0x0000000509097c11 */ /* 0x000fe400090f0c0c */
[----:B------:R-:W-:Y:S02]  /*04e0*/  LEA.HI.X.SX32 R14, R10, RZ, 0x1, P3 ;  /* 0x000000ff0a0e7211 */ /* 0x000fe400018f0eff */
[----:B------:R-:W-:Y:S01]  /*04f0*/  LEA R10, P2, R11, UR4, 0x1 ;  /* 0x000000040b0a7c11 */ /* 0x000fe2000f8408ff */
[----:B------:R-:W2:Y:S01]  /*0500*/  LDG.E.U16.CONSTANT R8, desc[UR8][R8.64] ;  /* 0x0000000808087981 */ /* 0x000ea2000c1e9500 */
[----:B------:R-:W-:-:S02]  /*0510*/  IADD3 R13, P4, PT, R6, R7, RZ ;  /* 0x00000007060d7210 */ /* 0x000fc40007f9e0ff */
[----:B------:R-:W-:Y:S02]  /*0520*/  IADD3 R15, P5, PT, R6, R18, RZ ;  /* 0x00000012060f7210 */ /* 0x000fe40007fbe0ff */
[----:B------:R-:W-:Y:S02]  /*0530*/  LEA.HI.X R11, R11, UR5, R14, 0x1, P2 ;  /* 0x000000050b0b7c11 */ /* 0x000fe400090f0c0e */
[----:B------:R-:W-:Y:S02]  /*0540*/  LEA.HI.X.SX32 R22, R7, RZ, 0x1, P4 ;  /* 0x000000ff07167211 */ /* 0x000fe400020f0eff */
[----:B------:R-:W-:Y:S01]  /*0550*/  LEA R12, P3, R13, UR4, 0x1 ;  /* 0x000000040d0c7c11 */ /* 0x000fe2000f8608ff */
[----:B------:R-:W3:Y:S01]  /*0560*/  LDG.E.U16.CONSTANT R10, desc[UR8][R10.64] ;  /* 0x000000080a0a7981 */ /* 0x000ee2000c1e9500 */
[----:B------:R-:W-:Y:S02]  /*0570*/  LEA.HI.X.SX32 R20, R18, RZ, 0x1, P5 ;  /* 0x000000ff12147211 */ /* 0x000fe400028f0eff */
[----:B------:R-:W-:-:S02]  /*0580*/  LEA R14, P2, R15, UR4, 0x1 ;  /* 0x000000040f0e7c11 */ /* 0x000fc4000f8408ff */
[----:B------:R-:W-:Y:S02]  /*0590*/  LEA.HI.X R13, R13, UR5, R22, 0x1, P3 ;  /* 0x000000050d0d7c11 */ /* 0x000fe400098f0c16 */
[----:B------:R-:W-:-:S03]  /*05a0*/  LEA.HI.X R15, R15, UR5, R20, 0x1, P2 ;  /* 0x000000050f0f7c11 */ /* 0x000fc600090f0c14 */
        /* <DEDUP_REMOVED lines=11> */
.L_x_2545:
        /* <DEDUP_REMOVED lines=20> */
.L_x_2547:
[----:B------:R-:W-:-:S13]  /*07a0*/  ISETP.EQ.AND P2, PT, R16, RZ, PT ;  /* 0x000000ff1000720c */ /* 0x000fda0003f42270 */
[----:B------:R-:W-:Y:S05]  /*07b0*/  @!P0 BRA P2, `(.L_x_2542) ;  /* 0x0000000400788947 */ /* 0x000fea0001000000 */
.L_x_2544:
        /* <DEDUP_REMOVED lines=11> */
[----:B------:R-:W-:Y:S05]  /*0870*/  BRA `(.L_x_2542) ;  /* 0x0000000400487947 */ /* 0x000fea0003800000 */
.L_x_2543:
        /* <DEDUP_REMOVED lines=16> */
.L_x_2550:
[----:B-----5:R-:W-:Y:S01]  /*0980*/  IADD3 R9, P2, PT, R17, R16, RZ ;  /* 0x0000001011097210 */ /* 0x020fe20007f5e0ff */
[----:B------:R-:W-:-:S03]  /*0990*/  IMAD.IADD R10, R16, 0x1, R5 ;  /* 0x00000001100a7824 */ /* 0x000fc600078e0205 */
[----:B------:R-:W-:Y:S01]  /*09a0*/  LEA.HI.X.SX32 R16, R16, RZ, 0x1, P2 ;  /* 0x000000ff10107211 */ /* 0x000fe200010f0eff */
[--C-:B------:R-:W-:Y:S01]  /*09b0*/  IMAD.IADD R12, R10, 0x1, R5.reuse ;  /* 0x000000010a0c7824 */ /* 0x100fe200078e0205 */
[----:B-1----:R-:W-:Y:S02]  /*09c0*/  LEA R8, P2, R9, UR4, 0x1 ;  /* 0x0000000409087c11 */ /* 0x002fe4000f8408ff */
        /* <DEDUP_REMOVED lines=27> */
.L_x_2549:
        /* <DEDUP_REMOVED lines=21> */
.L_x_2551:
[----:B------:R-:W-:-:S13]  /*0cd0*/  ISETP.NE.OR P0, PT, R6, RZ, P0 ;  /* 0x000000ff0600720c */ /* 0x000fda0000705670 */
[----:B------:R-:W-:Y:S05]  /*0ce0*/  @!P0 BRA `(.L_x_2542) ;  /* 0x00000000002c8947 */ /* 0x000fea0003800000 */
.L_x_2548:
        /* <DEDUP_REMOVED lines=11> */
.L_x_2542:
[----:B0-----:R-:W-:Y:S05]  /*0da0*/  BSYNC.RECONVERGENT B0 ;  /* 0x0000000000007941 */ /* 0x001fea0003800200 */
.L_x_2541:
        /* <DEDUP_REMOVED lines=9> */
[----:B-1----:R-:W-:-:S03]  /*0e40*/  IMAD R7, R6, UR7, RZ ;  /* 0x0000000706077c24 */ /* 0x002fc6000f8e02ff */
        /* <DEDUP_REMOVED lines=8> */
[----:B-----5:R-:W0:Y:S01]  /*0ed0*/  LDC.64 R16, c[0x0][0x3a0] ;  /* 0x0000e800ff107b82 */ /* 0x020e220000000a00 */
[----:B------:R-:W-:-:S13]  /*0ee0*/  PLOP3.LUT P0, PT, PT, PT, PT, 0x8, 0x80 ;  /* 0x000000000080781c */ /* 0x000fda0003f0e170 */
.L_x_2555:
[C---:B------:R-:W-:Y:S02]  /*0ef0*/  IMAD.IADD R11, R7.reuse, 0x1, R6 ;  /* 0x00000001070b7824 */ /* 0x040fe400078e0206 */
        /* <DEDUP_REMOVED lines=14> */
.L_x_2554:
[----:B------:R-:W-:-:S05]  /*0fe0*/  IMAD.MOV R2, RZ, RZ, -R4 ;  /* 0x000000ffff027224 */ /* 0x000fca00078e0a04 */
        /* <DEDUP_REMOVED lines=11> */
.L_x_2556:
[----:B------:R-:W-:-:S13]  /*10a0*/  ISETP.NE.OR P0, PT, R4, RZ, P0 ;  /* 0x000000ff0400720c */ /* 0x000fda0000705670 */
[----:B------:R-:W-:Y:S05]  /*10b0*/  @!P0 BRA `(.L_x_2552) ;  /* 0x00000000001c8947 */ /* 0x000fea0003800000 */
.L_x_2553:
[----:B0-----:R-:W0:Y:S02]  /*10c0*/  LDC.64 R8, c[0x0][0x3a0] ;  /* 0x0000e800ff087b82 */ /* 0x001e240000000a00 */
.L_x_2557:
[----:B0-----:R-:W-:-:S04]  /*10d0*/  IMAD.WIDE R10, R7, 0x2, R8 ;  /* 0x00000002070a7825 */ /* 0x001fc800078e0208 */
[----:B------:R-:W-:Y:S01]  /*10e0*/  VIADD R4, R4, 0x1 ;  /* 0x0000000104047836 */ /* 0x000fe20000000000 */
[----:B------:R2:W-:Y:S01]  /*10f0*/  STG.E.64 desc[UR8][R10.64], RZ ;  /* 0x000000ff0a007986 */ /* 0x0005e2000c101b08 */
[----:B------:R-:W-:-:S03]  /*1100*/  IMAD.IADD R7, R7, 0x1, R6 ;  /* 0x0000000107077824 */ /* 0x000fc600078e0206 */
[----:B------:R-:W-:-:S13]  /*1110*/  ISETP.NE.AND P0, PT, R4, RZ, PT ;  /* 0x000000ff0400720c */ /* 0x000fda0003f05270 */
[----:B--2---:R-:W-:Y:S05]  /*1120*/  @P0 BRA `(.L_x_2557) ;  /* 0xfffffffc00e80947 */ /* 0x004fea000383ffff */
.L_x_2552:
[----:B------:R-:W-:Y:S01]  /*1130*/  BAR.SYNC.DEFER_BLOCKING 0x0 ;  /* 0x0000000000007b1d */ /* 0x000fe20000010000 */
[----:B------:R-:W-:-:S05]  /*1140*/  ISETP.GE.AND P0, PT, R56, R5, PT ;  /* 0x000000053800720c */ /* 0x000fca0003f06270 */
[----:B------:R-:W2:Y:S01]  /*1150*/  LDCU UR5, c[0x0][0x3c8] ;  /* 0x00007900ff0577ac */ /* 0x000ea20008000800 */
[----:B------:R-:W3:Y:S01]  /*1160*/  LDCU UR7, c[0x0][0x3cc] ;  /* 0x00007980ff0777ac */ /* 0x000ee20008000800 */
[----:B------:R-:W4:Y:S01]  /*1170*/  LDCU UR10, c[0x0][0x3d0] ;  /* 0x00007a00ff0a77ac */ /* 0x000f220008000800 */
[----:B------:R-:W0:Y:S01]  /*1180*/  LDCU UR11, c[0x0][0x3d4] ;  /* 0x00007a80ff0b77ac */ /* 0x000e220008000800 */
[----:B------:R-:W0:Y:S04]  /*1190*/  LDCU UR12, c[0x0][0x3d8] ;  /* 0x00007b00ff0c77ac */ /* 0x000e280008000800 */
[----:B------:R-:W-:Y:S05]  /*11a0*/  @P0 BRA `(.L_x_2558) ;  /* 0x0000000000d40947 */ /* 0x000fea0003800000 */
[----:B01----:R-:W0:Y:S01]  /*11b0*/  LDC.64 R8, c[0x0][0x3b8] ;  /* 0x0000ee00ff087b82 */ /* 0x003e220000000a00 */
[----:B------:R-:W-:-:S04]  /*11c0*/  IMAD.SHL.U32 R11, R0, 0x40, RZ ;  /* 0x00000040000b7824 */ /* 0x000fc800078e00ff */
        /* <DEDUP_REMOVED lines=9> */
.L_x_2559:
        /* <DEDUP_REMOVED lines=21> */
[----:B------:R-:W-:Y:S01]  /*13b0*/  SHF.R.U32.HI R0, RZ, 0xc, R0 ;  /* 0x0000000cff007819 */ /* 0x000fe20000011600 */
[----:B---3--:R-:W-:Y:S01]  /*13c0*/  IMAD.IADD R16, R21, 0x1, R16 ;  /* 0x0000000115107824 */ /* 0x008fe200078e0210 */
[----:B------:R-:W-:Y:S01]  /*13d0*/  LOP3.LUT R17, R17, 0xf, RZ, 0xc0, !PT ;  /* 0x0000000f11117812 */ /* 0x000fe200078ec0ff */
[----:B------:R-:W-:Y:S01]  /*13e0*/  IMAD R3, R2, R2, R2 ;  /* 0x0000000202037224 */ /* 0x000fe200078e0202 */
[----:B------:R-:W-:-:S02]  /*13f0*/  LOP3.LUT R0, R0, 0xf, RZ, 0xc0, !PT ;  /* 0x0000000f00007812 */ /* 0x000fc400078ec0ff */
[----:B------:R-:W-:Y:S01]  /*1400*/  IADD3 R19, PT, PT, R4, 0x1, R19 ;  /* 0x0000000104137810 */ /* 0x000fe20007ffe013 */
[C---:B------:R-:W-:Y:S01]  /*1410*/  IMAD R4, R17.reuse, R17, R17 ;  /* 0x0000001111047224 */ /* 0x040fe200078e0211 */
[----:B0-----:R-:W-:Y:S01]  /*1420*/  IADD3 R11, PT, PT, R2, 0x1, R3 ;  /* 0x00000001020b7810 */ /* 0x001fe20007ffe003 */
[----:B------:R-:W-:Y:S01]  /*1430*/  IMAD R3, R0, R0, R0 ;  /* 0x0000000000037224 */ /* 0x000fe200078e0200 */
        /* <DEDUP_REMOVED lines=12> */
.L_x_2558:
[C---:B--2---:R-:W-:Y:S01]  /*1500*/  ISETP.GT.AND P0, PT, R56.reuse, UR5, PT ;  /* 0x0000000538007c0c */ /* 0x044fe2000bf04270 */
[----:B------:R-:W2:Y:S01]  /*1510*/  LDCU UR13, c[0x0][0x3dc] ;  /* 0x00007b80ff0d77ac */ /* 0x000ea20008000800 */
[C---:B-1----:R-:W-:Y:S01]  /*1520*/  VIMNMX R7, PT, PT, R56.reuse, UR5, PT ;  /* 0x0000000538077c48 */ /* 0x042fe2000bfe0100 */
[----:B0-----:R-:W-:Y:S01]  /*1530*/  HFMA2 R10, -RZ, RZ, 0, 0 ;  /* 0x00000000ff0a7431 */ /* 0x001fe200000001ff */
[C---:B---3--:R-:W-:Y:S01]  /*1540*/  ISETP.GT.AND P2, PT, R56.reuse, UR7, PT ;  /* 0x0000000738007c0c */ /* 0x048fe2000bf44270 */
[----:B------:R-:W-:Y:S01]  /*1550*/  IMAD.MOV.U32 R9, RZ, RZ, RZ ;  /* 0x000000ffff097224 */ /* 0x000fe200078e00ff */
[----:B------:R-:W-:Y:S02]  /*1560*/  SHF.R.S32.HI R8, RZ, 0x1f, R7 ;  /* 0x0000001fff087819 */ /* 0x000fe40000011407 */
[----:B------:R-:W-:Y:S02]  /*1570*/  CS2R R12, SRZ ;  /* 0x00000000000c7805 */ /* 0x000fe4000001ff00 */
[----:B----4-:R-:W-:-:S02]  /*1580*/  ISETP.GT.AND P3, PT, R56, UR10, PT ;  /* 0x0000000a38007c0c */ /* 0x010fc4000bf64270 */
[----:B------:R-:W-:Y:S01]  /*1590*/  LEA.HI R8, R8, R7, RZ, 0x5 ;  /* 0x0000000708087211 */ /* 0x000fe200078f28ff */
[----:B------:R-:W-:Y:S01]  /*15a0*/  IMAD.MOV.U32 R7, RZ, RZ, RZ ;  /* 0x000000ffff077224 */ /* 0x000fe200078e00ff */
[C---:B------:R-:W-:Y:S02]  /*15b0*/  ISETP.GT.AND P4, PT, R56.reuse, UR11, PT ;  /* 0x0000000b38007c0c */ /* 0x040fe4000bf84270 */
[----:B------:R-:W-:Y:S02]  /*15c0*/  ISETP.GT.AND P5, PT, R56, UR12, PT ;  /* 0x0000000c38007c0c */ /* 0x000fe4000bfa4270 */
[----:B------:R-:W-:Y:S01]  /*15d0*/  SHF.R.S32.HI R14, RZ, 0x5, R8 ;  /* 0x00000005ff0e7819 */ /* 0x000fe20000011408 */
[----:B--2---:R-:W-:Y:S10]  /*15e0*/  @!P0 BRA `(.L_x_2560) ;  /* 0x00000000001c8947 */ /* 0x004ff40003800000 */
[----:B------:R-:W0:Y:S02]  /*15f0*/  LDC R7, c[0x0][0x3cc] ;  /* 0x0000f300ff077b82 */ /* 0x000e240000000800 */
[----:B0-----:R-:W-:-:S05]  /*1600*/  VIMNMX R7, PT, PT, R56, R7, PT ;  /* 0x0000000738077248 */ /* 0x001fca0003fe0100 */
[----:B------:R-:W-:-:S05]  /*1610*/  VIADD R7, R7, -UR5 ;  /* 0x8000000507077c36 */ /* 0x000fca0008000000 */
[----:B------:R-:W-:-:S04]  /*1620*/  SHF.R.S32.HI R8, RZ, 0x1f, R7 ;  /* 0x0000001fff087819 */ /* 0x000fc80000011407 */
[----:B------:R-:W-:-:S04]  /*1630*/  LEA.HI R8, R8, R7, RZ, 0x5 ;  /* 0x0000000708087211 */ /* 0x000fc800078f28ff */
[----:B------:R-:W-:-:S05]  /*1640*/  SHF.R.S32.HI R8, RZ, 0x5, R8 ;  /* 0x00000005ff087819 */ /* 0x000fca0000011408 */
[----:B------:R-:W-:-:S07]  /*1650*/  IMAD R7, R8, 0x6, RZ ;  /* 0x0000000608077824 */ /* 0x000fce00078e02ff */
.L_x_2560:
        /* <DEDUP_REMOVED lines=8> */
.L_x_2561:
        /* <DEDUP_REMOVED lines=8> */
.L_x_2562:
        /* <DEDUP_REMOVED lines=8> */
.L_x_2563:
        /* <DEDUP_REMOVED lines=8> */
.L_x_2564:
        /* <DEDUP_REMOVED lines=11> */
[----:B------:R-:W-:Y:S01]  /*1910*/  PRMT R5, RZ, 0x5410, RZ ;  /* 0x00005410ff057816 */ /* 0x000fe200000000ff */
[----:B------:R-:W-:Y:S06]  /*1920*/  @!P0 BRA `(.L_x_2565) ;  /* 0x0000001000248947 */ /* 0x000fec0003800000 */
[----:B------:R-:W0:Y:S01]  /*1930*/  S2UR UR5, SR_CgaCtaId ;  /* 0x00000000000579c3 */ /* 0x000e220000008800 */
[----:B------:R-:W1:Y:S01]  /*1940*/  LDCU.64 UR10, c[0x0][0x388] ;  /* 0x00007100ff0a77ac */ /* 0x000e620008000a00 */
[----:B------:R-:W-:Y:S02]  /*1950*/  SHF.R.S32.HI R8, RZ, 0x1f, R10 ;  /* 0x0000001fff087819 */ /* 0x000fe4000001140a */
[C---:B------:R-:W-:Y:S01]  /*1960*/  IADD3 R59, P1, PT, R55.reuse, R10, RZ ;  /* 0x0000000a373b7210 */ /* 0x040fe20007f3e0ff */
        /* <DEDUP_REMOVED lines=11> */
.L_x_2569:
[----:B------:R-:W2:Y:S01]  /*1a20*/  LDG.E.128.CONSTANT R8, desc[UR8][R58.64] ;  /* 0x000000083a087981 */ /* 0x000ea2000c1e9d00 */
[----:B------:R-:W-:Y:S01]  /*1a30*/  IMAD.MOV.U32 R13, RZ, RZ, 0x3400 ;  /* 0x00003400ff0d7424 */ /* 0x000fe200078e00ff */
[----:B------:R-:W-:Y:S01]  /*1a40*/  ISETP.NE.AND P2, PT, R54, RZ, PT ;  /* 0x000000ff3600720c */ /* 0x000fe20003f45270 */
[----:B------:R-:W-:Y:S01]  /*1a50*/  IMAD.MOV.U32 R29, RZ, RZ, 0x2c00 ;  /* 0x00002c00ff1d7424 */ /* 0x000fe200078e00ff */
[----:B------:R-:W-:Y:S01]  /*1a60*/  ISETP.NE.AND P1, PT, R57, 0x1, PT ;  /* 0x000000013900780c */ /* 0x000fe20003f25270 */
[----:B------:R-:W-:Y:S01]  /*1a70*/  IMAD.MOV.U32 R37, RZ, RZ, 0x2400 ;  /* 0x00002400ff257424 */ /* 0x000fe200078e00ff */
[C---:B--2---:R-:W-:Y:S02]  /*1a80*/  LOP3.LUT R18, R9.reuse, 0x30003, RZ, 0xc0, !PT ;  /* 0x0003000309127812 */ /* 0x044fe400078ec0ff */
[C---:B------:R-:W-:Y:S02]  /*1a90*/  LOP3.LUT R7, R9.reuse, 0xc000c, RZ, 0xc0, !PT ;  /* 0x000c000c09077812 */ /* 0x040fe400078ec0ff */
[----:B------:R-:W-:-:S02]  /*1aa0*/  LOP3.LUT R14, R9, 0x300030, RZ, 0xc0, !PT ;  /* 0x00300030090e7812 */ /* 0x000fc400078ec0ff */
[----:B------:R-:W-:Y:S02]  /*1ab0*/  LOP3.LUT R30, R9, 0xc000c0, RZ, 0xc0, !PT ;  /* 0x00c000c0091e7812 */ /* 0x000fe400078ec0ff */
[----:B------:R-:W-:Y:S02]  /*1ac0*/  SHF.R.U32.HI R19, RZ, 0x8, R9 ;  /* 0x00000008ff137819 */ /* 0x000fe40000011609 */
[C---:B------:R-:W-:Y:S02]  /*1ad0*/  LOP3.LUT R20, R10.reuse, 0x30003, RZ, 0xc0, !PT ;  /* 0x000300030a147812 */ /* 0x040fe400078ec0ff */
[C---:B------:R-:W-:Y:S02]  /*1ae0*/  LOP3.LUT R9, R10.reuse, 0xc000c, RZ, 0xc0, !PT ;  /* 0x000c000c0a097812 */ /* 0x040fe400078ec0ff */
[C---:B------:R-:W-:Y:S02]  /*1af0*/  LOP3.LUT R24, R10.reuse, 0x300030, RZ, 0xc0, !PT ;  /* 0x003000300a187812 */ /* 0x040fe400078ec0ff */
[----:B------:R-:W-:-:S02]  /*1b00*/  LOP3.LUT R32, R10, 0xc000c0, RZ, 0xc0, !PT ;  /* 0x00c000c00a207812 */ /* 0x000fc400078ec0ff */
[----:B------:R-:W-:Y:S02]  /*1b10*/  SHF.R.U32.HI R21, RZ, 0x8, R10 ;  /* 0x00000008ff157819 */ /* 0x000fe4000001160a */
[----:B------:R-:W-:Y:S02]  /*1b20*/  LOP3.LUT R10, R11, 0xc000c, RZ, 0xc0, !PT ;  /* 0x000c000c0b0a7812 */ /* 0x000fe400078ec0ff */
[----:B-----5:R-:W-:Y:S02]  /*1b30*/  SHF.R.U32.HI R17, RZ, 0x8, R8 ;  /* 0x00000008ff117819 */ /* 0x020fe40000011608 */
[----:B------:R-:W-:Y:S02]  /*1b40*/  LOP3.LUT R26, R9, 0x64006400, RZ, 0xfc, !PT ;  /* 0x64006400091a7812 */ /* 0x000fe400078efcff */
[C---:B------:R-:W-:Y:S02]  /*1b50*/  LOP3.LUT R22, R11.reuse, 0x30003, RZ, 0xc0, !PT ;  /* 0x000300030b167812 */ /* 0x040fe400078ec0ff */
[----:B------:R-:W-:-:S02]  /*1b60*/  LOP3.LUT R25, R11, 0x300030, RZ, 0xc0, !PT ;  /* 0x003000300b197812 */ /* 0x000fc400078ec0ff */
[----:B------:R-:W-:Y:S02]  /*1b70*/  LOP3.LUT R33, R11, 0xc000c0, RZ, 0xc0, !PT ;  /* 0x00c000c00b217812 */ /* 0x000fe400078ec0ff */
[----:B------:R-:W-:Y:S02]  /*1b80*/  SHF.R.U32.HI R23, RZ, 0x8, R11 ;  /* 0x00000008ff177819 */ /* 0x000fe4000001160b */
[----:B------:R-:W-:Y:S02]  /*1b90*/  LOP3.LUT R34, R10, 0x64006400, RZ, 0xfc, !PT ;  /* 0x640064000a227812 */ /* 0x000fe400078efcff */
        /* <DEDUP_REMOVED lines=86> */
[-C--:B0-----:R-:W-:Y:S02]  /*2100*/  HFMA2 R20, R38, R16.reuse, RZ ;  /* 0x0000001026147231 */ /* 0x081fe400000000ff */
[----:B------:R-:W-:Y:S02]  /*2110*/  HFMA2 R61, R39, R16, RZ ;  /* 0x00000010273d7231 */ /* 0x000fe400000000ff */
[-C--:B------:R-:W-:Y:S02]  /*2120*/  HFMA2 R20, R6, R17.reuse, R20 ;  /* 0x0000001106147231 */ /* 0x080fe40000000014 */
[----:B------:R-:W-:-:S02]  /*2130*/  HFMA2 R61, R7, R17, R61 ;  /* 0x00000011073d7231 */ /* 0x000fc4000000003d */
[-C--:B------:R-:W-:Y:S02]  /*2140*/  HFMA2 R20, R14, R18.reuse, R20 ;  /* 0x000000120e147231 */ /* 0x080fe40000000014 */
[----:B------:R-:W-:Y:S02]  /*2150*/  HFMA2 R61, R15, R18, R61 ;  /* 0x000000120f3d7231 */ /* 0x000fe4000000003d */
[-C--:B------:R-:W-:Y:S02]  /*2160*/  HFMA2 R60, R30, R19.reuse, R20 ;  /* 0x000000131e3c7231 */ /* 0x080fe40000000014 */
[----:B------:R-:W0:Y:S01]  /*2170*/  LDS.128 R20, [UR4+-0x40] ;  /* 0xffffc004ff147984 */ /* 0x000e220008000c00 */
        /* <DEDUP_REMOVED lines=33> */
.L_x_2566:
[----:B------:R-:W-:Y:S05]  /*2390*/  @!P1 BRA `(.L_x_2567) ;  /* 0x0000000400709947 */ /* 0x000fea0003800000 */
[----:B------:R-:W-:-:S04]  /*23a0*/  PRMT R16, R53, 0x9910, RZ ;  /* 0x0000991035107816 */ /* 0x000fc800000000ff */
[----:B------:R-:W-:-:S13]  /*23b0*/  ISETP.NE.AND P2, PT, R16, RZ, PT ;  /* 0x000000ff1000720c */ /* 0x000fda0003f45270 */
[----:B------:R-:W-:Y:S05]  /*23c0*/  @!P2 BRA `(.L_x_2568) ;  /* 0x0000000000b0a947 */ /* 0x000fea0003800000 */
        /* <DEDUP_REMOVED lines=10> */
[----:B------:R-:W0:Y:S01]  /*2470*/  LDS.128 R20, [UR4] ;  /* 0x00000004ff147984 */ /* 0x000e220008000c00 */
        /* <DEDUP_REMOVED lines=33> */
.L_x_2568:
        /* <DEDUP_REMOVED lines=45> */
.L_x_2567:
[----:B------:R-:W0:Y:S01]  /*2960*/  LDC R6, c[0x0][0x3ac] ;  /* 0x0000eb00ff067b82 */ /* 0x000e220000000800 */
[----:B------:R-:W-:Y:S01]  /*2970*/  VIADD R56, R56, 0x10 ;  /* 0x0000001038387836 */ /* 0x000fe20000000000 */
[----:B------:R-:W-:-:S04]  /*2980*/  UIADD3 UR4, UPT, UPT, UR4, 0x20, URZ ;  /* 0x0000002004047890 */ /* 0x000fc8000fffe0ff */
[----:B------:R-:W-:Y:S01]  /*2990*/  ISETP.GE.AND P2, PT, R56, R51, PT ;  /* 0x000000333800720c */ /* 0x000fe20003f46270 */
[----:B0-----:R-:W-:-:S12]  /*29a0*/  IMAD.WIDE R58, R6, 0x4, R58 ;  /* 0x00000004063a7825 */ /* 0x001fd800078e023a */
[----:B------:R-:W-:Y:S05]  /*29b0*/  @!P2 BRA `(.L_x_2569) ;  /* 0xfffffff00018a947 */ /* 0x000fea000383ffff */
.L_x_2565:
        /* <DEDUP_REMOVED lines=12> */
.L_x_2573:
[----:B------:R-:W0:Y:S02]  /*2a80*/  LDS R2, [R0] ;  /* 0x0000000000027984 */ /* 0x000e240000000800 */
[----:B0-----:R-:W-:-:S05]  /*2a90*/  HFMA2 R3, R2, 1, 1, R7 ;  /* 0x3c003c0002037831 */ /* 0x001fca0000000007 */
[----:B------:R-:W0:Y:S02]  /*2aa0*/  ATOMS.CAST.SPIN P0, [R0], R2, R3 ;  /* 0x000000020000758d */ /* 0x000e240001800003 */
[----:B0-----:R-:W-:Y:S05]  /*2ab0*/  @!P0 BRA `(.L_x_2573) ;  /* 0xfffffffc00f08947 */ /* 0x001fea000383ffff */
[----:B------:R-:W-:Y:S05]  /*2ac0*/  BRA `(.L_x_2571) ;  /* 0x00000000000c7947 */ /* 0x000fea0003800000 */
.L_x_2572:
[----:B------:R-:W2:Y:S02]  /*2ad0*/  LD.E R0, desc[UR8][R8.64] ;  /* 0x0000000808007980 */ /* 0x000ea4000c101900 */
[----:B--2---:R-:W-:-:S05]  /*2ae0*/  IMAD.IADD R3, R7, 0x1, R0 ;  /* 0x0000000107037824 */ /* 0x004fca00078e0200 */
[----:B------:R0:W-:Y:S02]  /*2af0*/  ST.E desc[UR8][R8.64], R3 ;  /* 0x0000000308007985 */ /* 0x0001e4000c101908 */
.L_x_2571:
[----:B------:R-:W-:Y:S05]  /*2b00*/  BSYNC.RECONVERGENT B0 ;  /* 0x0000000000007941 */ /* 0x000fea0003800200 */
.L_x_2570:
[----:B------:R1:W-:Y:S01]  /*2b10*/  ATOM.E.ADD.F16x2.RN.STRONG.GPU P0, RZ, desc[UR8][R8.64+0x4], R49 ;  /* 0x8000043108ff79a2 */ /* 0x0003e2000c10e108 */
[----:B------:R-:W-:Y:S04]  /*2b20*/  BSSY.RECONVERGENT B0, `(.L_x_2574) ;  /* 0x000000e000007945 */ /* 0x000fe80003800200 */
[----:B-1----:R-:W-:Y:S05]  /*2b30*/  @P0 BRA `(.L_x_2575) ;  /* 0x0000000000300947 */ /* 0x002fea0003800000 */
[----:B------:R-:W1:Y:S02]  /*2b40*/  QSPC.E.S P0, RZ, [R8+0x4] ;  /* 0x0000040008ff73aa */ /* 0x000e640000000500 */
[----:B-1----:R-:W-:Y:S05]  /*2b50*/  @!P0 BRA `(.L_x_2576) ;  /* 0x00000000001c8947 */ /* 0x002fea0003800000 */
[----:B------:R-:W-:-:S05]  /*2b60*/  IMAD.MOV.U32 R2, RZ, RZ, R8 ;  /* 0x000000ffff027224 */ /* 0x000fca00078e0008 */
[----:B------:R-:W-:-:S07]  /*2b70*/  MOV R0, R2 ;  /* 0x0000000200007202 */ /* 0x000fce0000000f00 */
.L_x_2577:
[----:B------:R-:W0:Y:S02]  /*2b80*/  LDS R2, [R0+0x4] ;  /* 0x0000040000027984 */ /* 0x000e240000000800 */
[----:B0-----:R-:W-:-:S05]  /*2b90*/  HADD2 R3, R2, R49 ;  /* 0x0000003102037230 */ /* 0x001fca0000000000 */
[----:B------:R-:W0:Y:S02]  /*2ba0*/  ATOMS.CAST.SPIN P0, [R0+0x4], R2, R3 ;  /* 0x000004020000758d */ /* 0x000e240001800003 */
[----:B0-----:R-:W-:Y:S05]  /*2bb0*/  @!P0 BRA `(.L_x_2577) ;  /* 0xfffffffc00f08947 */ /* 0x001fea000383ffff */
[----:B------:R-:W-:Y:S05]  /*2bc0*/  BRA `(.L_x_2575) ;  /* 0x00000000000c7947 */ /* 0x000fea0003800000 */
.L_x_2576:
[----:B------:R-:W0:Y:S02]  /*2bd0*/  LD.E R0, desc[UR8][R8.64+0x4] ;  /* 0x0000040808007980 */ /* 0x000e24000c101900 */
[----:B0-----:R-:W-:-:S05]  /*2be0*/  IMAD.IADD R3, R49, 0x1, R0 ;  /* 0x0000000131037824 */ /* 0x001fca00078e0200 */
[----:B------:R1:W-:Y:S02]  /*2bf0*/  ST.E desc[UR8][R8.64+0x4], R3 ;  /* 0x0000040308007985 */ /* 0x0003e4000c101908 */
.L_x_2575:
[----:B------:R-:W-:Y:S05]  /*2c00*/  BSYNC.RECONVERGENT B0 ;  /* 0x0000000000007941 */ /* 0x000fea0003800200 */
.L_x_2574:
        /* <DEDUP_REMOVED lines=11> */
.L_x_2581:
[----:B------:R-:W0:Y:S02]  /*2cc0*/  LDS R2, [R0] ;  /* 0x0000000000027984 */ /* 0x000e240000000800 */
[----:B0-----:R-:W-:-:S05]  /*2cd0*/  HFMA2 R3, R2, 1, 1, R7 ;  /* 0x3c003c0002037831 */ /* 0x001fca0000000007 */
[----:B------:R-:W0:Y:S02]  /*2ce0*/  ATOMS.CAST.SPIN P0, [R0], R2, R3 ;  /* 0x000000020000758d */ /* 0x000e240001800003 */
[----:B0-----:R-:W-:Y:S05]  /*2cf0*/  @!P0 BRA `(.L_x_2581) ;  /* 0xfffffffc00f08947 */ /* 0x001fea000383ffff */
[----:B------:R-:W-:Y:S05]  /*2d00*/  BRA `(.L_x_2579) ;  /* 0x00000000000c7947 */ /* 0x000fea0003800000 */
.L_x_2580:
[----:B------:R-:W2:Y:S02]  /*2d10*/  LD.E R0, desc[UR8][R8.64] ;  /* 0x0000000808007980 */ /* 0x000ea4000c101900 */
[----:B--2---:R-:W-:-:S05]  /*2d20*/  IMAD.IADD R3, R7, 0x1, R0 ;  /* 0x0000000107037824 */ /* 0x004fca00078e0200 */
[----:B------:R0:W-:Y:S02]  /*2d30*/  ST.E desc[UR8][R8.64], R3 ;  /* 0x0000000308007985 */ /* 0x0001e4000c101908 */
.L_x_2579:
[----:B------:R-:W-:Y:S05]  /*2d40*/  BSYNC.RECONVERGENT B0 ;  /* 0x0000000000007941 */ /* 0x000fea0003800200 */
.L_x_2578:
[----:B------:R1:W-:Y:S01]  /*2d50*/  ATOM.E.ADD.F16x2.RN.STRONG.GPU P0, RZ, desc[UR8][R8.64+0x4], R47 ;  /* 0x8000042f08ff79a2 */ /* 0x0003e2000c10e108 */
[----:B------:R-:W-:Y:S04]  /*2d60*/  BSSY.RECONVERGENT B0, `(.L_x_2582) ;  /* 0x000000e000007945 */ /* 0x000fe80003800200 */
[----:B-1----:R-:W-:Y:S05]  /*2d70*/  @P0 BRA `(.L_x_2583) ;  /* 0x0000000000300947 */ /* 0x002fea0003800000 */
[----:B------:R-:W1:Y:S02]  /*2d80*/  QSPC.E.S P0, RZ, [R8+0x4] ;  /* 0x0000040008ff73aa */ /* 0x000e640000000500 */
[----:B-1----:R-:W-:Y:S05]  /*2d90*/  @!P0 BRA `(.L_x_2584) ;  /* 0x00000000001c8947 */ /* 0x002fea0003800000 */
[----:B------:R-:W-:-:S05]  /*2da0*/  IMAD.MOV.U32 R2, RZ, RZ, R8 ;  /* 0x000000ffff027224 */ /* 0x000fca00078e0008 */
[----:B------:R-:W-:-:S07]  /*2db0*/  MOV R0, R2 ;  /* 0x0000000200007202 */ /* 0x000fce0000000f00 */
.L_x_2585:
[----:B------:R-:W0:Y:S02]  /*2dc0*/  LDS R2, [R0+0x4] ;  /* 0x0000040000027984 */ /* 0x000e240000000800 */
[----:B0-----:R-:W-:-:S05]  /*2dd0*/  HADD2 R3, R2, R47 ;  /* 0x0000002f02037230 */ /* 0x001fca0000000000 */
[----:B------:R-:W0:Y:S02]  /*2de0*/  ATOMS.CAST.SPIN P0, [R0+0x4], R2, R3 ;  /* 0x000004020000758d */ /* 0x000e240001800003 */
[----:B0-----:R-:W-:Y:S05]  /*2df0*/  @!P0 BRA `(.L_x_2585) ;  /* 0xfffffffc00f08947 */ /* 0x001fea000383ffff */
[----:B------:R-:W-:Y:S05]  /*2e00*/  BRA `(.L_x_2583) ;  /* 0x00000000000c7947 */ /* 0x000fea0003800000 */
.L_x_2584:
[----:B------:R-:W0:Y:S02]  /*2e10*/  LD.E R0, desc[UR8][R8.64+0x4] ;  /* 0x0000040808007980 */ /* 0x000e24000c101900 */
[----:B0-----:R-:W-:-:S05]  /*2e20*/  IMAD.IADD R3, R47, 0x1, R0 ;  /* 0x000000012f037824 */ /* 0x001fca00078e0200 */
[----:B------:R1:W-:Y:S02]  /*2e30*/  ST.E desc[UR8][R8.64+0x4], R3 ;  /* 0x0000040308007985 */ /* 0x0003e4000c101908 */
.L_x_2583:
[----:B------:R-:W-:Y:S05]  /*2e40*/  BSYNC.RECONVERGENT B0 ;  /* 0x0000000000007941 */ /* 0x000fea0003800200 */
.L_x_2582:
[----:B------:R-:W-:-:S13]  /*2e50*/  ISETP.NE.AND P0, PT, R57, 0x2, PT ;  /* 0x000000023900780c */ /* 0x000fda0003f05270 */
[----:B------:R-:W-:Y:S05]  /*2e60*/  @!P0 EXIT ;  /* 0x000000000000894d */ /* 0x000fea0003800000 */
[----:B------:R-:W-:-:S04]  /*2e70*/  IMAD.WIDE R6, R6, 0x2, R8 ;  /* 0x0000000206067825 */ /* 0x000fc800078e0208 */
[----:B01----:R-:W-:-:S05]  /*2e80*/  HMUL2 R9, R46, R52.H0_H0 ;  /* 0x200000342e097232 */ /* 0x003fca0000000000 */
        /* <DEDUP_REMOVED lines=8> */
.L_x_2589:
[----:B------:R-:W0:Y:S02]  /*2f10*/  LDS R2, [R0] ;  /* 0x0000000000027984 */ /* 0x000e240000000800 */
[----:B0-----:R-:W-:-:S05]  /*2f20*/  HFMA2 R3, R2, 1, 1, R9 ;  /* 0x3c003c0002037831 */ /* 0x001fca0000000009 */
[----:B------:R-:W0:Y:S02]  /*2f30*/  ATOMS.CAST.SPIN P0, [R0], R2, R3 ;  /* 0x000000020000758d */ /* 0x000e240001800003 */
[----:B0-----:R-:W-:Y:S05]  /*2f40*/  @!P0 BRA `(.L_x_2589) ;  /* 0xfffffffc00f08947 */ /* 0x001fea000383ffff */
[----:B------:R-:W-:Y:S05]  /*2f50*/  BRA `(.L_x_2587) ;  /* 0x00000000000c7947 */ /* 0x000fea0003800000 */
.L_x_2588:
[----:B------:R-:W2:Y:S02]  /*2f60*/  LD.E R0, desc[UR8][R6.64] ;  /* 0x0000000806007980 */ /* 0x000ea4000c101900 */
[----:B--2---:R-:W-:-:S05]  /*2f70*/  IMAD.IADD R3, R9, 0x1, R0 ;  /* 0x0000000109037824 */ /* 0x004fca00078e0200 */
[----:B------:R0:W-:Y:S02]  /*2f80*/  ST.E desc[UR8][R6.64], R3 ;  /* 0x0000000306007985 */ /* 0x0001e4000c101908 */
.L_x_2587:
[----:B------:R-:W-:Y:S05]  /*2f90*/  BSYNC.RECONVERGENT B0 ;  /* 0x0000000000007941 */ /* 0x000fea0003800200 */
.L_x_2586:
[----:B------:R1:W-:Y:S02]  /*2fa0*/  ATOM.E.ADD.F16x2.RN.STRONG.GPU P0, RZ, desc[UR8][R6.64+0x4], R5 ;  /* 0x8000040506ff79a2 */ /* 0x0003e4000c10e108 */
[----:B-1----:R-:W-:Y:S05]  /*2fb0*/  @P0 EXIT ;  /* 0x000000000000094d */ /* 0x002fea0003800000 */
[----:B------:R-:W1:Y:S02]  /*2fc0*/  QSPC.E.S P0, RZ, [R6+0x4] ;  /* 0x0000040006ff73aa */ /* 0x000e640000000500 */
[----:B-1----:R-:W-:Y:S05]  /*2fd0*/  @!P0 BRA `(.L_x_2590) ;  /* 0x00000000001c8947 */ /* 0x002fea0003800000 */
[----:B------:R-:W-:-:S05]  /*2fe0*/  IMAD.MOV.U32 R2, RZ, RZ, R6 ;  /* 0x000000ffff027224 */ /* 0x000fca00078e0006 */
[----:B------:R-:W-:-:S07]  /*2ff0*/  MOV R0, R2 ;  /* 0x0000000200007202 */ /* 0x000fce0000000f00 */
.L_x_2591:
[----:B------:R-:W0:Y:S02]  /*3000*/  LDS R2, [R0+0x4] ;  /* 0x0000040000027984 */ /* 0x000e240000000800 */
[----:B0-----:R-:W-:-:S05]  /*3010*/  HADD2 R3, R2, R5 ;  /* 0x0000000502037230 */ /* 0x001fca0000000000 */
[----:B------:R-:W0:Y:S02]  /*3020*/  ATOMS.CAST.SPIN P0, [R0+0x4], R2, R3 ;  /* 0x000004020000758d */ /* 0x000e240001800003 */
[----:B0-----:R-:W-:Y:S05]  /*3030*/  @!P0 BRA `(.L_x_2591) ;  /* 0xfffffffc00f08947 */ /* 0x001fea000383ffff */
[----:B------:R-:W-:Y:S05]  /*3040*/  EXIT ;  /* 0x000000000000794d */ /* 0x000fea0003800000 */
.L_x_2590:
[----:B------:R-:W0:Y:S02]  /*3050*/  LD.E R0, desc[UR8][R6.64+0x4] ;  /* 0x0000040806007980 */ /* 0x000e24000c101900 */
[----:B0-----:R-:W-:-:S05]  /*3060*/  IMAD.IADD R3, R5, 0x1, R0 ;  /* 0x0000000105037824 */ /* 0x001fca00078e0200 */
[----:B------:R-:W-:Y:S01]  /*3070*/  ST.E desc[UR8][R6.64+0x4], R3 ;  /* 0x0000040306007985 */ /* 0x000fe2000c101908 */
[----:B------:R-:W-:Y:S05]  /*3080*/  EXIT ;  /* 0x000000000000794d */ /* 0x000fea0003800000 */
.L_x_2592:
        /* <DEDUP_REMOVED lines=15> */
.L_x_3953:


//--------------------- .text._Z23gemm_half_q_half_kernelILi2ELi32ELb1ELb1ELi64EEvPK6__halfPKjS4_S2_PS0_iiiiPKtS7_iiiiiibS2_i --------------------------
	.section	.text._Z23gemm_half_q_half_kernelILi2ELi32ELb1ELb1ELi64EEvPK6__halfPKjS4_S2_PS0_iiiiPKtS7_iiiiiibS2_i,"ax",@progbits
	.align	128
        .global         _Z23gemm_half_q_half_kernelILi2ELi32ELb1ELb1ELi64EEvPK6__halfPKjS4_S2_PS0_iiiiPKtS7_iiiiiibS2_i
        .type           _Z23gemm_half_q_half_kernelILi2ELi32ELb1ELb1ELi64EEvPK6__halfPKjS4_S2_PS0_iiiiPKtS7_iiiiiibS2_i,@function
        .size           _Z23gemm_half_q_half_kernelILi2ELi32ELb1ELb1ELi64EEvPK6__halfPKjS4_S2_PS0_iiiiPKtS7_iiiiiibS2_i,(.L_x_3954 - _Z23gemm_half_q_half_kernelILi2ELi32ELb1ELb1ELi64EEvPK6__halfPKjS4_S2_PS0_iiiiPKtS7_iiiiiibS2_i)
        .other          _Z23gemm_half_q_half_kernelILi2ELi32ELb1ELb1ELi64EEvPK6__halfPKjS4_S2_PS0_iiiiPKtS7_iiiiiibS2_i,@"STO_CUDA_ENTRY STV_DEFAULT"
_Z23gemm_half_q_half_kernelILi2ELi32ELb1ELb1ELi64EEvPK6__halfPKjS4_S2_PS0_iiiiPKtS7_iiiiiibS2_i:
.text._Z23gemm_half_q_half_kernelILi2ELi32ELb1ELb1ELi64EEvPK6__halfPKjS4_S2_PS0_iiiiPKtS7_iiiiiibS2_i:
[----:B------:R-:W0:Y:S01]  /*0000*/  LDC R1, c[0x0][0x37c] ;  /* 0x0000df00ff017b82 */ /* 0x000e220000000800 */
[----:B------:R-:W1:Y:S07]  /*0010*/  S2R R3, SR_CTAID.Y ;  /* 0x0000000000037919 */ /* 0x000e6e0000002600 */
[----:B------:R-:W1:Y:S01]  /*0020*/  LDC R0, c[0x0][0x3a8] ;  /* 0x0000ea00ff007b82 */ /* 0x000e620000000800 */
[----:B0-----:R-:W-:-:S05]  /*0030*/  VIADD R1, R1, 0xfffffff0 ;  /* 0xfffffff001017836 */ /* 0x001fca0000000000 */
[----:B------:R-:W-:Y:S01]  /*0040*/  R2UR UR23, R1 ;  /* 0x00000000011772ca */ /* 0x000fe200000e0000 */
[----:B-1----:R-:W-:-:S05]  /*0050*/  IMAD R7, R3, -0x2, R0 ;  /* 0xfffffffe03077824 */ /* 0x002fca00078e0200 */
[----:B------:R-:W-:-:S13]  /*0060*/  ISETP.GE.AND P0, PT, R7, 0x1, PT ;  /* 0x000000010700780c */ /* 0x000fda0003f06270 */
[----:B------:R-:W-:Y:S05]  /*0070*/  @!P0 EXIT ;  /* 0x000000000000894d */ /* 0x000fea0003800000 */
[----:B------:R-:W0:Y:S01]  /*0080*/  LDC.64 R4, c[0x0][0x3e8] ;  /* 0x0000fa00ff047b82 */ /* 0x000e220000000a00 */
[----:B------:R-:W0:Y:S07]  /*0090*/  LDCU.64 UR20, c[0x0][0x358] ;  /* 0x00006b00ff1477ac */ /* 0x000e2e0008000a00 */
[----:B------:R-:W1:Y:S08]  /*00a0*/  LDC R11, c[0x0][0x3f0] ;  /* 0x0000fc00ff0b7b82 */ /* 0x000e700000000800 */
[----:B------:R-:W1:Y:S01]  /*00b0*/  LDC.64 R8, c[0x0][0x3e8] ;  /* 0x0000fa00ff087b82 */ /* 0x000e620000000a00 */
[----:B------:R-:W-:Y:S01]  /*00c0*/  ISETP.NE.AND P0, PT, R7, 0x1, PT ;  /* 0x000000010700780c */ /* 0x000fe20003f05270 */
[----:B0-----:R-:W2:Y:S01]  /*00d0*/  LDG.E.U16 R4, desc[UR20][R4.64] ;  /* 0x0000001404047981 */ /* 0x001ea2000c1e1500 */
[----:B------:R-:W-:Y:S01]  /*00e0*/  PRMT R47, RZ, 0x7610, R47 ;  /* 0x00007610ff2f7816 */ /* 0x000fe2000000002f */
[----:B-1----:R-:W-:-:S10]  /*00f0*/  IMAD.WIDE R8, R11, 0x2, R8 ;  /* 0x000000020b087825 */ /* 0x002fd400078e0208 */
[----:B------:R-:W3:Y:S01]  /*0100*/  @P0 LDG.E.U16 R47, desc[UR20][R8.64] ;  /* 0x00000014082f0981 */ /* 0x000ee2000c1e1500 */
[----:B--2---:R-:W-:-:S13]  /*0110*/  R2UR UR22, R4 ;  /* 0x00000000041672ca */ /* 0x004fda00000e0000 */
[----:B------:R-:W-:Y:S01]  /*0120*/  IMAD.U32 R0, RZ, RZ, UR22 ;  /* 0x00000016ff007e24 */ /* 0x000fe2000f8e00ff */
[----:B---3--:R-:W-:-:S04]  /*0130*/  @P0 LOP3.LUT R0, R47, UR22, RZ, 0xfc, !PT ;  /* 0x000000162f000c12 */ /* 0x008fc8000f8efcff */
[----:B------:R-:W-:-:S04]  /*0140*/  PRMT R0, R0, 0x9910, RZ ;  /* 0x0000991000007816 */ /* 0x000fc800000000ff */
[----:B------:R-:W-:-:S13]  /*0150*/  ISETP.NE.AND P1, PT, R0, RZ, PT ;  /* 0x000000ff0000720c */ /* 0x000fda0003f25270 */
[----:B------:R-:W-:Y:S05]  /*0160*/  @!P1 EXIT ;  /* 0x000000000000994d */ /* 0x000fea0003800000 */
[----:B------:R-:W0:Y:S01]  /*0170*/  S2UR UR16, SR_CTAID.Z ;  /* 0x00000000001079c3 */ /* 0x000e220000002700 */
[----:B------:R-:W1:Y:S01]  /*0180*/  S2R R2, SR_TID.X ;  /* 0x0000000000027919 */ /* 0x000e620000002100 */
[----:B------:R-:W-:Y:S01]  /*0190*/  IMAD.MOV.U32 R4, RZ, RZ, 0x2 ;  /* 0x00000002ff047424 */ /* 0x000fe200078e00ff */
[----:B------:R-:W-:Y:S04]  /*01a0*/  BSSY.RECONVERGENT B0, `(.L_x_2593) ;  /* 0x00000be000007945 */ /* 0x000fe80003800200 */
[----:B------:R-:W-:Y:S01]  /*01b0*/  SEL R4, R4, 0x1, P0 ;  /* 0x0000000104047807 */ /* 0x000fe20000000000 */
[----:B------:R-:W2:Y:S08]  /*01c0*/  LDC R0, c[0x0][0x3b0] ;  /* 0x0000ec00ff007b82 */ /* 0x000eb00000000800 */
[----:B------:R-:W3:Y:S01]  /*01d0*/  S2UR UR4, SR_CTAID.X ;  /* 0x00000000000479c3 */ /* 0x000ee20000002500 */
[----:B0-----:R-:W-:-:S06]  /*01e0*/  USHF.L.U32 UR9, UR16, 0x6, URZ ;  /* 0x0000000610097899 */ /* 0x001fcc00080006ff */
[----:B------:R-:W-:-:S05]  /*01f0*/  IMAD.U32 R5, RZ, RZ, UR9 ;  /* 0x00000009ff057e24 */ /* 0x000fca000f8e00ff */
[----:B--2---:R-:W-:-:S04]  /*0200*/  VIADDMNMX R5, R5, 0x40, R0, PT ;  /* 0x0000004005057846 */ /* 0x004fc80003800100 */
[----:B------:R-:W-:Y:S01]  /*0210*/  R2UR UR15, R5 ;  /* 0x00000000050f72ca */ /* 0x000fe200000e0000 */
[----:B-1----:R-:W-:Y:S01]  /*0220*/  VIADD R5, R2, UR9 ;  /* 0x0000000902057c36 */ /* 0x002fe20008000000 */
[----:B---3--:R-:W-:-:S06]  /*0230*/  USHF.L.U32 UR4, UR4, 0x8, URZ ;  /* 0x0000000804047899 */ /* 0x008fcc00080006ff */
[----:B------:R-:W-:-:S05]  /*0240*/  LEA R8, R2, UR4, 0x2 ;  /* 0x0000000402087c11 */ /* 0x000fca000f8e10ff */
        /* <DEDUP_REMOVED lines=31> */
.L_x_2598:
        /* <DEDUP_REMOVED lines=8> */
[----:B------:R-:W-:Y:S02]  /*04c0*/  IADD3 R15, P3, PT, R5, R6, RZ ;  /* 0x00000006050f7210 */ /* 0x000fe40007f7e0ff */
[----:B------:R-:W-:-:S02]  /*04d0*/  LEA.HI.X.SX32 R16, R12, RZ, 0x1, P2 ;  /* 0x000000ff0c107211 */ /* 0x000fc400010f0eff */
[----:B------:R-:W-:Y:S01]  /*04e0*/  LEA R12, P2, R13, UR6, 0x1 ;  /* 0x000000060d0c7c11 */ /* 0x000fe2000f8408ff */
[----:B------:R-:W2:Y:S01]  /*04f0*/  LDG.E.U16.CONSTANT R11, desc[UR20][R10.64] ;  /* 0x000000140a0b7981 */ /* 0x000ea2000c1e9500 */
[----:B------:R-:W-:Y:S02]  /*0500*/  IADD3 R17, P1, PT, R5, R19, RZ ;  /* 0x0000001305117210 */ /* 0x000fe40007f3e0ff */
[----:B------:R-:W-:Y:S02]  /*0510*/  LEA.HI.X.SX32 R20, R6, RZ, 0x1, P3 ;  /* 0x000000ff06147211 */ /* 0x000fe400018f0eff */
[----:B------:R-:W-:Y:S02]  /*0520*/  LEA.HI.X R13, R13, UR7, R16, 0x1, P2 ;  /* 0x000000070d0d7c11 */ /* 0x000fe400090f0c10 */
[----:B------:R-:W-:Y:S02]  /*0530*/  LEA.HI.X.SX32 R6, R19, RZ, 0x1, P1 ;  /* 0x000000ff13067211 */ /* 0x000fe400008f0eff */
[----:B------:R-:W-:-:S02]  /*0540*/  LEA R14, P3, R15, UR6, 0x1 ;  /* 0x000000060f0e7c11 */ /* 0x000fc4000f8608ff */
        /* <DEDUP_REMOVED lines=15> */
.L_x_2597:
        /* <DEDUP_REMOVED lines=20> */
.L_x_2599:
[----:B------:R-:W-:-:S13]  /*0780*/  ISETP.EQ.AND P1, PT, R9, RZ, PT ;  /* 0x000000ff0900720c */ /* 0x000fda0003f22270 */
[----:B------:R-:W-:Y:S05]  /*0790*/  @!P0 BRA P1, `(.L_x_2594) ;  /* 0x0000000400788947 */ /* 0x000fea0000800000 */
.L_x_2596:
[----:B------:R-:W-:-:S04]  /*07a0*/  IADD3 R11, P0, PT, R5, R6, RZ ;  /* 0x00000006050b7210 */ /* 0x000fc80007f1e0ff */
[----:B------:R-:W-:Y:S02]  /*07b0*/  LEA.HI.X.SX32 R12, R6, RZ, 0x1, P0 ;  /* 0x000000ff060c7211 */ /* 0x000fe400000f0eff */
[----:B------:R-:W-:-:S04]  /*07c0*/  LEA R10, P0, R11, UR6, 0x1 ;  /* 0x000000060b0a7c11 */ /* 0x000fc8000f8008ff */
[----:B------:R-:W-:-:S06]  /*07d0*/  LEA.HI.X R11, R11, UR7, R12, 0x1, P0 ;  /* 0x000000070b0b7c11 */ /* 0x000fcc00080f0c0c */
        /* <DEDUP_REMOVED lines=8> */
.L_x_2595:
        /* <DEDUP_REMOVED lines=16> */
.L_x_2602:
[----:B-----5:R-:W-:Y:S01]  /*0960*/  IADD3 R11, P1, PT, R22, R9, RZ ;  /* 0x00000009160b7210 */ /* 0x020fe20007f3e0ff */
[----:B------:R-:W-:-:S03]  /*0970*/  IMAD.IADD R13, R9, 0x1, R0 ;  /* 0x00000001090d7824 */ /* 0x000fc600078e0200 */
[----:B------:R-:W-:Y:S01]  /*0980*/  LEA.HI.X.SX32 R12, R9, RZ, 0x1, P1 ;  /* 0x000000ff090c7211 */ /* 0x000fe200008f0eff */
[--C-:B------:R-:W-:Y:S01]  /*0990*/  IMAD.IADD R9, R13, 0x1, R0.reuse ;  /* 0x000000010d097824 */ /* 0x100fe200078e0200 */
[----:B-1----:R-:W-:Y:S02]  /*09a0*/  LEA R10, P1, R11, UR6, 0x1 ;  /* 0x000000060b0a7c11 */ /* 0x002fe4000f8208ff */
[C---:B------:R-:W-:Y:S01]  /*09b0*/  IADD3 R16, P2, PT, R22.reuse, R13, RZ ;  /* 0x0000000d16107210 */ /* 0x040fe20007f5e0ff */
[----:B------:R-:W-:Y:S01]  /*09c0*/  IMAD.IADD R19, R9, 0x1, R0 ;  /* 0x0000000109137824 */ /* 0x000fe200078e0200 */
[----:B------:R-:W-:Y:S02]  /*09d0*/  LEA.HI.X R11, R11, UR7, R12, 0x1, P1 ;  /* 0x000000070b0b7c11 */ /* 0x000fe400088f0c0c */
[----:B------:R-:W-:Y:S02]  /*09e0*/  LEA.HI.X.SX32 R13, R13, RZ, 0x1, P2 ;  /* 0x000000ff0d0d7211 */ /* 0x000fe400010f0eff */
[----:B------:R-:W-:-:S02]  /*09f0*/  IADD3 R15, P3, PT, R22, R9, RZ ;  /* 0x00000009160f7210 */ /* 0x000fc40007f7e0ff */
        /* <DEDUP_REMOVED lines=22> */
.L_x_2601:
        /* <DEDUP_REMOVED lines=21> */
.L_x_2603:
[----:B------:R-:W-:-:S13]  /*0cb0*/  ISETP.NE.OR P0, PT, R5, RZ, P0 ;  /* 0x000000ff0500720c */ /* 0x000fda0000705670 */
[----:B------:R-:W-:Y:S05]  /*0cc0*/  @!P0 BRA `(.L_x_2594) ;  /* 0x00000000002c8947 */ /* 0x000fea0003800000 */
.L_x_2600:
[----:B-----5:R-:W-:-:S04]  /*0cd0*/  IADD3 R11, P0, PT, R22, R9, RZ ;  /* 0x00000009160b7210 */ /* 0x020fc80007f1e0ff */
[----:B------:R-:W-:Y:S02]  /*0ce0*/  LEA.HI.X.SX32 R12, R9, RZ, 0x1, P0 ;  /* 0x000000ff090c7211 */ /* 0x000fe400000f0eff */
[----:B0-----:R-:W-:-:S04]  /*0cf0*/  LEA R10, P0, R11, UR10, 0x1 ;  /* 0x0000000a0b0a7c11 */ /* 0x001fc8000f8008ff */
        /* <DEDUP_REMOVED lines=8> */
.L_x_2594:
[----:B0-----:R-:W-:Y:S05]  /*0d80*/  BSYNC.RECONVERGENT B0 ;  /* 0x0000000000007941 */ /* 0x001fea0003800200 */
.L_x_2593:
        /* <DEDUP_REMOVED lines=8> */
[----:B-1----:R-:W-:Y:S02]  /*0e10*/  IMAD.MOV R6, RZ, RZ, -R4 ;  /* 0x000000ffff067224 */ /* 0x002fe400078e0a04 */
[----:B------:R-:W-:-:S03]  /*0e20*/  IMAD R3, R3, UR14, RZ ;  /* 0x0000000e03037c24 */ /* 0x000fc6000f8e02ff */
        /* <DEDUP_REMOVED lines=8> */
[----:B------:R-:W0:Y:S01]  /*0eb0*/  LDC.64 R16, c[0x0][0x3a0] ;  /* 0x0000e800ff107b82 */ /* 0x000e220000000a00 */
[----:B------:R-:W-:-:S13]  /*0ec0*/  PLOP3.LUT P0, PT, PT, PT, PT, 0x8, 0x80 ;  /* 0x000000000080781c */ /* 0x000fda0003f0e170 */
.L_x_2607:
[C---:B------:R-:W-:Y:S02]  /*0ed0*/  VIADD R11, R3.reuse, UR14 ;  /* 0x0000000e030b7c36 */ /* 0x040fe40008000000 */
[----:B0-----:R-:W-:-:S04]  /*0ee0*/  IMAD.WIDE R4, R3, 0x2, R16 ;  /* 0x0000000203047825 */ /* 0x001fc800078e0210 */
[C---:B------:R-:W-:Y:S01]  /*0ef0*/  VIADD R13, R11.reuse, UR14 ;  /* 0x0000000e0b0d7c36 */ /* 0x040fe20008000000 */
[----:B------:R1:W-:Y:S01]  /*0f00*/  STG.E.64 desc[UR20][R4.64], RZ ;  /* 0x000000ff04007986 */ /* 0x0003e2000c101b14 */
[----:B------:R-:W-:-:S04]  /*0f10*/  IMAD.WIDE R10, R11, 0x2, R16 ;  /* 0x000000020b0a7825 */ /* 0x000fc800078e0210 */
[C---:B------:R-:W-:Y:S01]  /*0f20*/  VIADD R9, R13.reuse, UR14 ;  /* 0x0000000e0d097c36 */ /* 0x040fe20008000000 */
[----:B------:R1:W-:Y:S01]  /*0f30*/  STG.E.64 desc[UR20][R10.64], RZ ;  /* 0x000000ff0a007986 */ /* 0x0003e2000c101b14 */
[----:B------:R-:W-:-:S04]  /*0f40*/  IMAD.WIDE R12, R13, 0x2, R16 ;  /* 0x000000020d0c7825 */ /* 0x000fc800078e0210 */
[C---:B------:R-:W-:Y:S01]  /*0f50*/  IMAD.WIDE R14, R9.reuse, 0x2, R16 ;  /* 0x00000002090e7825 */ /* 0x040fe200078e0210 */
[----:B------:R1:W-:Y:S03]  /*0f60*/  STG.E.64 desc[UR20][R12.64], RZ ;  /* 0x000000ff0c007986 */ /* 0x0003e6000c101b14 */
[----:B------:R-:W-:Y:S01]  /*0f70*/  VIADD R6, R6, 0x4 ;  /* 0x0000000406067836 */ /* 0x000fe20000000000 */
[----:B------:R1:W-:Y:S01]  /*0f80*/  STG.E.64 desc[UR20][R14.64], RZ ;  /* 0x000000ff0e007986 */ /* 0x0003e2000c101b14 */
[----:B------:R-:W-:-:S03]  /*0f90*/  VIADD R3, R9, UR14 ;  /* 0x0000000e09037c36 */ /* 0x000fc60008000000 */
[----:B------:R-:W-:-:S13]  /*0fa0*/  ISETP.GE.AND P1, PT, R6, -0x3, PT ;  /* 0xfffffffd0600780c */ /* 0x000fda0003f26270 */
[----:B-1----:R-:W-:Y:S05]  /*0fb0*/  @!P1 BRA `(.L_x_2607) ;  /* 0xfffffffc00c49947 */ /* 0x002fea000383ffff */
.L_x_2606:
[----:B------:R-:W-:-:S05]  /*0fc0*/  IMAD.MOV R4, RZ, RZ, -R6 ;  /* 0x000000ffff047224 */ /* 0x000fca00078e0a06 */
[----:B------:R-:W-:-:S13]  /*0fd0*/  ISETP.GT.AND P1, PT, R4, 0x1, PT ;  /* 0x000000010400780c */ /* 0x000fda0003f24270 */
[----:B------:R-:W-:Y:S05]  /*0fe0*/  @!P1 BRA `(.L_x_2608) ;  /* 0x0000000000249947 */ /* 0x000fea0003800000 */
[----:B------:R-:W0:Y:S01]  /*0ff0*/  LDC.64 R10, c[0x0][0x3a0] ;  /* 0x0000e800ff0a7b82 */ /* 0x000e220000000a00 */
[C---:B------:R-:W-:Y:S01]  /*1000*/  VIADD R9, R3.reuse, UR14 ;  /* 0x0000000e03097c36 */ /* 0x040fe20008000000 */
[----:B------:R-:W-:Y:S01]  /*1010*/  PLOP3.LUT P0, PT, PT, PT, PT, 0x8, 0x80 ;  /* 0x000000000080781c */ /* 0x000fe20003f0e170 */
[----:B------:R-:W-:Y:S02]  /*1020*/  VIADD R6, R6, 0x2 ;  /* 0x0000000206067836 */ /* 0x000fe40000000000 */
[----:B0-----:R-:W-:-:S04]  /*1030*/  IMAD.WIDE R4, R3, 0x2, R10 ;  /* 0x0000000203047825 */ /* 0x001fc800078e020a */
[C---:B------:R-:W-:Y:S01]  /*1040*/  IMAD.WIDE R10, R9.reuse, 0x2, R10 ;  /* 0x00000002090a7825 */ /* 0x040fe200078e020a */
[----:B------:R0:W-:Y:S03]  /*1050*/  STG.E.64 desc[UR20][R4.64], RZ ;  /* 0x000000ff04007986 */ /* 0x0001e6000c101b14 */
[----:B------:R-:W-:Y:S01]  /*1060*/  VIADD R3, R9, UR14 ;  /* 0x0000000e09037c36 */ /* 0x000fe20008000000 */
[----:B------:R0:W-:Y:S06]  /*1070*/  STG.E.64 desc[UR20][R10.64], RZ ;  /* 0x000000ff0a007986 */ /* 0x0001ec000c101b14 */
.L_x_2608:
[----:B------:R-:W-:-:S13]  /*1080*/  ISETP.NE.OR P0, PT, R6, RZ, P0 ;  /* 0x000000ff0600720c */ /* 0x000fda0000705670 */
[----:B------:R-:W-:Y:S05]  /*1090*/  @!P0 BRA `(.L_x_2604) ;  /* 0x00000000001c8947 */ /* 0x000fea0003800000 */
.L_x_2605:
[----:B0-----:R-:W0:Y:S02]  /*10a0*/  LDC.64 R4, c[0x0][0x3a0] ;  /* 0x0000e800ff047b82 */ /* 0x001e240000000a00 */
.L_x_2609:
[----:B0-----:R-:W-:-:S04]  /*10b0*/  IMAD.WIDE R10, R3, 0x2, R4 ;  /* 0x00000002030a7825 */ /* 0x001fc800078e0204 */
[----:B------:R-:W-:Y:S01]  /*10c0*/  VIADD R6, R6, 0x1 ;  /* 0x0000000106067836 */ /* 0x000fe20000000000 */
[----:B------:R2:W-:Y:S01]  /*10d0*/  STG.E.64 desc[UR20][R10.64], RZ ;  /* 0x000000ff0a007986 */ /* 0x0005e2000c101b14 */
[----:B------:R-:W-:-:S03]  /*10e0*/  VIADD R3, R3, UR14 ;  /* 0x0000000e03037c36 */ /* 0x000fc60008000000 */
[----:B------:R-:W-:-:S13]  /*10f0*/  ISETP.NE.AND P0, PT, R6, RZ, PT ;  /* 0x000000ff0600720c */ /* 0x000fda0003f05270 */
[----:B--2---:R-:W-:Y:S05]  /*1100*/  @P0 BRA `(.L_x_2609) ;  /* 0xfffffffc00e80947 */ /* 0x004fea000383ffff */
.L_x_2604:
        /* <DEDUP_REMOVED lines=27> */
[----:B------:R-:W-:Y:S01]  /*12c0*/  IMAD.SHL.U32 R2, R2, 0x10, RZ ;  /* 0x0000001002027824 */ /* 0x000fe200078e00ff */
[----:B------:R-:W-:Y:S01]  /*12d0*/  UMOV UR4, URZ ;  /* 0x000000ff00047c82 */ /* 0x000fe20008000000 */
[----:B------:R-:W-:Y:S01]  /*12e0*/  LEA.HI R3, R3, R8, RZ, 0x3 ;  /* 0x0000000803037211 */ /* 0x000fe200078f18ff */
[----:B------:R-:W-:Y:S02]  /*12f0*/  UMOV UR8, UR9 ;  /* 0x0000000900087c82 */ /* 0x000fe40008000000 */
[----:B------:R-:W-:Y:S02]  /*1300*/  LOP3.LUT R9, R2, 0x10, RZ, 0xc0, !PT ;  /* 0x0000001002097812 */ /* 0x000fe400078ec0ff */
[----:B-1----:R-:W-:-:S07]  /*1310*/  SHF.R.S32.HI R16, RZ, 0x3, R3 ;  /* 0x00000003ff107819 */ /* 0x002fce0000011403 */
.L_x_2611:
[----:B-----5:R-:W-:-:S04]  /*1320*/  VIADD R13, R6, UR4 ;  /* 0x00000004060d7c36 */ /* 0x020fc80008000000 */
        /* <DEDUP_REMOVED lines=43> */
[----:B-1----:R-:W-:Y:S05]  /*15e0*/  BRA.U !UP4, `(.L_x_2611) ;  /* 0xfffffffd0c4c7547 */ /* 0x002fea000b83ffff */
.L_x_2610:
[----:B------:R-:W-:Y:S01]  /*15f0*/  UISETP.GT.AND UP4, UPT, UR9, UR18, UPT ;  /* 0x000000120900728c */ /* 0x000fe2000bf84270 */
[----:B------:R-:W-:Y:S01]  /*1600*/  UMOV UR4, URZ ;  /* 0x000000ff00047c82 */ /* 0x000fe20008000000 */
        /* <DEDUP_REMOVED lines=12> */
.L_x_2612:
        /* <DEDUP_REMOVED lines=9> */
.L_x_2613:
        /* <DEDUP_REMOVED lines=9> */
.L_x_2614:
        /* <DEDUP_REMOVED lines=9> */
.L_x_2615:
        /* <DEDUP_REMOVED lines=9> */
.L_x_2616:
[----:B------:R-:W-:Y:S01]  /*1910*/  VIMNMX R0, PT, PT, R0, UR17, PT ;  /* 0x0000001100007c48 */ /* 0x000fe2000bfe0100 */
[----:B------:R-:W-:Y:S01]  /*1920*/  ULEA UR5, UR19, UR5, 0x3 ;  /* 0x0000000513057291 */ /* 0x000fe2000f8e18ff */
[----:B------:R-:W-:Y:S02]  /*1930*/  PRMT R5, RZ, 0x5410, RZ ;  /* 0x00005410ff057816 */ /* 0x000fe400000000ff */
[----:B------:R-:W-:Y:S01]  /*1940*/  ISETP.GT.AND P0, PT, R0, UR9, PT ;  /* 0x0000000900007c0c */ /* 0x000fe2000bf04270 */
[----:B------:R-:W-:Y:S01]  /*1950*/  UIADD3 UR4, UPT, UPT, UR6, UR5, UR4 ;  /* 0x0000000506047290 */ /* 0x000fe2000fffe004 */
[----:B------:R-:W-:Y:S02]  /*1960*/  PRMT R4, RZ, 0x5410, RZ ;  /* 0x00005410ff047816 */ /* 0x000fe400000000ff */
[----:B------:R-:W-:Y:S01]  /*1970*/  PRMT R3, RZ, 0x5410, RZ ;  /* 0x00005410ff037816 */ /* 0x000fe200000000ff */
[----:B------:R-:W-:Y:S01]  /*1980*/  UIADD3 UR4, UPT, UPT, UR8, UR4, UR7 ;  /* 0x0000000408047290 */ /* 0x000fe2000fffe007 */
[----:B------:R-:W-:-:S03]  /*1990*/  PRMT R2, RZ, 0x5410, RZ ;  /* 0x00005410ff027816 */ /* 0x000fc600000000ff */
[----:B------:R-:W-:-:S04]  /*19a0*/  UIMAD UR5, UR4, UR14, URZ ;  /* 0x0000000e040572a4 */ /* 0x000fc8000f8e02ff */
[----:B------:R-:W-:Y:S08]  /*19b0*/  @!P0 BRA `(.L_x_2617) ;  /* 0x0000001c00f48947 */ /* 0x000ff00003800000 */
[----:B------:R-:W-:Y:S01]  /*19c0*/  IMAD.U32 R10, RZ, RZ, UR12 ;  /* 0x0000000cff0a7e24 */ /* 0x000fe2000f8e00ff */
[----:B------:R-:W2:Y:S01]  /*19d0*/  LDL.64 R12, [R1] ;  /* 0x00000000010c7983 */ /* 0x000ea20000100a00 */
[----:B------:R-:W-:Y:S01]  /*19e0*/  IMAD.U32 R11, RZ, RZ, UR13 ;  /* 0x0000000dff0b7e24 */ /* 0x000fe2000f8e00ff */
[----:B------:R-:W0:Y:S01]  /*19f0*/  S2UR UR7, SR_CgaCtaId ;  /* 0x00000000000779c3 */ /* 0x000e220000008800 */
[----:B------:R-:W1:Y:S03]  /*1a00*/  LDCU.64 UR12, c[0x0][0x388] ;  /* 0x00007100ff0c77ac */ /* 0x000e660008000a00 */
[----:B------:R-:W3:Y:S01]  /*1a10*/  LDG.E.U16.CONSTANT R10, desc[UR20][R10.64+0x2] ;  /* 0x000002140a0a7981 */ /* 0x000ee2000c1e9500 */
[----:B------:R-:W-:Y:S02]  /*1a20*/  USHF.R.S32.HI UR8, URZ, 0x1f, UR5 ;  /* 0x0000001fff087899 */ /* 0x000fe40008011405 */
[C---:B------:R-:W-:Y:S01]  /*1a30*/  IADD3 R0, P0, PT, R8.reuse, UR5, RZ ;  /* 0x0000000508007c10 */ /* 0x040fe2000ff1e0ff */
[----:B------:R-:W-:Y:S01]  /*1a40*/  UISETP.LT.AND UP0, UPT, UR15, UR17, UPT ;  /* 0x000000110f00728c */ /* 0x000fe2000bf01270 */
[----:B------:R-:W-:Y:S01]  /*1a50*/  PRMT R6, R47, 0x9910, RZ ;  /* 0x000099102f067816 */ /* 0x000fe200000000ff */
[----:B------:R-:W-:Y:S01]  /*1a60*/  UIMAD.WIDE.U32 UR10, UR16, 0x100, UR10 ;  /* 0x00000100100a78a5 */ /* 0x000fe2000f8e000a */
[----:B------:R-:W-:Y:S01]  /*1a70*/  LEA.HI.X.SX32 R51, R8, UR8, 0x1, P0 ;  /* 0x0000000808337c11 */ /* 0x000fe200080f0eff */
[----:B------:R-:W-:Y:S01]  /*1a80*/  UMOV UR6, 0x400 ;  /* 0x0000040000067882 */ /* 0x000fe20000000000 */
[----:B------:R-:W-:Y:S01]  /*1a90*/  ISETP.NE.AND P0, PT, R6, RZ, PT ;  /* 0x000000ff0600720c */ /* 0x000fe20003f05270 */
[----:B------:R-:W-:Y:S01]  /*1aa0*/  USEL UR15, UR15, UR17, UP0 ;  /* 0x000000110f0f7287 */ /* 0x000fe20008000000 */
[----:B------:R-:W4:Y:S01]  /*1ab0*/  LDCU UR14, c[0x0][0x3ac] ;  /* 0x00007580ff0e77ac */ /* 0x000f220008000800 */
[----:B-1----:R-:W-:Y:S01]  /*1ac0*/  LEA R50, P1, R0, UR12, 0x2 ;  /* 0x0000000c00327c11 */ /* 0x002fe2000f8210ff */
[----:B------:R-:W-:Y:S01]  /*1ad0*/  UIADD3 UR10, UP0, UPT, UR10, 0x2, URZ ;  /* 0x000000020a0a7890 */ /* 0x000fe2000ff1e0ff */
[----:B------:R-:W-:-:S02]  /*1ae0*/  ISETP.EQ.OR P0, PT, R7, 0x1, !P0 ;  /* 0x000000010700780c */ /* 0x000fc40004702670 */
[----:B------:R-:W-:Y:S01]  /*1af0*/  LEA.HI.X R51, R0, UR13, R51, 0x2, P1 ;  /* 0x0000000d00337c11 */ /* 0x000fe200088f1433 */
[----:B0-----:R-:W-:Y:S01]  /*1b00*/  ULEA UR6, UR7, UR6, 0x18 ;  /* 0x0000000607067291 */ /* 0x001fe2000f8ec0ff */
[----:B------:R-:W-:Y:S01]  /*1b10*/  PRMT R5, R5, 0x5410, RZ ;  /* 0x0000541005057816 */ /* 0x000fe200000000ff */
[----:B------:R-:W-:Y:S02]  /*1b20*/  UIADD3.X UR11, UPT, UPT, URZ, UR11, URZ, UP0, !UPT ;  /* 0x0000000bff0b7290 */ /* 0x000fe400087fe4ff */
[----:B------:R-:W-:Y:S01]  /*1b30*/  UIADD3 UR8, UPT, UPT, UR6, 0x80, URZ ;  /* 0x0000008006087890 */ /* 0x000fe2000fffe0ff */
[----:B---3--:R-:W-:Y:S02]  /*1b40*/  R2UR UR4, R10 ;  /* 0x000000000a0472ca */ /* 0x008fe400000e0000 */
[----:B--2---:R-:W-:Y:S02]  /*1b50*/  PRMT R46, R12, 0x7610, R12 ;  /* 0x000076100c2e7816 */ /* 0x004fe4000000000c */
[----:B------:R-:W-:-:S09]  /*1b60*/  PRMT R0, R13, 0x7610, R13 ;  /* 0x000076100d007816 */ /* 0x000fd2000000000d */
[----:B------:R-:W-:-:S03]  /*1b70*/  UIADD3 UR5, UPT, UPT, UR9, UR4, URZ ;  /* 0x0000000409057290 */ /* 0x000fc6000fffe0ff */
[----:B----4-:R-:W-:-:S09]  /*1b80*/  UMOV UR4, URZ ;  /* 0x000000ff00047c82 */ /* 0x010fd20008000000 */
.L_x_2622:
[----:B------:R-:W-:Y:S01]  /*1b90*/  UISETP.NE.AND UP0, UPT, UR9, UR5, UPT ;  /* 0x000000050900728c */ /* 0x000fe2000bf05270 */
[----:B------:R-:W-:-:S05]  /*1ba0*/  IMAD.U32 R17, RZ, RZ, UR14 ;  /* 0x0000000eff117e24 */ /* 0x000fca000f8e00ff */
[----:B------:R-:W-:-:S05]  /*1bb0*/  PLOP3.LUT P1, PT, PT, PT, UP0, 0x80, 0x8 ;  /* 0x000000000008781c */ /* 0x000fca0003f2f008 */
[----:B------:R-:W-:Y:S01]  /*1bc0*/  @!UP0 UMOV UR6, UR10 ;  /* 0x0000000a00068c82 */ /* 0x000fe20008000000 */
[----:B------:R-:W-:Y:S01]  /*1bd0*/  @!UP0 UMOV UR7, UR11 ;  /* 0x0000000b00078c82 */ /* 0x000fe20008000000 */
[----:B------:R-:W-:Y:S01]  /*1be0*/  IMAD.U32 R6, RZ, RZ, UR6 ;  /* 0x00000006ff067e24 */ /* 0x000fe2000f8e00ff */
[----:B------:R-:W-:Y:S01]  /*1bf0*/  @!UP0 ULEA UR12, UR4, UR23, 0x3 ;  /* 0x00000017040c8291 */ /* 0x000fe2000f8e18ff */
[----:B------:R-:W-:-:S05]  /*1c00*/  IMAD.U32 R7, RZ, RZ, UR7 ;  /* 0x00000007ff077e24 */ /* 0x000fca000f8e00ff */
[----:B------:R0:W2:Y:S01]  /*1c10*/  @!P1 LDG.E.U16.CONSTANT R24, desc[UR20][R6.64] ;  /* 0x0000001406189981 */ /* 0x0000a2000c1e9500 */
[----:B------:R-:W-:-:S03]  /*1c20*/  IMAD.U32 R21, RZ, RZ, UR14 ;  /* 0x0000000eff157e24 */ /* 0x000fc6000f8e00ff */
[----:B-----5:R-:W3:Y:S01]  /*1c30*/  @!P1 LDL.64 R22, [UR12+0x8] ;  /* 0x0000080cff169983 */ /* 0x020ee20008100a00 */
[----:B0-----:R-:W-:Y:S02]  /*1c40*/  IMAD.MOV.U32 R6, RZ, RZ, R50 ;  /* 0x000000ffff067224 */ /* 0x001fe400078e0032 */
[----:B------:R-:W-:Y:S02]  /*1c50*/  IMAD.MOV.U32 R7, RZ, RZ, R51 ;  /* 0x000000ffff077224 */ /* 0x000fe400078e0033 */
[----:B------:R-:W-:-:S03]  /*1c60*/  IMAD.WIDE R16, R17, 0x4, R6 ;  /* 0x0000000411107825 */ /* 0x000fc600078e0206 */
[----:B------:R-:W4:Y:S01]  /*1c70*/  LDG.E.128.CONSTANT R8, desc[UR20][R6.64] ;  /* 0x0000001406087981 */ /* 0x000f22000c1e9d00 */
[----:B------:R-:W-:-:S03]  /*1c80*/  IMAD.WIDE R20, R21, 0x4, R16 ;  /* 0x0000000415147825 */ /* 0x000fc600078e0210 */
[----:B------:R-:W4:Y:S04]  /*1c90*/  LDG.E.128.CONSTANT R16, desc[UR20][R16.64] ;  /* 0x0000001410107981 */ /* 0x000f28000c1e9d00 */
[----:B------:R-:W4:Y:S01]  /*1ca0*/  LDG.E.128.CONSTANT R12, desc[UR20][R20.64] ;  /* 0x00000014140c7981 */ /* 0x000f22000c1e9d00 */
[----:B------:R-:W-:-:S04]  /*1cb0*/  IMAD.U32 R49, RZ, RZ, UR14 ;  /* 0x0000000eff317e24 */ /* 0x000fc8000f8e00ff */
[----:B------:R-:W-:Y:S01]  /*1cc0*/  IMAD.WIDE R48, R49, 0x4, R20 ;  /* 0x0000000431307825 */ /* 0x000fe200078e0214 */
[----:B------:R-:W-:Y:S01]  /*1cd0*/  UISETP.NE.AND UP1, UPT, UR22, URZ, UPT ;  /* 0x000000ff1600728c */ /* 0x000fe2000bf25270 */
[----:B---3--:R-:W-:Y:S02]  /*1ce0*/  @!P1 PRMT R0, R23, 0x7610, R0 ;  /* 0x0000761017009816 */ /* 0x008fe40000000000 */
[----:B------:R-:W-:Y:S02]  /*1cf0*/  @!P1 PRMT R46, R22, 0x7610, R46 ;  /* 0x00007610162e9816 */ /* 0x000fe4000000002e */
[----:B------:R-:W-:Y:S02]  /*1d00*/  @!P1 PRMT R0, R0, 0x7610, R23 ;  /* 0x0000761000009816 */ /* 0x000fe40000000017 */
[----:B--2---:R-:W-:Y:S02]  /*1d10*/  @!P1 R2UR UR7, R24 ;  /* 0x00000000180792ca */ /* 0x004fe400000e0000 */
[----:B------:R-:W-:-:S02]  /*1d20*/  @!P1 PRMT R46, R46, 0x7610, R22 ;  /* 0x000076102e2e9816 */ /* 0x000fc40000000016 */
[----:B----4-:R-:W-:Y:S02]  /*1d30*/  SHF.R.U32.HI R23, RZ, 0xc, R9 ;  /* 0x0000000cff177819 */ /* 0x010fe40000011609 */
[----:B------:R-:W-:Y:S02]  /*1d40*/  SHF.R.U32.HI R25, RZ, 0xc, R11 ;  /* 0x0000000cff197819 */ /* 0x000fe4000001160b */
[----:B------:R-:W-:Y:S02]  /*1d50*/  SHF.R.U32.HI R24, RZ, 0xc, R10 ;  /* 0x0000000cff187819 */ /* 0x000fe4000001160a */
[----:B------:R-:W-:Y:S02]  /*1d60*/  LOP3.LUT R7, R8, 0x3f003f, RZ, 0xc0, !PT ;  /* 0x003f003f08077812 */ /* 0x000fe400078ec0ff */
[--C-:B------:R-:W-:Y:S02]  /*1d70*/  SHF.R.U32.HI R6, RZ, 0x6, R8.reuse ;  /* 0x00000006ff067819 */ /* 0x100fe40000011608 */
[----:B------:R-:W-:-:S02]  /*1d80*/  SHF.R.U32.HI R22, RZ, 0xc, R8 ;  /* 0x0000000cff167819 */ /* 0x000fc40000011608 */
[----:B------:R-:W-:Y:S02]  /*1d90*/  SHF.R.U32.HI R36, RZ, 0x8, R13 ;  /* 0x00000008ff247819 */ /* 0x000fe4000001160d */
[----:B------:R-:W-:Y:S02]  /*1da0*/  SHF.R.U32.HI R40, RZ, 0x8, R15 ;  /* 0x00000008ff287819 */ /* 0x000fe4000001160f */
[----:B------:R-:W-:Y:S02]  /*1db0*/  LOP3.LUT R23, R23, 0xf000f, RZ, 0xc0, !PT ;  /* 0x000f000f17177812 */ /* 0x000fe400078ec0ff */
[----:B------:R-:W-:Y:S02]  /*1dc0*/  LOP3.LUT R25, R25, 0xf000f, RZ, 0xc0, !PT ;  /* 0x000f000f19197812 */ /* 0x000fe400078ec0ff */
[----:B------:R-:W-:Y:S02]  /*1dd0*/  LOP3.LUT R20, R9, 0x3f003f, RZ, 0xc0, !PT ;  /* 0x003f003f09147812 */ /* 0x000fe400078ec0ff */
        /* <DEDUP_REMOVED lines=8> */
[----:B------:R-:W-:Y:S02]  /*1e60*/  SHF.R.U32.HI R10, RZ, 0x6, R11 ;  /* 0x00000006ff0a7819 */ /* 0x000fe4000001160b */
[----:B------:R-:W-:Y:S02]  /*1e70*/  SHF.R.U32.HI R38, RZ, 0x8, R14 ;  /* 0x00000008ff267819 */ /* 0x000fe4000001160e */
[----:B------:R-:W-:Y:S02]  /*1e80*/  LOP3.LUT R24, R18, 0x3f003f, RZ, 0xc0, !PT ;  /* 0x003f003f12187812 */ /* 0x000fe400078ec0ff */
[----:B------:R-:W-:Y:S02]  /*1e90*/  SHF.R.U32.HI R32, RZ, 0x6, R18 ;  /* 0x00000006ff207819 */ /* 0x000fe40000011612 */
[----:B------:R-:W-:-:S02]  /*1ea0*/  LOP3.LUT R11, R22, 0xf000f, RZ, 0xc0, !PT ;  /* 0x000f000f160b7812 */ /* 0x000fc400078ec0ff */
[----:B------:R-:W-:Y:S02]  /*1eb0*/  LOP3.LUT R36, R23, 0x300030, R36, 0xf8, !PT ;  /* 0x0030003017247812 */ /* 0x000fe400078ef824 */
[----:B------:R-:W-:Y:S02]  /*1ec0*/  LOP3.LUT R40, R25, 0x300030, R40, 0xf8, !PT ;  /* 0x0030003019287812 */ /* 0x000fe400078ef828 */
        /* <DEDUP_REMOVED lines=11> */
[----:B------:R-:W-:Y:S02]  /*1f80*/  LOP3.LUT R38, R13, 0x300030, R38, 0xf8, !PT ;  /* 0x003000300d267812 */ /* 0x000fe400078ef826 */
[----:B------:R-:W-:Y:S02]  /*1f90*/  SHF.R.U32.HI R44, RZ, 0xa, R14 ;  /* 0x0000000aff2c7819 */ /* 0x000fe4000001160e */
[----:B------:R-:W-:Y:S02]  /*1fa0*/  LOP3.LUT R13, R18, 0xf000f, RZ, 0xc0, !PT ;  /* 0x000f000f120d7812 */ /* 0x000fe400078ec0ff */
[----:B------:R-:W-:Y:S02]  /*1fb0*/  LOP3.LUT R26, R12, 0x3f003f, RZ, 0xc0, !PT ;  /* 0x003f003f0c1a7812 */ /* 0x000fe400078ec0ff */
[----:B------:R-:W-:-:S02]  /*1fc0*/  SHF.R.U32.HI R35, RZ, 0x6, R12 ;  /* 0x00000006ff237819 */ /* 0x000fc4000001160c */
[----:B------:R-:W-:Y:S02]  /*1fd0*/  SHF.R.U32.HI R42, RZ, 0xa, R12 ;  /* 0x0000000aff2a7819 */ /* 0x000fe4000001160c */
[----:B------:R-:W-:Y:S02]  /*1fe0*/  LOP3.LUT R28, R14, 0x3f003f, RZ, 0xc0, !PT ;  /* 0x003f003f0e1c7812 */ /* 0x000fe400078ec0ff */
[----:B------:R-:W-:Y:S02]  /*1ff0*/  SHF.R.U32.HI R39, RZ, 0x6, R14 ;  /* 0x00000006ff277819 */ /* 0x000fe4000001160e */
[----:B------:R-:W-:Y:S02]  /*2000*/  LOP3.LUT R34, R11, 0x300030, R34, 0xf8, !PT ;  /* 0x003000300b227812 */ /* 0x000fe400078ef822 */
[--C-:B------:R-:W-:Y:S02]  /*2010*/  SHF.R.U32.HI R41, RZ, 0x6, R15.reuse ;  /* 0x00000006ff297819 */ /* 0x100fe4000001160f */
[----:B------:R-:W-:-:S02]  /*2020*/  SHF.R.U32.HI R45, RZ, 0xa, R15 ;  /* 0x0000000aff2d7819 */ /* 0x000fc4000001160f */
[----:B------:R-:W-:Y:S02]  /*2030*/  LOP3.LUT R11, R16, 0xf000f, RZ, 0xc0, !PT ;  /* 0x000f000f100b7812 */ /* 0x000fe400078ec0ff */
[----:B------:R-:W-:Y:S02]  /*2040*/  LOP3.LUT R12, R17, 0xf000f, RZ, 0xc0, !PT ;  /* 0x000f000f110c7812 */ /* 0x000fe400078ec0ff */
[----:B------:R-:W-:Y:S02]  /*2050*/  LOP3.LUT R14, R19, 0xf000f, RZ, 0xc0, !PT ;  /* 0x000f000f130e7812 */ /* 0x000fe400078ec0ff */
[----:B------:R-:W-:Y:S02]  /*2060*/  LOP3.LUT R44, R13, 0x300030, R44, 0xf8, !PT ;  /* 0x003000300d2c7812 */ /* 0x000fe400078ef82c */
[----:B------:R-:W-:Y:S02]  /*2070*/  LOP3.LUT R13, R21, 0x64006400, RZ, 0xfc, !PT ;  /* 0x64006400150d7812 */ /* 0x000fe400078efcff */
[----:B------:R-:W-:-:S02]  /*2080*/  LOP3.LUT R29, R15, 0x3f003f, RZ, 0xc0, !PT ;  /* 0x003f003f0f1d7812 */ /* 0x000fc400078ec0ff */
[----:B------:R-:W-:Y:S02]  /*2090*/  LOP3.LUT R42, R11, 0x300030, R42, 0xf8, !PT ;  /* 0x003000300b2a7812 */ /* 0x000fe400078ef82a */
        /* <DEDUP_REMOVED lines=120> */
.L_x_2618:
[----:B------:R-:W-:Y:S05]  /*2820*/  @P0 BRA `(.L_x_2619) ;  /* 0x0000000000a80947 */ /* 0x000fea0003800000 */
        /* <DEDUP_REMOVED lines=42> */
.L_x_2619:
[----:B------:R-:W-:Y:S01]  /*2ad0*/  IMAD.U32 R17, RZ, RZ, UR14 ;  /* 0x0000000eff117e24 */ /* 0x000fe2000f8e00ff */
[----:B------:R-:W2:Y:S01]  /*2ae0*/  LDG.E.128.CONSTANT R8, desc[UR20][R48.64] ;  /* 0x0000001430087981 */ /* 0x000ea2000c1e9d00 */
[----:B------:R-:W-:Y:S02]  /*2af0*/  IMAD.U32 R51, RZ, RZ, UR14 ;  /* 0x0000000eff337e24 */ /* 0x000fe4000f8e00ff */
[----:B------:R-:W-:-:S04]  /*2b00*/  IMAD.WIDE R16, R17, 0x4, R48 ;  /* 0x0000000411107825 */ /* 0x000fc800078e0230 */
[----:B------:R-:W-:Y:S02]  /*2b10*/  IMAD.WIDE R50, R51, 0x4, R16 ;  /* 0x0000000433327825 */ /* 0x000fe400078e0210 */
[----:B------:R-:W3:Y:S04]  /*2b20*/  LDG.E.128.CONSTANT R16, desc[UR20][R16.64] ;  /* 0x0000001410107981 */ /* 0x000ee8000c1e9d00 */
[----:B------:R-:W4:Y:S01]  /*2b30*/  LDG.E.128.CONSTANT R12, desc[UR20][R50.64] ;  /* 0x00000014320c7981 */ /* 0x000f22000c1e9d00 */
[----:B------:R-:W-:Y:S02]  /*2b40*/  @!UP0 UIADD3 UR6, UPT, UPT, UR4, 0x1, URZ ;  /* 0x0000000104068890 */ /* 0x000fe4000fffe0ff */
[----:B------:R-:W-:Y:S01]  /*2b50*/  @!UP0 UIADD3 UR5, UPT, UPT, UR7, UR9, URZ ;  /* 0x0000000907058290 */ /* 0x000fe2000fffe0ff */
[----:B--2---:R-:W-:-:S02]  /*2b60*/  SHF.R.U32.HI R23, RZ, 0xc, R8 ;  /* 0x0000000cff177819 */ /* 0x004fc40000011608 */
[----:B------:R-:W-:Y:S02]  /*2b70*/  SHF.R.U32.HI R25, RZ, 0xc, R10 ;  /* 0x0000000cff197819 */ /* 0x000fe4000001160a */
[----:B------:R-:W-:Y:S02]  /*2b80*/  SHF.R.U32.HI R30, RZ, 0xc, R11 ;  /* 0x0000000cff1e7819 */ /* 0x000fe4000001160b */
[----:B------:R-:W-:Y:S02]  /*2b90*/  LOP3.LUT R6, R8, 0x3f003f, RZ, 0xc0, !PT ;  /* 0x003f003f08067812 */ /* 0x000fe400078ec0ff */
[----:B------:R-:W-:Y:S02]  /*2ba0*/  SHF.R.U32.HI R7, RZ, 0x6, R8 ;  /* 0x00000006ff077819 */ /* 0x000fe40000011608 */
[----:B------:R-:W-:Y:S02]  /*2bb0*/  SHF.R.U32.HI R24, RZ, 0xc, R9 ;  /* 0x0000000cff187819 */ /* 0x000fe40000011609 */
[----:B------:R-:W-:-:S02]  /*2bc0*/  LOP3.LUT R21, R9, 0x3f003f, RZ, 0xc0, !PT ;  /* 0x003f003f09157812 */ /* 0x000fc400078ec0ff */
        /* <DEDUP_REMOVED lines=11> */
[----:B------:R-:W-:-:S02]  /*2c80*/  LOP3.LUT R20, R11, 0x3f003f, RZ, 0xc0, !PT ;  /* 0x003f003f0b147812 */ /* 0x000fc400078ec0ff */
[----:B------:R-:W-:Y:S02]  /*2c90*/  SHF.R.U32.HI R10, RZ, 0x6, R11 ;  /* 0x00000006ff0a7819 */ /* 0x000fe4000001160b */
[----:B------:R-:W-:Y:S02]  /*2ca0*/  LOP3.LUT R26, R12, 0x3f003f, RZ, 0xc0, !PT ;  /* 0x003f003f0c1a7812 */ /* 0x000fe400078ec0ff */
[--C-:B------:R-:W-:Y:S02]  /*2cb0*/  SHF.R.U32.HI R35, RZ, 0x6, R12.reuse ;  /* 0x00000006ff237819 */ /* 0x100fe4000001160c */
[----:B------:R-:W-:Y:S02]  /*2cc0*/  SHF.R.U32.HI R42, RZ, 0xa, R12 ;  /* 0x0000000aff2a7819 */ /* 0x000fe4000001160c */
[----:B------:R-:W-:Y:S02]  /*2cd0*/  LOP3.LUT R13, R30, 0xf000f, RZ, 0xc0, !PT ;  /* 0x000f000f1e0d7812 */ /* 0x000fe400078ec0ff */
[----:B------:R-:W-:-:S02]  /*2ce0*/  LOP3.LUT R11, R24, 0xf000f, RZ, 0xc0, !PT ;  /* 0x000f000f180b7812 */ /* 0x000fc400078ec0ff */
[----:B---3--:R-:W-:Y:S02]  /*2cf0*/  LOP3.LUT R12, R16, 0x3f003f, RZ, 0xc0, !PT ;  /* 0x003f003f100c7812 */ /* 0x008fe400078ec0ff */
[----:B------:R-:W-:Y:S02]  /*2d00*/  SHF.R.U32.HI R30, RZ, 0x6, R16 ;  /* 0x00000006ff1e7819 */ /* 0x000fe40000011610 */
[----:B------:R-:W-:Y:S02]  /*2d10*/  LOP3.LUT R34, R23, 0x300030, R34, 0xf8, !PT ;  /* 0x0030003017227812 */ /* 0x000fe400078ef822 */
[----:B------:R-:W-:Y:S02]  /*2d20*/  SHF.R.U32.HI R16, RZ, 0xc, R16 ;  /* 0x0000000cff107819 */ /* 0x000fe40000011610 */
[----:B------:R-:W-:Y:S02]  /*2d30*/  SHF.R.U32.HI R40, RZ, 0x8, R15 ;  /* 0x00000008ff287819 */ /* 0x000fe4000001160f */
[----:B------:R-:W-:-:S02]  /*2d40*/  LOP3.LUT R38, R25, 0x300030, R38, 0xf8, !PT ;  /* 0x0030003019267812 */ /* 0x000fc400078ef826 */
[----:B------:R-:W-:Y:S02]  /*2d50*/  LOP3.LUT R23, R17, 0x3f003f, RZ, 0xc0, !PT ;  /* 0x003f003f11177812 */ /* 0x000fe400078ec0ff */
[--C-:B------:R-:W-:Y:S02]  /*2d60*/  SHF.R.U32.HI R31, RZ, 0x6, R17.reuse ;  /* 0x00000006ff1f7819 */ /* 0x100fe40000011611 */
[----:B------:R-:W-:Y:S02]  /*2d70*/  LOP3.LUT R24, R18, 0x3f003f, RZ, 0xc0, !PT ;  /* 0x003f003f12187812 */ /* 0x000fe400078ec0ff */
[--C-:B------:R-:W-:Y:S02]  /*2d80*/  SHF.R.U32.HI R32, RZ, 0x6, R18.reuse ;  /* 0x00000006ff207819 */ /* 0x100fe40000011612 */
[----:B------:R-:W-:Y:S02]  /*2d90*/  SHF.R.U32.HI R17, RZ, 0xc, R17 ;  /* 0x0000000cff117819 */ /* 0x000fe40000011611 */
[----:B------:R-:W-:-:S02]  /*2da0*/  SHF.R.U32.HI R18, RZ, 0xc, R18 ;  /* 0x0000000cff127819 */ /* 0x000fc40000011612 */
[----:B------:R-:W-:Y:S02]  /*2db0*/  LOP3.LUT R25, R19, 0x3f003f, RZ, 0xc0, !PT ;  /* 0x003f003f13197812 */ /* 0x000fe400078ec0ff */
[--C-:B------:R-:W-:Y:S02]  /*2dc0*/  SHF.R.U32.HI R33, RZ, 0x6, R19.reuse ;  /* 0x00000006ff217819 */ /* 0x100fe40000011613 */
[----:B------:R-:W-:Y:S02]  /*2dd0*/  LOP3.LUT R36, R11, 0x300030, R36, 0xf8, !PT ;  /* 0x003000300b247812 */ /* 0x000fe400078ef824 */
[----:B------:R-:W-:Y:S02]  /*2de0*/  SHF.R.U32.HI R19, RZ, 0xc, R19 ;  /* 0x0000000cff137819 */ /* 0x000fe40000011613 */
[----:B------:R-:W-:Y:S02]  /*2df0*/  LOP3.LUT R11, R16, 0xf000f, RZ, 0xc0, !PT ;  /* 0x000f000f100b7812 */ /* 0x000fe400078ec0ff */
[----:B------:R-:W-:-:S02]  /*2e00*/  LOP3.LUT R28, R14, 0x3f003f, RZ, 0xc0, !PT ;  /* 0x003f003f0e1c7812 */ /* 0x000fc400078ec0ff */
[--C-:B------:R-:W-:Y:S02]  /*2e10*/  SHF.R.U32.HI R39, RZ, 0x6, R14.reuse ;  /* 0x00000006ff277819 */ /* 0x100fe4000001160e */
[----:B------:R-:W-:Y:S02]  /*2e20*/  SHF.R.U32.HI R44, RZ, 0xa, R14 ;  /* 0x0000000aff2c7819 */ /* 0x000fe4000001160e */
[----:B------:R-:W-:Y:S02]  /*2e30*/  LOP3.LUT R40, R13, 0x300030, R40, 0xf8, !PT ;  /* 0x003000300d287812 */ /* 0x000fe400078ef828 */
[----:B------:R-:W-:Y:S02]  /*2e40*/  LOP3.LUT R14, R17, 0xf000f, RZ, 0xc0, !PT ;  /* 0x000f000f110e7812 */ /* 0x000fe400078ec0ff */
[----:B------:R-:W-:Y:S02]  /*2e50*/  LOP3.LUT R13, R18, 0xf000f, RZ, 0xc0, !PT ;  /* 0x000f000f120d7812 */ /* 0x000fe400078ec0ff */
[----:B------:R-:W-:-:S02]  /*2e60*/  SHF.R.U32.HI R41, RZ, 0x6, R15 ;  /* 0x00000006ff297819 */ /* 0x000fc4000001160f */
[----:B------:R-:W-:Y:S02]  /*2e70*/  SHF.R.U32.HI R45, RZ, 0xa, R15 ;  /* 0x0000000aff2d7819 */ /* 0x000fe4000001160f */
[----:B------:R-:W-:Y:S02]  /*2e80*/  LOP3.LUT R16, R19, 0xf000f, RZ, 0xc0, !PT ;  /* 0x000f000f13107812 */ /* 0x000fe400078ec0ff */
[----:B------:R-:W-:Y:S02]  /*2e90*/  LOP3.LUT R42, R11, 0x300030, R42, 0xf8, !PT ;  /* 0x003000300b2a7812 */ /* 0x000fe400078ef82a */
[----:B------:R-:W-:Y:S02]  /*2ea0*/  LOP3.LUT R11, R7, 0x3f003f, RZ, 0xc0, !PT ;  /* 0x003f003f070b7812 */ /* 0x000fe400078ec0ff */
[----:B------:R-:W-:Y:S02]  /*2eb0*/  LOP3.LUT R43, R14, 0x300030, R43, 0xf8, !PT ;  /* 0x003000300e2b7812 */ /* 0x000fe400078ef82b */
        /* <DEDUP_REMOVED lines=121> */
.L_x_2620:
[----:B------:R-:W-:Y:S01]  /*3650*/  @!UP0 UMOV UR4, UR6 ;  /* 0x0000000600048c82 */ /* 0x000fe20008000000 */
        /* <DEDUP_REMOVED lines=43> */
.L_x_2621:
        /* <DEDUP_REMOVED lines=8> */
.L_x_2617:
[----:B------:R-:W0:Y:S01]  /*3990*/  S2R R0, SR_CTAID.X ;  /* 0x0000000000007919 */ /* 0x000e220000002500 */
[----:B------:R-:W1:Y:S01]  /*39a0*/  S2UR UR4, SR_CTAID.Y ;  /* 0x00000000000479c3 */ /* 0x000e620000002600 */
[----:B------:R-:W-:Y:S01]  /*39b0*/  HMUL2 R11, R2, UR22.H0_H0 ;  /* 0x20000016020b7c32 */ /* 0x000fe20008000000 */
[----:B------:R-:W0:Y:S06]  /*39c0*/  S2R R9, SR_TID.X ;  /* 0x0000000000097919 */ /* 0x000e2c0000002100 */
[----:B------:R-:W2:Y:S01]  /*39d0*/  LDC.64 R6, c[0x0][0x3a0] ;  /* 0x0000e800ff067b82 */ /* 0x000ea20000000a00 */
[----:B-1----:R-:W-:Y:S01]  /*39e0*/  USHF.L.U32 UR4, UR4, 0x1, URZ ;  /* 0x0000000104047899 */ /* 0x002fe200080006ff */
[----:B0-----:R-:W-:-:S05]  /*39f0*/  IMAD R0, R0, 0x40, R9 ;  /* 0x0000004000007824 */ /* 0x001fca00078e0209 */
[----:B------:R-:W-:Y:S02]  /*3a00*/  IMAD.U32 R9, RZ, RZ, UR4 ;  /* 0x00000004ff097e24 */ /* 0x000fe4000f8e00ff */
[----:B------:R-:W-:-:S04]  /*3a10*/  IMAD.SHL.U32 R0, R0, 0x4, RZ ;  /* 0x0000000400007824 */ /* 0x000fc800078e00ff */
[----:B------:R-:W-:Y:S02]  /*3a20*/  IMAD R9, R9, UR14, R0 ;  /* 0x0000000e09097c24 */ /* 0x000fe4000f8e0200 */
[----:B------:R-:W0:Y:S02]  /*3a30*/  LDC R0, c[0x0][0x3a8] ;  /* 0x0000ea00ff007b82 */ /* 0x000e240000000800 */
[----:B--2---:R-:W-:-:S05]  /*3a40*/  IMAD.WIDE R6, R9, 0x2, R6 ;  /* 0x0000000209067825 */ /* 0x004fca00078e0206 */
[----:B------:R1:W-:Y:S01]  /*3a50*/  ATOM.E.ADD.F16x2.RN.STRONG.GPU P1, RZ, desc[UR20][R6.64], R11 ;  /* 0x8000000b06ff79a2 */ /* 0x0003e2000c12e114 */
[----:B------:R-:W-:Y:S01]  /*3a60*/  BSSY.RECONVERGENT B0, `(.L_x_2623) ;  /* 0x0000011000007945 */ /* 0x000fe20003800200 */
[----:B------:R-:W-:Y:S02]  /*3a70*/  HMUL2 R9, R3, UR22.H0_H0 ;  /* 0x2000001603097c32 */ /* 0x000fe40008000000 */
[----:B0-----:R-:W-:-:S05]  /*3a80*/  VIADD R0, R0, -UR4 ;  /* 0x8000000400007c36 */ /* 0x001fca0008000000 */
[----:B------:R-:W-:Y:S01]  /*3a90*/  ISETP.NE.AND P0, PT, R0, 0x1, PT ;  /* 0x000000010000780c */ /* 0x000fe20003f05270 */
[----:B-1----:R-:W-:-:S12]  /*3aa0*/  @P1 BRA `(.L_x_2624) ;  /* 0x0000000000301947 */ /* 0x002fd80003800000 */
[----:B------:R-:W0:Y:S02]  /*3ab0*/  QSPC.E.S P1, RZ, [R6] ;  /* 0x0000000006ff73aa */ /* 0x000e240000020500 */
[----:B0-----:R-:W-:Y:S05]  /*3ac0*/  @!P1 BRA `(.L_x_2625) ;  /* 0x00000000001c9947 */ /* 0x001fea0003800000 */
[----:B------:R-:W-:-:S05]  /*3ad0*/  IMAD.MOV.U32 R2, RZ, RZ, R6 ;  /* 0x000000ffff027224 */ /* 0x000fca00078e0006 */
[----:B------:R-:W-:-:S07]  /*3ae0*/  MOV R0, R2 ;  /* 0x0000000200007202 */ /* 0x000fce0000000f00 */
.L_x_2626:
[----:B------:R-:W0:Y:S02]  /*3af0*/  LDS R2, [R0] ;  /* 0x0000000000027984 */ /* 0x000e240000000800 */
[----:B0-----:R-:W-:-:S05]  /*3b00*/  HFMA2 R3, R2, 1, 1, R11 ;  /* 0x3c003c0002037831 */ /* 0x001fca000000000b */
[----:B------:R-:W0:Y:S02]  /*3b10*/  ATOMS.CAST.SPIN P1, [R0], R2, R3 ;  /* 0x000000020000758d */ /* 0x000e240001820003 */
[----:B0-----:R-:W-:Y:S05]  /*3b20*/  @!P1 BRA `(.L_x_2626) ;  /* 0xfffffffc00f09947 */ /* 0x001fea000383ffff */
[----:B------:R-:W-:Y:S05]  /*3b30*/  BRA `(.L_x_2624) ;  /* 0x00000000000c7947 */ /* 0x000fea0003800000 */
.L_x_2625:
[----:B------:R-:W2:Y:S02]  /*3b40*/  LD.E R0, desc[UR20][R6.64] ;  /* 0x0000001406007980 */ /* 0x000ea4000c101900 */
[----:B--2---:R-:W-:-:S05]  /*3b50*/  IMAD.IADD R3, R11, 0x1, R0 ;  /* 0x000000010b037824 */ /* 0x004fca00078e0200 */
[----:B------:R0:W-:Y:S02]  /*3b60*/  ST.E desc[UR20][R6.64], R3 ;  /* 0x0000000306007985 */ /* 0x0001e4000c101914 */
.L_x_2624:
[----:B------:R-:W-:Y:S05]  /*3b70*/  BSYNC.RECONVERGENT B0 ;  /* 0x0000000000007941 */ /* 0x000fea0003800200 */
.L_x_2623:
[----:B------:R1:W-:Y:S01]  /*3b80*/  ATOM.E.ADD.F16x2.RN.STRONG.GPU P1, RZ, desc[UR20][R6.64+0x4], R9 ;  /* 0x8000040906ff79a2 */ /* 0x0003e2000c12e114 */
[----:B------:R-:W-:Y:S04]  /*3b90*/  BSSY.RECONVERGENT B0, `(.L_x_2627) ;  /* 0x000000e000007945 */ /* 0x000fe80003800200 */
[----:B-1----:R-:W-:Y:S05]  /*3ba0*/  @P1 BRA `(.L_x_2628) ;  /* 0x0000000000301947 */ /* 0x002fea0003800000 */
[----:B------:R-:W1:Y:S02]  /*3bb0*/  QSPC.E.S P1, RZ, [R6+0x4] ;  /* 0x0000040006ff73aa */ /* 0x000e640000020500 */
[----:B-1----:R-:W-:Y:S05]  /*3bc0*/  @!P1 BRA `(.L_x_2629) ;  /* 0x00000000001c9947 */ /* 0x002fea0003800000 */
[----:B------:R-:W-:-:S05]  /*3bd0*/  IMAD.MOV.U32 R2, RZ, RZ, R6 ;  /* 0x000000ffff027224 */ /* 0x000fca00078e0006 */
[----:B------:R-:W-:-:S07]  /*3be0*/  MOV R0, R2 ;  /* 0x0000000200007202 */ /* 0x000fce0000000f00 */
.L_x_2630:
[----:B------:R-:W0:Y:S02]  /*3bf0*/  LDS R2, [R0+0x4] ;  /* 0x0000040000027984 */ /* 0x000e240000000800 */
[----:B0-----:R-:W-:-:S05]  /*3c00*/  HADD2 R3, R2, R9 ;  /* 0x0000000902037230 */ /* 0x001fca0000000000 */
[----:B------:R-:W0:Y:S02]  /*3c10*/  ATOMS.CAST.SPIN P1, [R0+0x4], R2, R3 ;  /* 0x000004020000758d */ /* 0x000e240001820003 */
[----:B0-----:R-:W-:Y:S05]  /*3c20*/  @!P1 BRA `(.L_x_2630) ;  /* 0xfffffffc00f09947 */ /* 0x001fea000383ffff */
[----:B------:R-:W-:Y:S05]  /*3c30*/  BRA `(.L_x_2628) ;  /* 0x00000000000c7947 */ /* 0x000fea0003800000 */
.L_x_2629:
[----:B------:R-:W0:Y:S02]  /*3c40*/  LD.E R0, desc[UR20][R6.64+0x4] ;  /* 0x0000041406007980 */ /* 0x000e24000c101900 */
[----:B0-----:R-:W-:-:S05]  /*3c50*/  IMAD.IADD R3, R9, 0x1, R0 ;  /* 0x0000000109037824 */ /* 0x001fca00078e0200 */
[----:B------:R1:W-:Y:S02]  /*3c60*/  ST.E desc[UR20][R6.64+0x4], R3 ;  /* 0x0000040306007985 */ /* 0x0003e4000c101914 */
.L_x_2628:
[----:B------:R-:W-:Y:S05]  /*3c70*/  BSYNC.RECONVERGENT B0 ;  /* 0x0000000000007941 */ /* 0x000fea0003800200 */
.L_x_2627:
        /* <DEDUP_REMOVED lines=12> */
.L_x_2634:
[----:B------:R-:W0:Y:S02]  /*3d40*/  LDS R2, [R0] ;  /* 0x0000000000027984 */ /* 0x000e240000000800 */
[----:B0-----:R-:W-:-:S05]  /*3d50*/  HFMA2 R3, R2, 1, 1, R9 ;  /* 0x3c003c0002037831 */ /* 0x001fca0000000009 */
[----:B------:R-:W0:Y:S02]  /*3d60*/  ATOMS.CAST.SPIN P0, [R0], R2, R3 ;  /* 0x000000020000758d */ /* 0x000e240001800003 */
[----:B0-----:R-:W-:Y:S05]  /*3d70*/  @!P0 BRA `(.L_x_2634) ;  /* 0xfffffffc00f08947 */ /* 0x001fea000383ffff */
[----:B------:R-:W-:Y:S05]  /*3d80*/  BRA `(.L_x_2632) ;  /* 0x00000000000c7947 */ /* 0x000fea0003800000 */
.L_x_2633:
[----:B------:R-:W2:Y:S02]  /*3d90*/  LD.E R0, desc[UR20][R6.64] ;  /* 0x0000001406007980 */ /* 0x000ea4000c101900 */
[----:B--2---:R-:W-:-:S05]  /*3da0*/  IMAD.IADD R3, R9, 0x1, R0 ;  /* 0x0000000109037824 */ /* 0x004fca00078e0200 */
[----:B------:R0:W-:Y:S02]  /*3db0*/  ST.E desc[UR20][R6.64], R3 ;  /* 0x0000000306007985 */ /* 0x0001e4000c101914 */
.L_x_2632:
[----:B------:R-:W-:Y:S05]  /*3dc0*/  BSYNC.RECONVERGENT B0 ;  /* 0x0000000000007941 */ /* 0x000fea0003800200 */
.L_x_2631:
[----:B------:R1:W-:Y:S02]  /*3dd0*/  ATOM.E.ADD.F16x2.RN.STRONG.GPU P0, RZ, desc[UR20][R6.64+0x4], R5 ;  /* 0x8000040506ff79a2 */ /* 0x0003e4000c10e114 */
[----:B-1----:R-:W-:Y:S05]  /*3de0*/  @P0 EXIT ;  /* 0x000000000000094d */ /* 0x002fea0003800000 */
[----:B------:R-:W1:Y:S02]  /*3df0*/  QSPC.E.S P0, RZ, [R6+0x4] ;  /* 0x0000040006ff73aa */ /* 0x000e640000000500 */
[----:B-1----:R-:W-:Y:S05]  /*3e00*/  @!P0 BRA `(.L_x_2635) ;  /* 0x00000000001c8947 */ /* 0x002fea0003800000 */
[----:B------:R-:W-:-:S05]  /*3e10*/  IMAD.MOV.U32 R2, RZ, RZ, R6 ;  /* 0x000000ffff027224 */ /* 0x000fca00078e0006 */
[----:B------:R-:W-:-:S07]  /*3e20*/  MOV R0, R2 ;  /* 0x0000000200007202 */ /* 0x000fce0000000f00 */
.L_x_2636:
[----:B------:R-:W0:Y:S02]  /*3e30*/  LDS R2, [R0+0x4] ;  /* 0x0000040000027984 */ /* 0x000e240000000800 */
[----:B0-----:R-:W-:-:S05]  /*3e40*/  HADD2 R3, R2, R5 ;  /* 0x0000000502037230 */ /* 0x001fca0000000000 */
[----:B------:R-:W0:Y:S02]  /*3e50*/  ATOMS.CAST.SPIN P0, [R0+0x4], R2, R3 ;  /* 0x000004020000758d */ /* 0x000e240001800003 */
[----:B0-----:R-:W-:Y:S05]  /*3e60*/  @!P0 BRA `(.L_x_2636) ;  /* 0xfffffffc00f08947 */ /* 0x001fea000383ffff */
[----:B------:R-:W-:Y:S05]  /*3e70*/  EXIT ;  /* 0x000000000000794d */ /* 0x000fea0003800000 */
.L_x_2635:
[----:B------:R-:W0:Y:S02]  /*3e80*/  LD.E R0, desc[UR20][R6.64+0x4] ;  /* 0x0000041406007980 */ /* 0x000e24000c101900 */
[----:B0-----:R-:W-:-:S05]  /*3e90*/  IMAD.IADD R3, R5, 0x1, R0 ;  /* 0x0000000105037824 */ /* 0x001fca00078e0200 */
[----:B------:R-:W-:Y:S01]  /*3ea0*/  ST.E desc[UR20][R6.64+0x4], R3 ;  /* 0x0000040306007985 */ /* 0x000fe2000c101914 */
[----:B------:R-:W-:Y:S05]  /*3eb0*/  EXIT ;  /* 0x000000000000794d */ /* 0x000fea0003800000 */
.L_x_2637:
        /* <DEDUP_REMOVED lines=12> */
.L_x_3954:


//--------------------- .text._Z23gemm_half_q_half_kernelILi2ELi48ELb1ELb1ELi64EEvPK6__halfPKjS4_S2_PS0_iiiiPKtS7_iiiiiibS2_i --------------------------
	.section	.text._Z23gemm_half_q_half_kernelILi2ELi48ELb1ELb1ELi64EEvPK6__halfPKjS4_S2_PS0_iiiiPKtS7_iiiiiibS2_i,"ax",@progbits
	.align	128
        .global         _Z23gemm_half_q_half_kernelILi2ELi48ELb1ELb1ELi64EEvPK6__halfPKjS4_S2_PS0_iiiiPKtS7_iiiiiibS2_i
        .type           _Z23gemm_half_q_half_kernelILi2ELi48ELb1ELb1ELi64EEvPK6__halfPKjS4_S2_PS0_iiiiPKtS7_iiiiiibS2_i,@function
        .size           _Z23gemm_half_q_half_kernelILi2ELi48ELb1ELb1ELi64EEvPK6__halfPKjS4_S2_PS0_iiiiPKtS7_iiiiiibS2_i,(.L_x_3955 - _Z23gemm_half_q_half_kernelILi2ELi48ELb1ELb1ELi64EEvPK6__halfPKjS4_S2_PS0_iiiiPKtS7_iiiiiibS2_i)
        .other          _Z23gemm_half_q_half_kernelILi2ELi48ELb1ELb1ELi64EEvPK6__halfPKjS4_S2_PS0_iiiiPKtS7_iiiiiibS2_i,@"STO_CUDA_ENTRY STV_DEFAULT"
_Z23gemm_half_q_half_kernelILi2ELi48ELb1ELb1ELi64EEvPK6__halfPKjS4_S2_PS0_iiiiPKtS7_iiiiiibS2_i:
.text._Z23gemm_half_q_half_kernelILi2ELi48ELb1ELb1ELi64EEvPK6__halfPKjS4_S2_PS0_iiiiPKtS7_iiiiiibS2_i:
        /* <DEDUP_REMOVED lines=30> */
[----:B------:R-:W-:Y:S02]  /*01e0*/  IMAD.U32 R3, RZ, RZ, UR9 ;  /* 0x00000009ff037e24 */ /* 0x000fe4000f8e00ff */
[----:B-1----:R-:W-:-:S03]  /*01f0*/  VIADD R22, R10, UR9 ;  /* 0x000000090a167c36 */ /* 0x002fc60008000000 */
[----:B--2---:R-:W-:-:S04]  /*0200*/  VIADDMNMX R3, R3, 0x40, R2, PT ;  /* 0x0000004003037846 */ /* 0x004fc80003800102 */
[----:B------:R-:W-:Y:S01]  /*0210*/  R2UR UR8, R3 ;  /* 0x00000000030872ca */ /* 0x000fe200000e0000 */
[----:B---3--:R-:W-:-:S06]  /*0220*/  USHF.L.U32 UR4, UR4, 0x8, URZ ;  /* 0x0000000804047899 */ /* 0x008fcc00080006ff */
[----:B------:R-:W-:-:S06]  /*0230*/  LEA R3, R10, UR4, 0x2 ;  /* 0x000000040a037c11 */ /* 0x000fcc000f8e10ff */
        /* <DEDUP_REMOVED lines=31> */
.L_x_2643:
[----:B------:R-:W-:Y:S01]  /*0430*/  IADD3 R7, P1, PT, R22, R11, RZ ;  /* 0x0000000b16077210 */ /* 0x000fe20007f3e0ff */
[----:B------:R-:W-:-:S03]  /*0440*/  IMAD.IADD R9, R11, 0x1, R2 ;  /* 0x000000010b097824 */ /* 0x000fc600078e0202 */
[----:B------:R-:W-:Y:S01]  /*0450*/  LEA.HI.X.SX32 R8, R11, RZ, 0x1, P1 ;  /* 0x000000ff0b087211 */ /* 0x000fe200008f0eff */
[--C-:B------:R-:W-:Y:S01]  /*0460*/  IMAD.IADD R11, R9, 0x1, R2.reuse ;  /* 0x00000001090b7824 */ /* 0x100fe200078e0202 */
[----:B------:R-:W-:Y:S02]  /*0470*/  LEA R6, P1, R7, UR6, 0x1 ;  /* 0x0000000607067c11 */ /* 0x000fe4000f8208ff */
[C---:B------:R-:W-:Y:S01]  /*0480*/  IADD3 R14, P2, PT, R22.reuse, R9, RZ ;  /* 0x00000009160e7210 */ /* 0x040fe20007f5e0ff */
[----:B------:R-:W-:Y:S01]  /*0490*/  IMAD.IADD R19, R11, 0x1, R2 ;  /* 0x000000010b137824 */ /* 0x000fe200078e0202 */
[----:B------:R-:W-:Y:S02]  /*04a0*/  LEA.HI.X R7, R7, UR7, R8, 0x1, P1 ;  /* 0x0000000707077c11 */ /* 0x000fe400088f0c08 */
[----:B------:R-:W-:Y:S02]  /*04b0*/  LEA.HI.X.SX32 R9, R9, RZ, 0x1, P2 ;  /* 0x000000ff09097211 */ /* 0x000fe400010f0eff */
[----:B------:R-:W-:Y:S01]  /*04c0*/  IADD3 R13, P3, PT, R22, R11, RZ ;  /* 0x0000000b160d7210 */ /* 0x000fe20007f7e0ff */
[----:B------:R-:W2:Y:S01]  /*04d0*/  LDG.E.U16.CONSTANT R6, desc[UR12][R6.64] ;  /* 0x0000000c06067981 */ /* 0x000ea2000c1e9500 */
[----:B------:R-:W-:-:S02]  /*04e0*/  LEA R8, P2, R14, UR6, 0x1 ;  /* 0x000000060e087c11 */ /* 0x000fc4000f8408ff */
[----:B------:R-:W-:Y:S02]  /*04f0*/  IADD3 R15, P1, PT, R22, R19, RZ ;  /* 0x00000013160f7210 */ /* 0x000fe40007f3e0ff */
[----:B------:R-:W-:Y:S02]  /*0500*/  LEA.HI.X.SX32 R20, R11, RZ, 0x1, P3 ;  /* 0x000000ff0b147211 */ /* 0x000fe400018f0eff */
[----:B------:R-:W-:Y:S02]  /*0510*/  LEA.HI.X R9, R14, UR7, R9, 0x1, P2 ;  /* 0x000000070e097c11 */ /* 0x000fe400090f0c09 */
[----:B------:R-:W-:Y:S02]  /*0520*/  LEA.HI.X.SX32 R18, R19, RZ, 0x1, P1 ;  /* 0x000000ff13127211 */ /* 0x000fe400008f0eff */
[----:B------:R-:W-:Y:S01]  /*0530*/  LEA R12, P3, R13, UR6, 0x1 ;  /* 0x000000060d0c7c11 */ /* 0x000fe2000f8608ff */
[----:B------:R-:W3:Y:S01]  /*0540*/  LDG.E.U16.CONSTANT R8, desc[UR12][R8.64] ;  /* 0x0000000c08087981 */ /* 0x000ee2000c1e9500 */
        /* <DEDUP_REMOVED lines=14> */
.L_x_2642:
        /* <DEDUP_REMOVED lines=20> */
.L_x_2644:
[----:B------:R-:W-:-:S13]  /*0770*/  ISETP.EQ.AND P1, PT, R16, RZ, PT ;  /* 0x000000ff1000720c */ /* 0x000fda0003f22270 */
[----:B------:R-:W-:Y:S05]  /*0780*/  @!P0 BRA P1, `(.L_x_2639) ;  /* 0x0000000400788947 */ /* 0x000fea0000800000 */
.L_x_2641:
        /* <DEDUP_REMOVED lines=12> */
.L_x_2640:
        /* <DEDUP_REMOVED lines=16> */
.L_x_2647:
[----:B------:R-:W-:Y:S01]  /*0950*/  IMAD.IADD R9, R17, 0x1, R2 ;  /* 0x0000000111097824 */ /* 0x000fe200078e0202 */
[----:B-----5:R-:W-:-:S03]  /*0960*/  IADD3 R7, P1, PT, R22, R17, RZ ;  /* 0x0000001116077210 */ /* 0x020fc60007f3e0ff */
[--C-:B------:R-:W-:Y:S01]  /*0970*/  IMAD.IADD R13, R9, 0x1, R2.reuse ;  /* 0x00000001090d7824 */ /* 0x100fe200078e0202 */
[----:B------:R-:W-:Y:S02]  /*0980*/  LEA.HI.X.SX32 R8, R17, RZ, 0x1, P1 ;  /* 0x000000ff11087211 */ /* 0x000fe400008f0eff */
[----:B-1----:R-:W-:Y:S01]  /*0990*/  LEA R6, P1, R7, UR6, 0x1 ;  /* 0x0000000607067c11 */ /* 0x002fe2000f8208ff */
[----:B------:R-:W-:Y:S01]  /*09a0*/  IMAD.IADD R17, R13, 0x1, R2 ;  /* 0x000000010d117824 */ /* 0x000fe200078e0202 */
[C---:B------:R-:W-:Y:S02]  /*09b0*/  IADD3 R14, P2, PT, R22.reuse, R9, RZ ;  /* 0x00000009160e7210 */ /* 0x040fe40007f5e0ff */
        /* <DEDUP_REMOVED lines=25> */
.L_x_2646:
        /* <DEDUP_REMOVED lines=21> */
.L_x_2648:
[----:B------:R-:W-:-:S13]  /*0ca0*/  ISETP.NE.OR P0, PT, R16, RZ, P0 ;  /* 0x000000ff1000720c */ /* 0x000fda0000705670 */
[----:B------:R-:W-:Y:S05]  /*0cb0*/  @!P0 BRA `(.L_x_2639) ;  /* 0x00000000002c8947 */ /* 0x000fea0003800000 */
.L_x_2645:
[----:B-----5:R-:W-:-:S04]  /*0cc0*/  IADD3 R7, P0, PT, R22, R17, RZ ;  /* 0x0000001116077210 */ /* 0x020fc80007f1e0ff */
[----:B------:R-:W-:Y:S02]  /*0cd0*/  LEA.HI.X.SX32 R8, R17, RZ, 0x1, P0 ;  /* 0x000000ff11087211 */ /* 0x000fe400000f0eff */
[----:B0-----:R-:W-:-:S04]  /*0ce0*/  LEA R6, P0, R7, UR14, 0x1 ;  /* 0x0000000e07067c11 */ /* 0x001fc8000f8008ff */
        /* <DEDUP_REMOVED lines=8> */
.L_x_2639:
[----:B0-----:R-:W-:Y:S05]  /*0d70*/  BSYNC.RECONVERGENT B0 ;  /* 0x0000000000007941 */ /* 0x001fea0003800200 */
.L_x_2638:
        /* <DEDUP_REMOVED lines=20> */
.L_x_2652:
        /* <DEDUP_REMOVED lines=8> */
[----:B------:R-:W-:Y:S01]  /*0f40*/  IMAD.WIDE R12, R19, 0x2, R14 ;  /* 0x00000002130c7825 */ /* 0x000fe200078e020e */
[----:B------:R1:W-:Y:S03]  /*0f50*/  STG.E.64 desc[UR12][R8.64], RZ ;  /* 0x000000ff08007986 */ /* 0x0003e6000c101b0c */
[----:B------:R-:W-:Y:S01]  /*0f60*/  VIADD R11, R11, 0x4 ;  /* 0x000000040b0b7836 */ /* 0x000fe20000000000 */
[----:B------:R1:W-:Y:S01]  /*0f70*/  STG.E.64 desc[UR12][R12.64], RZ ;  /* 0x000000ff0c007986 */ /* 0x0003e2000c101b0c */
[----:B------:R-:W-:-:S03]  /*0f80*/  VIADD R17, R19, UR14 ;  /* 0x0000000e13117c36 */ /* 0x000fc60008000000 */
[----:B------:R-:W-:-:S13]  /*0f90*/  ISETP.GE.AND P1, PT, R11, -0x3, PT ;  /* 0xfffffffd0b00780c */ /* 0x000fda0003f26270 */
[----:B-1----:R-:W-:Y:S05]  /*0fa0*/  @!P1 BRA `(.L_x_2652) ;  /* 0xfffffffc00c49947 */ /* 0x002fea000383ffff */
.L_x_2651:
[----:B------:R-:W-:-:S05]  /*0fb0*/  IMAD.MOV R4, RZ, RZ, -R11 ;  /* 0x000000ffff047224 */ /* 0x000fca00078e0a0b */
[----:B------:R-:W-:-:S13]  /*0fc0*/  ISETP.GT.AND P1, PT, R4, 0x1, PT ;  /* 0x000000010400780c */ /* 0x000fda0003f24270 */
[----:B------:R-:W-:Y:S05]  /*0fd0*/  @!P1 BRA `(.L_x_2653) ;  /* 0x0000000000249947 */ /* 0x000fea0003800000 */
[----:B------:R-:W0:Y:S01]  /*0fe0*/  LDC.64 R6, c[0x0][0x3a0] ;  /* 0x0000e800ff067b82 */ /* 0x000e220000000a00 */
[----:B------:R-:W-:Y:S01]  /*0ff0*/  VIADD R9, R17, UR14 ;  /* 0x0000000e11097c36 */ /* 0x000fe20008000000 */
[----:B------:R-:W-:Y:S01]  /*1000*/  PLOP3.LUT P0, PT, PT, PT, PT, 0x8, 0x80 ;  /* 0x000000000080781c */ /* 0x000fe20003f0e170 */
[----:B------:R-:W-:Y:S02]  /*1010*/  VIADD R11, R11, 0x2 ;  /* 0x000000020b0b7836 */ /* 0x000fe40000000000 */
[----:B0-----:R-:W-:-:S04]  /*1020*/  IMAD.WIDE R4, R17, 0x2, R6 ;  /* 0x0000000211047825 */ /* 0x001fc800078e0206 */
[C---:B------:R-:W-:Y:S01]  /*1030*/  IMAD.WIDE R6, R9.reuse, 0x2, R6 ;  /* 0x0000000209067825 */ /* 0x040fe200078e0206 */
[----:B------:R0:W-:Y:S03]  /*1040*/  STG.E.64 desc[UR12][R4.64], RZ ;  /* 0x000000ff04007986 */ /* 0x0001e6000c101b0c */
[----:B------:R-:W-:Y:S01]  /*1050*/  VIADD R17, R9, UR14 ;  /* 0x0000000e09117c36 */ /* 0x000fe20008000000 */
[----:B------:R0:W-:Y:S06]  /*1060*/  STG.E.64 desc[UR12][R6.64], RZ ;  /* 0x000000ff06007986 */ /* 0x0001ec000c101b0c */
.L_x_2653:
[----:B------:R-:W-:-:S13]  /*1070*/  ISETP.NE.OR P0, PT, R11, RZ, P0 ;  /* 0x000000ff0b00720c */ /* 0x000fda0000705670 */
[----:B------:R-:W-:Y:S05]  /*1080*/  @!P0 BRA `(.L_x_2649) ;  /* 0x00000000001c8947 */ /* 0x000fea0003800000 */
.L_x_2650:
[----:B0-----:R-:W0:Y:S02]  /*1090*/  LDC.64 R4, c[0x0][0x3a0] ;  /* 0x0000e800ff047b82 */ /* 0x001e240000000a00 */
.L_x_2654:
[----:B0-----:R-:W-:-:S04]  /*10a0*/  IMAD.WIDE R6, R17, 0x2, R4 ;  /* 0x0000000211067825 */ /* 0x001fc800078e0204 */
[----:B------:R-:W-:Y:S01]  /*10b0*/  VIADD R11, R11, 0x1 ;  /* 0x000000010b0b7836 */ /* 0x000fe20000000000 */
[----:B------:R2:W-:Y:S01]  /*10c0*/  STG.E.64 desc[UR12][R6.64], RZ ;  /* 0x000000ff06007986 */ /* 0x0005e2000c101b0c */
[----:B------:R-:W-:-:S03]  /*10d0*/  VIADD R17, R17, UR14 ;  /* 0x0000000e11117c36 */ /* 0x000fc60008000000 */
[----:B------:R-:W-:-:S13]  /*10e0*/  ISETP.NE.AND P0, PT, R11, RZ, PT ;  /* 0x000000ff0b00720c */ /* 0x000fda0003f05270 */
[----:B--2---:R-:W-:Y:S05]  /*10f0*/  @P0 BRA `(.L_x_2654) ;  /* 0xfffffffc00e80947 */ /* 0x004fea000383ffff */
.L_x_2649:
[----:B------:R-:W2:Y:S01]  /*1100*/  LDCU.64 UR6, c[0x0][0x3b8] ;  /* 0x00007700ff0677ac */ /* 0x000ea20008000a00 */
[----:B------:R-:W-:Y:S01]  /*1110*/  BAR.SYNC.DEFER_BLOCKING 0x0 ;  /* 0x0000000000007b1d */ /* 0x000fe20000010000 */
[----:B------:R-:W-:Y:S01]  /*1120*/  ISETP.LE.AND P0, PT, R2, UR9, PT ;  /* 0x0000000902007c0c */ /* 0x000fe2000bf03270 */
[----:B------:R-:W-:-:S04]  /*1130*/  USHF.L.U32 UR4, UR11, 0x7, URZ ;  /* 0x000000070b047899 */ /* 0x000fc800080006ff */
[----:B--2---:R-:W-:-:S06]  /*1140*/  UIMAD.WIDE.U32 UR4, UR4, 0x2, UR6 ;  /* 0x00000002040478a5 */ /* 0x004fcc000f8e0006 */
[----:B0-----:R-:W-:Y:S01]  /*1150*/  IMAD.U32 R4, RZ, RZ, UR4 ;  /* 0x00000004ff047e24 */ /* 0x001fe2000f8e00ff */
[----:B------:R-:W-:Y:S01]  /*1160*/  MOV R5, UR5 ;  /* 0x0000000500057c02 */ /* 0x000fe20008000f00 */
[----:B------:R-:W-:Y:S06]  /*1170*/  @P0 BRA `(.L_x_2655) ;  /* 0x0000000000e40947 */ /* 0x000fec0003800000 */
[----:B------:R-:W-:Y:S01]  /*1180*/  IMAD.U32 R12, RZ, RZ, UR4 ;  /* 0x00000004ff0c7e24 */ /* 0x000fe2000f8e00ff */
[----:B-1----:R-:W0:Y:S01]  /*1190*/  LDC.64 R6, c[0x0][0x390] ;  /* 0x0000e400ff067b82 */ /* 0x002e220000000a00 */
[----:B------:R-:W-:-:S05]  /*11a0*/  IMAD.U32 R13, RZ, RZ, UR5 ;  /* 0x00000005ff0d7e24 */ /* 0x000fca000f8e00ff */
[----:B------:R1:W5:Y:S01]  /*11b0*/  LDG.E.U16.CONSTANT R16, desc[UR12][R12.64] ;  /* 0x0000000c0c107981 */ /* 0x000362000c1e9500 */
[----:B------:R-:W-:Y:S01]  /*11c0*/  SHF.R.S32.HI R14, RZ, 0x1f, R3 ;  /* 0x0000001fff0e7819 */ /* 0x000fe20000011403 */
[----:B------:R-:W2:Y:S01]  /*11d0*/  LDC.64 R8, c[0x0][0x398] ;  /* 0x0000e600ff087b82 */ /* 0x000ea20000000a00 */
[----:B------:R-:W-:Y:S01]  /*11e0*/  IMAD.SHL.U32 R10, R10, 0x10, RZ ;  /* 0x000000100a0a7824 */ /* 0x000fe200078e00ff */
[----:B------:R-:W-:Y:S01]  /*11f0*/  UMOV UR10, UR9 ;  /* 0x00000009000a7c82 */ /* 0x000fe20008000000 */
[----:B------:R-:W-:Y:S01]  /*1200*/  LEA.HI R14, R14, R3, RZ, 0x3 ;  /* 0x000000030e0e7211 */ /* 0x000fe200078f18ff */
[----:B------:R-:W-:Y:S02]  /*1210*/  IMAD.MOV.U32 R19, RZ, RZ, RZ ;  /* 0x000000ffff137224 */ /* 0x000fe400078e00ff */
[----:B------:R-:W-:Y:S02]  /*1220*/  LOP3.LUT R17, R10, 0x10, RZ, 0xc0, !PT ;  /* 0x000000100a117812 */ /* 0x000fe400078ec0ff */
[----:B-1----:R-:W-:-:S07]  /*1230*/  SHF.R.S32.HI R18, RZ, 0x3, R14 ;  /* 0x00000003ff127819 */ /* 0x002fce000001140e */
.L_x_2656:
[----:B-----5:R-:W-:-:S04]  /*1240*/  IMAD.IADD R13, R16, 0x1, R19 ;  /* 0x00000001100d7824 */ /* 0x020fc800078e0213 */
        /* <DEDUP_REMOVED lines=12> */
[----:B------:R0:W4:Y:S01]  /*1310*/  LDG.E.U16.CONSTANT R15, desc[UR12][R14.64+0x2] ;  /* 0x0000020c0e0f7981 */ /* 0x000122000c1e9500 */
        /* <DEDUP_REMOVED lines=12> */
[----:B0-----:R-:W-:Y:S01]  /*13e0*/  IADD3 R14, PT, PT, R10, 0x1, R11 ;  /* 0x000000010a0e7810 */ /* 0x001fe20007ffe00b */
[----:B------:R-:W-:Y:S01]  /*13f0*/  IMAD R11, R20, R20, R20 ;  /* 0x00000014140b7224 */ /* 0x000fe200078e0214 */
[----:B------:R-:W-:-:S04]  /*1400*/  IADD3 R24, PT, PT, R21, 0x1, R24 ;  /* 0x0000000115187810 */ /* 0x000fc80007ffe018 */
[----:B------:R-:W-:Y:S01]  /*1410*/  IADD3 R11, PT, PT, R20, 0x1, R11 ;  /* 0x00000001140b7810 */ /* 0x000fe20007ffe00b */
[----:B------:R-:W-:Y:S08]  /*1420*/  I2F.F16 R13, R22 ;  /* 0x00000016000d7306 */ /* 0x000ff00000200c00 */
[----:B------:R-:W0:Y:S08]  /*1430*/  I2F.F16 R24, R24 ;  /* 0x0000001800187306 */ /* 0x000e300000200c00 */
[----:B------:R-:W-:Y:S08]  /*1440*/  I2F.F16 R14, R14 ;  /* 0x0000000e000e7306 */ /* 0x000ff00000200c00 */
[----:B------:R-:W1:Y:S01]  /*1450*/  I2F.F16 R11, R11 ;  /* 0x0000000b000b7306 */ /* 0x000e620000200c00 */
[----:B0-----:R-:W-:-:S02]  /*1460*/  PRMT R13, R24, 0x5410, R13 ;  /* 0x00005410180d7816 */ /* 0x001fc4000000000d */
[----:B----4-:R-:W-:Y:S01]  /*1470*/  R2UR UR4, R15 ;  /* 0x000000000f0472ca */ /* 0x010fe200000e0000 */
[----:B------:R-:W-:Y:S02]  /*1480*/  IMAD R10, R19, 0x8, R1 ;  /* 0x00000008130a7824 */ /* 0x000fe400078e0201 */
[----:B--2---:R-:W-:Y:S01]  /*1490*/  HMUL2 R20, R13, R12.H0_H0 ;  /* 0x2000000c0d147232 */ /* 0x004fe20000000000 */
[----:B-1----:R-:W-:-:S05]  /*14a0*/  PRMT R11, R14, 0x5410, R11 ;  /* 0x000054100e0b7816 */ /* 0x002fca000000000b */
[----:B------:R-:W-:-:S05]  /*14b0*/  HMUL2 R21, R11, R12.H0_H0 ;  /* 0x2000000c0b157232 */ /* 0x000fca0000000000 */
[----:B------:R3:W-:Y:S01]  /*14c0*/  STL.64 [R10], R20 ;  /* 0x000000140a007387 */ /* 0x0007e20000100a00 */
[----:B------:R-:W-:-:S04]  /*14d0*/  UIADD3 UR10, UPT, UPT, UR4, UR10, URZ ;  /* 0x0000000a040a7290 */ /* 0x000fc8000fffe0ff */
[----:B------:R-:W-:Y:S01]  /*14e0*/  UISETP.GE.AND UP0, UPT, UR10, UR8, UPT ;  /* 0x000000080a00728c */ /* 0x000fe2000bf06270 */
[----:B------:R-:W-:-:S08]  /*14f0*/  VIADD R19, R19, 0x1 ;  /* 0x0000000113137836 */ /* 0x000fd00000000000 */
[----:B---3--:R-:W-:Y:S05]  /*1500*/  BRA.U !UP0, `(.L_x_2656) ;  /* 0xfffffffd084c7547 */ /* 0x008fea000b83ffff */
.L_x_2655:
[----:B------:R-:W5:Y:S01]  /*1510*/  LDL.64 R86, [R1] ;  /* 0x0000000001567983 */ /* 0x000f620000100a00 */
[----:B------:R-:W0:Y:S03]  /*1520*/  LDCU UR15, c[0x0][0x3c8] ;  /* 0x00007900ff0f77ac */ /* 0x000e260008000800 */
[----:B------:R2:W5:Y:S01]  /*1530*/  LDG.E.U16.CONSTANT R82, desc[UR12][R4.64+0x2] ;  /* 0x0000020c04527981 */ /* 0x000562000c1e9500 */
[----:B------:R-:W3:Y:S01]  /*1540*/  LDCU UR16, c[0x0][0x3cc] ;  /* 0x00007980ff1077ac */ /* 0x000ee20008000800 */
[----:B------:R-:W4:Y:S01]  /*1550*/  LDCU UR18, c[0x0][0x3d0] ;  /* 0x00007a00ff1277ac */ /* 0x000f220008000800 */
[----:B------:R-:W1:Y:S01]  /*1560*/  LDCU UR19, c[0x0][0x3d4] ;  /* 0x00007a80ff1377ac */ /* 0x000e620008000800 */
[----:B------:R-:W1:Y:S01]  /*1570*/  LDCU UR20, c[0x0][0x3d8] ;  /* 0x00007b00ff1477ac */ /* 0x000e620008000800 */
[----:B0-----:R-:W-:Y:S02]  /*1580*/  UISETP.LT.AND UP0, UPT, UR9, UR15, UPT ;  /* 0x0000000f0900728c */ /* 0x001fe4000bf01270 */
[----:B------:R-:W-:-:S02]  /*1590*/  UISETP.GT.AND UP4, UPT, UR9, UR15, UPT ;  /* 0x0000000f0900728c */ /* 0x000fc4000bf84270 */
[----:B------:R-:W-:-:S04]  /*15a0*/  USEL UR4, UR9, UR15, UP0 ;  /* 0x0000000f09047287 */ /* 0x000fc80008000000 */
[----:B------:R-:W-:Y:S01]  /*15b0*/  USHF.R.S32.HI UR5, URZ, 0x1f, UR4 ;  /* 0x0000001fff057899 */ /* 0x000fe20008011404 */
[----:B--2---:R-:W-:Y:S01]  /*15c0*/  IMAD.MOV.U32 R4, RZ, RZ, RZ ;  /* 0x000000ffff047224 */ /* 0x004fe200078e00ff */
[----:B------:R-:W-:Y:S01]  /*15d0*/  CS2R R8, SRZ ;  /* 0x0000000000087805 */ /* 0x000fe2000001ff00 */
[----:B------:R-:W-:Y:S01]  /*15e0*/  IMAD.MOV.U32 R7, RZ, RZ, RZ ;  /* 0x000000ffff077224 */ /* 0x000fe200078e00ff */
[----:B------:R-:W-:Y:S02]  /*15f0*/  ULEA.HI UR5, UR5, UR4, URZ, 0x5 ;  /* 0x0000000405057291 */ /* 0x000fe4000f8f28ff */
[----:B---3--:R-:W-:Y:S02]  /*1600*/  UISETP.GT.AND UP0, UPT, UR9, UR16, UPT ;  /* 0x000000100900728c */ /* 0x008fe4000bf04270 */
[----:B----4-:R-:W-:Y:S02]  /*1610*/  UISETP.GT.AND UP1, UPT, UR9, UR18, UPT ;  /* 0x000000120900728c */ /* 0x010fe4000bf24270 */
[----:B-1----:R-:W-:-:S02]  /*1620*/  UISETP.GT.AND UP2, UPT, UR9, UR19, UPT ;  /* 0x000000130900728c */ /* 0x002fc4000bf44270 */
[----:B------:R-:W-:Y:S02]  /*1630*/  UISETP.GT.AND UP3, UPT, UR9, UR20, UPT ;  /* 0x000000140900728c */ /* 0x000fe4000bf64270 */
[----:B------:R-:W-:Y:S01]  /*1640*/  USHF.R.S32.HI UR10, URZ, 0x5, UR5 ;  /* 0x00000005ff0a7899 */ /* 0x000fe20008011405 */
[----:B------:R-:W-:Y:S01]  /*1650*/  UMOV UR4, URZ ;  /* 0x000000ff00047c82 */ /* 0x000fe20008000000 */
[----:B------:R-:W-:Y:S10]  /*1660*/  BRA.U !UP4, `(.L_x_2657) ;  /* 0x000000010c207547 */ /* 0x000ff4000b800000 */
        /* <DEDUP_REMOVED lines=8> */
.L_x_2657:
        /* <DEDUP_REMOVED lines=8> */
.L_x_2658:
        /* <DEDUP_REMOVED lines=8> */
.L_x_2659:
        /* <DEDUP_REMOVED lines=8> */
.L_x_2660:
[----:B------:R-:W-:Y:S05]  /*1870*/  BRA.U !UP3, `(.L_x_2661) ;  /* 0x000000010b1c7547 */ /* 0x000fea000b800000 */
[----:B------:R-:W0:Y:S02]  /*1880*/  LDC R5, c[0x0][0x3dc] ;  /* 0x0000f700ff057b82 */ /* 0x000e240000000800 */
[----:B0-----:R-:W-:-:S05]  /*1890*/  VIMNMX R5, PT, PT, R5, UR9, PT ;  /* 0x0000000905057c48 */ /* 0x001fca000bfe0100 */
[----:B------:R-:W-:-:S05]  /*18a0*/  VIADD R5, R5, -UR20 ;  /* 0x8000001405057c36 */ /* 0x000fca0008000000 */
[----:B------:R-:W-:-:S04]  /*18b0*/  SHF.R.S32.HI R6, RZ, 0x1f, R5 ;  /* 0x0000001fff067819 */ /* 0x000fc80000011405 */
[----:B------:R-:W-:-:S04]  /*18c0*/  LEA.HI R6, R6, R5, RZ, 0x5 ;  /* 0x0000000506067211 */ /* 0x000fc800078f28ff */
[----:B------:R-:W-:-:S04]  /*18d0*/  SHF.R.S32.HI R6, RZ, 0x5, R6 ;  /* 0x00000005ff067819 */ /* 0x000fc80000011406 */
[----:B------:R-:W-:-:S07]  /*18e0*/  SHF.L.U32 R9, R6, 0x1, RZ ;  /* 0x0000000106097819 */ /* 0x000fce00000006ff */
.L_x_2661:
[----:B------:R-:W-:Y:S01]  /*18f0*/  ULEA UR4, UR10, UR4, 0x3 ;  /* 0x000000040a047291 */ /* 0x000fe2000f8e18ff */
[----:B------:R-:W0:Y:S01]  /*1900*/  S2UR UR5, SR_CgaCtaId ;  /* 0x00000000000579c3 */ /* 0x000e220000008800 */
[----:B------:R-:W1:Y:S01]  /*1910*/  LDCU.64 UR18, c[0x0][0x388] ;  /* 0x00007100ff1277ac */ /* 0x000e620008000a00 */
[----:B------:R-:W-:Y:S01]  /*1920*/  SHF.R.S32.HI R5, RZ, 0x1f, R3 ;  /* 0x0000001fff057819 */ /* 0x000fe20000011403 */
[----:B------:R-:W-:Y:S01]  /*1930*/  IMAD.MOV.U32 R16, RZ, RZ, RZ ;  /* 0x000000ffff107224 */ /* 0x000fe200078e00ff */
[----:B------:R-:W-:Y:S01]  /*1940*/  VIMNMX R2, PT, PT, R2, UR16, PT ;  /* 0x0000001002027c48 */ /* 0x000fe2000bfe0100 */
[----:B-----5:R-:W-:Y:S01]  /*1950*/  VIADD R82, R82, UR9 ;  /* 0x0000000952527c36 */ /* 0x020fe20008000000 */
[----:B------:R-:W-:Y:S01]  /*1960*/  IADD3 R4, PT, PT, R7, UR4, R4 ;  /* 0x0000000407047c10 */ /* 0x000fe2000fffe004 */
[----:B------:R-:W-:Y:S01]  /*1970*/  UMOV UR4, 0x400 ;  /* 0x0000040000047882 */ /* 0x000fe20000000000 */
[----:B------:R-:W-:Y:S02]  /*1980*/  PRMT R89, R87, 0x7610, R87 ;  /* 0x0000761057597816 */ /* 0x000fe40000000057 */
[----:B------:R-:W-:-:S02]  /*1990*/  IADD3 R4, PT, PT, R9, R4, R8 ;  /* 0x0000000409047210 */ /* 0x000fc40007ffe008 */
[----:B------:R-:W-:Y:S02]  /*19a0*/  PRMT R15, RZ, 0x5410, RZ ;  /* 0x00005410ff0f7816 */ /* 0x000fe400000000ff */
[----:B------:R-:W-:Y:S01]  /*19b0*/  PRMT R14, RZ, 0x5410, RZ ;  /* 0x00005410ff0e7816 */ /* 0x000fe200000000ff */
[----:B------:R-:W-:Y:S01]  /*19c0*/  IMAD R4, R4, UR14, RZ ;  /* 0x0000000e04047c24 */ /* 0x000fe2000f8e02ff */
[----:B------:R-:W-:Y:S02]  /*19d0*/  PRMT R13, RZ, 0x5410, RZ ;  /* 0x00005410ff0d7816 */ /* 0x000fe400000000ff */
[----:B------:R-:W-:Y:S02]  /*19e0*/  PRMT R12, RZ, 0x5410, RZ ;  /* 0x00005410ff0c7816 */ /* 0x000fe400000000ff */
[----:B------:R-:W-:-:S04]  /*19f0*/  IADD3 R3, P0, PT, R3, R4, RZ ;  /* 0x0000000403037210 */ /* 0x000fc80007f1e0ff */
[----:B------:R-:W-:Y:S01]  /*1a00*/  LEA.HI.X.SX32 R4, R4, R5, 0x1, P0 ;  /* 0x0000000504047211 */ /* 0x000fe200000f0eff */
[C---:B------:R-:W-:Y:S01]  /*1a10*/  IMAD.SHL.U32 R5, R3.reuse, 0x4, RZ ;  /* 0x0000000403057824 */ /* 0x040fe200078e00ff */
[----:B------:R-:W-:Y:S01]  /*1a20*/  ISETP.GT.AND P0, PT, R2, UR9, PT ;  /* 0x0000000902007c0c */ /* 0x000fe2000bf04270 */
[----:B0-----:R-:W-:Y:S01]  /*1a30*/  ULEA UR10, UR5, UR4, 0x18 ;  /* 0x00000004050a7291 */ /* 0x001fe2000f8ec0ff */
[----:B------:R-:W-:Y:S02]  /*1a40*/  SHF.L.U64.HI R4, R3, 0x2, R4 ;  /* 0x0000000203047819 */ /* 0x000fe40000010204 */
[----:B-1----:R-:W-:-:S04]  /*1a50*/  IADD3 R18, P1, PT, R5, UR18, RZ ;  /* 0x0000001205127c10 */ /* 0x002fc8000ff3e0ff */
[----:B------:R-:W-:Y:S01]  /*1a60*/  IADD3.X R19, PT, PT, R4, UR19, RZ, P1, !PT ;  /* 0x0000001304137c10 */ /* 0x000fe20008ffe4ff */
[----:B------:R-:W-:-:S04]  /*1a70*/  IMAD.MOV.U32 R2, RZ, RZ, R18 ;  /* 0x000000ffff027224 */ /* 0x000fc800078e0012 */
[----:B------:R-:W-:Y:S01]  /*1a80*/  IMAD.MOV.U32 R3, RZ, RZ, R19 ;  /* 0x000000ffff037224 */ /* 0x000fe200078e0013 */
[----:B------:R-:W-:Y:S06]  /*1a90*/  @!P0 BRA `(.L_x_2662) ;  /* 0x0000001c00ac8947 */ /* 0x000fec0003800000 */
[----:B------:R-:W-:Y:S01]  /*1aa0*/  UIMAD.WIDE.U32 UR4, UR11, 0x100, UR6 ;  /* 0x000001000b0478a5 */ /* 0x000fe2000f8e0006 */
[----:B------:R-:W-:Y:S01]  /*1ab0*/  PRMT R2, R83, 0x9910, RZ ;  /* 0x0000991053027816 */ /* 0x000fe200000000ff */
[----:B------:R-:W-:Y:S01]  /*1ac0*/  UISETP.LT.AND UP1, UPT, UR8, UR16, UPT ;  /* 0x000000100800728c */ /* 0x000fe2000bf21270 */
[----:B------:R-:W-:Y:S01]  /*1ad0*/  IMAD.MOV.U32 R16, RZ, RZ, RZ ;  /* 0x000000ffff107224 */ /* 0x000fe200078e00ff */
[----:B------:R-:W-:Y:S01]  /*1ae0*/  UIADD3 UR6, UP0, UPT, UR4, 0x2, URZ ;  /* 0x0000000204067890 */ /* 0x000fe2000ff1e0ff */
[----:B------:R-:W-:Y:S01]  /*1af0*/  ISETP.NE.AND P0, PT, R2, RZ, PT ;  /* 0x000000ff0200720c */ /* 0x000fe20003f05270 */
[----:B------:R-:W0:Y:S01]  /*1b00*/  LDCU UR14, c[0x0][0x3ac] ;  /* 0x00007580ff0e77ac */ /* 0x000e220008000800 */
[----:B------:R-:W-:Y:S02]  /*1b10*/  PRMT R15, RZ, 0x7610, R15 ;  /* 0x00007610ff0f7816 */ /* 0x000fe4000000000f */
[----:B------:R-:W-:Y:S01]  /*1b20*/  ISETP.EQ.OR P0, PT, R0, 0x1, !P0 ;  /* 0x000000010000780c */ /* 0x000fe20004702670 */
[----:B------:R-:W-:Y:S01]  /*1b30*/  UIADD3.X UR5, UPT, UPT, URZ, UR5, URZ, UP0, !UPT ;  /* 0x00000005ff057290 */ /* 0x000fe200087fe4ff */
[----:B------:R-:W-:Y:S01]  /*1b40*/  IMAD.U32 R36, RZ, RZ, UR6 ;  /* 0x00000006ff247e24 */ /* 0x000fe2000f8e00ff */
[----:B------:R-:W-:-:S04]  /*1b50*/  USEL UR4, UR8, UR16, UP1 ;  /* 0x0000001008047287 */ /* 0x000fc80008800000 */
[----:B------:R-:W-:-:S08]  /*1b60*/  IMAD.U32 R37, RZ, RZ, UR5 ;  /* 0x00000005ff257e24 */ /* 0x000fd0000f8e00ff */
.L_x_2667:
[----:B------:R-:W-:Y:S01]  /*1b70*/  ISETP.NE.AND P1, PT, R82, UR9, PT ;  /* 0x0000000952007c0c */ /* 0x000fe2000bf25270 */
[----:B0-----:R-:W-:Y:S02]  /*1b80*/  IMAD.U32 R33, RZ, RZ, UR14 ;  /* 0x0000000eff217e24 */ /* 0x001fe4000f8e00ff */
[----:B------:R-:W-:-:S10]  /*1b90*/  IMAD.MOV.U32 R3, RZ, RZ, R19 ;  /* 0x000000ffff037224 */ /* 0x000fd400078e0013 */
[----:B------:R-:W-:Y:S01]  /*1ba0*/  @!P1 IMAD R2, R16, 0x8, R1 ;  /* 0x0000000810029824 */ /* 0x000fe200078e0201 */
[----:B------:R-:W5:Y:S04]  /*1bb0*/  @!P1 LDG.E.U16.CONSTANT R17, desc[UR12][R36.64] ;  /* 0x0000000c24119981 */ /* 0x000f68000c1e9500 */
[----:B------:R0:W2:Y:S01]  /*1bc0*/  @!P1 LDL.64 R38, [R2+0x8] ;  /* 0x0000080002269983 */ /* 0x0000a20000100a00 */
[----:B------:R-:W-:Y:S02]  /*1bd0*/  IMAD.U32 R11, RZ, RZ, UR14 ;  /* 0x0000000eff0b7e24 */ /* 0x000fe4000f8e00ff */
[----:B0-----:R-:W-:-:S04]  /*1be0*/  IMAD.MOV.U32 R2, RZ, RZ, R18 ;  /* 0x000000ffff027224 */ /* 0x001fc800078e0012 */
[----:B------:R-:W-:Y:S01]  /*1bf0*/  IMAD.WIDE R32, R33, 0x4, R2 ;  /* 0x0000000421207825 */ /* 0x000fe200078e0202 */
[----:B------:R-:W3:Y:S03]  /*1c00*/  LDG.E.128.CONSTANT R24, desc[UR12][R2.64] ;  /* 0x0000000c02187981 */ /* 0x000ee6000c1e9d00 */
[----:B------:R-:W-:Y:S02]  /*1c10*/  IMAD.WIDE R10, R11, 0x4, R32 ;  /* 0x000000040b0a7825 */ /* 0x000fe400078e0220 */
[----:B------:R-:W4:Y:S04]  /*1c20*/  LDG.E.128.CONSTANT R32, desc[UR12][R32.64] ;  /* 0x0000000c20207981 */ /* 0x000f28000c1e9d00 */
[----:B------:R-:W4:Y:S01]  /*1c30*/  LDG.E.128.CONSTANT R28, desc[UR12][R10.64] ;  /* 0x0000000c0a1c7981 */ /* 0x000f22000c1e9d00 */
[----:B------:R-:W-:-:S02]  /*1c40*/  IMAD.U32 R5, RZ, RZ, UR14 ;  /* 0x0000000eff057e24 */ /* 0x000fc4000f8e00ff */
[----:B------:R-:W-:Y:S02]  /*1c50*/  IMAD.U32 R9, RZ, RZ, UR14 ;  /* 0x0000000eff097e24 */ /* 0x000fe4000f8e00ff */
[----:B------:R-:W-:-:S04]  /*1c60*/  IMAD.WIDE R4, R5, 0x4, R10 ;  /* 0x0000000405047825 */ /* 0x000fc800078e020a */
[----:B------:R-:W-:Y:S02]  /*1c70*/  IMAD.U32 R19, RZ, RZ, UR14 ;  /* 0x0000000eff137e24 */ /* 0x000fe4000f8e00ff */
[----:B------:R-:W-:Y:S02]  /*1c80*/  IMAD.WIDE R8, R9, 0x4, R4 ;  /* 0x0000000409087825 */ /* 0x000fe400078e0204 */
[----:B------:R-:W5:Y:S02]  /*1c90*/  LDG.E.128.CONSTANT R4, desc[UR12][R4.64] ;  /* 0x0000000c04047981 */ /* 0x000f64000c1e9d00 */
[----:B------:R-:W-:Y:S02]  /*1ca0*/  IMAD.WIDE R18, R19, 0x4, R8 ;  /* 0x0000000413127825 */ /* 0x000fe400078e0208 */
[----:B------:R-:W5:Y:S04]  /*1cb0*/  LDG.E.128.CONSTANT R8, desc[UR12][R8.64] ;  /* 0x0000000c08087981 */ /* 0x000f68000c1e9d00 */
[----:B------:R0:W5:Y:S01]  /*1cc0*/  LDG.E.128.CONSTANT R20, desc[UR12][R18.64] ;  /* 0x0000000c12147981 */ /* 0x000162000c1e9d00 */
[----:B------:R-:W-:Y:S01]  /*1cd0*/  UISETP.NE.AND UP0, UPT, UR17, URZ, UPT ;  /* 0x000000ff1100728c */ /* 0x000fe2000bf05270 */
[----:B--2---:R-:W-:-:S02]  /*1ce0*/  @!P1 PRMT R86, R38, 0x7610, R86 ;  /* 0x0000761026569816 */ /* 0x004fc40000000056 */
[----:B------:R-:W-:Y:S02]  /*1cf0*/  @!P1 PRMT R89, R39, 0x7610, R89 ;  /* 0x0000761027599816 */ /* 0x000fe40000000059 */
[----:B------:R-:W-:Y:S02]  /*1d00*/  @!P1 PRMT R86, R86, 0x7610, R38 ;  /* 0x0000761056569816 */ /* 0x000fe40000000026 */
[----:B------:R-:W-:Y:S02]  /*1d10*/  @!P1 PRMT R89, R89, 0x7610, R39 ;  /* 0x0000761059599816 */ /* 0x000fe40000000027 */
[----:B---3--:R-:W-:Y:S02]  /*1d20*/  LOP3.LUT R53, R24, 0x3f003f, RZ, 0xc0, !PT ;  /* 0x003f003f18357812 */ /* 0x008fe400078ec0ff */
[--C-:B------:R-:W-:Y:S02]  /*1d30*/  SHF.R.U32.HI R52, RZ, 0x6, R24.reuse ;  /* 0x00000006ff347819 */ /* 0x100fe40000011618 */
[----:B------:R-:W-:-:S02]  /*1d40*/  SHF.R.U32.HI R24, RZ, 0xc, R24 ;  /* 0x0000000cff187819 */ /* 0x000fc40000011618 */
[----:B------:R-:W-:Y:S02]  /*1d50*/  SHF.R.U32.HI R47, RZ, 0xc, R25 ;  /* 0x0000000cff2f7819 */ /* 0x000fe40000011619 */
[----:B------:R-:W-:Y:S02]  /*1d60*/  SHF.R.U32.HI R54, RZ, 0xc, R26 ;  /* 0x0000000cff367819 */ /* 0x000fe4000001161a */
[----:B------:R-:W-:Y:S02]  /*1d70*/  SHF.R.U32.HI R56, RZ, 0xc, R27 ;  /* 0x0000000cff387819 */ /* 0x000fe4000001161b */
[----:B------:R-:W-:Y:S02]  /*1d80*/  LOP3.LUT R51, R25, 0x3f003f, RZ, 0xc0, !PT ;  /* 0x003f003f19337812 */ /* 0x000fe400078ec0ff */
[----:B------:R-:W-:Y:S02]  /*1d90*/  SHF.R.U32.HI R41, RZ, 0x6, R25 ;  /* 0x00000006ff297819 */ /* 0x000fe40000011619 */
[----:B------:R-:W-:-:S02]  /*1da0*/  LOP3.LUT R50, R26, 0x3f003f, RZ, 0xc0, !PT ;  /* 0x003f003f1a327812 */ /* 0x000fc400078ec0ff */
        /* <DEDUP_REMOVED lines=8> */
[--C-:B------:R-:W-:Y:S02]  /*1e30*/  SHF.R.U32.HI R42, RZ, 0x6, R28.reuse ;  /* 0x00000006ff2a7819 */ /* 0x100fe4000001161c */
[----:B------:R-:W-:Y:S02]  /*1e40*/  SHF.R.U32.HI R49, RZ, 0xa, R28 ;  /* 0x0000000aff317819 */ /* 0x000fe4000001161c */
[----:B------:R-:W-:Y:S02]  /*1e50*/  SHF.R.U32.HI R55, RZ, 0x8, R30 ;  /* 0x00000008ff377819 */ /* 0x000fe4000001161e */
[----:B------:R-:W-:-:S02]  /*1e60*/  SHF.R.U32.HI R57, RZ, 0x8, R31 ;  /* 0x00000008ff397819 */ /* 0x000fc4000001161f */
[----:B------:R-:W-:Y:S02]  /*1e70*/  LOP3.LUT R54, R54, 0xf000f, RZ, 0xc0, !PT ;  /* 0x000f000f36367812 */ /* 0x000fe400078ec0ff */
[----:B------:R-:W-:Y:S02]  /*1e80*/  LOP3.LUT R56, R56, 0xf000f, RZ, 0xc0, !PT ;  /* 0x000f000f38387812 */ /* 0x000fe400078ec0ff */
[----:B------:R-:W-:Y:S02]  /*1e90*/  LOP3.LUT R27, R29, 0x3f003f, RZ, 0xc0, !PT ;  /* 0x003f003f1d1b7812 */ /* 0x000fe400078ec0ff */
[--C-:B------:R-:W-:Y:S02]  /*1ea0*/  SHF.R.U32.HI R28, RZ, 0x6, R29.reuse ;  /* 0x00000006ff1c7819 */ /* 0x100fe4000001161d */
[----:B------:R-:W-:Y:S02]  /*1eb0*/  SHF.R.U32.HI R48, RZ, 0xa, R29 ;  /* 0x0000000aff307819 */ /* 0x000fe4000001161d */
[----:B------:R-:W-:-:S02]  /*1ec0*/  LOP3.LUT R29, R24, 0x300030, R25, 0xf8, !PT ;  /* 0x00300030181d7812 */ /* 0x000fc400078ef819 */
[----:B------:R-:W-:Y:S02]  /*1ed0*/  LOP3.LUT R25, R47, 0x300030, R26, 0xf8, !PT ;  /* 0x003000302f197812 */ /* 0x000fe400078ef81a */
[----:B------:R-:W-:Y:S02]  /*1ee0*/  LOP3.LUT R26, R54, 0x300030, R55, 0xf8, !PT ;  /* 0x00300030361a7812 */ /* 0x000fe400078ef837 */
[----:B------:R-:W-:Y:S02]  /*1ef0*/  LOP3.LUT R24, R56, 0x300030, R57, 0xf8, !PT ;  /* 0x0030003038187812 */ /* 0x000fe400078ef839 */
[----:B------:R-:W-:Y:S02]  /*1f00*/  LOP3.LUT R60, R33, 0x3f003f, RZ, 0xc0, !PT ;  /* 0x003f003f213c7812 */ /* 0x000fe400078ec0ff */
[----:B------:R-:W-:Y:S02]  /*1f10*/  SHF.R.U32.HI R57, RZ, 0x6, R33 ;  /* 0x00000006ff397819 */ /* 0x000fe40000011621 */
[----:B------:R-:W-:-:S02]  /*1f20*/  LOP3.LUT R58, R34, 0x3f003f, RZ, 0xc0, !PT ;  /* 0x003f003f223a7812 */ /* 0x000fc400078ec0ff */
[--C-:B------:R-:W-:Y:S02]  /*1f30*/  SHF.R.U32.HI R55, RZ, 0x6, R34.reuse ;  /* 0x00000006ff377819 */ /* 0x100fe40000011622 */
[----:B------:R-:W-:Y:S02]  /*1f40*/  SHF.R.U32.HI R33, RZ, 0xc, R33 ;  /* 0x0000000cff217819 */ /* 0x000fe40000011621 */
        /* <DEDUP_REMOVED lines=8> */
[----:B------:R-:W-:Y:S02]  /*1fd0*/  SHF.R.U32.HI R59, RZ, 0x6, R32 ;  /* 0x00000006ff3b7819 */ /* 0x000fe40000011620 */
[----:B------:R-:W-:-:S02]  /*1fe0*/  LOP3.LUT R30, R31, 0x3f003f, RZ, 0xc0, !PT ;  /* 0x003f003f1f1e7812 */ /* 0x000fc400078ec0ff */
[--C-:B------:R-:W-:Y:S02]  /*1ff0*/  SHF.R.U32.HI R46, RZ, 0x6, R31.reuse ;  /* 0x00000006ff2e7819 */ /* 0x100fe4000001161f */
        /* <DEDUP_REMOVED lines=12> */
[----:B------:R-:W-:Y:S02]  /*20c0*/  LOP3.LUT R38, R38, 0x64006400, RZ, 0xfc, !PT ;  /* 0x6400640026267812 */ /* 0x000fe400078efcff */
[----:B------:R-:W-:Y:S02]  /*20d0*/  LOP3.LUT R49, R32, 0x300030, R49, 0xf8, !PT ;  /* 0x0030003020317812 */ /* 0x000fe400078ef831 */
[----:B------:R-:W-:Y:S02]  /*20e0*/  LOP3.LUT R33, R50, 0x64006400, RZ, 0xfc, !PT ;  /* 0x6400640032217812 */ /* 0x000fe400078efcff */
[----:B------:R-:W-:Y:S02]  /*20f0*/  LOP3.LUT R51, R39, 0x64006400, RZ, 0xfc, !PT ;  /* 0x6400640027337812 */ /* 0x000fe400078efcff */
[----:B------:R-:W-:-:S02]  /*2100*/  LOP3.LUT R31, R31, 0x300030, R62, 0xf8, !PT ;  /* 0x003000301f1f7812 */ /* 0x000fc400078ef83e */
        /* <DEDUP_REMOVED lines=69> */
[----:B0-----:R-:W-:Y:S06]  /*2560*/  BRA.U !UP0, `(.L_x_2663) ;  /* 0x0000000108a87547 */ /* 0x001fec000b800000 */
        /* <DEDUP_REMOVED lines=42> */
.L_x_2663:
[----:B------:R-:W-:Y:S05]  /*2810*/  @P0 BRA `(.L_x_2664) ;  /* 0x0000000000b00947 */ /* 0x000fea0003800000 */
        /* <DEDUP_REMOVED lines=44> */
.L_x_2664:
[----:B-----5:R-:W-:Y:S01]  /*2ae0*/  LOP3.LUT R32, R4, 0x3f003f, RZ, 0xc0, !PT ;  /* 0x003f003f04207812 */ /* 0x020fe200078ec0ff */
[----:B------:R-:W-:Y:S01]  /*2af0*/  @!P1 VIADD R54, R16, 0x1 ;  /* 0x0000000110369836 */ /* 0x000fe20000000000 */
[--C-:B------:R-:W-:Y:S02]  /*2b00*/  SHF.R.U32.HI R33, RZ, 0x6, R4.reuse ;  /* 0x00000006ff217819 */ /* 0x100fe40000011604 */
[----:B------:R-:W-:Y:S02]  /*2b10*/  LOP3.LUT R34, R5, 0x3f003f, RZ, 0xc0, !PT ;  /* 0x003f003f05227812 */ /* 0x000fe400078ec0ff */
[--C-:B------:R-:W-:Y:S02]  /*2b20*/  SHF.R.U32.HI R35, RZ, 0x6, R5.reuse ;  /* 0x00000006ff237819 */ /* 0x100fe40000011605 */
[----:B------:R-:W-:Y:S02]  /*2b30*/  SHF.R.U32.HI R4, RZ, 0xc, R4 ;  /* 0x0000000cff047819 */ /* 0x000fe40000011604 */
[----:B------:R-:W-:-:S02]  /*2b40*/  SHF.R.U32.HI R5, RZ, 0xc, R5 ;  /* 0x0000000cff057819 */ /* 0x000fc40000011605 */
[--C-:B------:R-:W-:Y:S02]  /*2b50*/  SHF.R.U32.HI R38, RZ, 0xc, R6.reuse ;  /* 0x0000000cff267819 */ /* 0x100fe40000011606 */
[--C-:B------:R-:W-:Y:S02]  /*2b60*/  SHF.R.U32.HI R39, RZ, 0xc, R7.reuse ;  /* 0x0000000cff277819 */ /* 0x100fe40000011607 */
[----:B------:R-:W-:Y:S02]  /*2b70*/  LOP3.LUT R41, R6, 0x3f003f, RZ, 0xc0, !PT ;  /* 0x003f003f06297812 */ /* 0x000fe400078ec0ff */
[----:B------:R-:W-:Y:S02]  /*2b80*/  SHF.R.U32.HI R42, RZ, 0x6, R6 ;  /* 0x00000006ff2a7819 */ /* 0x000fe40000011606 */
[----:B------:R-:W-:Y:S02]  /*2b90*/  LOP3.LUT R46, R7, 0x3f003f, RZ, 0xc0, !PT ;  /* 0x003f003f072e7812 */ /* 0x000fe400078ec0ff */
[----:B------:R-:W-:-:S02]  /*2ba0*/  SHF.R.U32.HI R47, RZ, 0x6, R7 ;  /* 0x00000006ff2f7819 */ /* 0x000fc40000011607 */
[--C-:B------:R-:W-:Y:S02]  /*2bb0*/  SHF.R.U32.HI R6, RZ, 0x8, R21.reuse ;  /* 0x00000008ff067819 */ /* 0x100fe40000011615 */
[----:B------:R-:W-:Y:S02]  /*2bc0*/  LOP3.LUT R29, R21, 0x3f003f, RZ, 0xc0, !PT ;  /* 0x003f003f151d7812 */ /* 0x000fe400078ec0ff */
[--C-:B------:R-:W-:Y:S02]  /*2bd0*/  SHF.R.U32.HI R28, RZ, 0x6, R21.reuse ;  /* 0x00000006ff1c7819 */ /* 0x100fe40000011615 */
[----:B------:R-:W-:Y:S02]  /*2be0*/  SHF.R.U32.HI R40, RZ, 0xa, R21 ;  /* 0x0000000aff287819 */ /* 0x000fe40000011615 */
[----:B------:R-:W-:Y:S02]  /*2bf0*/  SHF.R.U32.HI R7, RZ, 0x8, R20 ;  /* 0x00000008ff077819 */ /* 0x000fe40000011614 */
[----:B------:R-:W-:-:S02]  /*2c00*/  SHF.R.U32.HI R21, RZ, 0x8, R22 ;  /* 0x00000008ff157819 */ /* 0x000fc40000011616 */
[----:B------:R-:W-:Y:S02]  /*2c10*/  LOP3.LUT R27, R22, 0x3f003f, RZ, 0xc0, !PT ;  /* 0x003f003f161b7812 */ /* 0x000fe400078ec0ff */
[--C-:B------:R-:W-:Y:S02]  /*2c20*/  SHF.R.U32.HI R24, RZ, 0x6, R22.reuse ;  /* 0x00000006ff187819 */ /* 0x100fe40000011616 */
[----:B------:R-:W-:Y:S02]  /*2c30*/  SHF.R.U32.HI R43, RZ, 0xa, R22 ;  /* 0x0000000aff2b7819 */ /* 0x000fe40000011616 */
[----:B------:R-:W-:Y:S02]  /*2c40*/  LOP3.LUT R4, R4, 0xf000f, RZ, 0xc0, !PT ;  /* 0x000f000f04047812 */ /* 0x000fe400078ec0ff */
[----:B------:R-:W-:Y:S02]  /*2c50*/  LOP3.LUT R5, R5, 0xf000f, RZ, 0xc0, !PT ;  /* 0x000f000f05057812 */ /* 0x000fe400078ec0ff */
[----:B------:R-:W-:-:S02]  /*2c60*/  SHF.R.U32.HI R22, RZ, 0x8, R23 ;  /* 0x00000008ff167819 */ /* 0x000fc40000011617 */
[----:B------:R-:W-:Y:S02]  /*2c70*/  LOP3.LUT R38, R38, 0xf000f, RZ, 0xc0, !PT ;  /* 0x000f000f26267812 */ /* 0x000fe400078ec0ff */
[----:B------:R-:W-:Y:S02]  /*2c80*/  LOP3.LUT R39, R39, 0xf000f, RZ, 0xc0, !PT ;  /* 0x000f000f27277812 */ /* 0x000fe400078ec0ff */
[----:B------:R-:W-:Y:S02]  /*2c90*/  LOP3.LUT R7, R4, 0x300030, R7, 0xf8, !PT ;  /* 0x0030003004077812 */ /* 0x000fe400078ef807 */
[----:B------:R-:W-:Y:S02]  /*2ca0*/  LOP3.LUT R6, R5, 0x300030, R6, 0xf8, !PT ;  /* 0x0030003005067812 */ /* 0x000fe400078ef806 */
[----:B------:R-:W-:Y:S02]  /*2cb0*/  LOP3.LUT R5, R38, 0x300030, R21, 0xf8, !PT ;  /* 0x0030003026057812 */ /* 0x000fe400078ef815 */
        /* <DEDUP_REMOVED lines=9> */
[----:B------:R-:W-:Y:S02]  /*2d50*/  SHF.R.U32.HI R23, RZ, 0xc, R9 ;  /* 0x0000000cff177819 */ /* 0x000fe40000011609 */
[----:B------:R-:W-:Y:S02]  /*2d60*/  SHF.R.U32.HI R10, RZ, 0xc, R10 ;  /* 0x0000000cff0a7819 */ /* 0x000fe4000001160a */
[----:B------:R-:W-:Y:S02]  /*2d70*/  LOP3.LUT R50, R11, 0x3f003f, RZ, 0xc0, !PT ;  /* 0x003f003f0b327812 */ /* 0x000fe400078ec0ff */
[----:B------:R-:W-:-:S02]  /*2d80*/  SHF.R.U32.HI R53, RZ, 0x6, R11 ;  /* 0x00000006ff357819 */ /* 0x000fc4000001160b */
[----:B------:R-:W-:Y:S02]  /*2d90*/  SHF.R.U32.HI R11, RZ, 0xc, R11 ;  /* 0x0000000cff0b7819 */ /* 0x000fe4000001160b */
[----:B------:R-:W-:Y:S02]  /*2da0*/  LOP3.LUT R31, R20, 0x3f003f, RZ, 0xc0, !PT ;  /* 0x003f003f141f7812 */ /* 0x000fe400078ec0ff */
[--C-:B------:R-:W-:Y:S02]  /*2db0*/  SHF.R.U32.HI R30, RZ, 0x6, R20.reuse ;  /* 0x00000006ff1e7819 */ /* 0x100fe40000011614 */
        /* <DEDUP_REMOVED lines=8> */
[----:B------:R-:W-:-:S02]  /*2e40*/  LOP3.LUT R8, R9, 0x300030, R20, 0xf8, !PT ;  /* 0x0030003009087812 */ /* 0x000fc400078ef814 */
        /* <DEDUP_REMOVED lines=121> */
.L_x_2665:
[----:B------:R-:W-:Y:S02]  /*35e0*/  @!P1 IMAD.MOV.U32 R16, RZ, RZ, R54 ;  /* 0x000000ffff109224 */ /* 0x000fe400078e0036 */
[----:B------:R-:W-:Y:S01]  /*35f0*/  @!P1 VIADD R82, R17, UR9 ;  /* 0x0000000911529c36 */ /* 0x000fe20008000000 */
[----:B------:R-:W-:Y:S06]  /*3600*/  @P0 BRA `(.L_x_2666) ;  /* 0x0000000000a80947 */ /* 0x000fec0003800000 */
        /* <DEDUP_REMOVED lines=42> */
.L_x_2666:
[----:B------:R-:W-:Y:S01]  /*38b0*/  UIADD3 UR9, UPT, UPT, UR9, 0x20, URZ ;  /* 0x0000002009097890 */ /* 0x000fe2000fffe0ff */
[----:B------:R-:W-:Y:S01]  /*38c0*/  IADD3 R36, P1, PT, R36, 0x80, RZ ;  /* 0x0000008024247810 */ /* 0x000fe20007f3e0ff */
[----:B------:R-:W-:Y:S01]  /*38d0*/  IMAD.U32 R5, RZ, RZ, UR14 ;  /* 0x0000000eff057e24 */ /* 0x000fe2000f8e00ff */
[----:B------:R-:W-:Y:S02]  /*38e0*/  UIADD3 UR10, UPT, UPT, UR10, 0x40, URZ ;  /* 0x000000400a0a7890 */ /* 0x000fe4000fffe0ff */
[----:B------:R-:W-:Y:S01]  /*38f0*/  UISETP.GE.AND UP0, UPT, UR9, UR4, UPT ;  /* 0x000000040900728c */ /* 0x000fe2000bf06270 */
[----:B------:R-:W-:-:S04]  /*3900*/  IMAD.WIDE R18, R5, 0x4, R18 ;  /* 0x0000000405127825 */ /* 0x000fc800078e0212 */
[----:B------:R-:W-:-:S04]  /*3910*/  IMAD.X R37, RZ, RZ, R37, P1 ;  /* 0x000000ffff257224 */ /* 0x000fc800008e0625 */
[----:B------:R-:W-:Y:S05]  /*3920*/  BRA.U !UP0, `(.L_x_2667) ;  /* 0xffffffe108907547 */ /* 0x000fea000b83ffff */
[----:B------:R-:W-:-:S04]  /*3930*/  IMAD.U32 R5, RZ, RZ, UR14 ;  /* 0x0000000eff057e24 */ /* 0x000fc8000f8e00ff */
[----:B------:R-:W-:-:S07]  /*3940*/  IMAD.WIDE R2, R5, 0x18, R2 ;  /* 0x0000001805027825 */ /* 0x000fce00078e0202 */
.L_x_2662:
[----:B------:R-:W0:Y:S02]  /*3950*/  LDCU UR4, c[0x0][0x3d0] ;  /* 0x00007a00ff0477ac */ /* 0x000e240008000800 */
[----:B0-----:R-:W-:-:S04]  /*3960*/  UISETP.LT.AND UP0, UPT, UR8, UR4, UPT ;  /* 0x000000040800728c */ /* 0x001fc8000bf01270 */
[----:B------:R-:W-:-:S04]  /*3970*/  USEL UR8, UR8, UR4, UP0 ;  /* 0x0000000408087287 */ /* 0x000fc80008000000 */
[----:B------:R-:W-:-:S09]  /*3980*/  UISETP.GT.AND UP0, UPT, UR8, UR9, UPT ;  /* 0x000000090800728c */ /* 0x000fd2000bf04270 */
[----:B------:R-:W-:Y:S05]  /*3990*/  BRA.U !UP0, `(.L_x_2668) ;  /* 0x0000001908fc7547 */ /* 0x000fea000b800000 */
[----:B------:R-:W0:Y:S01]  /*39a0*/  LDCU.64 UR4, c[0x0][0x3b8] ;  /* 0x00007700ff0477ac */ /* 0x000e220008000a00 */
[----:B------:R-:W-:Y:S01]  /*39b0*/  PRMT R4, R83, 0x9910, RZ ;  /* 0x0000991053047816 */ /* 0x000fe200000000ff */
[----:B------:R-:W1:Y:S03]  /*39c0*/  LDCU UR14, c[0x0][0x3ac] ;  /* 0x00007580ff0e77ac */ /* 0x000e660008000800 */
[----:B------:R-:W-:Y:S01]  /*39d0*/  ISETP.NE.AND P0, PT, R4, RZ, PT ;  /* 0x000000ff0400720c */ /* 0x000fe20003f05270 */
[----:B------:R-:W-:-:S03]  /*39e0*/  UIADD3 UR10, UPT, UPT, UR10, 0x80, URZ ;  /* 0x000000800a0a7890 */ /* 0x000fc6000fffe0ff */
[----:B------:R-:W-:Y:S01]  /*39f0*/  ISETP.EQ.OR P0, PT, R0, 0x1, !P0 ;  /* 0x000000010000780c */ /* 0x000fe20004702670 */
[----:B0-----:R-:W-:-:S04]  /*3a00*/  UIMAD.WIDE.U32 UR4, UR9, 0x4, UR4 ;  /* 0x00000004090478a5 */ /* 0x001fc8000f8e0004 */
[----:B------:R-:W-:-:S04]  /*3a10*/  UIADD3 UR6, UP0, UPT, UR4, 0x2, URZ ;  /* 0x0000000204067890 */ /* 0x000fc8000ff1e0ff */
[----:B-1----:R-:W-:-:S12]  /*3a20*/  UIADD3.X UR4, UPT, UPT, URZ, UR5, URZ, UP0, !UPT ;  /* 0x00000005ff047290 */ /* 0x002fd800087fe4ff */
.L_x_2671:
[----:B------:R-:W-:Y:S01]  /*3a30*/  ISETP.NE.AND P1, PT, R82, UR9, PT ;  /* 0x0000000952007c0c */ /* 0x000fe2000bf25270 */
[----:B------:R-:W-:Y:S01]  /*3a40*/  IMAD.U32 R19, RZ, RZ, UR14 ;  /* 0x0000000eff137e24 */ /* 0x000fe2000f8e00ff */
[----:B------:R-:W2:Y:S01]  /*3a50*/  LDG.E.128.CONSTANT R24, desc[UR12][R2.64] ;  /* 0x0000000c02187981 */ /* 0x000ea2000c1e9d00 */
[----:B------:R-:W-:Y:S02]  /*3a60*/  IMAD.U32 R29, RZ, RZ, UR14 ;  /* 0x0000000eff1d7e24 */ /* 0x000fe4000f8e00ff */
[----:B------:R-:W-:-:S04]  /*3a70*/  IMAD.WIDE R18, R19, 0x4, R2 ;  /* 0x0000000413127825 */ /* 0x000fc800078e0202 */
[----:B------:R-:W-:Y:S01]  /*3a80*/  IMAD.U32 R31, RZ, RZ, UR14 ;  /* 0x0000000eff1f7e24 */ /* 0x000fe2000f8e00ff */
[----:B------:R-:W3:Y:S03]  /*3a90*/  LDG.E.128.CONSTANT R8, desc[UR12][R18.64] ;  /* 0x0000000c12087981 */ /* 0x000ee6000c1e9d00 */
[----:B------:R-:W-:-:S06]  /*3aa0*/  @!P1 IMAD R38, R16, 0x8, R1 ;  /* 0x0000000810269824 */ /* 0x000fcc00078e0201 */
[----:B------:R-:W4:Y:S01]  /*3ab0*/  @!P1 LDL.64 R38, [R38+0x8] ;  /* 0x0000080026269983 */ /* 0x000f220000100a00 */
[----:B------:R-:W-:-:S05]  /*3ac0*/  IMAD.WIDE R28, R29, 0x4, R18 ;  /* 0x000000041d1c7825 */ /* 0x000fca00078e0212 */
[----:B------:R-:W3:Y:S01]  /*3ad0*/  LDG.E.128.CONSTANT R20, desc[UR12][R28.64] ;  /* 0x0000000c1c147981 */ /* 0x000ee2000c1e9d00 */
[----:B------:R-:W-:-:S04]  /*3ae0*/  IMAD.WIDE R30, R31, 0x4, R28 ;  /* 0x000000041f1e7825 */ /* 0x000fc800078e021c */
[----:B------:R-:W-:Y:S01]  /*3af0*/  IMAD.U32 R85, RZ, RZ, UR14 ;  /* 0x0000000eff557e24 */ /* 0x000fe2000f8e00ff */
[----:B------:R2:W3:Y:S03]  /*3b00*/  LDG.E.128.CONSTANT R32, desc[UR12][R30.64] ;  /* 0x0000000c1e207981 */ /* 0x0004e6000c1e9d00 */
[----:B------:R-:W-:-:S05]  /*3b10*/  IMAD.WIDE R84, R85, 0x4, R30 ;  /* 0x0000000455547825 */ /* 0x000fca00078e021e */
[----:B------:R-:W3:Y:S01]  /*3b20*/  LDG.E.128.CONSTANT R4, desc[UR12][R84.64] ;  /* 0x0000000c54047981 */ /* 0x000ee2000c1e9d00 */
[----:B------:R-:W-:Y:S02]  /*3b30*/  IMAD.U32 R36, RZ, RZ, UR6 ;  /* 0x00000006ff247e24 */ /* 0x000fe4000f8e00ff */
[----:B------:R-:W-:-:S05]  /*3b40*/  IMAD.U32 R37, RZ, RZ, UR4 ;  /* 0x00000004ff257e24 */ /* 0x000fca000f8e00ff */
[----:B------:R0:W5:Y:S01]  /*3b50*/  @!P1 LDG.E.U16.CONSTANT R87, desc[UR12][R36.64] ;  /* 0x0000000c24579981 */ /* 0x000162000c1e9500 */
[----:B------:R-:W-:Y:S01]  /*3b60*/  IMAD.MOV.U32 R0, RZ, RZ, 0x2800 ;  /* 0x00002800ff007424 */ /* 0x000fe200078e00ff */
[----:B------:R-:W-:Y:S01]  /*3b70*/  UISETP.NE.AND UP0, UPT, UR17, URZ, UPT ;  /* 0x000000ff1100728c */ /* 0x000fe2000bf05270 */
[----:B------:R-:W-:Y:S01]  /*3b80*/  @!P1 VIADD R88, R16, 0x1 ;  /* 0x0000000110589836 */ /* 0x000fe20000000000 */
[----:B--2---:R-:W-:Y:S02]  /*3b90*/  SHF.R.U32.HI R31, RZ, 0xf, R26 ;  /* 0x0000000fff1f7819 */ /* 0x004fe4000001161a */
[C---:B------:R-:W-:Y:S02]  /*3ba0*/  LOP3.LUT R45, R24.reuse, 0x1f001f, RZ, 0xc0, !PT ;  /* 0x001f001f182d7812 */ /* 0x040fe400078ec0ff */
[----:B------:R-:W-:Y:S02]  /*3bb0*/  SHF.R.U32.HI R46, RZ, 0xa, R24 ;  /* 0x0000000aff2e7819 */ /* 0x000fe40000011618 */
[----:B------:R-:W-:-:S02]  /*3bc0*/  LOP3.LUT R3, R24, 0x3e003e0, RZ, 0xc0, !PT ;  /* 0x03e003e018037812 */ /* 0x000fc400078ec0ff */
[----:B------:R-:W-:Y:S02]  /*3bd0*/  SHF.R.U32.HI R24, RZ, 0xf, R24 ;  /* 0x0000000fff187819 */ /* 0x000fe40000011618 */
[----:B----4-:R-:W-:Y:S02]  /*3be0*/  @!P1 PRMT R89, R39, 0x7610, R89 ;  /* 0x0000761027599816 */ /* 0x010fe40000000059 */
[----:B------:R-:W-:Y:S02]  /*3bf0*/  @!P1 PRMT R86, R38, 0x7610, R86 ;  /* 0x0000761026569816 */ /* 0x000fe40000000056 */
[----:B------:R-:W-:Y:S02]  /*3c00*/  @!P1 PRMT R89, R89, 0x7610, R39 ;  /* 0x0000761059599816 */ /* 0x000fe40000000027 */
[----:B------:R-:W-:Y:S02]  /*3c10*/  SHF.R.U32.HI R39, RZ, 0xf, R27 ;  /* 0x0000000fff277819 */ /* 0x000fe4000001161b */
[----:B------:R-:W-:-:S02]  /*3c20*/  @!P1 PRMT R86, R86, 0x7610, R38 ;  /* 0x0000761056569816 */ /* 0x000fc40000000026 */
[--C-:B------:R-:W-:Y:S02]  /*3c30*/  SHF.R.U32.HI R18, RZ, 0xf, R25.reuse ;  /* 0x0000000fff127819 */ /* 0x100fe40000011619 */
[C---:B------:R-:W-:Y:S02]  /*3c40*/  LOP3.LUT R48, R25.reuse, 0x1f001f, RZ, 0xc0, !PT ;  /* 0x001f001f19307812 */ /* 0x040fe400078ec0ff */
[----:B------:R-:W-:Y:S02]  /*3c50*/  SHF.R.U32.HI R47, RZ, 0xa, R25 ;  /* 0x0000000aff2f7819 */ /* 0x000fe40000011619 */
[----:B------:R-:W-:Y:S02]  /*3c60*/  LOP3.LUT R53, R25, 0x3e003e0, RZ, 0xc0, !PT ;  /* 0x03e003e019357812 */ /* 0x000fe400078ec0ff */
[----:B------:R-:W-:Y:S02]  /*3c70*/  LOP3.LUT R59, R26, 0x1f001f, RZ, 0xc0, !PT ;  /* 0x001f001f1a3b7812 */ /* 0x000fe400078ec0ff */
[----:B------:R-:W-:-:S02]  /*3c80*/  SHF.R.U32.HI R52, RZ, 0xa, R26 ;  /* 0x0000000aff347819 */ /* 0x000fc4000001161a */
[----:B------:R-:W-:Y:S02]  /*3c90*/  LOP3.LUT R54, R26, 0x3e003e0, RZ, 0xc0, !PT ;  /* 0x03e003e01a367812 */ /* 0x000fe400078ec0ff */
[----:B---3--:R-:W-:Y:S02]  /*3ca0*/  SHF.R.U32.HI R38, RZ, 0xe, R10 ;  /* 0x0000000eff267819 */ /* 0x008fe4000001160a */
[----:B------:R-:W-:Y:S02]  /*3cb0*/  SHF.R.U32.HI R40, RZ, 0xe, R11 ;  /* 0x0000000eff287819 */ /* 0x000fe4000001160b */
[----:B------:R-:W-:Y:S02]  /*3cc0*/  LOP3.LUT R31, R31, 0x10001, RZ, 0xc0, !PT ;  /* 0x000100011f1f7812 */ /* 0x000fe400078ec0ff */
[----:B------:R-:W-:Y:S02]  /*3cd0*/  LOP3.LUT R39, R39, 0x10001, RZ, 0xc0, !PT ;  /* 0x0001000127277812 */ /* 0x000fe400078ec0ff */
[----:B------:R-:W-:-:S02]  /*3ce0*/  LOP3.LUT R66, R27, 0x1f001f, RZ, 0xc0, !PT ;  /* 0x001f001f1b427812 */ /* 0x000fc400078ec0ff */
[----:B------:R-:W-:Y:S02]  /*3cf0*/  SHF.R.U32.HI R65, RZ, 0xa, R27 ;  /* 0x0000000aff417819 */ /* 0x000fe4000001161b */
[----:B------:R-:W-:Y:S02]  /*3d00*/  LOP3.LUT R55, R27, 0x3e003e0, RZ, 0xc0, !PT ;  /* 0x03e003e01b377812 */ /* 0x000fe400078ec0ff */
        /* <DEDUP_REMOVED lines=10> */
[----:B------:R-:W-:Y:S02]  /*3db0*/  SHF.R.U32.HI R29, RZ, 0xa, R10 ;  /* 0x0000000aff1d7819 */ /* 0x000fe4000001160a */
[----:B------:R-:W-:Y:S02]  /*3dc0*/  LOP3.LUT R9, R10, 0x3e003e0, RZ, 0xc0, !PT ;  /* 0x03e003e00a097812 */ /* 0x000fe400078ec0ff */
[----:B------:R-:W-:Y:S02]  /*3dd0*/  LOP3.LUT R18, R18, 0x10001, RZ, 0xc0, !PT ;  /* 0x0001000112127812 */ /* 0x000fe400078ec0ff */
[C---:B0-----:R-:W-:Y:S02]  /*3de0*/  LOP3.LUT R36, R11.reuse, 0x1f001f, RZ, 0xc0, !PT ;  /* 0x001f001f0b247812 */ /* 0x041fe400078ec0ff */
[----:B------:R-:W-:Y:S02]  /*3df0*/  SHF.R.U32.HI R37, RZ, 0xa, R11 ;  /* 0x0000000aff257819 */ /* 0x000fe4000001160b */
[----:B------:R-:W-:-:S02]  /*3e00*/  LOP3.LUT R10, R11, 0x3e003e0, RZ, 0xc0, !PT ;  /* 0x03e003e00b0a7812 */ /* 0x000fc400078ec0ff */
        /* <DEDUP_REMOVED lines=28> */
[----:B------:R-:W-:Y:S02]  /*3fd0*/  SHF.R.U32.HI R33, RZ, 0xc, R33 ;  /* 0x0000000cff217819 */ /* 0x000fe40000011621 */
[----:B------:R-:W-:-:S02]  /*3fe0*/  LOP3.LUT R50, R34, 0x1f001f, RZ, 0xc0, !PT ;  /* 0x001f001f22327812 */ /* 0x000fc400078ec0ff */
[--C-:B------:R-:W-:Y:S02]  /*3ff0*/  SHF.R.U32.HI R60, RZ, 0xa, R34.reuse ;  /* 0x0000000aff3c7819 */ /* 0x100fe40000011622 */
        /* <DEDUP_REMOVED lines=26> */
[----:B------:R-:W-:Y:S02]  /*41a0*/  LOP3.LUT R33, R7, 0x1f001f, RZ, 0xc0, !PT ;  /* 0x001f001f07217812 */ /* 0x000fe400078ec0ff */
[--C-:B------:R-:W-:Y:S02]  /*41b0*/  SHF.R.U32.HI R34, RZ, 0xa, R7.reuse ;  /* 0x0000000aff227819 */ /* 0x100fe40000011607 */
[----:B------:R-:W-:-:S02]  /*41c0*/  SHF.R.U32.HI R70, RZ, 0xb, R7 ;  /* 0x0000000bff467819 */ /* 0x000fc40000011607 */
[----:B------:R-:W-:Y:S02]  /*41d0*/  LOP3.LUT R3, R3, 0x64006400, RZ, 0xfc, !PT ;  /* 0x6400640003037812 */ /* 0x000fe400078efcff */
[----:B------:R-:W-:Y:S02]  /*41e0*/  LOP3.LUT R7, R54, 0x64006400, RZ, 0xfc, !PT ;  /* 0x6400640036077812 */ /* 0x000fe400078efcff */
[----:B------:R-:W-:Y:S02]  /*41f0*/  LOP3.LUT R20, R20, 0x100010, R21, 0xf8, !PT ;  /* 0x0010001014147812 */ /* 0x000fe400078ef815 */
[----:B------:R-:W-:Y:S02]  /*4200*/  LOP3.LUT R21, R69, 0x100010, R22, 0xf8, !PT ;  /* 0x0010001045157812 */ /* 0x000fe400078ef816 */
[----:B------:R-:W-:Y:S01]  /*4210*/  LOP3.LUT R22, R71, 0x100010, R68, 0xf8, !PT ;  /* 0x0010001047167812 */ /* 0x000fe200078ef844 */
[----:B------:R-:W-:Y:S01]  /*4220*/  HFMA2 R68, R3, R0.H0_H0, -48, -48 ;  /* 0xd200d20003447431 */ /* 0x000fe20000040000 */
[----:B------:R-:W-:-:S02]  /*4230*/  LOP3.LUT R55, R55, 0x64006400, RZ, 0xfc, !PT ;  /* 0x6400640037377812 */ /* 0x000fc400078efcff */
[----:B------:R-:W-:Y:S01]  /*4240*/  LOP3.LUT R23, R23, 0x100010, R70, 0xf8, !PT ;  /* 0x0010001017177812 */ /* 0x000fe200078ef846 */
[-C--:B------:R-:W-:Y:S01]  /*4250*/  HFMA2 R70, R7, R0.reuse.H0_H0, -48, -48 ;  /* 0xd200d20007467431 */ /* 0x080fe20000040000 */
[----:B------:R-:W-:Y:S02]  /*4260*/  LOP3.LUT R3, R2, 0x64006400, RZ, 0xfc, !PT ;  /* 0x6400640002037812 */ /* 0x000fe400078efcff */
[----:B------:R-:W-:Y:S02]  /*4270*/  LOP3.LUT R7, R8, 0x64006400, RZ, 0xfc, !PT ;  /* 0x6400640008077812 */ /* 0x000fe400078efcff */
[----:B------:R-:W-:Y:S01]  /*4280*/  LOP3.LUT R46, R46, 0x1f001f, RZ, 0xc0, !PT ;  /* 0x001f001f2e2e7812 */ /* 0x000fe200078ec0ff */
[----:B------:R-:W-:Y:S01]  /*4290*/  HFMA2 R71, R55, R0.H0_H0, -48, -48 ;  /* 0xd200d20037477431 */ /* 0x000fe20000040000 */
[----:B------:R-:W-:Y:S02]  /*42a0*/  LOP3.LUT R35, R35, 0x64006400, RZ, 0xfc, !PT ;  /* 0x6400640023237812 */ /* 0x000fe400078efcff */
        /* <DEDUP_REMOVED lines=215> */
.L_x_2669:
[----:B------:R-:W-:Y:S01]  /*5020*/  @!P1 MOV R16, R88 ;  /* 0x0000005800109202 */ /* 0x000fe20000000f00 */
[----:B-----5:R-:W-:Y:S01]  /*5030*/  @!P1 VIADD R82, R87, UR9 ;  /* 0x0000000957529c36 */ /* 0x020fe20008000000 */
[----:B------:R-:W-:Y:S06]  /*5040*/  @P0 BRA `(.L_x_2670) ;  /* 0x0000000400300947 */ /* 0x000fec0003800000 */
        /* <DEDUP_REMOVED lines=76> */
.L_x_2670:
        /* <DEDUP_REMOVED lines=8> */
.L_x_2668:
        /* <DEDUP_REMOVED lines=22> */
.L_x_2675:
[----:B------:R-:W0:Y:S02]  /*56f0*/  LDS R2, [R0] ;  /* 0x0000000000027984 */ /* 0x000e240000000800 */
[----:B0-----:R-:W-:-:S05]  /*5700*/  HFMA2 R3, R2, 1, 1, R15 ;  /* 0x3c003c0002037831 */ /* 0x001fca000000000f */
[----:B------:R-:W0:Y:S02]  /*5710*/  ATOMS.CAST.SPIN P1, [R0], R2, R3 ;  /* 0x000000020000758d */ /* 0x000e240001820003 */
[----:B0-----:R-:W-:Y:S05]  /*5720*/  @!P1 BRA `(.L_x_2675) ;  /* 0xfffffffc00f09947 */ /* 0x001fea000383ffff */
[----:B------:R-:W-:Y:S05]  /*5730*/  BRA `(.L_x_2673) ;  /* 0x00000000000c7947 */ /* 0x000fea0003800000 */
.L_x_2674:
[----:B------:R-:W2:Y:S02]  /*5740*/  LD.E R0, desc[UR12][R4.64] ;  /* 0x0000000c04007980 */ /* 0x000ea4000c101900 */
[----:B--2---:R-:W-:-:S05]  /*5750*/  IMAD.IADD R3, R15, 0x1, R0 ;  /* 0x000000010f037824 */ /* 0x004fca00078e0200 */
[----:B------:R0:W-:Y:S02]  /*5760*/  ST.E desc[UR12][R4.64], R3 ;  /* 0x0000000304007985 */ /* 0x0001e4000c10190c */
.L_x_2673:
[----:B------:R-:W-:Y:S05]  /*5770*/  BSYNC.RECONVERGENT B0 ;  /* 0x0000000000007941 */ /* 0x000fea0003800200 */
.L_x_2672:
[----:B------:R1:W-:Y:S01]  /*5780*/  ATOM.E.ADD.F16x2.RN.STRONG.GPU P1, RZ, desc[UR12][R4.64+0x4], R7 ;  /* 0x8000040704ff79a2 */ /* 0x0003e2000c12e10c */
[----:B------:R-:W-:Y:S04]  /*5790*/  BSSY.RECONVERGENT B0, `(.L_x_2676) ;  /* 0x000000e000007945 */ /* 0x000fe80003800200 */
[----:B-1----:R-:W-:Y:S05]  /*57a0*/  @P1 BRA `(.L_x_2677) ;  /* 0x0000000000301947 */ /* 0x002fea0003800000 */
[----:B------:R-:W1:Y:S02]  /*57b0*/  QSPC.E.S P1, RZ, [R4+0x4] ;  /* 0x0000040004ff73aa */ /* 0x000e640000020500 */
[----:B-1----:R-:W-:Y:S05]  /*57c0*/  @!P1 BRA `(.L_x_2678) ;  /* 0x00000000001c9947 */ /* 0x002fea0003800000 */
[----:B------:R-:W-:-:S05]  /*57d0*/  IMAD.MOV.U32 R2, RZ, RZ, R4 ;  /* 0x000000ffff027224 */ /* 0x000fca00078e0004 */
[----:B------:R-:W-:-:S07]  /*57e0*/  MOV R0, R2 ;  /* 0x0000000200007202 */ /* 0x000fce0000000f00 */
.L_x_2679:
[----:B------:R-:W0:Y:S02]  /*57f0*/  LDS R2, [R0+0x4] ;  /* 0x0000040000027984 */ /* 0x000e240000000800 */
[----:B0-----:R-:W-:-:S05]  /*5800*/  HADD2 R3, R2, R7 ;  /* 0x0000000702037230 */ /* 0x001fca0000000000 */
[----:B------:R-:W0:Y:S02]  /*5810*/  ATOMS.CAST.SPIN P1, [R0+0x4], R2, R3 ;  /* 0x000004020000758d */ /* 0x000e240001820003 */
[----:B0-----:R-:W-:Y:S05]  /*5820*/  @!P1 BRA `(.L_x_2679) ;  /* 0xfffffffc00f09947 */ /* 0x001fea000383ffff */
[----:B------:R-:W-:Y:S05]  /*5830*/  BRA `(.L_x_2677) ;  /* 0x00000000000c7947 */ /* 0x000fea0003800000 */
.L_x_2678:
[----:B------:R-:W0:Y:S02]  /*5840*/  LD.E R0, desc[UR12][R4.64+0x4] ;  /* 0x0000040c04007980 */ /* 0x000e24000c101900 */
[----:B0-----:R-:W-:-:S05]  /*5850*/  IMAD.IADD R3, R7, 0x1, R0 ;  /* 0x0000000107037824 */ /* 0x001fca00078e0200 */
[----:B------:R1:W-:Y:S02]  /*5860*/  ST.E desc[UR12][R4.64+0x4], R3 ;  /* 0x0000040304007985 */ /* 0x0003e4000c10190c */
.L_x_2677:
[----:B------:R-:W-:Y:S05]  /*5870*/  BSYNC.RECONVERGENT B0 ;  /* 0x0000000000007941 */ /* 0x000fea0003800200 */
.L_x_2676:
        /* <DEDUP_REMOVED lines=12> */
.L_x_2683:
[----:B------:R-:W0:Y:S02]  /*5940*/  LDS R2, [R0] ;  /* 0x0000000000027984 */ /* 0x000e240000000800 */
[----:B0-----:R-:W-:-:S05]  /*5950*/  HFMA2 R3, R2, 1, 1, R13 ;  /* 0x3c003c0002037831 */ /* 0x001fca000000000d */
[----:B------:R-:W0:Y:S02]  /*5960*/  ATOMS.CAST.SPIN P0, [R0], R2, R3 ;  /* 0x000000020000758d */ /* 0x000e240001800003 */
[----:B0-----:R-:W-:Y:S05]  /*5970*/  @!P0 BRA `(.L_x_2683) ;  /* 0xfffffffc00f08947 */ /* 0x001fea000383ffff */
[----:B------:R-:W-:Y:S05]  /*5980*/  BRA `(.L_x_2681) ;  /* 0x00000000000c7947 */ /* 0x000fea0003800000 */
.L_x_2682:
[----:B------:R-:W2:Y:S02]  /*5990*/  LD.E R0, desc[UR12][R4.64] ;  /* 0x0000000c04007980 */ /* 0x000ea4000c101900 */
[----:B--2---:R-:W-:-:S05]  /*59a0*/  IMAD.IADD R3, R13, 0x1, R0 ;  /* 0x000000010d037824 */ /* 0x004fca00078e0200 */
[----:B------:R0:W-:Y:S02]  /*59b0*/  ST.E desc[UR12][R4.64], R3 ;  /* 0x0000000304007985 */ /* 0x0001e4000c10190c */
.L_x_2681:
[----:B------:R-:W-:Y:S05]  /*59c0*/  BSYNC.RECONVERGENT B0 ;  /* 0x0000000000007941 */ /* 0x000fea0003800200 */
.L_x_2680:
[----:B------:R1:W-:Y:S02]  /*59d0*/  ATOM.E.ADD.F16x2.RN.STRONG.GPU P0, RZ, desc[UR12][R4.64+0x4], R83 ;  /* 0x8000045304ff79a2 */ /* 0x0003e4000c10e10c */
[----:B-1----:R-:W-:Y:S05]  /*59e0*/  @P0 EXIT ;  /* 0x000000000000094d */ /* 0x002fea0003800000 */
[----:B------:R-:W1:Y:S02]  /*59f0*/  QSPC.E.S P0, RZ, [R4+0x4] ;  /* 0x0000040004ff73aa */ /* 0x000e640000000500 */
[----:B-1----:R-:W-:Y:S05]  /*5a00*/  @!P0 BRA `(.L_x_2684) ;  /* 0x00000000001c8947 */ /* 0x002fea0003800000 */
[----:B------:R-:W-:-:S05]  /*5a10*/  IMAD.MOV.U32 R2, RZ, RZ, R4 ;  /* 0x000000ffff027224 */ /* 0x000fca00078e0004 */
[----:B------:R-:W-:-:S07]  /*5a20*/  MOV R0, R2 ;  /* 0x0000000200007202 */ /* 0x000fce0000000f00 */
.L_x_2685:
[----:B------:R-:W0:Y:S02]  /*5a30*/  LDS R2, [R0+0x4] ;  /* 0x0000040000027984 */ /* 0x000e240000000800 */
[----:B0-----:R-:W-:-:S05]  /*5a40*/  HADD2 R3, R2, R83 ;  /* 0x0000005302037230 */ /* 0x001fca0000000000 */
[----:B------:R-:W0:Y:S02]  /*5a50*/  ATOMS.CAST.SPIN P0, [R0+0x4], R2, R3 ;  /* 0x000004020000758d */ /* 0x000e240001800003 */
[----:B0-----:R-:W-:Y:S05]  /*5a60*/  @!P0 BRA `(.L_x_2685) ;  /* 0xfffffffc00f08947 */ /* 0x001fea000383ffff */
[----:B------:R-:W-:Y:S05]  /*5a70*/  EXIT ;  /* 0x000000000000794d */ /* 0x000fea0003800000 */
.L_x_2684:
[----:B------:R-:W0:Y:S02]  /*5a80*/  LD.E R0, desc[UR12][R4.64+0x4] ;  /* 0x0000040c04007980 */ /* 0x000e24000c101900 */
[----:B0-----:R-:W-:-:S05]  /*5a90*/  IMAD.IADD R3, R83, 0x1, R0 ;  /* 0x0000000153037824 */ /* 0x001fca00078e0200 */
[----:B------:R-:W-:Y:S01]  /*5aa0*/  ST.E desc[UR12][R4.64+0x4], R3 ;  /* 0x0000040304007985 */ /* 0x000fe2000c10190c */
[----:B------:R-:W-:Y:S05]  /*5ab0*/  EXIT ;  /* 0x000000000000794d */ /* 0x000fea0003800000 */
.L_x_2686:
        /* <DEDUP_REMOVED lines=12> */
.L_x_3955:


//--------------------- .text._Z23gemm_half_q_half_kernelILi2ELi16ELb1ELb1ELi64EEvPK6__halfPKjS4_S2_PS0_iiiiPKtS7_iiiiiibS2_i --------------------------
	.section	.text._Z23gemm_half_q_half_kernelILi2ELi16ELb1ELb1ELi64EEvPK6__halfPKjS4_S2_PS0_iiiiPKtS7_iiiiiibS2_i,"ax",@progbits
	.align	128
        .global         _Z23gemm_half_q_half_kernelILi2ELi16ELb1ELb1ELi64EEvPK6__halfPKjS4_S2_PS0_iiiiPKtS7_iiiiiibS2_i
        .type           _Z23gemm_half_q_half_kernelILi2ELi16ELb1ELb1ELi64EEvPK6__halfPKjS4_S2_PS0_iiiiPKtS7_iiiiiibS2_i,@function
        .size           _Z23gemm_half_q_half_kernelILi2ELi16ELb1ELb1ELi64EEvPK6__halfPKjS4_S2_PS0_iiiiPKtS7_iiiiiibS2_i,(.L_x_3956 - _Z23gemm_half_q_half_kernelILi2ELi16ELb1ELb1ELi64EEvPK6__halfPKjS4_S2_PS0_iiiiPKtS7_iiiiiibS2_i)
        .other          _Z23gemm_half_q_half_kernelILi2ELi16ELb1ELb1ELi64EEvPK6__halfPKjS4_S2_PS0_iiiiPKtS7_iiiiiibS2_i,@"STO_CUDA_ENTRY STV_DEFAULT"
_Z23gemm_half_q_half_kernelILi2ELi16ELb1ELb1ELi64EEvPK6__halfPKjS4_S2_PS0_iiiiPKtS7_iiiiiibS2_i:
.text._Z23gemm_half_q_half_kernelILi2ELi16ELb1ELb1ELi64EEvPK6__halfPKjS4_S2_PS0_iiiiPKtS7_iiiiiibS2_i:
        /* <DEDUP_REMOVED lines=68> */
.L_x_2692:
        /* <DEDUP_REMOVED lines=32> */
.L_x_2691:
        /* <DEDUP_REMOVED lines=20> */
.L_x_2693:
[----:B------:R-:W-:-:S13]  /*0780*/  ISETP.EQ.AND P1, PT, R17, RZ, PT ;  /* 0x000000ff1100720c */ /* 0x000fda0003f22270 */
[----:B------:R-:W-:Y:S05]  /*0790*/  @!P0 BRA P1, `(.L_x_2688) ;  /* 0x0000000400788947 */ /* 0x000fea0000800000 */
.L_x_2690:
        /* <DEDUP_REMOVED lines=12> */
.L_x_2689:
        /* <DEDUP_REMOVED lines=16> */
.L_x_2696:
        /* <DEDUP_REMOVED lines=32> */
.L_x_2695:
        /* <DEDUP_REMOVED lines=21> */
.L_x_2697:
[----:B------:R-:W-:-:S13]  /*0cb0*/  ISETP.NE.OR P0, PT, R17, RZ, P0 ;  /* 0x000000ff1100720c */ /* 0x000fda0000705670 */
[----:B------:R-:W-:Y:S05]  /*0cc0*/  @!P0 BRA `(.L_x_2688) ;  /* 0x00000000002c8947 */ /* 0x000fea0003800000 */
.L_x_2694:
        /* <DEDUP_REMOVED lines=11> */
.L_x_2688:
[----:B0-----:R-:W-:Y:S05]  /*0d80*/  BSYNC.RECONVERGENT B0 ;  /* 0x0000000000007941 */ /* 0x001fea0003800200 */
.L_x_2687:
        /* <DEDUP_REMOVED lines=8> */
[----:B------:R-:W-:Y:S02]  /*0e10*/  IMAD.MOV R17, RZ, RZ, -R6 ;  /* 0x000000ffff117224 */ /* 0x000fe400078e0a06 */
        /* <DEDUP_REMOVED lines=11> */
.L_x_2701:
[C---:B------:R-:W-:Y:S02]  /*0ed0*/  VIADD R9, R5.reuse, UR14 ;  /* 0x0000000e05097c36 */ /* 0x040fe40008000000 */
[----:B01----:R-:W-:-:S04]  /*0ee0*/  IMAD.WIDE R6, R5, 0x2, R14 ;  /* 0x0000000205067825 */ /* 0x003fc800078e020e */
        /* <DEDUP_REMOVED lines=12> */
[----:B--2---:R-:W-:Y:S05]  /*0fb0*/  @!P1 BRA `(.L_x_2701) ;  /* 0xfffffffc00c49947 */ /* 0x004fea000383ffff */
.L_x_2700:
[----:B------:R-:W-:-:S05]  /*0fc0*/  IMAD.MOV R6, RZ, RZ, -R17 ;  /* 0x000000ffff067224 */ /* 0x000fca00078e0a11 */
[----:B------:R-:W-:-:S13]  /*0fd0*/  ISETP.GT.AND P1, PT, R6, 0x1, PT ;  /* 0x000000010600780c */ /* 0x000fda0003f24270 */
[----:B------:R-:W-:Y:S05]  /*0fe0*/  @!P1 BRA `(.L_x_2702) ;  /* 0x0000000000249947 */ /* 0x000fea0003800000 */
[----:B-1----:R-:W0:Y:S01]  /*0ff0*/  LDC.64 R8, c[0x0][0x3a0] ;  /* 0x0000e800ff087b82 */ /* 0x002e220000000a00 */
        /* <DEDUP_REMOVED lines=8> */
.L_x_2702:
[----:B------:R-:W-:-:S13]  /*1080*/  ISETP.NE.OR P0, PT, R17, RZ, P0 ;  /* 0x000000ff1100720c */ /* 0x000fda0000705670 */
[----:B------:R-:W-:Y:S05]  /*1090*/  @!P0 BRA `(.L_x_2698) ;  /* 0x00000000001c8947 */ /* 0x000fea0003800000 */
.L_x_2699:
[----:B01----:R-:W0:Y:S02]  /*10a0*/  LDC.64 R6, c[0x0][0x3a0] ;  /* 0x0000e800ff067b82 */ /* 0x003e240000000a00 */
.L_x_2703:
[----:B0-----:R-:W-:-:S04]  /*10b0*/  IMAD.WIDE R8, R5, 0x2, R6 ;  /* 0x0000000205087825 */ /* 0x001fc800078e0206 */
[----:B------:R-:W-:Y:S01]  /*10c0*/  VIADD R17, R17, 0x1 ;  /* 0x0000000111117836 */ /* 0x000fe20000000000 */
[----:B------:R2:W-:Y:S01]  /*10d0*/  STG.E.64 desc[UR20][R8.64], RZ ;  /* 0x000000ff08007986 */ /* 0x0005e2000c101b14 */
[----:B------:R-:W-:-:S03]  /*10e0*/  VIADD R5, R5, UR14 ;  /* 0x0000000e05057c36 */ /* 0x000fc60008000000 */
[----:B------:R-:W-:-:S13]  /*10f0*/  ISETP.NE.AND P0, PT, R17, RZ, PT ;  /* 0x000000ff1100720c */ /* 0x000fda0003f05270 */
[----:B--2---:R-:W-:Y:S05]  /*1100*/  @P0 BRA `(.L_x_2703) ;  /* 0xfffffffc00e80947 */ /* 0x004fea000383ffff */
.L_x_2698:
        /* <DEDUP_REMOVED lines=33> */
.L_x_2705:
        /* <DEDUP_REMOVED lines=11> */
[----:B------:R-:W-:Y:S02]  /*13d0*/  IMAD.U32 R14, RZ, RZ, UR6 ;  /* 0x00000006ff0e7e24 */ /* 0x000fe4000f8e00ff */
        /* <DEDUP_REMOVED lines=33> */
.L_x_2704:
        /* <DEDUP_REMOVED lines=14> */
.L_x_2706:
        /* <DEDUP_REMOVED lines=9> */
.L_x_2707:
        /* <DEDUP_REMOVED lines=9> */
.L_x_2708:
        /* <DEDUP_REMOVED lines=9> */
.L_x_2709:
        /* <DEDUP_REMOVED lines=9> */
.L_x_2710:
        /* <DEDUP_REMOVED lines=12> */
[----:B------:R0:W5:Y:S01]  /*19d0*/  LDL.64 R88, [R1] ;  /* 0x0000000001587983 */ /* 0x0001620000100a00 */
[----:B------:R-:W-:Y:S01]  /*19e0*/  IMAD.U32 R7, RZ, RZ, UR13 ;  /* 0x0000000dff077e24 */ /* 0x000fe2000f8e00ff */
[----:B------:R-:W1:Y:S01]  /*19f0*/  S2UR UR7, SR_CgaCtaId ;  /* 0x00000000000779c3 */ /* 0x000e620000008800 */
[----:B------:R-:W2:Y:S03]  /*1a00*/  LDCU.64 UR12, c[0x0][0x388] ;  /* 0x00007100ff0c77ac */ /* 0x000ea60008000a00 */
[----:B------:R-:W3:Y:S01]  /*1a10*/  LDG.E.U16.CONSTANT R6, desc[UR20][R6.64+0x2] ;  /* 0x0000021406067981 */ /* 0x000ee2000c1e9500 */
[----:B------:R-:W-:Y:S02]  /*1a20*/  USHF.R.S32.HI UR8, URZ, 0x1f, UR5 ;  /* 0x0000001fff087899 */ /* 0x000fe40008011405 */
[----:B------:R-:W-:Y:S01]  /*1a30*/  IADD3 R0, P0, PT, R4, UR5, RZ ;  /* 0x0000000504007c10 */ /* 0x000fe2000ff1e0ff */
[----:B------:R-:W-:Y:S01]  /*1a40*/  UISETP.LT.AND UP0, UPT, UR15, UR17, UPT ;  /* 0x000000110f00728c */ /* 0x000fe2000bf01270 */
[----:B------:R-:W-:Y:S01]  /*1a50*/  PRMT R2, R16, 0x9910, RZ ;  /* 0x0000991010027816 */ /* 0x000fe200000000ff */
[----:B------:R-:W-:Y:S01]  /*1a60*/  UIMAD.WIDE.U32 UR10, UR16, 0x100, UR10 ;  /* 0x00000100100a78a5 */ /* 0x000fe2000f8e000a */
[----:B------:R-:W-:Y:S01]  /*1a70*/  LEA.HI.X.SX32 R87, R4, UR8, 0x1, P0 ;  /* 0x0000000804577c11 */ /* 0x000fe200080f0eff */
[----:B------:R-:W-:Y:S01]  /*1a80*/  UMOV UR6, 0x400 ;  /* 0x0000040000067882 */ /* 0x000fe20000000000 */
[----:B------:R-:W-:Y:S01]  /*1a90*/  ISETP.NE.AND P0, PT, R2, RZ, PT ;  /* 0x000000ff0200720c */ /* 0x000fe20003f05270 */
[----:B------:R-:W-:Y:S01]  /*1aa0*/  USEL UR15, UR15, UR17, UP0 ;  /* 0x000000110f0f7287 */ /* 0x000fe20008000000 */
[----:B------:R-:W-:Y:S01]  /*1ab0*/  PRMT R15, RZ, 0x7610, R15 ;  /* 0x00007610ff0f7816 */ /* 0x000fe2000000000f */
[----:B------:R-:W-:Y:S01]  /*1ac0*/  UIADD3 UR10, UP0, UPT, UR10, 0x2, URZ ;  /* 0x000000020a0a7890 */ /* 0x000fe2000ff1e0ff */
[----:B------:R-:W4:Y:S01]  /*1ad0*/  LDCU UR14, c[0x0][0x3ac] ;  /* 0x00007580ff0e77ac */ /* 0x000f220008000800 */
[----:B--2---:R-:W-:-:S02]  /*1ae0*/  LEA R86, P1, R0, UR12, 0x2 ;  /* 0x0000000c00567c11 */ /* 0x004fc4000f8210ff */
[----:B------:R-:W-:Y:S02]  /*1af0*/  ISETP.EQ.OR P0, PT, R3, 0x1, !P0 ;  /* 0x000000010300780c */ /* 0x000fe40004702670 */
[----:B------:R-:W-:Y:S01]  /*1b00*/  LEA.HI.X R87, R0, UR13, R87, 0x2, P1 ;  /* 0x0000000d00577c11 */ /* 0x000fe200088f1457 */
[----:B-1----:R-:W-:Y:S02]  /*1b10*/  ULEA UR6, UR7, UR6, 0x18 ;  /* 0x0000000607067291 */ /* 0x002fe4000f8ec0ff */
[----:B------:R-:W-:Y:S02]  /*1b20*/  UIADD3.X UR11, UPT, UPT, URZ, UR11, URZ, UP0, !UPT ;  /* 0x0000000bff0b7290 */ /* 0x000fe400087fe4ff */
[----:B------:R-:W-:Y:S01]  /*1b30*/  UIADD3 UR8, UPT, UPT, UR6, 0x80, URZ ;  /* 0x0000008006087890 */ /* 0x000fe2000fffe0ff */
[----:B---3--:R-:W-:-:S13]  /*1b40*/  R2UR UR4, R6 ;  /* 0x00000000060472ca */ /* 0x008fda00000e0000 */
[----:B------:R-:W-:-:S03]  /*1b50*/  UIADD3 UR5, UPT, UPT, UR9, UR4, URZ ;  /* 0x0000000409057290 */ /* 0x000fc6000fffe0ff */
[----:B0---4-:R-:W-:-:S09]  /*1b60*/  UMOV UR4, URZ ;  /* 0x000000ff00047c82 */ /* 0x011fd20008000000 */
.L_x_2714:
[----:B------:R-:W-:-:S06]  /*1b70*/  UISETP.NE.AND UP0, UPT, UR9, UR5, UPT ;  /* 0x000000050900728c */ /* 0x000fcc000bf05270 */
[----:B------:R-:W-:-:S05]  /*1b80*/  PLOP3.LUT P1, PT, PT, PT, UP0, 0x80, 0x8 ;  /* 0x000000000008781c */ /* 0x000fca0003f2f008 */
[----:B------:R-:W-:Y:S01]  /*1b90*/  @!UP0 UMOV UR6, UR10 ;  /* 0x0000000a00068c82 */ /* 0x000fe20008000000 */
[----:B------:R-:W-:Y:S01]  /*1ba0*/  @!UP0 UMOV UR7, UR11 ;  /* 0x0000000b00078c82 */ /* 0x000fe20008000000 */
[----:B------:R-:W-:Y:S01]  /*1bb0*/  IMAD.U32 R4, RZ, RZ, UR6 ;  /* 0x00000006ff047e24 */ /* 0x000fe2000f8e00ff */
[----:B------:R-:W-:Y:S01]  /*1bc0*/  @!UP0 ULEA UR12, UR4, UR23, 0x3 ;  /* 0x00000017040c8291 */ /* 0x000fe2000f8e18ff */
[----:B------:R-:W-:Y:S02]  /*1bd0*/  IMAD.U32 R5, RZ, RZ, UR7 ;  /* 0x00000007ff057e24 */ /* 0x000fe4000f8e00ff */
[----:B------:R-:W-:-:S03]  /*1be0*/  IMAD.U32 R3, RZ, RZ, UR14 ;  /* 0x0000000eff037e24 */ /* 0x000fc6000f8e00ff */
[----:B------:R0:W2:Y:S01]  /*1bf0*/  @!P1 LDG.E.U16.CONSTANT R17, desc[UR20][R4.64] ;  /* 0x0000001404119981 */ /* 0x0000a2000c1e9500 */
[----:B------:R-:W-:-:S03]  /*1c00*/  IMAD.U32 R19, RZ, RZ, UR14 ;  /* 0x0000000eff137e24 */ /* 0x000fc6000f8e00ff */
[----:B------:R-:W3:Y:S01]  /*1c10*/  @!P1 LDL.64 R34, [UR12+0x8] ;  /* 0x0000080cff229983 */ /* 0x000ee20008100a00 */
[----:B0-----:R-:W-:Y:S02]  /*1c20*/  IMAD.MOV.U32 R4, RZ, RZ, R86 ;  /* 0x000000ffff047224 */ /* 0x001fe400078e0056 */
[----:B------:R-:W-:Y:S02]  /*1c30*/  IMAD.MOV.U32 R5, RZ, RZ, R87 ;  /* 0x000000ffff057224 */ /* 0x000fe400078e0057 */
[----:B------:R-:W-:-:S03]  /*1c40*/  IMAD.WIDE R2, R3, 0x4, R4 ;  /* 0x0000000403027825 */ /* 0x000fc600078e0204 */
[----:B------:R-:W4:Y:S04]  /*1c50*/  LDG.E.128.CONSTANT R28, desc[UR20][R4.64] ;  /* 0x00000014041c7981 */ /* 0x000f28000c1e9d00 */
[----:B------:R-:W4:Y:S01]  /*1c60*/  LDG.E.128.CONSTANT R24, desc[UR20][R2.64] ;  /* 0x0000001402187981 */ /* 0x000f22000c1e9d00 */
[----:B------:R-:W-:-:S04]  /*1c70*/  IMAD.WIDE R18, R19, 0x4, R2 ;  /* 0x0000000413127825 */ /* 0x000fc800078e0202 */
[----:B------:R-:W-:Y:S01]  /*1c80*/  IMAD.U32 R33, RZ, RZ, UR14 ;  /* 0x0000000eff217e24 */ /* 0x000fe2000f8e00ff */
[----:B-----5:R-:W4:Y:S01]  /*1c90*/  LDG.E.128.CONSTANT R20, desc[UR20][R18.64] ;  /* 0x0000001412147981 */ /* 0x020f22000c1e9d00 */
[----:B------:R-:W-:Y:S02]  /*1ca0*/  IMAD.U32 R87, RZ, RZ, UR14 ;  /* 0x0000000eff577e24 */ /* 0x000fe4000f8e00ff */
[----:B------:R-:W-:-:S05]  /*1cb0*/  IMAD.WIDE R32, R33, 0x4, R18 ;  /* 0x0000000421207825 */ /* 0x000fca00078e0212 */
[----:B------:R0:W4:Y:S01]  /*1cc0*/  LDG.E.128.CONSTANT R8, desc[UR20][R32.64] ;  /* 0x0000001420087981 */ /* 0x000122000c1e9d00 */
[----:B------:R-:W-:-:S05]  /*1cd0*/  IMAD.WIDE R86, R87, 0x4, R32 ;  /* 0x0000000457567825 */ /* 0x000fca00078e0220 */
[----:B------:R-:W4:Y:S01]  /*1ce0*/  LDG.E.128.CONSTANT R4, desc[UR20][R86.64] ;  /* 0x0000001456047981 */ /* 0x000f22000c1e9d00 */
[----:B------:R-:W-:Y:S01]  /*1cf0*/  IMAD.MOV.U32 R0, RZ, RZ, 0x2800 ;  /* 0x00002800ff007424 */ /* 0x000fe200078e00ff */
[----:B------:R-:W-:Y:S02]  /*1d00*/  UISETP.NE.AND UP1, UPT, UR22, URZ, UPT ;  /* 0x000000ff1600728c */ /* 0x000fe4000bf25270 */
[----:B------:R-:W-:Y:S01]  /*1d10*/  @!UP0 UIADD3 UR6, UPT, UPT, UR4, 0x1, URZ ;  /* 0x0000000104068890 */ /* 0x000fe2000fffe0ff */
[----:B--2---:R-:W-:Y:S02]  /*1d20*/  @!P1 R2UR UR7, R17 ;  /* 0x00000000110792ca */ /* 0x004fe400000e0000 */
[----:B---3--:R-:W-:Y:S02]  /*1d30*/  @!P1 PRMT R89, R35, 0x7610, R89 ;  /* 0x0000761023599816 */ /* 0x008fe40000000059 */
[----:B------:R-:W-:Y:S02]  /*1d40*/  @!P1 PRMT R88, R34, 0x7610, R88 ;  /* 0x0000761022589816 */ /* 0x000fe40000000058 */
[----:B------:R-:W-:-:S02]  /*1d50*/  @!P1 PRMT R89, R89, 0x7610, R35 ;  /* 0x0000761059599816 */ /* 0x000fc40000000023 */
[----:B------:R-:W-:-:S05]  /*1d60*/  @!P1 PRMT R88, R88, 0x7610, R34 ;  /* 0x0000761058589816 */ /* 0x000fca0000000022 */
[----:B------:R-:W-:Y:S01]  /*1d70*/  @!UP0 UIADD3 UR5, UPT, UPT, UR7, UR9, URZ ;  /* 0x0000000907058290 */ /* 0x000fe2000fffe0ff */
[C---:B----4-:R-:W-:Y:S02]  /*1d80*/  LOP3.LUT R42, R29.reuse, 0x1f001f, RZ, 0xc0, !PT ;  /* 0x001f001f1d2a7812 */ /* 0x050fe400078ec0ff */
[----:B------:R-:W-:Y:S02]  /*1d90*/  SHF.R.U32.HI R40, RZ, 0xa, R29 ;  /* 0x0000000aff287819 */ /* 0x000fe4000001161d */
[----:B------:R-:W-:Y:S02]  /*1da0*/  LOP3.LUT R57, R29, 0x3e003e0, RZ, 0xc0, !PT ;  /* 0x03e003e01d397812 */ /* 0x000fe400078ec0ff */
[C---:B------:R-:W-:Y:S02]  /*1db0*/  LOP3.LUT R45, R30.reuse, 0x1f001f, RZ, 0xc0, !PT ;  /* 0x001f001f1e2d7812 */ /* 0x040fe400078ec0ff */
[----:B------:R-:W-:Y:S02]  /*1dc0*/  SHF.R.U32.HI R50, RZ, 0xa, R30 ;  /* 0x0000000aff327819 */ /* 0x000fe4000001161e */
[----:B------:R-:W-:-:S02]  /*1dd0*/  LOP3.LUT R59, R30, 0x3e003e0, RZ, 0xc0, !PT ;  /* 0x03e003e01e3b7812 */ /* 0x000fc400078ec0ff */
[----:B------:R-:W-:Y:S02]  /*1de0*/  SHF.R.U32.HI R29, RZ, 0xf, R29 ;  /* 0x0000000fff1d7819 */ /* 0x000fe4000001161d */
[----:B------:R-:W-:Y:S02]  /*1df0*/  SHF.R.U32.HI R30, RZ, 0xf, R30 ;  /* 0x0000000fff1e7819 */ /* 0x000fe4000001161e */
[C---:B0-----:R-:W-:Y:S02]  /*1e00*/  LOP3.LUT R33, R28.reuse, 0x1f001f, RZ, 0xc0, !PT ;  /* 0x001f001f1c217812 */ /* 0x041fe400078ec0ff */
        /* <DEDUP_REMOVED lines=9> */
[----:B------:R-:W-:Y:S02]  /*1ea0*/  SHF.R.U32.HI R53, RZ, 0xa, R31 ;  /* 0x0000000aff357819 */ /* 0x000fe4000001161f */
[----:B------:R-:W-:Y:S02]  /*1eb0*/  LOP3.LUT R61, R31, 0x3e003e0, RZ, 0xc0, !PT ;  /* 0x03e003e01f3d7812 */ /* 0x000fe400078ec0ff */
[--C-:B------:R-:W-:Y:S02]  /*1ec0*/  SHF.R.U32.HI R17, RZ, 0xe, R24.reuse ;  /* 0x0000000eff117819 */ /* 0x100fe40000011618 */
[----:B------:R-:W-:Y:S02]  /*1ed0*/  LOP3.LUT R28, R28, 0x10001, RZ, 0xc0, !PT ;  /* 0x000100011c1c7812 */ /* 0x000fe400078ec0ff */
[----:B------:R-:W-:Y:S02]  /*1ee0*/  LOP3.LUT R34, R24, 0x1f001f, RZ, 0xc0, !PT ;  /* 0x001f001f18227812 */ /* 0x000fe400078ec0ff */
[----:B------:R-:W-:-:S02]  /*1ef0*/  SHF.R.U32.HI R31, RZ, 0xa, R24 ;  /* 0x0000000aff1f7819 */ /* 0x000fc40000011618 */
[----:B------:R-:W-:Y:S02]  /*1f00*/  LOP3.LUT R2, R24, 0x3e003e0, RZ, 0xc0, !PT ;  /* 0x03e003e018027812 */ /* 0x000fe400078ec0ff */
[----:B------:R-:W-:Y:S02]  /*1f10*/  SHF.R.U32.HI R24, RZ, 0xe, R27 ;  /* 0x0000000eff187819 */ /* 0x000fe4000001161b */
[----:B------:R-:W-:Y:S02]  /*1f20*/  LOP3.LUT R35, R35, 0x10001, RZ, 0xc0, !PT ;  /* 0x0001000123237812 */ /* 0x000fe400078ec0ff */
[----:B------:R-:W-:Y:S02]  /*1f30*/  LOP3.LUT R18, R29, 0x20002, R18, 0xf8, !PT ;  /* 0x000200021d127812 */ /* 0x000fe400078ef812 */
[----:B------:R-:W-:Y:S02]  /*1f40*/  LOP3.LUT R19, R30, 0x20002, R19, 0xf8, !PT ;  /* 0x000200021e137812 */ /* 0x000fe400078ef813 */
[----:B------:R-:W-:-:S02]  /*1f50*/  LOP3.LUT R29, R20, 0x1f001f, RZ, 0xc0, !PT ;  /* 0x001f001f141d7812 */ /* 0x000fc400078ec0ff */
[--C-:B------:R-:W-:Y:S02]  /*1f60*/  SHF.R.U32.HI R30, RZ, 0xa, R20.reuse ;  /* 0x0000000aff1e7819 */ /* 0x100fe40000011614 */
[----:B------:R-:W-:Y:S02]  /*1f70*/  LOP3.LUT R67, R20, 0x3e003e0, RZ, 0xc0, !PT ;  /* 0x03e003e014437812 */ /* 0x000fe400078ec0ff */
[----:B------:R-:W-:Y:S02]  /*1f80*/  LOP3.LUT R17, R28, 0x20002, R17, 0xf8, !PT ;  /* 0x000200021c117812 */ /* 0x000fe400078ef811 */
[----:B------:R-:W-:Y:S02]  /*1f90*/  SHF.R.U32.HI R20, RZ, 0xd, R20 ;  /* 0x0000000dff147819 */ /* 0x000fe40000011614 */
[----:B------:R-:W-:Y:S02]  /*1fa0*/  LOP3.LUT R37, R21, 0x1f001f, RZ, 0xc0, !PT ;  /* 0x001f001f15257812 */ /* 0x000fe400078ec0ff */
[----:B------:R-:W-:-:S02]  /*1fb0*/  SHF.R.U32.HI R38, RZ, 0xa, R21 ;  /* 0x0000000aff267819 */ /* 0x000fc40000011615 */
[----:B------:R-:W-:Y:S02]  /*1fc0*/  LOP3.LUT R70, R21, 0x3e003e0, RZ, 0xc0, !PT ;  /* 0x03e003e015467812 */ /* 0x000fe400078ec0ff */
[C---:B------:R-:W-:Y:S02]  /*1fd0*/  LOP3.LUT R51, R22.reuse, 0x1f001f, RZ, 0xc0, !PT ;  /* 0x001f001f16337812 */ /* 0x040fe400078ec0ff */
[--C-:B------:R-:W-:Y:S02]  /*1fe0*/  SHF.R.U32.HI R47, RZ, 0xa, R22.reuse ;  /* 0x0000000aff2f7819 */ /* 0x100fe40000011616 */
[----:B------:R-:W-:Y:S02]  /*1ff0*/  LOP3.LUT R71, R22, 0x3e003e0, RZ, 0xc0, !PT ;  /* 0x03e003e016477812 */ /* 0x000fe400078ec0ff */
[----:B------:R-:W-:Y:S02]  /*2000*/  SHF.R.U32.HI R21, RZ, 0xd, R21 ;  /* 0x0000000dff157819 */ /* 0x000fe40000011615 */
[----:B------:R-:W-:-:S02]  /*2010*/  SHF.R.U32.HI R22, RZ, 0xd, R22 ;  /* 0x0000000dff167819 */ /* 0x000fc40000011616 */
[C---:B------:R-:W-:Y:S02]  /*2020*/  LOP3.LUT R62, R23.reuse, 0x1f001f, RZ, 0xc0, !PT ;  /* 0x001f001f173e7812 */ /* 0x040fe400078ec0ff */
[--C-:B------:R-:W-:Y:S02]  /*2030*/  SHF.R.U32.HI R63, RZ, 0xa, R23.reuse ;  /* 0x0000000aff3f7819 */ /* 0x100fe40000011617 */
[----:B------:R-:W-:Y:S02]  /*2040*/  LOP3.LUT R76, R23, 0x3e003e0, RZ, 0xc0, !PT ;  /* 0x03e003e0174c7812 */ /* 0x000fe400078ec0ff */
[----:B------:R-:W-:Y:S02]  /*2050*/  LOP3.LUT R24, R35, 0x20002, R24, 0xf8, !PT ;  /* 0x0002000223187812 */ /* 0x000fe400078ef818 */
[----:B------:R-:W-:Y:S02]  /*2060*/  SHF.R.U32.HI R23, RZ, 0xd, R23 ;  /* 0x0000000dff177819 */ /* 0x000fe40000011617 */
[----:B------:R-:W-:-:S02]  /*2070*/  LOP3.LUT R17, R17, 0x40004, R20, 0xf8, !PT ;  /* 0x0004000411117812 */ /* 0x000fc400078ef814 */
[----:B------:R-:W-:Y:S02]  /*2080*/  LOP3.LUT R21, R18, 0x40004, R21, 0xf8, !PT ;  /* 0x0004000412157812 */ /* 0x000fe400078ef815 */
[----:B------:R-:W-:Y:S02]  /*2090*/  LOP3.LUT R20, R19, 0x40004, R22, 0xf8, !PT ;  /* 0x0004000413147812 */ /* 0x000fe400078ef816 */
[C---:B------:R-:W-:Y:S02]  /*20a0*/  LOP3.LUT R35, R8.reuse, 0x1f001f, RZ, 0xc0, !PT ;  /* 0x001f001f08237812 */ /* 0x040fe400078ec0ff */
[----:B------:R-:W-:Y:S02]  /*20b0*/  SHF.R.U32.HI R36, RZ, 0xa, R8 ;  /* 0x0000000aff247819 */ /* 0x000fe40000011608 */
[----:B------:R-:W-:Y:S02]  /*20c0*/  LOP3.LUT R68, R8, 0x3e003e0, RZ, 0xc0, !PT ;  /* 0x03e003e008447812 */ /* 0x000fe400078ec0ff */
[----:B------:R-:W-:-:S02]  /*20d0*/  LOP3.LUT R24, R24, 0x40004, R23, 0xf8, !PT ;  /* 0x0004000418187812 */ /* 0x000fc400078ef817 */
[----:B------:R-:W-:Y:S02]  /*20e0*/  SHF.R.U32.HI R8, RZ, 0xc, R8 ;  /* 0x0000000cff087819 */ /* 0x000fe40000011608 */
[--C-:B------:R-:W-:Y:S02]  /*20f0*/  SHF.R.U32.HI R18, RZ, 0xc, R9.reuse ;  /* 0x0000000cff127819 */ /* 0x100fe40000011609 */
[----:B------:R-:W-:Y:S02]  /*2100*/  SHF.R.U32.HI R19, RZ, 0xc, R10 ;  /* 0x0000000cff137819 */ /* 0x000fe4000001160a */
        /* <DEDUP_REMOVED lines=30> */
[----:B------:R-:W-:Y:S01]  /*22f0*/  SHF.R.U32.HI R56, RZ, 0xa, R27 ;  /* 0x0000000aff387819 */ /* 0x000fe2000001161b */
[----:B------:R-:W-:Y:S01]  /*2300*/  HFMA2 R73, R57, R0.H0_H0, -48, -48 ;  /* 0xd200d20039497431 */ /* 0x000fe20000040000 */
[----:B------:R-:W-:Y:S02]  /*2310*/  LOP3.LUT R66, R27, 0x3e003e0, RZ, 0xc0, !PT ;  /* 0x03e003e01b427812 */ /* 0x000fe400078ec0ff */
[----:B------:R-:W-:-:S02]  /*2320*/  LOP3.LUT R25, R6, 0x1f001f, RZ, 0xc0, !PT ;  /* 0x001f001f06197812 */ /* 0x000fc400078ec0ff */
[--C-:B------:R-:W-:Y:S02]  /*2330*/  SHF.R.U32.HI R26, RZ, 0xa, R6.reuse ;  /* 0x0000000aff1a7819 */ /* 0x100fe40000011606 */
[----:B------:R-:W-:Y:S02]  /*2340*/  LOP3.LUT R5, R6, 0x3e003e0, RZ, 0xc0, !PT ;  /* 0x03e003e006057812 */ /* 0x000fe400078ec0ff */
[----:B------:R-:W-:Y:S02]  /*2350*/  SHF.R.U32.HI R23, RZ, 0xb, R6 ;  /* 0x0000000bff177819 */ /* 0x000fe40000011606 */
[C---:B------:R-:W-:Y:S02]  /*2360*/  LOP3.LUT R6, R7.reuse, 0x3e003e0, RZ, 0xc0, !PT ;  /* 0x03e003e007067812 */ /* 0x040fe400078ec0ff */
[----:B------:R-:W-:Y:S02]  /*2370*/  LOP3.LUT R27, R7, 0x1f001f, RZ, 0xc0, !PT ;  /* 0x001f001f071b7812 */ /* 0x000fe400078ec0ff */
[----:B------:R-:W-:-:S02]  /*2380*/  SHF.R.U32.HI R28, RZ, 0xa, R7 ;  /* 0x0000000aff1c7819 */ /* 0x000fc40000011607 */
[----:B------:R-:W-:Y:S02]  /*2390*/  LOP3.LUT R3, R3, 0x64006400, RZ, 0xfc, !PT ;  /* 0x6400640003037812 */ /* 0x000fe400078efcff */
[----:B------:R-:W-:Y:S02]  /*23a0*/  SHF.R.U32.HI R7, RZ, 0xb, R7 ;  /* 0x0000000bff077819 */ /* 0x000fe40000011607 */
[----:B------:R-:W-:Y:S02]  /*23b0*/  LOP3.LUT R33, R33, 0x64006400, RZ, 0xfc, !PT ;  /* 0x6400640021217812 */ /* 0x000fe400078efcff */
[----:B------:R-:W-:Y:S02]  /*23c0*/  LOP3.LUT R21, R22, 0x100010, R21, 0xf8, !PT ;  /* 0x0010001016157812 */ /* 0x000fe400078ef815 */
[----:B------:R-:W-:Y:S01]  /*23d0*/  LOP3.LUT R22, R72, 0x100010, R23, 0xf8, !PT ;  /* 0x0010001048167812 */ /* 0x000fe200078ef817 */
[----:B------:R-:W-:Y:S01]  /*23e0*/  HFMA2 R72, R3, R0.H0_H0, -48, -48 ;  /* 0xd200d20003487431 */ /* 0x000fe20000040000 */
[----:B------:R-:W-:-:S02]  /*23f0*/  LOP3.LUT R59, R59, 0x64006400, RZ, 0xfc, !PT ;  /* 0x640064003b3b7812 */ /* 0x000fc400078efcff */
[----:B------:R-:W-:Y:S02]  /*2400*/  LOP3.LUT R57, R67, 0x64006400, RZ, 0xfc, !PT ;  /* 0x6400640043397812 */ /* 0x000fe400078efcff */
[----:B------:R-:W-:Y:S01]  /*2410*/  LOP3.LUT R23, R74, 0x100010, R7, 0xf8, !PT ;  /* 0x001000104a177812 */ /* 0x000fe200078ef807 */
[-C--:B------:R-:W-:Y:S01]  /*2420*/  HFMA2 R74, R59, R0.reuse.H0_H0, -48, -48 ;  /* 0xd200d2003b4a7431 */ /* 0x080fe20000040000 */
[----:B------:R-:W-:Y:S01]  /*2430*/  LOP3.LUT R67, R76, 0x64006400, RZ, 0xfc, !PT ;  /* 0x640064004c437812 */ /* 0x000fe200078efcff */
[----:B------:R-:W-:Y:S01]  /*2440*/  HADD2 R76, R33, -1040, -1040 ;  /* 0xe410e410214c7430 */ /* 0x000fe20000000000 */
        /* <DEDUP_REMOVED lines=21> */
[----:B------:R-:W-:Y:S02]  /*25a0*/  LOP3.LUT R20, R11, 0x100010, R20, 0xf8, !PT ;  /* 0x001000100b147812 */ /* 0x000fe400078ef814 */
        /* <DEDUP_REMOVED lines=119> */
[----:B------:R-:W1:Y:S04]  /*2d20*/  LDS.128 R24, [UR8+-0x70] ;  /* 0xffff9008ff187984 */ /* 0x000e680008000c00 */
[----:B------:R-:W2:Y:S01]  /*2d30*/  LDS.128 R28, [UR8+-0x60] ;  /* 0xffffa008ff1c7984 */ /* 0x000ea20008000c00 */
        /* <DEDUP_REMOVED lines=69> */
[----:B------:R-:W-:Y:S02]  /*3190*/  HADD2 R90, R90.H0_H0, R90.H1_H1 ;  /* 0x3000005a5a5a7230 */ /* 0x000fe40000000800 */
[----:B------:R-:W-:-:S05]  /*31a0*/  HADD2 R20, R20.H0_H0, R20.H1_H1 ;  /* 0x3000001414147230 */ /* 0x000fca0000000800 */
[----:B------:R-:W-:-:S05]  /*31b0*/  PRMT R90, R90, 0x5410, R20 ;  /* 0x000054105a5a7816 */ /* 0x000fca0000000014 */
[----:B------:R-:W-:-:S07]  /*31c0*/  HFMA2 R14, R90, R89, R14 ;  /* 0x000000595a0e7231 */ /* 0x000fce000000000e */
.L_x_2712:
[----:B------:R-:W-:Y:S01]  /*31d0*/  @!UP0 UMOV UR4, UR6 ;  /* 0x0000000600048c82 */ /* 0x000fe20008000000 */
        /* <DEDUP_REMOVED lines=77> */
.L_x_2713:
        /* <DEDUP_REMOVED lines=8> */
.L_x_2711:
        /* <DEDUP_REMOVED lines=22> */
.L_x_2718:
[----:B------:R-:W0:Y:S02]  /*3890*/  LDS R2, [R0] ;  /* 0x0000000000027984 */ /* 0x000e240000000800 */
[----:B0-----:R-:W-:-:S05]  /*38a0*/  HFMA2 R3, R2, 1, 1, R15 ;  /* 0x3c003c0002037831 */ /* 0x001fca000000000f */
[----:B------:R-:W0:Y:S02]  /*38b0*/  ATOMS.CAST.SPIN P1, [R0], R2, R3 ;  /* 0x000000020000758d */ /* 0x000e240001820003 */
[----:B0-----:R-:W-:Y:S05]  /*38c0*/  @!P1 BRA `(.L_x_2718) ;  /* 0xfffffffc00f09947 */ /* 0x001fea000383ffff */
[----:B------:R-:W-:Y:S05]  /*38d0*/  BRA `(.L_x_2716) ;  /* 0x00000000000c7947 */ /* 0x000fea0003800000 */
.L_x_2717:
[----:B------:R-:W2:Y:S02]  /*38e0*/  LD.E R0, desc[UR20][R4.64] ;  /* 0x0000001404007980 */ /* 0x000ea4000c101900 */
[----:B--2---:R-:W-:-:S05]  /*38f0*/  IMAD.IADD R3, R15, 0x1, R0 ;  /* 0x000000010f037824 */ /* 0x004fca00078e0200 */
[----:B------:R0:W-:Y:S02]  /*3900*/  ST.E desc[UR20][R4.64], R3 ;  /* 0x0000000304007985 */ /* 0x0001e4000c101914 */
.L_x_2716:
[----:B------:R-:W-:Y:S05]  /*3910*/  BSYNC.RECONVERGENT B0 ;  /* 0x0000000000007941 */ /* 0x000fea0003800200 */
.L_x_2715:
[----:B------:R1:W-:Y:S01]  /*3920*/  ATOM.E.ADD.F16x2.RN.STRONG.GPU P1, RZ, desc[UR20][R4.64+0x4], R7 ;  /* 0x8000040704ff79a2 */ /* 0x0003e2000c12e114 */
[----:B------:R-:W-:Y:S04]  /*3930*/  BSSY.RECONVERGENT B0, `(.L_x_2719) ;  /* 0x000000e000007945 */ /* 0x000fe80003800200 */
[----:B-1----:R-:W-:Y:S05]  /*3940*/  @P1 BRA `(.L_x_2720) ;  /* 0x0000000000301947 */ /* 0x002fea0003800000 */
[----:B------:R-:W1:Y:S02]  /*3950*/  QSPC.E.S P1, RZ, [R4+0x4] ;  /* 0x0000040004ff73aa */ /* 0x000e640000020500 */
[----:B-1----:R-:W-:Y:S05]  /*3960*/  @!P1 BRA `(.L_x_2721) ;  /* 0x00000000001c9947 */ /* 0x002fea0003800000 */
[----:B------:R-:W-:-:S05]  /*3970*/  IMAD.MOV.U32 R2, RZ, RZ, R4 ;  /* 0x000000ffff027224 */ /* 0x000fca00078e0004 */
[----:B------:R-:W-:-:S07]  /*3980*/  MOV R0, R2 ;  /* 0x0000000200007202 */ /* 0x000fce0000000f00 */
.L_x_2722:
[----:B------:R-:W0:Y:S02]  /*3990*/  LDS R2, [R0+0x4] ;  /* 0x0000040000027984 */ /* 0x000e240000000800 */
[----:B0-----:R-:W-:-:S05]  /*39a0*/  HADD2 R3, R2, R7 ;  /* 0x0000000702037230 */ /* 0x001fca0000000000 */
[----:B------:R-:W0:Y:S02]  /*39b0*/  ATOMS.CAST.SPIN P1, [R0+0x4], R2, R3 ;  /* 0x000004020000758d */ /* 0x000e240001820003 */
[----:B0-----:R-:W-:Y:S05]  /*39c0*/  @!P1 BRA `(.L_x_2722) ;  /* 0xfffffffc00f09947 */ /* 0x001fea000383ffff */
[----:B------:R-:W-:Y:S05]  /*39d0*/  BRA `(.L_x_2720) ;  /* 0x00000000000c7947 */ /* 0x000fea0003800000 */
.L_x_2721:
[----:B------:R-:W0:Y:S02]  /*39e0*/  LD.E R0, desc[UR20][R4.64+0x4] ;  /* 0x0000041404007980 */ /* 0x000e24000c101900 */
[----:B0-----:R-:W-:-:S05]  /*39f0*/  IMAD.IADD R3, R7, 0x1, R0 ;  /* 0x0000000107037824 */ /* 0x001fca00078e0200 */
[----:B------:R1:W-:Y:S02]  /*3a00*/  ST.E desc[UR20][R4.64+0x4], R3 ;  /* 0x0000040304007985 */ /* 0x0003e4000c101914 */
.L_x_2720:
[----:B------:R-:W-:Y:S05]  /*3a10*/  BSYNC.RECONVERGENT B0 ;  /* 0x0000000000007941 */ /* 0x000fea0003800200 */
.L_x_2719:
        /* <DEDUP_REMOVED lines=12> */
.L_x_2726:
[----:B------:R-:W0:Y:S02]  /*3ae0*/  LDS R2, [R0] ;  /* 0x0000000000027984 */ /* 0x000e240000000800 */
[----:B0-----:R-:W-:-:S05]  /*3af0*/  HFMA2 R3, R2, 1, 1, R13 ;  /* 0x3c003c0002037831 */ /* 0x001fca000000000d */
[----:B------:R-:W0:Y:S02]  /*3b00*/  ATOMS.CAST.SPIN P0, [R0], R2, R3 ;  /* 0x000000020000758d */ /* 0x000e240001800003 */
[----:B0-----:R-:W-:Y:S05]  /*3b10*/  @!P0 BRA `(.L_x_2726) ;  /* 0xfffffffc00f08947 */ /* 0x001fea000383ffff */
[----:B------:R-:W-:Y:S05]  /*3b20*/  BRA `(.L_x_2724) ;  /* 0x00000000000c7947 */ /* 0x000fea0003800000 */
.L_x_2725:
[----:B------:R-:W2:Y:S02]  /*3b30*/  LD.E R0, desc[UR20][R4.64] ;  /* 0x0000001404007980 */ /* 0x000ea4000c101900 */
[----:B--2---:R-:W-:-:S05]  /*3b40*/  IMAD.IADD R3, R13, 0x1, R0 ;  /* 0x000000010d037824 */ /* 0x004fca00078e0200 */
[----:B------:R0:W-:Y:S02]  /*3b50*/  ST.E desc[UR20][R4.64], R3 ;  /* 0x0000000304007985 */ /* 0x0001e4000c101914 */
.L_x_2724:
[----:B------:R-:W-:Y:S05]  /*3b60*/  BSYNC.RECONVERGENT B0 ;  /* 0x0000000000007941 */ /* 0x000fea0003800200 */
.L_x_2723:
[----:B------:R1:W-:Y:S02]  /*3b70*/  ATOM.E.ADD.F16x2.RN.STRONG.GPU P0, RZ, desc[UR20][R4.64+0x4], R7 ;  /* 0x8000040704ff79a2 */ /* 0x0003e4000c10e114 */
[----:B-1----:R-:W-:Y:S05]  /*3b80*/  @P0 EXIT ;  /* 0x000000000000094d */ /* 0x002fea0003800000 */
[----:B------:R-:W1:Y:S02]  /*3b90*/  QSPC.E.S P0, RZ, [R4+0x4] ;  /* 0x0000040004ff73aa */ /* 0x000e640000000500 */
[----:B-1----:R-:W-:Y:S05]  /*3ba0*/  @!P0 BRA `(.L_x_2727) ;  /* 0x00000000001c8947 */ /* 0x002fea0003800000 */
[----:B------:R-:W-:-:S05]  /*3bb0*/  IMAD.MOV.U32 R2, RZ, RZ, R4 ;  /* 0x000000ffff027224 */ /* 0x000fca00078e0004 */
[----:B------:R-:W-:-:S07]  /*3bc0*/  MOV R0, R2 ;  /* 0x0000000200007202 */ /* 0x000fce0000000f00 */
.L_x_2728:
[----:B------:R-:W0:Y:S02]  /*3bd0*/  LDS R2, [R0+0x4] ;  /* 0x0000040000027984 */ /* 0x000e240000000800 */
[----:B0-----:R-:W-:-:S05]  /*3be0*/  HADD2 R3, R2, R7 ;  /* 0x0000000702037230 */ /* 0x001fca0000000000 */
[----:B------:R-:W0:Y:S02]  /*3bf0*/  ATOMS.CAST.SPIN P0, [R0+0x4], R2, R3 ;  /* 0x000004020000758d */ /* 0x000e240001800003 */
[----:B0-----:R-:W-:Y:S05]  /*3c00*/  @!P0 BRA `(.L_x_2728) ;  /* 0xfffffffc00f08947 */ /* 0x001fea000383ffff */
[----:B------:R-:W-:Y:S05]  /*3c10*/  EXIT ;  /* 0x000000000000794d */ /* 0x000fea0003800000 */
.L_x_2727:
[----:B------:R-:W0:Y:S02]  /*3c20*/  LD.E R0, desc[UR20][R4.64+0x4] ;  /* 0x0000041404007980 */ /* 0x000e24000c101900 */
[----:B0-----:R-:W-:-:S05]  /*3c30*/  IMAD.IADD R3, R7, 0x1, R0 ;  /* 0x0000000107037824 */ /* 0x001fca00078e0200 */
[----:B------:R-:W-:Y:S01]  /*3c40*/  ST.E desc[UR20][R4.64+0x4], R3 ;  /* 0x0000040304007985 */ /* 0x000fe2000c101914 */
[----:B------:R-:W-:Y:S05]  /*3c50*/  EXIT ;  /* 0x000000000000794d */ /* 0x000fea0003800000 */
.L_x_2729:
        /* <DEDUP_REMOVED lines=10> */
.L_x_3956:


//--------------------- .text._Z23gemm_half_q_half_kernelILi2ELi24ELb1ELb1ELi64EEvPK6__halfPKjS4_S2_PS0_iiiiPKtS7_iiiiiibS2_i --------------------------
	.section	.text._Z23gemm_half_q_half_kernelILi2ELi24ELb1ELb1ELi64EEvPK6__halfPKjS4_S2_PS0_iiiiPKtS7_iiiiiibS2_i,"ax",@progbits
	.align	128
        .global         _Z23gemm_half_q_half_kernelILi2ELi24ELb1ELb1ELi64EEvPK6__halfPKjS4_S2_PS0_iiiiPKtS7_iiiiiibS2_i
        .type           _Z23gemm_half_q_half_kernelILi2ELi24ELb1ELb1ELi64EEvPK6__halfPKjS4_S2_PS0_iiiiPKtS7_iiiiiibS2_i,@function
        .size           _Z23gemm_half_q_half_kernelILi2ELi24ELb1ELb1ELi64EEvPK6__halfPKjS4_S2_PS0_iiiiPKtS7_iiiiiibS2_i,(.L_x_3957 - _Z23gemm_half_q_half_kernelILi2ELi24ELb1ELb1ELi64EEvPK6__halfPKjS4_S2_PS0_iiiiPKtS7_iiiiiibS2_i)
        .other          _Z23gemm_half_q_half_kernelILi2ELi24ELb1ELb1ELi64EEvPK6__halfPKjS4_S2_PS0_iiiiPKtS7_iiiiiibS2_i,@"STO_CUDA_ENTRY STV_DEFAULT"
_Z23gemm_half_q_half_kernelILi2ELi24ELb1ELb1ELi64EEvPK6__halfPKjS4_S2_PS0_iiiiPKtS7_iiiiiibS2_i:
.text._Z23gemm_half_q_half_kernelILi2ELi24ELb1ELb1ELi64EEvPK6__halfPKjS4_S2_PS0_iiiiPKtS7_iiiiiibS2_i:
        /* <DEDUP_REMOVED lines=17> */
[----:B------:R-:W-:Y:S02]  /*0110*/  MOV R6, UR17 ;  /* 0x0000001100067c02 */ /* 0x000fe40008000f00 */
[----:B---3--:R-:W-:-:S04]  /*0120*/  @P0 LOP3.LUT R6, R25, UR17, RZ, 0xfc, !PT ;  /* 0x0000001119060c12 */ /* 0x008fc8000f8efcff */
[----:B------:R-:W-:-:S04]  /*0130*/  PRMT R6, R6, 0x9910, RZ ;  /* 0x0000991006067816 */ /* 0x000fc800000000ff */
[----:B------:R-:W-:-:S13]  /*0140*/  ISETP.NE.AND P1, PT, R6, RZ, PT ;  /* 0x000000ff0600720c */ /* 0x000fda0003f25270 */
[----:B------:R-:W-:Y:S05]  /*0150*/  @!P1 EXIT ;  /* 0x000000000000994d */ /* 0x000fea0003800000 */
[----:B------:R-:W0:Y:S01]  /*0160*/  S2UR UR11, SR_CTAID.Z ;  /* 0x00000000000b79c3 */ /* 0x000e220000002700 */
[----:B------:R-:W1:Y:S01]  /*0170*/  S2R R4, SR_TID.X ;  /* 0x0000000000047919 */ /* 0x000e620000002100 */
[----:B------:R-:W-:Y:S01]  /*0180*/  HFMA2 R5, -RZ, RZ, 0, 1.1920928955078125e-07 ;  /* 0x00000002ff057431 */ /* 0x000fe200000001ff */
[----:B------:R-:W-:Y:S04]  /*0190*/  BSSY.RECONVERGENT B0, `(.L_x_2730) ;  /* 0x00000be000007945 */ /* 0x000fe80003800200 */
[----:B------:R-:W-:Y:S01]  /*01a0*/  SEL R5, R5, 0x1, P0 ;  /* 0x0000000105057807 */ /* 0x000fe20000000000 */
[----:B------:R-:W2:Y:S08]  /*01b0*/  LDC R2, c[0x0][0x3b0] ;  /* 0x0000ec00ff027b82 */ /* 0x000eb00000000800 */
[----:B------:R-:W3:Y:S01]  /*01c0*/  S2UR UR4, SR_CTAID.X ;  /* 0x00000000000479c3 */ /* 0x000ee20000002500 */
[----:B0-----:R-:W-:-:S06]  /*01d0*/  USHF.L.U32 UR9, UR11, 0x6, URZ ;  /* 0x000000060b097899 */ /* 0x001fcc00080006ff */
[----:B------:R-:W-:Y:S02]  /*01e0*/  MOV R3, UR9 ;  /* 0x0000000900037c02 */ /* 0x000fe40008000f00 */
[----:B-1----:R-:W-:Y:S02]  /*01f0*/  IADD3 R20, PT, PT, R4, UR9, RZ ;  /* 0x0000000904147c10 */ /* 0x002fe4000fffe0ff */
        /* <DEDUP_REMOVED lines=35> */
.L_x_2735:
        /* <DEDUP_REMOVED lines=16> */
[C---:B------:R-:W-:Y:S02]  /*0530*/  LEA R10, P3, R18.reuse, UR6, 0x1 ;  /* 0x00000006120a7c11 */ /* 0x040fe4000f8608ff */
        /* <DEDUP_REMOVED lines=15> */
.L_x_2734:
        /* <DEDUP_REMOVED lines=20> */
.L_x_2736:
[----:B------:R-:W-:-:S13]  /*0770*/  ISETP.EQ.AND P1, PT, R15, RZ, PT ;  /* 0x000000ff0f00720c */ /* 0x000fda0003f22270 */
[----:B------:R-:W-:Y:S05]  /*0780*/  @!P0 BRA P1, `(.L_x_2731) ;  /* 0x0000000400788947 */ /* 0x000fea0000800000 */
.L_x_2733:
        /* <DEDUP_REMOVED lines=12> */
.L_x_2732:
        /* <DEDUP_REMOVED lines=16> */
.L_x_2739:
        /* <DEDUP_REMOVED lines=32> */
.L_x_2738:
        /* <DEDUP_REMOVED lines=21> */
.L_x_2740:
[----:B------:R-:W-:-:S13]  /*0ca0*/  ISETP.NE.OR P0, PT, R15, RZ, P0 ;  /* 0x000000ff0f00720c */ /* 0x000fda0000705670 */
[----:B------:R-:W-:Y:S05]  /*0cb0*/  @!P0 BRA `(.L_x_2731) ;  /* 0x00000000002c8947 */ /* 0x000fea0003800000 */
.L_x_2737:
        /* <DEDUP_REMOVED lines=11> */
.L_x_2731:
[----:B0-----:R-:W-:Y:S05]  /*0d70*/  BSYNC.RECONVERGENT B0 ;  /* 0x0000000000007941 */ /* 0x001fea0003800200 */
.L_x_2730:
        /* <DEDUP_REMOVED lines=8> */
[----:B------:R-:W-:Y:S01]  /*0e00*/  IADD3 R16, PT, PT, RZ, -R5, RZ ;  /* 0x80000005ff107210 */ /* 0x000fe20007ffe0ff */
        /* <DEDUP_REMOVED lines=11> */
.L_x_2744:
        /* <DEDUP_REMOVED lines=15> */
.L_x_2743:
[----:B--2---:R-:W-:-:S04]  /*0fb0*/  IADD3 R6, PT, PT, RZ, -R16, RZ ;  /* 0x80000010ff067210 */ /* 0x004fc80007ffe0ff */
[----:B------:R-:W-:-:S13]  /*0fc0*/  ISETP.GT.AND P1, PT, R6, 0x1, PT ;  /* 0x000000010600780c */ /* 0x000fda0003f24270 */
[----:B------:R-:W-:Y:S05]  /*0fd0*/  @!P1 BRA `(.L_x_2745) ;  /* 0x0000000000249947 */ /* 0x000fea0003800000 */
[----:B------:R-:W1:Y:S01]  /*0fe0*/  LDC.64 R8, c[0x0][0x3a0] ;  /* 0x0000e800ff087b82 */ /* 0x000e620000000a00 */
[C---:B------:R-:W-:Y:S02]  /*0ff0*/  IADD3 R11, PT, PT, R5.reuse, UR14, RZ ;  /* 0x0000000e050b7c10 */ /* 0x040fe4000fffe0ff */
[----:B------:R-:W-:Y:S02]  /*1000*/  PLOP3.LUT P0, PT, PT, PT, PT, 0x8, 0x80 ;  /* 0x000000000080781c */ /* 0x000fe40003f0e170 */
[----:B------:R-:W-:Y:S01]  /*1010*/  IADD3 R16, PT, PT, R16, 0x2, RZ ;  /* 0x0000000210107810 */ /* 0x000fe20007ffe0ff */
[----:B-1----:R-:W-:Y:S01]  /*1020*/  IMAD.WIDE R6, R5, 0x2, R8 ;  /* 0x0000000205067825 */ /* 0x002fe200078e0208 */
[----:B------:R-:W-:-:S03]  /*1030*/  IADD3 R5, PT, PT, R11, UR14, RZ ;  /* 0x0000000e0b057c10 */ /* 0x000fc6000fffe0ff */
[----:B------:R-:W-:Y:S01]  /*1040*/  IMAD.WIDE R8, R11, 0x2, R8 ;  /* 0x000000020b087825 */ /* 0x000fe200078e0208 */
[----:B------:R0:W-:Y:S04]  /*1050*/  STG.E.64 desc[UR12][R6.64], RZ ;  /* 0x000000ff06007986 */ /* 0x0001e8000c101b0c */
[----:B------:R0:W-:Y:S02]  /*1060*/  STG.E.64 desc[UR12][R8.64], RZ ;  /* 0x000000ff08007986 */ /* 0x0001e4000c101b0c */
.L_x_2745:
[----:B------:R-:W-:-:S13]  /*1070*/  ISETP.NE.OR P0, PT, R16, RZ, P0 ;  /* 0x000000ff1000720c */ /* 0x000fda0000705670 */
[----:B------:R-:W-:Y:S05]  /*1080*/  @!P0 BRA `(.L_x_2741) ;  /* 0x00000000001c8947 */ /* 0x000fea0003800000 */
.L_x_2742:
[----:B01----:R-:W0:Y:S02]  /*1090*/  LDC.64 R6, c[0x0][0x3a0] ;  /* 0x0000e800ff067b82 */ /* 0x003e240000000a00 */
.L_x_2746:
[C---:B0-----:R-:W-:Y:S01]  /*10a0*/  IMAD.WIDE R8, R5.reuse, 0x2, R6 ;  /* 0x0000000205087825 */ /* 0x041fe200078e0206 */
[----:B------:R-:W-:Y:S02]  /*10b0*/  IADD3 R16, PT, PT, R16, 0x1, RZ ;  /* 0x0000000110107810 */ /* 0x000fe40007ffe0ff */
[----:B------:R-:W-:Y:S02]  /*10c0*/  IADD3 R5, PT, PT, R5, UR14, RZ ;  /* 0x0000000e05057c10 */ /* 0x000fe4000fffe0ff */
[----:B------:R2:W-:Y:S01]  /*10d0*/  STG.E.64 desc[UR12][R8.64], RZ ;  /* 0x000000ff08007986 */ /* 0x0005e2000c101b0c */
[----:B------:R-:W-:-:S13]  /*10e0*/  ISETP.NE.AND P0, PT, R16, RZ, PT ;  /* 0x000000ff1000720c */ /* 0x000fda0003f05270 */
[----:B--2---:R-:W-:Y:S05]  /*10f0*/  @P0 BRA `(.L_x_2746) ;  /* 0xfffffffc00e80947 */ /* 0x004fea000383ffff */
.L_x_2741:
[----:B------:R-:W2:Y:S01]  /*1100*/  LDCU.64 UR6, c[0x0][0x3b8] ;  /* 0x00007700ff0677ac */ /* 0x000ea20008000a00 */
[----:B------:R-:W-:Y:S01]  /*1110*/  BAR.SYNC.DEFER_BLOCKING 0x0 ;  /* 0x0000000000007b1d */ /* 0x000fe20000010000 */
[----:B------:R-:W-:Y:S01]  /*1120*/  ISETP.LE.AND P0, PT, R2, UR9, PT ;  /* 0x0000000902007c0c */ /* 0x000fe2000bf03270 */
[----:B------:R-:W-:-:S04]  /*1130*/  USHF.L.U32 UR4, UR11, 0x7, URZ ;  /* 0x000000070b047899 */ /* 0x000fc800080006ff */
[----:B--2---:R-:W-:-:S06]  /*1140*/  UIMAD.WIDE.U32 UR4, UR4, 0x2, UR6 ;  /* 0x00000002040478a5 */ /* 0x004fcc000f8e0006 */
[----:B-1----:R-:W-:Y:S02]  /*1150*/  MOV R14, UR4 ;  /* 0x00000004000e7c02 */ /* 0x002fe40008000f00 */
[----:B------:R-:W-:Y:S01]  /*1160*/  MOV R15, UR5 ;  /* 0x00000005000f7c02 */ /* 0x000fe20008000f00 */
[----:B------:R-:W-:Y:S06]  /*1170*/  @P0 BRA `(.L_x_2747) ;  /* 0x0000000000e40947 */ /* 0x000fec0003800000 */
[----:B0-----:R-:W-:Y:S01]  /*1180*/  MOV R6, UR4 ;  /* 0x0000000400067c02 */ /* 0x001fe20008000f00 */
[----:B------:R-:W0:Y:S01]  /*1190*/  LDC.64 R8, c[0x0][0x390] ;  /* 0x0000e400ff087b82 */ /* 0x000e220000000a00 */
[----:B------:R-:W-:-:S05]  /*11a0*/  MOV R7, UR5 ;  /* 0x0000000500077c02 */ /* 0x000fca0008000f00 */
[----:B------:R1:W5:Y:S01]  /*11b0*/  LDG.E.U16.CONSTANT R16, desc[UR12][R6.64] ;  /* 0x0000000c06107981 */ /* 0x000362000c1e9500 */
[----:B------:R-:W-:Y:S01]  /*11c0*/  SHF.R.S32.HI R12, RZ, 0x1f, R3 ;  /* 0x0000001fff0c7819 */ /* 0x000fe20000011403 */
[----:B------:R-:W2:Y:S01]  /*11d0*/  LDC.64 R10, c[0x0][0x398] ;  /* 0x0000e600ff0a7b82 */ /* 0x000ea20000000a00 */
[----:B------:R-:W-:Y:S01]  /*11e0*/  SHF.L.U32 R4, R4, 0x4, RZ ;  /* 0x0000000404047819 */ /* 0x000fe200000006ff */
[----:B------:R-:W-:Y:S01]  /*11f0*/  HFMA2 R19, -RZ, RZ, 0, 0 ;  /* 0x00000000ff137431 */ /* 0x000fe200000001ff */
[----:B------:R-:W-:Y:S01]  /*1200*/  LEA.HI R12, R12, R3, RZ, 0x3 ;  /* 0x000000030c0c7211 */ /* 0x000fe200078f18ff */
[----:B------:R-:W-:Y:S01]  /*1210*/  UMOV UR10, UR9 ;  /* 0x00000009000a7c82 */ /* 0x000fe20008000000 */
[----:B------:R-:W-:Y:S02]  /*1220*/  LOP3.LUT R17, R4, 0x10, RZ, 0xc0, !PT ;  /* 0x0000001004117812 */ /* 0x000fe400078ec0ff */
[----:B------:R-:W-:-:S07]  /*1230*/  SHF.R.S32.HI R18, RZ, 0x3, R12 ;  /* 0x00000003ff127819 */ /* 0x000fce000001140c */
.L_x_2748:
[----:B-1---5:R-:W-:-:S05]  /*1240*/  IADD3 R7, PT, PT, R16, R19, RZ ;  /* 0x0000001310077210 */ /* 0x022fca0007ffe0ff */
        /* <DEDUP_REMOVED lines=34> */
[----:B----4-:R-:W-:Y:S02]  /*1470*/  R2UR UR4, R13 ;  /* 0x000000000d0472ca */ /* 0x010fe400000e0000 */
[----:B------:R-:W-:Y:S01]  /*1480*/  LEA R4, R19, R1, 0x3 ;  /* 0x0000000113047211 */ /* 0x000fe200078e18ff */
[----:B--2---:R-:W-:Y:S01]  /*1490*/  HMUL2 R20, R7, R6.H0_H0 ;  /* 0x2000000607147232 */ /* 0x004fe20000000000 */
[----:B-1----:R-:W-:-:S05]  /*14a0*/  PRMT R5, R12, 0x5410, R5 ;  /* 0x000054100c057816 */ /* 0x002fca0000000005 */
[----:B------:R-:W-:-:S05]  /*14b0*/  HMUL2 R21, R5, R6.H0_H0 ;  /* 0x2000000605157232 */ /* 0x000fca0000000000 */
[----:B------:R3:W-:Y:S01]  /*14c0*/  STL.64 [R4], R20 ;  /* 0x0000001404007387 */ /* 0x0007e20000100a00 */
[----:B------:R-:W-:-:S04]  /*14d0*/  UIADD3 UR10, UPT, UPT, UR4, UR10, URZ ;  /* 0x0000000a040a7290 */ /* 0x000fc8000fffe0ff */
[----:B------:R-:W-:Y:S01]  /*14e0*/  UISETP.GE.AND UP0, UPT, UR10, UR8, UPT ;  /* 0x000000080a00728c */ /* 0x000fe2000bf06270 */
[----:B------:R-:W-:-:S08]  /*14f0*/  IADD3 R19, PT, PT, R19, 0x1, RZ ;  /* 0x0000000113137810 */ /* 0x000fd00007ffe0ff */
[----:B---3--:R-:W-:Y:S05]  /*1500*/  BRA.U !UP0, `(.L_x_2748) ;  /* 0xfffffffd084c7547 */ /* 0x008fea000b83ffff */
.L_x_2747:
[----:B------:R1:W5:Y:S01]  /*1510*/  LDG.E.U16.CONSTANT R14, desc[UR12][R14.64+0x2] ;  /* 0x0000020c0e0e7981 */ /* 0x000362000c1e9500 */
[----:B------:R-:W2:Y:S03]  /*1520*/  LDCU UR15, c[0x0][0x3c8] ;  /* 0x00007900ff0f77ac */ /* 0x000ea60008000800 */
[----:B------:R1:W5:Y:S01]  /*1530*/  LDL.64 R10, [R1] ;  /* 0x00000000010a7983 */ /* 0x0003620000100a00 */
[----:B------:R-:W3:Y:S01]  /*1540*/  LDCU UR18, c[0x0][0x3cc] ;  /* 0x00007980ff1277ac */ /* 0x000ee20008000800 */
[----:B------:R-:W-:Y:S01]  /*1550*/  HFMA2 R4, -RZ, RZ, 0, 0 ;  /* 0x00000000ff047431 */ /* 0x000fe200000001ff */
[----:B0-----:R-:W-:Y:S02]  /*1560*/  MOV R7, RZ ;  /* 0x000000ff00077202 */ /* 0x001fe40000000f00 */
[----:B------:R-:W-:Y:S01]  /*1570*/  CS2R R8, SRZ ;  /* 0x0000000000087805 */ /* 0x000fe2000001ff00 */
[----:B------:R-:W0:Y:S01]  /*1580*/  LDCU UR16, c[0x0][0x3d0] ;  /* 0x00007a00ff1077ac */ /* 0x000e220008000800 */
[----:B------:R-:W4:Y:S01]  /*1590*/  LDCU UR19, c[0x0][0x3d4] ;  /* 0x00007a80ff1377ac */ /* 0x000f220008000800 */
[----:B------:R-:W1:Y:S01]  /*15a0*/  LDCU UR20, c[0x0][0x3d8] ;  /* 0x00007b00ff1477ac */ /* 0x000e620008000800 */
[----:B--2---:R-:W-:-:S02]  /*15b0*/  UISETP.LT.AND UP0, UPT, UR9, UR15, UPT ;  /* 0x0000000f0900728c */ /* 0x004fc4000bf01270 */
[----:B------:R-:W-:Y:S02]  /*15c0*/  UISETP.GT.AND UP4, UPT, UR9, UR15, UPT ;  /* 0x0000000f0900728c */ /* 0x000fe4000bf84270 */
[----:B------:R-:W-:Y:S02]  /*15d0*/  USEL UR4, UR9, UR15, UP0 ;  /* 0x0000000f09047287 */ /* 0x000fe40008000000 */
[----:B---3--:R-:W-:Y:S02]  /*15e0*/  UISETP.GT.AND UP0, UPT, UR9, UR18, UPT ;  /* 0x000000120900728c */ /* 0x008fe4000bf04270 */
[----:B------:R-:W-:Y:S02]  /*15f0*/  USHF.R.S32.HI UR5, URZ, 0x1f, UR4 ;  /* 0x0000001fff057899 */ /* 0x000fe40008011404 */
[----:B0-----:R-:W-:Y:S02]  /*1600*/  UISETP.GT.AND UP1, UPT, UR9, UR16, UPT ;  /* 0x000000100900728c */ /* 0x001fe4000bf24270 */
[----:B------:R-:W-:-:S02]  /*1610*/  ULEA.HI UR5, UR5, UR4, URZ, 0x5 ;  /* 0x0000000405057291 */ /* 0x000fc4000f8f28ff */
[----:B----4-:R-:W-:Y:S02]  /*1620*/  UISETP.GT.AND UP2, UPT, UR9, UR19, UPT ;  /* 0x000000130900728c */ /* 0x010fe4000bf44270 */
[----:B-1----:R-:W-:Y:S02]  /*1630*/  UISETP.GT.AND UP3, UPT, UR9, UR20, UPT ;  /* 0x000000140900728c */ /* 0x002fe4000bf64270 */
        /* <DEDUP_REMOVED lines=11> */
.L_x_2749:
        /* <DEDUP_REMOVED lines=8> */
.L_x_2750:
        /* <DEDUP_REMOVED lines=8> */
.L_x_2751:
        /* <DEDUP_REMOVED lines=8> */
.L_x_2752:
        /* <DEDUP_REMOVED lines=8> */
.L_x_2753:
[----:B------:R-:W-:Y:S01]  /*18f0*/  ULEA UR4, UR10, UR4, 0x3 ;  /* 0x000000040a047291 */ /* 0x000fe2000f8e18ff */
[----:B------:R-:W0:Y:S01]  /*1900*/  S2UR UR5, SR_CgaCtaId ;  /* 0x00000000000579c3 */ /* 0x000e220000008800 */
[----:B------:R-:W1:Y:S01]  /*1910*/  LDCU.64 UR18, c[0x0][0x388] ;  /* 0x00007100ff1277ac */ /* 0x000e620008000a00 */
[----:B------:R-:W-:Y:S01]  /*1920*/  SHF.R.S32.HI R5, RZ, 0x1f, R3 ;  /* 0x0000001fff057819 */ /* 0x000fe20000011403 */
[----:B------:R-:W-:Y:S01]  /*1930*/  HFMA2 R24, -RZ, RZ, 0, 0 ;  /* 0x00000000ff187431 */ /* 0x000fe200000001ff */
[----:B------:R-:W-:Y:S02]  /*1940*/  VIMNMX R2, PT, PT, R2, UR16, PT ;  /* 0x0000001002027c48 */ /* 0x000fe4000bfe0100 */
[----:B------:R-:W-:Y:S01]  /*1950*/  IADD3 R4, PT, PT, R7, UR4, R4 ;  /* 0x0000000407047c10 */ /* 0x000fe2000fffe004 */
[----:B------:R-:W-:Y:S01]  /*1960*/  UMOV UR4, 0x400 ;  /* 0x0000040000047882 */ /* 0x000fe20000000000 */
[----:B-----5:R-:W-:Y:S02]  /*1970*/  PRMT R6, R10, 0x7610, R10 ;  /* 0x000076100a067816 */ /* 0x020fe4000000000a */
[----:B------:R-:W-:-:S02]  /*1980*/  IADD3 R4, PT, PT, R9, R4, R8 ;  /* 0x0000000409047210 */ /* 0x000fc40007ffe008 */
[----:B------:R-:W-:Y:S02]  /*1990*/  PRMT R23, RZ, 0x5410, RZ ;  /* 0x00005410ff177816 */ /* 0x000fe400000000ff */
[----:B------:R-:W-:Y:S01]  /*19a0*/  PRMT R22, RZ, 0x5410, RZ ;  /* 0x00005410ff167816 */ /* 0x000fe200000000ff */
[----:B------:R-:W-:Y:S01]  /*19b0*/  IMAD R4, R4, UR14, RZ ;  /* 0x0000000e04047c24 */ /* 0x000fe2000f8e02ff */
[----:B------:R-:W-:Y:S02]  /*19c0*/  PRMT R21, RZ, 0x5410, RZ ;  /* 0x00005410ff157816 */ /* 0x000fe400000000ff */
[----:B------:R-:W-:Y:S02]  /*19d0*/  PRMT R20, RZ, 0x5410, RZ ;  /* 0x00005410ff147816 */ /* 0x000fe400000000ff */
[----:B------:R-:W-:Y:S02]  /*19e0*/  IADD3 R3, P0, PT, R3, R4, RZ ;  /* 0x0000000403037210 */ /* 0x000fe40007f1e0ff */
[----:B------:R-:W-:-:S02]  /*19f0*/  IADD3 R7, PT, PT, R14, UR9, RZ ;  /* 0x000000090e077c10 */ /* 0x000fc4000fffe0ff */
[----:B------:R-:W-:Y:S01]  /*1a00*/  LEA.HI.X.SX32 R4, R4, R5, 0x1, P0 ;  /* 0x0000000504047211 */ /* 0x000fe200000f0eff */
[----:B0-----:R-:W-:Y:S01]  /*1a10*/  ULEA UR10, UR5, UR4, 0x18 ;  /* 0x00000004050a7291 */ /* 0x001fe2000f8ec0ff */
[----:B------:R-:W-:Y:S02]  /*1a20*/  ISETP.GT.AND P0, PT, R2, UR9, PT ;  /* 0x0000000902007c0c */ /* 0x000fe4000bf04270 */
[C---:B------:R-:W-:Y:S02]  /*1a30*/  SHF.L.U32 R5, R3.reuse, 0x2, RZ ;  /* 0x0000000203057819 */ /* 0x040fe400000006ff */
[----:B------:R-:W-:Y:S02]  /*1a40*/  SHF.L.U64.HI R4, R3, 0x2, R4 ;  /* 0x0000000203047819 */ /* 0x000fe40000010204 */
[----:B-1----:R-:W-:Y:S02]  /*1a50*/  IADD3 R8, P1, PT, R5, UR18, RZ ;  /* 0x0000001205087c10 */ /* 0x002fe4000ff3e0ff */
[----:B------:R-:W-:-:S02]  /*1a60*/  PRMT R5, R11, 0x7610, R11 ;  /* 0x000076100b057816 */ /* 0x000fc4000000000b */
[----:B------:R-:W-:Y:S02]  /*1a70*/  IADD3.X R3, PT, PT, R4, UR19, RZ, P1, !PT ;  /* 0x0000001304037c10 */ /* 0x000fe40008ffe4ff */
[----:B------:R-:W-:Y:S01]  /*1a80*/  MOV R2, R8 ;  /* 0x0000000800027202 */ /* 0x000fe20000000f00 */
[----:B------:R-:W-:Y:S06]  /*1a90*/  @!P0 BRA `(.L_x_2754) ;  /* 0x0000001c00208947 */ /* 0x000fec0003800000 */
[----:B------:R-:W-:Y:S01]  /*1aa0*/  UIMAD.WIDE.U32 UR4, UR11, 0x100, UR6 ;  /* 0x000001000b0478a5 */ /* 0x000fe2000f8e0006 */
[----:B------:R-:W-:Y:S01]  /*1ab0*/  PRMT R2, R25, 0x9910, RZ ;  /* 0x0000991019027816 */ /* 0x000fe200000000ff */
[----:B------:R-:W-:Y:S01]  /*1ac0*/  UISETP.LT.AND UP1, UPT, UR8, UR16, UPT ;  /* 0x000000100800728c */ /* 0x000fe2000bf21270 */
[----:B------:R-:W-:Y:S01]  /*1ad0*/  MOV R4, R8 ;  /* 0x0000000800047202 */ /* 0x000fe20000000f00 */
[----:B------:R-:W-:Y:S01]  /*1ae0*/  UIADD3 UR6, UP0, UPT, UR4, 0x2, URZ ;  /* 0x0000000204067890 */ /* 0x000fe2000ff1e0ff */
[----:B------:R-:W-:Y:S01]  /*1af0*/  ISETP.NE.AND P0, PT, R2, RZ, PT ;  /* 0x000000ff0200720c */ /* 0x000fe20003f05270 */
[----:B------:R-:W0:Y:S01]  /*1b00*/  LDCU UR14, c[0x0][0x3ac] ;  /* 0x00007580ff0e77ac */ /* 0x000e220008000800 */
[----:B------:R-:W-:Y:S02]  /*1b10*/  MOV R24, RZ ;  /* 0x000000ff00187202 */ /* 0x000fe40000000f00 */
[----:B------:R-:W-:Y:S01]  /*1b20*/  ISETP.EQ.OR P0, PT, R0, 0x1, !P0 ;  /* 0x000000010000780c */ /* 0x000fe20004702670 */
[----:B------:R-:W-:Y:S01]  /*1b30*/  UIADD3.X UR5, UPT, UPT, URZ, UR5, URZ, UP0, !UPT ;  /* 0x00000005ff057290 */ /* 0x000fe200087fe4ff */
[----:B------:R-:W-:Y:S01]  /*1b40*/  PRMT R23, RZ, 0x7610, R23 ;  /* 0x00007610ff177816 */ /* 0x000fe20000000017 */
[----:B------:R-:W-:Y:S01]  /*1b50*/  USEL UR4, UR8, UR16, UP1 ;  /* 0x0000001008047287 */ /* 0x000fe20008800000 */
[----:B------:R-:W-:-:S03]  /*1b60*/  MOV R0, UR6 ;  /* 0x0000000600007c02 */ /* 0x000fc60008000f00 */
[----:B------:R-:W-:-:S08]  /*1b70*/  MOV R29, UR5 ;  /* 0x00000005001d7c02 */ /* 0x000fd00008000f00 */
.L_x_2757:
[----:B------:R-:W-:Y:S02]  /*1b80*/  ISETP.NE.AND P1, PT, R7, UR9, PT ;  /* 0x0000000907007c0c */ /* 0x000fe4000bf25270 */
[----:B------:R-:W-:Y:S02]  /*1b90*/  MOV R26, R4 ;  /* 0x00000004001a7202 */ /* 0x000fe40000000f00 */
[----:B------:R-:W-:Y:S02]  /*1ba0*/  MOV R27, R3 ;  /* 0x00000003001b7202 */ /* 0x000fe40000000f00 */
[----:B0-----:R-:W-:Y:S02]  /*1bb0*/  MOV R31, UR14 ;  /* 0x0000000e001f7c02 */ /* 0x001fe40008000f00 */
[----:B------:R-:W-:Y:S01]  /*1bc0*/  MOV R41, UR14 ;  /* 0x0000000e00297c02 */ /* 0x000fe20008000f00 */
[----:B------:R-:W2:Y:S04]  /*1bd0*/  LDG.E.128.CONSTANT R36, desc[UR12][R26.64] ;  /* 0x0000000c1a247981 */ /* 0x000ea8000c1e9d00 */
[----:B------:R-:W-:Y:S01]  /*1be0*/  @!P1 LEA R2, R24, R1, 0x3 ;  /* 0x0000000118029211 */ /* 0x000fe200078e18ff */
[----:B------:R-:W-:-:S04]  /*1bf0*/  IMAD.WIDE R30, R31, 0x4, R26 ;  /* 0x000000041f1e7825 */ /* 0x000fc800078e021a */
[----:B------:R0:W3:Y:S01]  /*1c00*/  @!P1 LDL.64 R44, [R2+0x8] ;  /* 0x00000800022c9983 */ /* 0x0000e20000100a00 */
[----:B------:R-:W-:Y:S01]  /*1c10*/  MOV R43, UR14 ;  /* 0x0000000e002b7c02 */ /* 0x000fe20008000f00 */
[----:B------:R-:W-:Y:S02]  /*1c20*/  IMAD.WIDE R40, R41, 0x4, R30 ;  /* 0x0000000429287825 */ /* 0x000fe400078e021e */
[----:B------:R-:W4:Y:S01]  /*1c30*/  LDG.E.128.CONSTANT R32, desc[UR12][R30.64] ;  /* 0x0000000c1e207981 */ /* 0x000f22000c1e9d00 */
[----:B------:R-:W-:Y:S01]  /*1c40*/  MOV R3, UR14 ;  /* 0x0000000e00037c02 */ /* 0x000fe20008000f00 */
[----:B------:R-:W-:Y:S02]  /*1c50*/  IMAD.WIDE R42, R43, 0x4, R40 ;  /* 0x000000042b2a7825 */ /* 0x000fe400078e0228 */
[----:B------:R1:W4:Y:S04]  /*1c60*/  LDG.E.128.CONSTANT R12, desc[UR12][R40.64] ;  /* 0x0000000c280c7981 */ /* 0x000328000c1e9d00 */
[----:B------:R1:W4:Y:S01]  /*1c70*/  LDG.E.128.CONSTANT R16, desc[UR12][R42.64] ;  /* 0x0000000c2a107981 */ /* 0x000322000c1e9d00 */
[----:B0-----:R-:W-:-:S05]  /*1c80*/  IMAD.WIDE R2, R3, 0x4, R42 ;  /* 0x0000000403027825 */ /* 0x001fca00078e022a */
[----:B------:R-:W4:Y:S01]  /*1c90*/  LDG.E.128.CONSTANT R8, desc[UR12][R2.64] ;  /* 0x0000000c02087981 */ /* 0x000f22000c1e9d00 */
[----:B------:R-:W-:-:S05]  /*1ca0*/  @!P1 MOV R28, R0 ;  /* 0x00000000001c9202 */ /* 0x000fca0000000f00 */
[----:B------:R0:W5:Y:S01]  /*1cb0*/  @!P1 LDG.E.U16.CONSTANT R4, desc[UR12][R28.64] ;  /* 0x0000000c1c049981 */ /* 0x000162000c1e9500 */
[----:B------:R-:W-:Y:S01]  /*1cc0*/  HFMA2 R49, -RZ, RZ, 0, 0.03125 ;  /* 0x00002800ff317431 */ /* 0x000fe200000001ff */
[----:B------:R-:W-:Y:S01]  /*1cd0*/  UISETP.NE.AND UP0, UPT, UR17, URZ, UPT ;  /* 0x000000ff1100728c */ /* 0x000fe2000bf05270 */
[----:B--2---:R-:W-:Y:S02]  /*1ce0*/  LOP3.LUT R78, R36, 0x1f001f, RZ, 0xc0, !PT ;  /* 0x001f001f244e7812 */ /* 0x004fe400078ec0ff */
[----:B------:R-:W-:Y:S02]  /*1cf0*/  SHF.R.U32.HI R52, RZ, 0xa, R36 ;  /* 0x0000000aff347819 */ /* 0x000fe40000011624 */
[----:B---3--:R-:W-:Y:S02]  /*1d00*/  @!P1 PRMT R6, R44, 0x7610, R6 ;  /* 0x000076102c069816 */ /* 0x008fe40000000006 */
[----:B------:R-:W-:Y:S02]  /*1d10*/  @!P1 PRMT R5, R45, 0x7610, R5 ;  /* 0x000076102d059816 */ /* 0x000fe40000000005 */
[----:B------:R-:W-:-:S02]  /*1d20*/  @!P1 PRMT R6, R6, 0x7610, R44 ;  /* 0x0000761006069816 */ /* 0x000fc4000000002c */
[----:B------:R-:W-:Y:S02]  /*1d30*/  @!P1 PRMT R5, R5, 0x7610, R45 ;  /* 0x0000761005059816 */ /* 0x000fe4000000002d */
[----:B------:R-:W-:Y:S02]  /*1d40*/  SHF.R.U32.HI R44, RZ, 0xf, R38 ;  /* 0x0000000fff2c7819 */ /* 0x000fe40000011626 */
[----:B-1----:R-:W-:Y:S02]  /*1d50*/  LOP3.LUT R40, R36, 0x3e003e0, RZ, 0xc0, !PT ;  /* 0x03e003e024287812 */ /* 0x002fe400078ec0ff */
[----:B------:R-:W-:Y:S02]  /*1d60*/  SHF.R.U32.HI R42, RZ, 0xf, R36 ;  /* 0x0000000fff2a7819 */ /* 0x000fe40000011624 */
        /* <DEDUP_REMOVED lines=11> */
[C---:B----4-:R-:W-:Y:S02]  /*1e20*/  LOP3.LUT R53, R32.reuse, 0x1f001f, RZ, 0xc0, !PT ;  /* 0x001f001f20357812 */ /* 0x050fe400078ec0ff */
[----:B------:R-:W-:Y:S02]  /*1e30*/  SHF.R.U32.HI R54, RZ, 0xa, R32 ;  /* 0x0000000aff367819 */ /* 0x000fe40000011620 */
[----:B0-----:R-:W-:-:S02]  /*1e40*/  LOP3.LUT R28, R32, 0x3e003e0, RZ, 0xc0, !PT ;  /* 0x03e003e0201c7812 */ /* 0x001fc400078ec0ff */
        /* <DEDUP_REMOVED lines=12> */
[----:B------:R-:W-:Y:S02]  /*1f10*/  LOP3.LUT R44, R44, 0x10001, RZ, 0xc0, !PT ;  /* 0x000100012c2c7812 */ /* 0x000fe400078ec0ff */
[----:B------:R-:W-:Y:S02]  /*1f20*/  SHF.R.U32.HI R35, RZ, 0xe, R35 ;  /* 0x0000000eff237819 */ /* 0x000fe40000011623 */
[----:B------:R-:W-:Y:S02]  /*1f30*/  LOP3.LUT R34, R45, 0x10001, RZ, 0xc0, !PT ;  /* 0x000100012d227812 */ /* 0x000fe400078ec0ff */
[----:B------:R-:W-:Y:S02]  /*1f40*/  LOP3.LUT R42, R42, 0x10001, RZ, 0xc0, !PT ;  /* 0x000100012a2a7812 */ /* 0x000fe400078ec0ff */
[----:B------:R-:W-:Y:S02]  /*1f50*/  LOP3.LUT R45, R44, 0x20002, R33, 0xf8, !PT ;  /* 0x000200022c2d7812 */ /* 0x000fe400078ef821 */
[----:B------:R-:W-:-:S02]  /*1f60*/  LOP3.LUT R43, R43, 0x10001, RZ, 0xc0, !PT ;  /* 0x000100012b2b7812 */ /* 0x000fc400078ec0ff */
        /* <DEDUP_REMOVED lines=9> */
[----:B------:R-:W-:Y:S02]  /*2000*/  LOP3.LUT R39, R42, 0x20002, R39, 0xf8, !PT ;  /* 0x000200022a277812 */ /* 0x000fe400078ef827 */
[----:B------:R-:W-:Y:S02]  /*2010*/  LOP3.LUT R43, R43, 0x20002, R38, 0xf8, !PT ;  /* 0x000200022b2b7812 */ /* 0x000fe400078ef826 */
        /* <DEDUP_REMOVED lines=23> */
[----:B------:R-:W-:Y:S02]  /*2190*/  LOP3.LUT R13, R39, 0x40004, R12, 0xf8, !PT ;  /* 0x00040004270d7812 */ /* 0x000fe400078ef80c */
[----:B------:R-:W-:-:S02]  /*21a0*/  LOP3.LUT R61, R16, 0x1f001f, RZ, 0xc0, !PT ;  /* 0x001f001f103d7812 */ /* 0x000fc400078ec0ff */
[----:B------:R-:W-:Y:S02]  /*21b0*/  SHF.R.U32.HI R62, RZ, 0xa, R16 ;  /* 0x0000000aff3e7819 */ /* 0x000fe40000011610 */
[----:B------:R-:W-:Y:S02]  /*21c0*/  LOP3.LUT R39, R16, 0x3e003e0, RZ, 0xc0, !PT ;  /* 0x03e003e010277812 */ /* 0x000fe400078ec0ff */
[----:B------:R-:W-:Y:S02]  /*21d0*/  LOP3.LUT R45, R45, 0x80008, R18, 0xf8, !PT ;  /* 0x000800082d2d7812 */ /* 0x000fe400078ef812 */
[----:B------:R-:W-:Y:S02]  /*21e0*/  LOP3.LUT R46, R44, 0x80008, R19, 0xf8, !PT ;  /* 0x000800082c2e7812 */ /* 0x000fe400078ef813 */
[----:B------:R-:W-:Y:S02]  /*21f0*/  SHF.R.U32.HI R16, RZ, 0xc, R16 ;  /* 0x0000000cff107819 */ /* 0x000fe40000011610 */
[----:B------:R-:W-:-:S02]  /*2200*/  LOP3.LUT R14, R9, 0x1f001f, RZ, 0xc0, !PT ;  /* 0x001f001f090e7812 */ /* 0x000fc400078ec0ff */
[----:B------:R-:W-:Y:S02]  /*2210*/  SHF.R.U32.HI R15, RZ, 0xa, R9 ;  /* 0x0000000aff0f7819 */ /* 0x000fe40000011609 */
[----:B------:R-:W-:Y:S02]  /*2220*/  LOP3.LUT R86, R9, 0x3e003e0, RZ, 0xc0, !PT ;  /* 0x03e003e009567812 */ /* 0x000fe400078ec0ff */
        /* <DEDUP_REMOVED lines=8> */
[----:B------:R-:W-:Y:S02]  /*22b0*/  LOP3.LUT R17, R10, 0x1f001f, RZ, 0xc0, !PT ;  /* 0x001f001f0a117812 */ /* 0x000fe400078ec0ff */
[----:B------:R-:W-:-:S02]  /*22c0*/  SHF.R.U32.HI R16, RZ, 0xa, R10 ;  /* 0x0000000aff107819 */ /* 0x000fc4000001160a */
[----:B------:R-:W-:Y:S02]  /*22d0*/  LOP3.LUT R87, R10, 0x3e003e0, RZ, 0xc0, !PT ;  /* 0x03e003e00a577812 */ /* 0x000fe400078ec0ff */
[----:B------:R-:W-:Y:S02]  /*22e0*/  LOP3.LUT R9, R42, 0x100010, R9, 0xf8, !PT ;  /* 0x001000102a097812 */ /* 0x000fe400078ef809 */
[----:B------:R-:W-:Y:S01]  /*22f0*/  LOP3.LUT R11, R46, 0x100010, R11, 0xf8, !PT ;  /* 0x001000102e0b7812 */ /* 0x000fe200078ef80b */
[----:B------:R-:W-:Y:S01]  /*2300*/  HFMA2 R46, R36, R49.H0_H0, -48, -48 ;  /* 0xd200d200242e7431 */ /* 0x000fe20000040031 */
[C---:B------:R-:W-:Y:S02]  /*2310*/  LOP3.LUT R12, R8.reuse, 0x1f001f, RZ, 0xc0, !PT ;  /* 0x001f001f080c7812 */ /* 0x040fe400078ec0ff */
[----:B------:R-:W-:Y:S02]  /*2320*/  SHF.R.U32.HI R13, RZ, 0xa, R8 ;  /* 0x0000000aff0d7819 */ /* 0x000fe40000011608 */
[----:B------:R-:W-:-:S02]  /*2330*/  LOP3.LUT R85, R8, 0x3e003e0, RZ, 0xc0, !PT ;  /* 0x03e003e008557812 */ /* 0x000fc400078ec0ff */
[----:B------:R-:W-:Y:S02]  /*2340*/  SHF.R.U32.HI R10, RZ, 0xb, R10 ;  /* 0x0000000bff0a7819 */ /* 0x000fe4000001160a */
[----:B------:R-:W-:Y:S02]  /*2350*/  LOP3.LUT R42, R41, 0x64006400, RZ, 0xfc, !PT ;  /* 0x64006400292a7812 */ /* 0x000fe400078efcff */
[----:B------:R-:W-:Y:S02]  /*2360*/  LOP3.LUT R44, R37, 0x64006400, RZ, 0xfc, !PT ;  /* 0x64006400252c7812 */ /* 0x000fe400078efcff */
[----:B------:R-:W-:Y:S02]  /*2370*/  SHF.R.U32.HI R8, RZ, 0xb, R8 ;  /* 0x0000000bff087819 */ /* 0x000fe40000011608 */
[----:B------:R-:W-:Y:S02]  /*2380*/  LOP3.LUT R28, R28, 0x64006400, RZ, 0xfc, !PT ;  /* 0x640064001c1c7812 */ /* 0x000fe400078efcff */
[----:B------:R-:W-:-:S02]  /*2390*/  LOP3.LUT R36, R31, 0x64006400, RZ, 0xfc, !PT ;  /* 0x640064001f247812 */ /* 0x000fc400078efcff */
[----:B------:R-:W-:Y:S02]  /*23a0*/  LOP3.LUT R30, R30, 0x64006400, RZ, 0xfc, !PT ;  /* 0x640064001e1e7812 */ /* 0x000fe400078efcff */
[----:B------:R-:W-:Y:S02]  /*23b0*/  LOP3.LUT R40, R40, 0x64006400, RZ, 0xfc, !PT ;  /* 0x6400640028287812 */ /* 0x000fe400078efcff */
[----:B------:R-:W-:Y:S02]  /*23c0*/  LOP3.LUT R88, R32, 0x64006400, RZ, 0xfc, !PT ;  /* 0x6400640020587812 */ /* 0x000fe400078efcff */
[----:B------:R-:W-:Y:S01]  /*23d0*/  LOP3.LUT R90, R35, 0x64006400, RZ, 0xfc, !PT ;  /* 0x64006400235a7812 */ /* 0x000fe200078efcff */
[-C--:B------:R-:W-:Y:S01]  /*23e0*/  HFMA2 R47, R42, R49.reuse.H0_H0, -48, -48 ;  /* 0xd200d2002a2f7431 */ /* 0x080fe20000040031 */
[----:B------:R-:W-:Y:S01]  /*23f0*/  LOP3.LUT R10, R45, 0x100010, R10, 0xf8, !PT ;  /* 0x001000102d0a7812 */ /* 0x000fe200078ef80a */
        /* <DEDUP_REMOVED lines=216> */
.L_x_2755:
[----:B------:R-:W-:Y:S02]  /*3180*/  @!P1 MOV R24, R82 ;  /* 0x0000005200189202 */ /* 0x000fe40000000f00 */
[----:B-----5:R-:W-:Y:S01]  /*3190*/  @!P1 IADD3 R7, PT, PT, R4, UR9, RZ ;  /* 0x0000000904079c10 */ /* 0x020fe2000fffe0ff */
        /* <DEDUP_REMOVED lines=15> */
[-C--:B------:R-:W-:Y:S01]  /*3290*/  HFMA2 R4, R60, R11.reuse, R4 ;  /* 0x0000000b3c047231 */ /* 0x080fe20000000004 */
[----:B------:R-:W0:Y:S01]  /*32a0*/  LDS.128 R16, [UR10+0xa0] ;  /* 0x0000a00aff107984 */ /* 0x000e220008000c00 */
        /* <DEDUP_REMOVED lines=15> */
[-C--:B------:R-:W-:Y:S01]  /*33a0*/  HFMA2 R4, R40, R15.reuse, R4 ;  /* 0x0000000f28047231 */ /* 0x080fe20000000004 */
[----:B------:R-:W1:Y:S01]  /*33b0*/  LDS.128 R8, [UR10+0xb0] ;  /* 0x0000b00aff087984 */ /* 0x000e620008000c00 */
        /* <DEDUP_REMOVED lines=43> */
.L_x_2756:
[----:B------:R-:W-:Y:S01]  /*3670*/  UIADD3 UR9, UPT, UPT, UR9, 0x20, URZ ;  /* 0x0000002009097890 */ /* 0x000fe2000fffe0ff */
[----:B------:R-:W-:Y:S01]  /*3680*/  MOV R9, UR14 ;  /* 0x0000000e00097c02 */ /* 0x000fe20008000f00 */
[----:B------:R-:W-:Y:S01]  /*3690*/  UIADD3 UR10, UPT, UPT, UR10, 0x40, URZ ;  /* 0x000000400a0a7890 */ /* 0x000fe2000fffe0ff */
[----:B------:R-:W-:Y:S01]  /*36a0*/  IADD3 R0, P1, PT, R0, 0x80, RZ ;  /* 0x0000008000007810 */ /* 0x000fe20007f3e0ff */
[----:B------:R-:W-:Y:S02]  /*36b0*/  UISETP.GE.AND UP0, UPT, UR9, UR4, UPT ;  /* 0x000000040900728c */ /* 0x000fe4000bf06270 */
[----:B------:R-:W-:Y:S01]  /*36c0*/  IMAD.WIDE R2, R9, 0x4, R2 ;  /* 0x0000000409027825 */ /* 0x000fe200078e0202 */
[----:B------:R-:W-:Y:S02]  /*36d0*/  IADD3.X R29, PT, PT, RZ, R29, RZ, P1, !PT ;  /* 0x0000001dff1d7210 */ /* 0x000fe40000ffe4ff */
[----:B------:R-:W-:-:S04]  /*36e0*/  MOV R4, R2 ;  /* 0x0000000200047202 */ /* 0x000fc80000000f00 */
[----:B------:R-:W-:Y:S05]  /*36f0*/  BRA.U !UP0, `(.L_x_2757) ;  /* 0xffffffe508207547 */ /* 0x000fea000b83ffff */
[----:B------:R-:W-:-:S05]  /*3700*/  MOV R3, UR14 ;  /* 0x0000000e00037c02 */ /* 0x000fca0008000f00 */
[----:B------:R-:W-:-:S07]  /*3710*/  IMAD.WIDE R2, R3, 0x14, R26 ;  /* 0x0000001403027825 */ /* 0x000fce00078e021a */
.L_x_2754:
[----:B------:R-:W0:Y:S01]  /*3720*/  LDCU UR4, c[0x0][0x3d4] ;  /* 0x00007a80ff0477ac */ /* 0x000e220008000800 */
[----:B------:R-:W1:Y:S01]  /*3730*/  S2R R32, SR_CTAID.Y ;  /* 0x0000000000207919 */ /* 0x000e620000002600 */
[----:B------:R-:W1:Y:S01]  /*3740*/  LDC R31, c[0x0][0x3a8] ;  /* 0x0000ea00ff1f7b82 */ /* 0x000e620000000800 */
[----:B0-----:R-:W-:-:S04]  /*3750*/  UISETP.LT.AND UP0, UPT, UR8, UR4, UPT ;  /* 0x000000040800728c */ /* 0x001fc8000bf01270 */
[----:B------:R-:W-:-:S04]  /*3760*/  USEL UR8, UR8, UR4, UP0 ;  /* 0x0000000408087287 */ /* 0x000fc80008000000 */
[----:B------:R-:W-:Y:S01]  /*3770*/  UISETP.GT.AND UP0, UPT, UR8, UR9, UPT ;  /* 0x000000090800728c */ /* 0x000fe2000bf04270 */
[----:B-1----:R-:W-:-:S08]  /*3780*/  IMAD R31, R32, -0x2, R31 ;  /* 0xfffffffe201f7824 */ /* 0x002fd000078e021f */
        /* <DEDUP_REMOVED lines=9> */
[----:B------:R-:W-:Y:S02]  /*3820*/  UIADD3.X UR4, UPT, UPT, URZ, UR5, URZ, UP0, !UPT ;  /* 0x00000005ff047290 */ /* 0x000fe400087fe4ff */
[----:B------:R-:W-:-:S04]  /*3830*/  MOV R30, UR6 ;  /* 0x00000006001e7c02 */ /* 0x000fc80008000f00 */
[----:B-1----:R-:W-:-:S07]  /*3840*/  MOV R29, UR4 ;  /* 0x00000004001d7c02 */ /* 0x002fce0008000f00 */
.L_x_2767:
[----:B------:R-:W-:Y:S01]  /*3850*/  ISETP.NE.AND P1, PT, R7, UR9, PT ;  /* 0x0000000907007c0c */ /* 0x000fe2000bf25270 */
[----:B------:R0:W2:Y:S01]  /*3860*/  LDG.E.128.CONSTANT R36, desc[UR12][R2.64] ;  /* 0x0000000c02247981 */ /* 0x0000a2000c1e9d00 */
[----:B------:R-:W-:-:S11]  /*3870*/  MOV R17, UR14 ;  /* 0x0000000e00117c02 */ /* 0x000fd60008000f00 */
[----:B------:R-:W-:-:S06]  /*3880*/  @!P1 LEA R34, R24, R1, 0x3 ;  /* 0x0000000118229211 */ /* 0x000fcc00078e18ff */
[----:B------:R-:W3:Y:S01]  /*3890*/  @!P1 LDL.64 R34, [R34+0x8] ;  /* 0x0000080022229983 */ /* 0x000ee20000100a00 */
[----:B------:R-:W-:Y:S01]  /*38a0*/  IMAD.WIDE R16, R17, 0x4, R2 ;  /* 0x0000000411107825 */ /* 0x000fe200078e0202 */
[----:B------:R-:W-:Y:S02]  /*38b0*/  MOV R13, UR14 ;  /* 0x0000000e000d7c02 */ /* 0x000fe40008000f00 */
[----:B------:R-:W-:-:S03]  /*38c0*/  MOV R27, UR14 ;  /* 0x0000000e001b7c02 */ /* 0x000fc60008000f00 */
[----:B------:R-:W-:Y:S02]  /*38d0*/  IMAD.WIDE R12, R13, 0x4, R16 ;  /* 0x000000040d0c7825 */ /* 0x000fe400078e0210 */
[----:B------:R-:W5:Y:S02]  /*38e0*/  LDG.E.128.CONSTANT R16, desc[UR12][R16.64] ;  /* 0x0000000c10107981 */ /* 0x000f64000c1e9d00 */
[----:B------:R-:W-:Y:S02]  /*38f0*/  IMAD.WIDE R26, R27, 0x4, R12 ;  /* 0x000000041b1a7825 */ /* 0x000fe400078e020c */
[----:B------:R-:W5:Y:S04]  /*3900*/  LDG.E.128.CONSTANT R12, desc[UR12][R12.64] ;  /* 0x0000000c0c0c7981 */ /* 0x000f68000c1e9d00 */
[----:B------:R-:W5:Y:S01]  /*3910*/  LDG.E.128.CONSTANT R8, desc[UR12][R26.64] ;  /* 0x0000000c1a087981 */ /* 0x000f62000c1e9d00 */
[----:B0-----:R-:W-:-:S02]  /*3920*/  @!P1 MOV R2, R30 ;  /* 0x0000001e00029202 */ /* 0x001fc40000000f00 */
[----:B------:R-:W-:-:S05]  /*3930*/  @!P1 MOV R3, R29 ;  /* 0x0000001d00039202 */ /* 0x000fca0000000f00 */
[----:B------:R0:W5:Y:S01]  /*3940*/  @!P1 LDG.E.U16.CONSTANT R33, desc[UR12][R2.64] ;  /* 0x0000000c02219981 */ /* 0x000162000c1e9500 */
[----:B------:R-:W-:Y:S01]  /*3950*/  UISETP.NE.AND UP0, UPT, UR17, URZ, UPT ;  /* 0x000000ff1100728c */ /* 0x000fe2000bf05270 */
[----:B------:R-:W-:Y:S01]  /*3960*/  HFMA2 R28, -RZ, RZ, 0, 0.0625 ;  /* 0x00002c00ff1c7431 */ /* 0x000fe200000001ff */
[C---:B--2---:R-:W-:Y:S02]  /*3970*/  LOP3.LUT R0, R36.reuse, 0xf000f, RZ, 0xc0, !PT ;  /* 0x000f000f24007812 */ /* 0x044fe400078ec0ff */
[----:B0-----:R-:W-:Y:S02]  /*3980*/  LOP3.LUT R2, R36, 0xf000f0, RZ, 0xc0, !PT ;  /* 0x00f000f024027812 */ /* 0x001fe400078ec0ff */
[----:B------:R-:W-:Y:S02]  /*3990*/  LOP3.LUT R4, R37, 0xf000f, RZ, 0xc0, !PT ;  /* 0x000f000f25047812 */ /* 0x000fe400078ec0ff */
[----:B------:R-:W-:Y:S02]  /*39a0*/  LOP3.LUT R40, R38, 0xf000f0, RZ, 0xc0, !PT ;  /* 0x00f000f026287812 */ /* 0x000fe400078ec0ff */
[----:B------:R-:W-:-:S02]  /*39b0*/  SHF.R.U32.HI R36, RZ, 0x8, R36 ;  /* 0x00000008ff247819 */ /* 0x000fc40000011624 */
[----:B------:R-:W-:Y:S02]  /*39c0*/  SHF.R.U32.HI R44, RZ, 0x8, R39 ;  /* 0x00000008ff2c7819 */ /* 0x000fe40000011627 */
[----:B---3--:R-:W-:Y:S02]  /*39d0*/  @!P1 PRMT R6, R34, 0x7610, R6 ;  /* 0x0000761022069816 */ /* 0x008fe40000000006 */
[----:B------:R-:W-:Y:S02]  /*39e0*/  @!P1 PRMT R5, R35, 0x7610, R5 ;  /* 0x0000761023059816 */ /* 0x000fe40000000005 */
[----:B------:R-:W-:Y:S02]  /*39f0*/  @!P1 PRMT R6, R6, 0x7610, R34 ;  /* 0x0000761006069816 */ /* 0x000fe40000000022 */
[----:B------:R-:W-:Y:S02]  /*3a00*/  @!P1 PRMT R5, R5, 0x7610, R35 ;  /* 0x0000761005059816 */ /* 0x000fe40000000023 */
[----:B------:R-:W-:-:S02]  /*3a10*/  LOP3.LUT R34, R37, 0xf000f0, RZ, 0xc0, !PT ;  /* 0x00f000f025227812 */ /* 0x000fc400078ec0ff */
[----:B------:R-:W-:Y:S02]  /*3a20*/  LOP3.LUT R35, R38, 0xf000f, RZ, 0xc0, !PT ;  /* 0x000f000f26237812 */ /* 0x000fe400078ec0ff */
        /* <DEDUP_REMOVED lines=135> */
.L_x_2759:
[----:B------:R-:W-:Y:S05]  /*42a0*/  @P0 BRA `(.L_x_2760) ;  /* 0x0000000400680947 */ /* 0x000fea0003800000 */
        /* <DEDUP_REMOVED lines=90> */
.L_x_2760:
[C---:B-----5:R-:W-:Y:S02]  /*4850*/  LOP3.LUT R0, R16.reuse, 0xf000f, RZ, 0xc0, !PT ;  /* 0x000f000f10007812 */ /* 0x060fe400078ec0ff */
[----:B------:R-:W-:Y:S02]  /*4860*/  LOP3.LUT R2, R16, 0xf000f0, RZ, 0xc0, !PT ;  /* 0x00f000f010027812 */ /* 0x000fe400078ec0ff */
[C---:B------:R-:W-:Y:S02]  /*4870*/  LOP3.LUT R4, R17.reuse, 0xf000f, RZ, 0xc0, !PT ;  /* 0x000f000f11047812 */ /* 0x040fe400078ec0ff */
[----:B------:R-:W-:Y:S02]  /*4880*/  LOP3.LUT R34, R17, 0xf000f0, RZ, 0xc0, !PT ;  /* 0x00f000f011227812 */ /* 0x000fe400078ec0ff */
[----:B------:R-:W-:Y:S02]  /*4890*/  SHF.R.U32.HI R16, RZ, 0x8, R16 ;  /* 0x00000008ff107819 */ /* 0x000fe40000011610 */
[----:B------:R-:W-:-:S02]  /*48a0*/  SHF.R.U32.HI R17, RZ, 0x8, R17 ;  /* 0x00000008ff117819 */ /* 0x000fc40000011611 */
[----:B------:R-:W-:Y:S02]  /*48b0*/  SHF.R.U32.HI R38, RZ, 0x8, R18 ;  /* 0x00000008ff267819 */ /* 0x000fe40000011612 */
[C---:B------:R-:W-:Y:S02]  /*48c0*/  LOP3.LUT R40, R19.reuse, 0xf000f0, RZ, 0xc0, !PT ;  /* 0x00f000f013287812 */ /* 0x040fe400078ec0ff */
        /* <DEDUP_REMOVED lines=135> */
.L_x_2761:
[----:B------:R-:W-:Y:S05]  /*5140*/  @P0 BRA `(.L_x_2762) ;  /* 0x0000000400680947 */ /* 0x000fea0003800000 */
        /* <DEDUP_REMOVED lines=90> */
.L_x_2762:
[C---:B------:R-:W-:Y:S02]  /*56f0*/  LOP3.LUT R0, R12.reuse, 0xf000f, RZ, 0xc0, !PT ;  /* 0x000f000f0c007812 */ /* 0x040fe400078ec0ff */
[----:B------:R-:W-:Y:S02]  /*5700*/  LOP3.LUT R2, R12, 0xf000f0, RZ, 0xc0, !PT ;  /* 0x00f000f00c027812 */ /* 0x000fe400078ec0ff */
[----:B------:R-:W-:Y:S02]  /*5710*/  LOP3.LUT R4, R13, 0xf000f0, RZ, 0xc0, !PT ;  /* 0x00f000f00d047812 */ /* 0x000fe400078ec0ff */
[C---:B------:R-:W-:Y:S02]  /*5720*/  LOP3.LUT R18, R14.reuse, 0xf000f, RZ, 0xc0, !PT ;  /* 0x000f000f0e127812 */ /* 0x040fe400078ec0ff */
[----:B------:R-:W-:Y:S02]  /*5730*/  LOP3.LUT R34, R14, 0xf000f0, RZ, 0xc0, !PT ;  /* 0x00f000f00e227812 */ /* 0x000fe400078ec0ff */
[----:B------:R-:W-:-:S02]  /*5740*/  SHF.R.U32.HI R12, RZ, 0x8, R12 ;  /* 0x00000008ff0c7819 */ /* 0x000fc4000001160c */
[----:B------:R-:W-:Y:S02]  /*5750*/  SHF.R.U32.HI R17, RZ, 0x8, R13 ;  /* 0x00000008ff117819 */ /* 0x000fe4000001160d */
[----:B------:R-:W-:Y:S02]  /*5760*/  SHF.R.U32.HI R14, RZ, 0x8, R14 ;  /* 0x00000008ff0e7819 */ /* 0x000fe4000001160e */
[----:B------:R-:W-:Y:S02]  /*5770*/  SHF.R.U32.HI R38, RZ, 0x8, R15 ;  /* 0x00000008ff267819 */ /* 0x000fe4000001160f */
[----:B------:R-:W-:Y:S02]  /*5780*/  LOP3.LUT R3, R13, 0xf000f, RZ, 0xc0, !PT ;  /* 0x000f000f0d037812 */ /* 0x000fe400078ec0ff */
[C---:B------:R-:W-:Y:S02]  /*5790*/  LOP3.LUT R36, R15.reuse, 0xf000f, RZ, 0xc0, !PT ;  /* 0x000f000f0f247812 */ /* 0x040fe400078ec0ff */
        /* <DEDUP_REMOVED lines=40> */
[----:B------:R-:W-:Y:S02]  /*5a20*/  HADD2 R41, R12, -1032, -1032 ;  /* 0xe408e4080c297430 */ /* 0x000fe40000000000 */
        /* <DEDUP_REMOVED lines=92> */
.L_x_2763:
        /* <DEDUP_REMOVED lines=30> */
[----:B------:R-:W-:Y:S02]  /*61d0*/  HADD2.F32 R3, -RZ, R18.H1_H1 ;  /* 0x30000012ff037230 */ /* 0x000fe40000004100 */
[-C--:B------:R-:W-:Y:S01]  /*61e0*/  FFMA.FTZ R2, R2, R48.reuse, R49 ;  /* 0x0000003002027223 */ /* 0x080fe20000010031 */
[----:B------:R-:W-:Y:S02]  /*61f0*/  HADD2.F32 R15, -RZ, R15.H1_H1 ;  /* 0x3000000fff0f7230 */ /* 0x000fe40000004100 */
[----:B------:R-:W-:Y:S01]  /*6200*/  FFMA.FTZ R48, R16, R48, R45 ;  /* 0x0000003010307223 */ /* 0x000fe2000001002d */
[-C--:B------:R-:W-:Y:S01]  /*6210*/  FFMA.FTZ R18, R17, R47.reuse, R4 ;  /* 0x0000002f11127223 */ /* 0x080fe20000010004 */
[----:B------:R-:W-:Y:S01]  /*6220*/  FFMA.FTZ R16, R3, R47, R2 ;  /* 0x0000002f03107223 */ /* 0x000fe20000010002 */
[----:B-1----:R-:W-:-:S02]  /*6230*/  HADD2.F32 R2, -RZ, R13.H0_H0 ;  /* 0x2000000dff027230 */ /* 0x002fc40000004100 */
[-C--:B------:R-:W-:Y:S01]  /*6240*/  FFMA.FTZ R0, R15, R47.reuse, R0 ;  /* 0x0000002f0f007223 */ /* 0x080fe20000010000 */
[----:B------:R-:W-:Y:S02]  /*6250*/  HADD2.F32 R4, -RZ, R13.H1_H1 ;  /* 0x3000000dff047230 */ /* 0x000fe40000004100 */
[----:B------:R-:W-:Y:S02]  /*6260*/  HADD2.F32 R19, -RZ, R36.H1_H1 ;  /* 0x30000024ff137230 */ /* 0x000fe40000004100 */
[--C-:B------:R-:W-:Y:S02]  /*6270*/  HADD2.F32 R3, -RZ, R12.reuse.H0_H0 ;  /* 0x2000000cff037230 */ /* 0x100fe40000004100 */
[----:B------:R-:W-:Y:S02]  /*6280*/  HADD2.F32 R13, -RZ, R37.H0_H0 ;  /* 0x20000025ff0d7230 */ /* 0x000fe40000004100 */
[----:B------:R-:W-:Y:S01]  /*6290*/  FFMA.FTZ R48, R19, R47, R48 ;  /* 0x0000002f13307223 */ /* 0x000fe20000010030 */
[----:B------:R-:W-:-:S02]  /*62a0*/  HADD2.F32 R12, -RZ, R12.H1_H1 ;  /* 0x3000000cff0c7230 */ /* 0x000fc40000004100 */
[----:B------:R-:W-:Y:S02]  /*62b0*/  HADD2.F32 R15, -RZ, R39.H0_H0 ;  /* 0x20000027ff0f7230 */ /* 0x000fe40000004100 */
[-C--:B------:R-:W-:Y:S01]  /*62c0*/  FFMA.FTZ R13, R13, R3.reuse, R0 ;  /* 0x000000030d0d7223 */ /* 0x080fe20000010000 */
        /* <DEDUP_REMOVED lines=45> */
.L_x_2764:
[C---:B------:R-:W-:Y:S02]  /*65a0*/  LOP3.LUT R12, R10.reuse, 0xf000f0, RZ, 0xc0, !PT ;  /* 0x00f000f00a0c7812 */ /* 0x040fe400078ec0ff */
[C---:B------:R-:W-:Y:S02]  /*65b0*/  LOP3.LUT R2, R9.reuse, 0xf000f, RZ, 0xc0, !PT ;  /* 0x000f000f09027812 */ /* 0x040fe400078ec0ff */
[----:B------:R-:W-:Y:S02]  /*65c0*/  LOP3.LUT R4, R9, 0xf000f0, RZ, 0xc0, !PT ;  /* 0x00f000f009047812 */ /* 0x000fe400078ec0ff */
        /* <DEDUP_REMOVED lines=44> */
[----:B------:R-:W-:Y:S01]  /*6890*/  @!P1 IADD3 R46, PT, PT, R24, 0x1, RZ ;  /* 0x00000001182e9810 */ /* 0x000fe20007ffe0ff */
[----:B------:R-:W-:-:S02]  /*68a0*/  HADD2 R35, R8, -1032, -1032 ;  /* 0xe408e40808237430 */ /* 0x000fc40000000000 */
[----:B------:R-:W-:Y:S02]  /*68b0*/  HADD2 R36, R9, -1032, -1032 ;  /* 0xe408e40809247430 */ /* 0x000fe40000000000 */
[----:B------:R-:W-:Y:S02]  /*68c0*/  HADD2 R37, R37, -1032, -1032 ;  /* 0xe408e40825257430 */ /* 0x000fe40000000000 */
[----:B------:R-:W-:Y:S01]  /*68d0*/  HADD2 R38, R38, -1032, -1032 ;  /* 0xe408e40826267430 */ /* 0x000fe20000000000 */
[----:B------:R-:W-:Y:S06]  /*68e0*/  BRA.U !UP0, `(.L_x_2765) ;  /* 0x0000000508687547 */ /* 0x000fec000b800000 */
[----:B------:R-:W0:Y:S01]  /*68f0*/  LDS.64 R40, [UR10+-0x50] ;  /* 0xffffb00aff287984 */ /* 0x000e220008000a00 */
[--C-:B------:R-:W-:Y:S02]  /*6900*/  HADD2.F32 R44, -RZ, R14.reuse.H0_H0 ;  /* 0x2000000eff2c7230 */ /* 0x100fe40000004100 */
[--C-:B------:R-:W-:Y:S01]  /*6910*/  HADD2.F32 R0, -RZ, R19.reuse.H0_H0 ;  /* 0x20000013ff007230 */ /* 0x100fe20000004100 */
        /* <DEDUP_REMOVED lines=87> */
.L_x_2765:
[----:B------:R-:W-:Y:S02]  /*6e90*/  @!P1 MOV R24, R46 ;  /* 0x0000002e00189202 */ /* 0x000fe40000000f00 */
[----:B------:R-:W-:Y:S01]  /*6ea0*/  @!P1 IADD3 R7, PT, PT, R33, UR9, RZ ;  /* 0x0000000921079c10 */ /* 0x000fe2000fffe0ff */
[----:B------:R-:W-:Y:S06]  /*6eb0*/  @P0 BRA `(.L_x_2766) ;  /* 0x0000000400680947 */ /* 0x000fec0003800000 */
        /* <DEDUP_REMOVED lines=17> */
[----:B------:R-:W-:Y:S02]  /*6fd0*/  HADD2.F32 R19, -RZ, R11.H0_H0 ;  /* 0x2000000bff137230 */ /* 0x000fe40000004100 */
[-C--:B------:R-:W-:Y:S01]  /*6fe0*/  FFMA.FTZ R2, R2, R33.reuse, RZ ;  /* 0x0000002102027223 */ /* 0x080fe200000100ff */
[----:B------:R-:W-:Y:S01]  /*6ff0*/  FFMA.FTZ R14, R3, R33, RZ ;  /* 0x00000021030e7223 */ /* 0x000fe200000100ff */
[----:B------:R-:W-:Y:S02]  /*7000*/  HADD2.F32 R33, -RZ, R18.H1_H1 ;  /* 0x30000012ff217230 */ /* 0x000fe40000004100 */
[----:B------:R-:W-:Y:S01]  /*7010*/  FFMA.FTZ R2, R43, R39, R2 ;  /* 0x000000272b027223 */ /* 0x000fe20000010002 */
[----:B------:R-:W-:Y:S02]  /*7020*/  HADD2.F32 R3, -RZ, R10.H0_H0 ;  /* 0x2000000aff037230 */ /* 0x000fe40000004100 */
[----:B------:R-:W-:-:S02]  /*7030*/  HADD2.F32 R43, -RZ, R12.H0_H0 ;  /* 0x2000000cff2b7230 */ /* 0x000fc40000004100 */
[----:B------:R-:W-:Y:S01]  /*7040*/  FFMA.FTZ R14, R33, R39, R14 ;  /* 0x00000027210e7223 */ /* 0x000fe2000001000e */
[----:B------:R-:W-:Y:S02]  /*7050*/  HADD2.F32 R39, -RZ, R13.H0_H0 ;  /* 0x2000000dff277230 */ /* 0x000fe40000004100 */
[-C--:B------:R-:W-:Y:S01]  /*7060*/  FFMA.FTZ R3, R3, R41.reuse, R0 ;  /* 0x0000002903037223 */ /* 0x080fe20000010000 */
[----:B------:R-:W-:Y:S02]  /*7070*/  HADD2.F32 R0, -RZ, R11.H1_H1 ;  /* 0x3000000bff007230 */ /* 0x000fe40000004100 */
[-C--:B------:R-:W-:Y:S01]  /*7080*/  FFMA.FTZ R19, R19, R41.reuse, R2 ;  /* 0x0000002913137223 */ /* 0x080fe20000010002 */
[----:B------:R-:W-:Y:S02]  /*7090*/  HADD2.F32 R10, -RZ, R10.H1_H1 ;  /* 0x3000000aff0a7230 */ /* 0x000fe40000004100 */
[-C--:B------:R-:W-:Y:S01]  /*70a0*/  FFMA.FTZ R33, R43, R41.reuse, R14 ;  /* 0x000000292b217223 */ /* 0x080fe2000001000e */
[----:B------:R-:W-:Y:S01]  /*70b0*/  FFMA.FTZ R41, R39, R41, R4 ;  /* 0x0000002927297223 */ /* 0x000fe20000010004 */
[----:B------:R-:W-:Y:S01]  /*70c0*/  FFMA.FTZ R19, R0, R40, R19 ;  /* 0x0000002800137223 */ /* 0x000fe20000010013 */
[----:B------:R-:W-:-:S02]  /*70d0*/  HADD2.F32 R12, -RZ, R12.H1_H1 ;  /* 0x3000000cff0c7230 */ /* 0x000fc40000004100 */
[-C--:B------:R-:W-:Y:S01]  /*70e0*/  FFMA.FTZ R3, R10, R40.reuse, R3 ;  /* 0x000000280a037223 */ /* 0x080fe20000010003 */
[--C-:B-1----:R-:W-:Y:S02]  /*70f0*/  HADD2.F32 R0, -RZ, R8.reuse.H0_H0 ;  /* 0x20000008ff007230 */ /* 0x102fe40000004100 */
[----:B------:R-:W-:Y:S02]  /*7100*/  HADD2.F32 R4, -RZ, R35.H0_H0 ;  /* 0x20000023ff047230 */ /* 0x000fe40000004100 */
[----:B------:R-:W-:Y:S01]  /*7110*/  FFMA.FTZ R33, R12, R40, R33 ;  /* 0x000000280c217223 */ /* 0x000fe20000010021 */
[----:B------:R-:W-:Y:S02]  /*7120*/  HADD2.F32 R2, -RZ, R13.H1_H1 ;  /* 0x3000000dff027230 */ /* 0x000fe40000004100 */
[----:B------:R-:W-:Y:S02]  /*7130*/  HADD2.F32 R8, -RZ, R8.H1_H1 ;  /* 0x30000008ff087230 */ /* 0x000fe40000004100 */
[----:B------:R-:W-:Y:S01]  /*7140*/  FFMA.FTZ R3, R4, R0, R3 ;  /* 0x0000000004037223 */ /* 0x000fe20000010003 */
[----:B------:R-:W-:-:S02]  /*7150*/  HADD2.F32 R10, -RZ, R35.H1_H1 ;  /* 0x30000023ff0a7230 */ /* 0x000fc40000004100 */
[----:B------:R-:W-:Y:S01]  /*7160*/  FFMA.FTZ R41, R2, R40, R41 ;  /* 0x0000002802297223 */ /* 0x000fe20000010029 */
[----:B------:R-:W-:Y:S02]  /*7170*/  HADD2.F32 R12, -RZ, R36.H0_H0 ;  /* 0x20000024ff0c7230 */ /* 0x000fe40000004100 */
[--C-:B------:R-:W-:Y:S02]  /*7180*/  HADD2.F32 R14, -RZ, R37.reuse.H0_H0 ;  /* 0x20000025ff0e7230 */ /* 0x100fe40000004100 */
        /* <DEDUP_REMOVED lines=45> */
.L_x_2766:
[----:B------:R-:W-:Y:S01]  /*7460*/  UIADD3 UR9, UPT, UPT, UR9, 0x20, URZ ;  /* 0x0000002009097890 */ /* 0x000fe2000fffe0ff */
[----:B------:R-:W-:Y:S01]  /*7470*/  MOV R3, UR14 ;  /* 0x0000000e00037c02 */ /* 0x000fe20008000f00 */
[----:B------:R-:W-:Y:S01]  /*7480*/  UIADD3 UR10, UPT, UPT, UR10, 0x40, URZ ;  /* 0x000000400a0a7890 */ /* 0x000fe2000fffe0ff */
[----:B------:R-:W-:Y:S01]  /*7490*/  IADD3 R30, P1, PT, R30, 0x80, RZ ;  /* 0x000000801e1e7810 */ /* 0x000fe20007f3e0ff */
[----:B------:R-:W-:Y:S02]  /*74a0*/  UISETP.GE.AND UP0, UPT, UR9, UR8, UPT ;  /* 0x000000080900728c */ /* 0x000fe4000bf06270 */
[----:B------:R-:W-:Y:S01]  /*74b0*/  IMAD.WIDE R2, R3, 0x4, R26 ;  /* 0x0000000403027825 */ /* 0x000fe200078e021a */
[----:B------:R-:W-:-:S06]  /*74c0*/  IADD3.X R29, PT, PT, RZ, R29, RZ, P1, !PT ;  /* 0x0000001dff1d7210 */ /* 0x000fcc0000ffe4ff */
[----:B------:R-:W-:Y:S05]  /*74d0*/  BRA.U !UP0, `(.L_x_2767) ;  /* 0xffffffc108dc7547 */ /* 0x000fea000b83ffff */
.L_x_2758:
[----:B------:R-:W0:Y:S01]  /*74e0*/  S2R R0, SR_CTAID.X ;  /* 0x0000000000007919 */ /* 0x000e220000002500 */
[----:B------:R-:W1:Y:S01]  /*74f0*/  LDC.64 R4, c[0x0][0x3a0] ;  /* 0x0000e800ff047b82 */ /* 0x000e620000000a00 */
[----:B------:R-:W-:Y:S02]  /*7500*/  IMAD R3, R32, UR14, RZ ;  /* 0x0000000e20037c24 */ /* 0x000fe4000f8e02ff */
[----:B------:R-:W-:Y:S01]  /*7510*/  HMUL2 R23, R23, UR17.H0_H0 ;  /* 0x2000001117177c32 */ /* 0x000fe20008000000 */
[----:B------:R-:W0:Y:S02]  /*7520*/  S2R R7, SR_TID.X ;  /* 0x0000000000077919 */ /* 0x000e240000002100 */
[----:B0-----:R-:W-:-:S04]  /*7530*/  LEA R0, R0, R7, 0x6 ;  /* 0x0000000700007211 */ /* 0x001fc800078e30ff */
[----:B------:R-:W-:-:S04]  /*7540*/  LEA R0, R0, R3, 0x1 ;  /* 0x0000000300007211 */ /* 0x000fc800078e08ff */
[----:B------:R-:W-:-:S05]  /*7550*/  SHF.L.U32 R3, R0, 0x1, RZ ;  /* 0x0000000100037819 */ /* 0x000fca00000006ff */
[----:B-1----:R-:W-:-:S05]  /*7560*/  IMAD.WIDE R4, R3, 0x2, R4 ;  /* 0x0000000203047825 */ /* 0x002fca00078e0204 */
[----:B------:R0:W-:Y:S01]  /*7570*/  ATOM.E.ADD.F16x2.RN.STRONG.GPU P1, RZ, desc[UR12][R4.64], R23 ;  /* 0x8000001704ff79a2 */ /* 0x0001e2000c12e10c */
[----:B------:R-:W-:Y:S01]  /*7580*/  BSSY.RECONVERGENT B0, `(.L_x_2768) ;  /* 0x0000010000007945 */ /* 0x000fe20003800200 */
[----:B------:R-:W-:Y:S01]  /*7590*/  ISETP.NE.AND P0, PT, R31, 0x1, PT ;  /* 0x000000011f00780c */ /* 0x000fe20003f05270 */
[----:B------:R-:W-:Y:S02]  /*75a0*/  HMUL2 R7, R22, UR17.H0_H0 ;  /* 0x2000001116077c32 */ /* 0x000fe40008000000 */
[----:B0-----:R-:W-:Y:S10]  /*75b0*/  @P1 BRA `(.L_x_2769) ;  /* 0x0000000000301947 */ /* 0x001ff40003800000 */
[----:B------:R-:W0:Y:S02]  /*75c0*/  QSPC.E.S P1, RZ, [R4] ;  /* 0x0000000004ff73aa */ /* 0x000e240000020500 */
[----:B0-----:R-:W-:Y:S05]  /*75d0*/  @!P1 BRA `(.L_x_2770) ;  /* 0x00000000001c9947 */ /* 0x001fea0003800000 */
[----:B------:R-:W-:-:S04]  /*75e0*/  MOV R2, R4 ;  /* 0x0000000400027202 */ /* 0x000fc80000000f00 */
[----:B------:R-:W-:-:S07]  /*75f0*/  MOV R0, R2 ;  /* 0x0000000200007202 */ /* 0x000fce0000000f00 */
.L_x_2771:
[----:B------:R-:W0:Y:S02]  /*7600*/  LDS R2, [R0] ;  /* 0x0000000000027984 */ /* 0x000e240000000800 */
[----:B0-----:R-:W-:-:S05]  /*7610*/  HFMA2 R3, R2, 1, 1, R23 ;  /* 0x3c003c0002037831 */ /* 0x001fca0000000017 */
[----:B------:R-:W0:Y:S02]  /*7620*/  ATOMS.CAST.SPIN P1, [R0], R2, R3 ;  /* 0x000000020000758d */ /* 0x000e240001820003 */
[----:B0-----:R-:W-:Y:S05]  /*7630*/  @!P1 BRA `(.L_x_2771) ;  /* 0xfffffffc00f09947 */ /* 0x001fea000383ffff */
[----:B------:R-:W-:Y:S05]  /*7640*/  BRA `(.L_x_2769) ;  /* 0x00000000000c7947 */ /* 0x000fea0003800000 */
.L_x_2770:
[----:B------:R-:W2:Y:S02]  /*7650*/  LD.E R0, desc[UR12][R4.64] ;  /* 0x0000000c04007980 */ /* 0x000ea4000c101900 */
[----:B--2---:R-:W-:-:S05]  /*7660*/  IADD3 R3, PT, PT, R23, R0, RZ ;  /* 0x0000000017037210 */ /* 0x004fca0007ffe0ff */
[----:B------:R0:W-:Y:S02]  /*7670*/  ST.E desc[UR12][R4.64], R3 ;  /* 0x0000000304007985 */ /* 0x0001e4000c10190c */
.L_x_2769:
[----:B------:R-:W-:Y:S05]  /*7680*/  BSYNC.RECONVERGENT B0 ;  /* 0x0000000000007941 */ /* 0x000fea0003800200 */
.L_x_2768:
[----:B------:R1:W-:Y:S01]  /*7690*/  ATOM.E.ADD.F16x2.RN.STRONG.GPU P1, RZ, desc[UR12][R4.64+0x4], R7 ;  /* 0x8000040704ff79a2 */ /* 0x0003e2000c12e10c */
[----:B------:R-:W-:Y:S04]  /*76a0*/  BSSY.RECONVERGENT B0, `(.L_x_2772) ;  /* 0x000000e000007945 */ /* 0x000fe80003800200 */
[----:B-1----:R-:W-:Y:S05]  /*76b0*/  @P1 BRA `(.L_x_2773) ;  /* 0x0000000000301947 */ /* 0x002fea0003800000 */
[----:B------:R-:W1:Y:S02]  /*76c0*/  QSPC.E.S P1, RZ, [R4+0x4] ;  /* 0x0000040004ff73aa */ /* 0x000e640000020500 */
[----:B-1----:R-:W-:Y:S05]  /*76d0*/  @!P1 BRA `(.L_x_2774) ;  /* 0x00000000001c9947 */ /* 0x002fea0003800000 */
[----:B------:R-:W-:-:S04]  /*76e0*/  MOV R2, R4 ;  /* 0x0000000400027202 */ /* 0x000fc80000000f00 */
[----:B------:R-:W-:-:S07]  /*76f0*/  MOV R0, R2 ;  /* 0x0000000200007202 */ /* 0x000fce0000000f00 */
.L_x_2775:
[----:B------:R-:W0:Y:S02]  /*7700*/  LDS R2, [R0+0x4] ;  /* 0x0000040000027984 */ /* 0x000e240000000800 */
[----:B0-----:R-:W-:-:S05]  /*7710*/  HADD2 R3, R2, R7 ;  /* 0x0000000702037230 */ /* 0x001fca0000000000 */
[----:B------:R-:W0:Y:S02]  /*7720*/  ATOMS.CAST.SPIN P1, [R0+0x4], R2, R3 ;  /* 0x000004020000758d */ /* 0x000e240001820003 */
[----:B0-----:R-:W-:Y:S05]  /*7730*/  @!P1 BRA `(.L_x_2775) ;  /* 0xfffffffc00f09947 */ /* 0x001fea000383ffff */
[----:B------:R-:W-:Y:S05]  /*7740*/  BRA `(.L_x_2773) ;  /* 0x00000000000c7947 */ /* 0x000fea0003800000 */
.L_x_2774:
[----:B------:R-:W0:Y:S02]  /*7750*/  LD.E R0, desc[UR12][R4.64+0x4] ;  /* 0x0000040c04007980 */ /* 0x000e24000c101900 */
[----:B0-----:R-:W-:-:S05]  /*7760*/  IADD3 R3, PT, PT, R7, R0, RZ ;  /* 0x0000000007037210 */ /* 0x001fca0007ffe0ff */
[----:B------:R1:W-:Y:S02]  /*7770*/  ST.E desc[UR12][R4.64+0x4], R3 ;  /* 0x0000040304007985 */ /* 0x0003e4000c10190c */
.L_x_2773:
[----:B------:R-:W-:Y:S05]  /*7780*/  BSYNC.RECONVERGENT B0 ;  /* 0x0000000000007941 */ /* 0x000fea0003800200 */
.L_x_2772:
        /* <DEDUP_REMOVED lines=12> */
.L_x_2779:
[----:B------:R-:W0:Y:S02]  /*7850*/  LDS R2, [R0] ;  /* 0x0000000000027984 */ /* 0x000e240000000800 */
[----:B0-----:R-:W-:-:S05]  /*7860*/  HFMA2 R3, R2, 1, 1, R21 ;  /* 0x3c003c0002037831 */ /* 0x001fca0000000015 */
[----:B------:R-:W0:Y:S02]  /*7870*/  ATOMS.CAST.SPIN P0, [R0], R2, R3 ;  /* 0x000000020000758d */ /* 0x000e240001800003 */
[----:B0-----:R-:W-:Y:S05]  /*7880*/  @!P0 BRA `(.L_x_2779) ;  /* 0xfffffffc00f08947 */ /* 0x001fea000383ffff */
[----:B------:R-:W-:Y:S05]  /*7890*/  BRA `(.L_x_2777) ;  /* 0x00000000000c7947 */ /* 0x000fea0003800000 */
.L_x_2778:
[----:B------:R-:W2:Y:S02]  /*78a0*/  LD.E R0, desc[UR12][R4.64] ;  /* 0x0000000c04007980 */ /* 0x000ea4000c101900 */
[----:B--2---:R-:W-:-:S05]  /*78b0*/  IADD3 R3, PT, PT, R21, R0, RZ ;  /* 0x0000000015037210 */ /* 0x004fca0007ffe0ff */
[----:B------:R0:W-:Y:S02]  /*78c0*/  ST.E desc[UR12][R4.64], R3 ;  /* 0x0000000304007985 */ /* 0x0001e4000c10190c */
.L_x_2777:
[----:B------:R-:W-:Y:S05]  /*78d0*/  BSYNC.RECONVERGENT B0 ;  /* 0x0000000000007941 */ /* 0x000fea0003800200 */
.L_x_2776:
[----:B------:R1:W-:Y:S02]  /*78e0*/  ATOM.E.ADD.F16x2.RN.STRONG.GPU P0, RZ, desc[UR12][R4.64+0x4], R25 ;  /* 0x8000041904ff79a2 */ /* 0x0003e4000c10e10c */
[----:B-1----:R-:W-:Y:S05]  /*78f0*/  @P0 EXIT ;  /* 0x000000000000094d */ /* 0x002fea0003800000 */
[----:B------:R-:W1:Y:S02]  /*7900*/  QSPC.E.S P0, RZ, [R4+0x4] ;  /* 0x0000040004ff73aa */ /* 0x000e640000000500 */
[----:B-1----:R-:W-:Y:S05]  /*7910*/  @!P0 BRA `(.L_x_2780) ;  /* 0x00000000001c8947 */ /* 0x002fea0003800000 */
[----:B------:R-:W-:-:S04]  /*7920*/  MOV R2, R4 ;  /* 0x0000000400027202 */ /* 0x000fc80000000f00 */
[----:B------:R-:W-:-:S07]  /*7930*/  MOV R0, R2 ;  /* 0x0000000200007202 */ /* 0x000fce0000000f00 */
.L_x_2781:
[----:B------:R-:W0:Y:S02]  /*7940*/  LDS R2, [R0+0x4] ;  /* 0x0000040000027984 */ /* 0x000e240000000800 */
[----:B0-----:R-:W-:-:S05]  /*7950*/  HADD2 R3, R2, R25 ;  /* 0x0000001902037230 */ /* 0x001fca0000000000 */
[----:B------:R-:W0:Y:S02]  /*7960*/  ATOMS.CAST.SPIN P0, [R0+0x4], R2, R3 ;  /* 0x000004020000758d */ /* 0x000e240001800003 */
[----:B0-----:R-:W-:Y:S05]  /*7970*/  @!P0 BRA `(.L_x_2781) ;  /* 0xfffffffc00f08947 */ /* 0x001fea000383ffff */
[----:B------:R-:W-:Y:S05]  /*7980*/  EXIT ;  /* 0x000000000000794d */ /* 0x000fea0003800000 */
.L_x_2780:
[----:B------:R-:W0:Y:S02]  /*7990*/  LD.E R0, desc[UR12][R4.64+0x4] ;  /* 0x0000040c04007980 */ /* 0x000e24000c101900 */
[----:B0-----:R-:W-:-:S05]  /*79a0*/  IADD3 R3, PT, PT, R25, R0, RZ ;  /* 0x0000000019037210 */ /* 0x001fca0007ffe0ff */
[----:B------:R-:W-:Y:S01]  /*79b0*/  ST.E desc[UR12][R4.64+0x4], R3 ;  /* 0x0000040304007985 */ /* 0x000fe2000c10190c */
[----:B------:R-:W-:Y:S05]  /*79c0*/  EXIT ;  /* 0x000000000000794d */ /* 0x000fea0003800000 */
.L_x_2782:
        /* <DEDUP_REMOVED lines=11> */
.L_x_3957:


//--------------------- .text._Z23gemm_half_q_half_kernelILi2ELi8ELb1ELb1ELi64EEvPK6__halfPKjS4_S2_PS0_iiiiPKtS7_iiiiiibS2_i --------------------------
	.section	.text._Z23gemm_half_q_half_kernelILi2ELi8ELb1ELb1ELi64EEvPK6__halfPKjS4_S2_PS0_iiiiPKtS7_iiiiiibS2_i,"ax",@progbits
	.align	128
        .global         _Z23gemm_half_q_half_kernelILi2ELi8ELb1ELb1ELi64EEvPK6__halfPKjS4_S2_PS0_iiiiPKtS7_iiiiiibS2_i
        .type           _Z23gemm_half_q_half_kernelILi2ELi8ELb1ELb1ELi64EEvPK6__halfPKjS4_S2_PS0_iiiiPKtS7_iiiiiibS2_i,@function
        .size           _Z23gemm_half_q_half_kernelILi2ELi8ELb1ELb1ELi64EEvPK6__halfPKjS4_S2_PS0_iiiiPKtS7_iiiiiibS2_i,(.L_x_3958 - _Z23gemm_half_q_half_kernelILi2ELi8ELb1ELb1ELi64EEvPK6__halfPKjS4_S2_PS0_iiiiPKtS7_iiiiiibS2_i)
        .other          _Z23gemm_half_q_half_kernelILi2ELi8ELb1ELb1ELi64EEvPK6__halfPKjS4_S2_PS0_iiiiPKtS7_iiiiiibS2_i,@"STO_CUDA_ENTRY STV_DEFAULT"
_Z23gemm_half_q_half_kernelILi2ELi8ELb1ELb1ELi64EEvPK6__halfPKjS4_S2_PS0_iiiiPKtS7_iiiiiibS2_i:
.text._Z23gemm_half_q_half_kernelILi2ELi8ELb1ELb1ELi64EEvPK6__halfPKjS4_S2_PS0_iiiiPKtS7_iiiiiibS2_i:
[----:B------:R-:W0:Y:S01]  /*0000*/  LDC R1, c[0x0][0x37c] ;  /* 0x0000df00ff017b82 */ /* 0x000e220000000800 */
[----:B------:R-:W1:Y:S07]  /*0010*/  S2R R7, SR_CTAID.Y ;  /* 0x0000000000077919 */ /* 0x000e6e0000002600 */
[----:B------:R-:W1:Y:S01]  /*0020*/  LDC R0, c[0x0][0x3a8] ;  /* 0x0000ea00ff007b82 */ /* 0x000e620000000800 */
[----:B0-----:R-:W-:-:S04]  /*0030*/  IADD3 R1, PT, PT, R1, -0x10, RZ ;  /* 0xfffffff001017810 */ /* 0x001fc80007ffe0ff */
        /* <DEDUP_REMOVED lines=10> */
[----:B-1----:R-:W-:Y:S01]  /*00e0*/  IMAD.WIDE R10, R5, 0x2, R10 ;  /* 0x00000002050a7825 */ /* 0x002fe200078e020a */
[----:B------:R-:W-:-:S10]  /*00f0*/  PRMT R5, RZ, 0x7610, R5 ;  /* 0x00007610ff057816 */ /* 0x000fd40000000005 */
        /* <DEDUP_REMOVED lines=19> */
[----:B---3--:R-:W-:-:S12]  /*0230*/  USHF.L.U32 UR4, UR4, 0x8, URZ ;  /* 0x0000000804047899 */ /* 0x008fd800080006ff */
        /* <DEDUP_REMOVED lines=31> */
.L_x_2788:
        /* <DEDUP_REMOVED lines=32> */
.L_x_2787:
        /* <DEDUP_REMOVED lines=20> */
.L_x_2789:
[----:B------:R-:W-:-:S13]  /*0770*/  ISETP.EQ.AND P1, PT, R9, RZ, PT ;  /* 0x000000ff0900720c */ /* 0x000fda0003f22270 */
[----:B------:R-:W-:Y:S05]  /*0780*/  @!P0 BRA P1, `(.L_x_2784) ;  /* 0x0000000400788947 */ /* 0x000fea0000800000 */
.L_x_2786:
        /* <DEDUP_REMOVED lines=12> */
.L_x_2785:
        /* <DEDUP_REMOVED lines=16> */
.L_x_2792:
        /* <DEDUP_REMOVED lines=32> */
.L_x_2791:
        /* <DEDUP_REMOVED lines=21> */
.L_x_2793:
[----:B------:R-:W-:-:S13]  /*0ca0*/  ISETP.NE.OR P0, PT, R9, RZ, P0 ;  /* 0x000000ff0900720c */ /* 0x000fda0000705670 */
[----:B------:R-:W-:Y:S05]  /*0cb0*/  @!P0 BRA `(.L_x_2784) ;  /* 0x00000000002c8947 */ /* 0x000fea0003800000 */
.L_x_2790:
        /* <DEDUP_REMOVED lines=11> */
.L_x_2784:
[----:B0-----:R-:W-:Y:S05]  /*0d70*/  BSYNC.RECONVERGENT B0 ;  /* 0x0000000000007941 */ /* 0x001fea0003800200 */
.L_x_2783:
[----:B------:R-:W0:Y:S01]  /*0d80*/  LDCU UR14, c[0x0][0x3ac] ;  /* 0x00007580ff0e77ac */ /* 0x000e220008000800 */
[----:B-1----:R-:W-:-:S04]  /*0d90*/  LEA R4, R2, UR4, 0x2 ;  /* 0x0000000402047c11 */ /* 0x002fc8000f8e10ff */
        /* <DEDUP_REMOVED lines=19> */
.L_x_2797:
[C---:B-1----:R-:W-:Y:S01]  /*0ed0*/  IADD3 R9, PT, PT, R17.reuse, UR14, RZ ;  /* 0x0000000e11097c10 */ /* 0x042fe2000fffe0ff */
[--C-:B0-----:R-:W-:Y:S01]  /*0ee0*/  IMAD.WIDE R6, R17, 0x2, R14.reuse ;  /* 0x0000000211067825 */ /* 0x101fe200078e020e */
[----:B------:R-:W-:Y:S02]  /*0ef0*/  IADD3 R16, PT, PT, R16, 0x4, RZ ;  /* 0x0000000410107810 */ /* 0x000fe40007ffe0ff */
[C---:B------:R-:W-:Y:S01]  /*0f00*/  IADD3 R11, PT, PT, R9.reuse, UR14, RZ ;  /* 0x0000000e090b7c10 */ /* 0x040fe2000fffe0ff */
[--C-:B-----5:R-:W-:Y:S01]  /*0f10*/  IMAD.WIDE R8, R9, 0x2, R14.reuse ;  /* 0x0000000209087825 */ /* 0x120fe200078e020e */
        /* <DEDUP_REMOVED lines=10> */
.L_x_2796:
[----:B-1----:R-:W-:-:S04]  /*0fc0*/  IADD3 R6, PT, PT, RZ, -R16, RZ ;  /* 0x80000010ff067210 */ /* 0x002fc80007ffe0ff */
[----:B------:R-:W-:-:S13]  /*0fd0*/  ISETP.GT.AND P1, PT, R6, 0x1, PT ;  /* 0x000000010600780c */ /* 0x000fda0003f24270 */
[----:B------:R-:W-:Y:S05]  /*0fe0*/  @!P1 BRA `(.L_x_2798) ;  /* 0x0000000000249947 */ /* 0x000fea0003800000 */
[----:B-----5:R-:W0:Y:S01]  /*0ff0*/  LDC.64 R8, c[0x0][0x3a0] ;  /* 0x0000e800ff087b82 */ /* 0x020e220000000a00 */
        /* <DEDUP_REMOVED lines=8> */
.L_x_2798:
[----:B------:R-:W-:-:S13]  /*1080*/  ISETP.NE.OR P0, PT, R16, RZ, P0 ;  /* 0x000000ff1000720c */ /* 0x000fda0000705670 */
[----:B------:R-:W-:Y:S05]  /*1090*/  @!P0 BRA `(.L_x_2794) ;  /* 0x00000000001c8947 */ /* 0x000fea0003800000 */
.L_x_2795:
[----:B0-----:R-:W0:Y:S02]  /*10a0*/  LDC.64 R6, c[0x0][0x3a0] ;  /* 0x0000e800ff067b82 */ /* 0x001e240000000a00 */
.L_x_2799:
[C---:B0----5:R-:W-:Y:S01]  /*10b0*/  IMAD.WIDE R8, R17.reuse, 0x2, R6 ;  /* 0x0000000211087825 */ /* 0x061fe200078e0206 */
[----:B------:R-:W-:Y:S02]  /*10c0*/  IADD3 R16, PT, PT, R16, 0x1, RZ ;  /* 0x0000000110107810 */ /* 0x000fe40007ffe0ff */
[----:B------:R-:W-:Y:S02]  /*10d0*/  IADD3 R17, PT, PT, R17, UR14, RZ ;  /* 0x0000000e11117c10 */ /* 0x000fe4000fffe0ff */
[----:B------:R1:W-:Y:S01]  /*10e0*/  STG.E.64 desc[UR20][R8.64], RZ ;  /* 0x000000ff08007986 */ /* 0x0003e2000c101b14 */
[----:B------:R-:W-:-:S13]  /*10f0*/  ISETP.NE.AND P0, PT, R16, RZ, PT ;  /* 0x000000ff1000720c */ /* 0x000fda0003f05270 */
[----:B-1----:R-:W-:Y:S05]  /*1100*/  @P0 BRA `(.L_x_2799) ;  /* 0xfffffffc00e80947 */ /* 0x002fea000383ffff */
.L_x_2794:
[----:B------:R-:W1:Y:S01]  /*1110*/  LDCU UR18, c[0x0][0x3c8] ;  /* 0x00007900ff1277ac */ /* 0x000e620008000800 */
[----:B------:R-:W-:Y:S01]  /*1120*/  ISETP.LE.AND P0, PT, R0, UR9, PT ;  /* 0x0000000900007c0c */ /* 0x000fe2000bf03270 */
[----:B------:R-:W2:Y:S01]  /*1130*/  LDCU UR24, c[0x0][0x3cc] ;  /* 0x00007980ff1877ac */ /* 0x000ea20008000800 */
[----:B------:R-:W3:Y:S01]  /*1140*/  LDCU UR25, c[0x0][0x3d0] ;  /* 0x00007a00ff1977ac */ /* 0x000ee20008000800 */
[----:B------:R-:W4:Y:S01]  /*1150*/  LDCU UR17, c[0x0][0x3d4] ;  /* 0x00007a80ff1177ac */ /* 0x000f220008000800 */
[----:B------:R-:W0:Y:S01]  /*1160*/  LDCU UR26, c[0x0][0x3d8] ;  /* 0x00007b00ff1a77ac */ /* 0x000e220008000800 */
[----:B-1----:R-:W-:Y:S01]  /*1170*/  UISETP.LT.AND UP0, UPT, UR9, UR18, UPT ;  /* 0x000000120900728c */ /* 0x002fe2000bf01270 */
[----:B------:R-:W1:Y:S03]  /*1180*/  LDCU.64 UR10, c[0x0][0x3b8] ;  /* 0x00007700ff0a77ac */ /* 0x000e660008000a00 */
[----:B------:R-:W-:-:S02]  /*1190*/  USEL UR4, UR9, UR18, UP0 ;  /* 0x0000001209047287 */ /* 0x000fc40008000000 */
[----:B------:R-:W-:Y:S02]  /*11a0*/  USHF.L.U32 UR12, UR16, 0x7, URZ ;  /* 0x00000007100c7899 */ /* 0x000fe400080006ff */
[----:B------:R-:W-:Y:S02]  /*11b0*/  USHF.R.S32.HI UR5, URZ, 0x1f, UR4 ;  /* 0x0000001fff057899 */ /* 0x000fe40008011404 */
[----:B--2---:R-:W-:Y:S02]  /*11c0*/  UISETP.GT.AND UP0, UPT, UR9, UR24, UPT ;  /* 0x000000180900728c */ /* 0x004fe4000bf04270 */
[----:B------:R-:W-:Y:S02]  /*11d0*/  ULEA.HI UR5, UR5, UR4, URZ, 0x5 ;  /* 0x0000000405057291 */ /* 0x000fe4000f8f28ff */
[----:B---3--:R-:W-:Y:S02]  /*11e0*/  UISETP.GT.AND UP1, UPT, UR9, UR25, UPT ;  /* 0x000000190900728c */ /* 0x008fe4000bf24270 */
[----:B------:R-:W-:-:S02]  /*11f0*/  USHF.R.S32.HI UR19, URZ, 0x5, UR5 ;  /* 0x00000005ff137899 */ /* 0x000fc40008011405 */
[----:B----4-:R-:W-:Y:S02]  /*1200*/  UISETP.GT.AND UP2, UPT, UR9, UR17, UPT ;  /* 0x000000110900728c */ /* 0x010fe4000bf44270 */
[----:B0-----:R-:W-:Y:S01]  /*1210*/  UISETP.GT.AND UP3, UPT, UR9, UR26, UPT ;  /* 0x0000001a0900728c */ /* 0x001fe2000bf64270 */
[----:B------:R-:W-:Y:S01]  /*1220*/  UMOV UR5, URZ ;  /* 0x000000ff00057c82 */ /* 0x000fe20008000000 */
[----:B-1----:R-:W-:Y:S01]  /*1230*/  UIMAD.WIDE.U32 UR12, UR12, 0x2, UR10 ;  /* 0x000000020c0c78a5 */ /* 0x002fe2000f8e000a */
[----:B------:R-:W-:Y:S06]  /*1240*/  BAR.SYNC.DEFER_BLOCKING 0x0 ;  /* 0x0000000000007b1d */ /* 0x000fec0000010000 */
[----:B------:R-:W-:Y:S05]  /*1250*/  @P0 BRA `(.L_x_2800) ;  /* 0x0000000000e40947 */ /* 0x000fea0003800000 */
[----:B------:R-:W-:Y:S01]  /*1260*/  MOV R12, UR12 ;  /* 0x0000000c000c7c02 */ /* 0x000fe20008000f00 */
[----:B------:R-:W0:Y:S01]  /*1270*/  LDC.64 R6, c[0x0][0x390] ;  /* 0x0000e400ff067b82 */ /* 0x000e220000000a00 */
[----:B------:R-:W-:-:S05]  /*1280*/  MOV R13, UR13 ;  /* 0x0000000d000d7c02 */ /* 0x000fca0008000f00 */
[----:B------:R1:W5:Y:S01]  /*1290*/  LDG.E.U16.CONSTANT R10, desc[UR20][R12.64] ;  /* 0x000000140c0a7981 */ /* 0x000362000c1e9500 */
[----:B------:R-:W-:Y:S01]  /*12a0*/  SHF.R.S32.HI R11, RZ, 0x1f, R4 ;  /* 0x0000001fff0b7819 */ /* 0x000fe20000011404 */
[----:B-----5:R-:W2:Y:S01]  /*12b0*/  LDC.64 R8, c[0x0][0x398] ;  /* 0x0000e600ff087b82 */ /* 0x020ea20000000a00 */
[----:B------:R-:W-:Y:S01]  /*12c0*/  SHF.L.U32 R2, R2, 0x4, RZ ;  /* 0x0000000402027819 */ /* 0x000fe200000006ff */
[----:B------:R-:W-:Y:S01]  /*12d0*/  UMOV UR4, URZ ;  /* 0x000000ff00047c82 */ /* 0x000fe20008000000 */
[----:B------:R-:W-:Y:S01]  /*12e0*/  LEA.HI R11, R11, R4, RZ, 0x3 ;  /* 0x000000040b0b7211 */ /* 0x000fe200078f18ff */
[----:B------:R-:W-:Y:S01]  /*12f0*/  UMOV UR8, UR9 ;  /* 0x0000000900087c82 */ /* 0x000fe20008000000 */
[----:B------:R-:W-:Y:S02]  /*1300*/  LOP3.LUT R2, R2, 0x10, RZ, 0xc0, !PT ;  /* 0x0000001002027812 */ /* 0x000fe400078ec0ff */
[----:B------:R-:W-:-:S07]  /*1310*/  SHF.R.S32.HI R11, RZ, 0x3, R11 ;  /* 0x00000003ff0b7819 */ /* 0x000fce000001140b */
.L_x_2801:
[----:B------:R-:W-:-:S05]  /*1320*/  IADD3 R17, PT, PT, R10, UR4, RZ ;  /* 0x000000040a117c10 */ /* 0x000fca000fffe0ff */
        /* <DEDUP_REMOVED lines=8> */
[----:B------:R-:W-:Y:S02]  /*13b0*/  UIMAD.WIDE.U32 UR6, UR6, 0x2, UR10 ;  /* 0x00000002060678a5 */ /* 0x000fe4000f8e000a */
[----:B------:R0:W2:Y:S04]  /*13c0*/  LDG.E.U16.CONSTANT R12, desc[UR20][R16.64] ;  /* 0x00000014100c7981 */ /* 0x0000a8000c1e9500 */
        /* <DEDUP_REMOVED lines=34> */
.L_x_2800:
        /* <DEDUP_REMOVED lines=14> */
.L_x_2802:
        /* <DEDUP_REMOVED lines=9> */
.L_x_2803:
        /* <DEDUP_REMOVED lines=9> */
.L_x_2804:
        /* <DEDUP_REMOVED lines=9> */
.L_x_2805:
        /* <DEDUP_REMOVED lines=9> */
.L_x_2806:
        /* <DEDUP_REMOVED lines=11> */
[----:B-----5:R-:W-:Y:S01]  /*19c0*/  MOV R8, UR12 ;  /* 0x0000000c00087c02 */ /* 0x020fe20008000f00 */
[----:B------:R-:W2:Y:S01]  /*19d0*/  LDL.64 R10, [R1] ;  /* 0x00000000010a7983 */ /* 0x000ea20000100a00 */
[----:B------:R-:W-:Y:S01]  /*19e0*/  MOV R9, UR13 ;  /* 0x0000000d00097c02 */ /* 0x000fe20008000f00 */
        /* <DEDUP_REMOVED lines=12> */
[----:B------:R-:W-:Y:S01]  /*1ab0*/  PRMT R6, R6, 0x5410, RZ ;  /* 0x0000541006067816 */ /* 0x000fe200000000ff */
[----:B------:R-:W-:Y:S01]  /*1ac0*/  UIADD3 UR10, UP0, UPT, UR10, 0x2, URZ ;  /* 0x000000020a0a7890 */ /* 0x000fe2000ff1e0ff */
[----:B------:R-:W4:Y:S01]  /*1ad0*/  LDCU UR14, c[0x0][0x3ac] ;  /* 0x00007580ff0e77ac */ /* 0x000f220008000800 */
[----:B-1----:R-:W-:-:S02]  /*1ae0*/  LEA R14, P1, R0, UR12, 0x2 ;  /* 0x0000000c000e7c11 */ /* 0x002fc4000f8210ff */
[----:B------:R-:W-:Y:S02]  /*1af0*/  ISETP.EQ.OR P0, PT, R3, 0x1, !P0 ;  /* 0x000000010300780c */ /* 0x000fe40004702670 */
[----:B------:R-:W-:Y:S01]  /*1b00*/  LEA.HI.X R15, R0, UR13, R15, 0x2, P1 ;  /* 0x0000000d000f7c11 */ /* 0x000fe200088f140f */
[----:B0-----:R-:W-:Y:S02]  /*1b10*/  ULEA UR6, UR7, UR6, 0x18 ;  /* 0x0000000607067291 */ /* 0x001fe4000f8ec0ff */
[----:B------:R-:W-:Y:S02]  /*1b20*/  UIADD3.X UR11, UPT, UPT, URZ, UR11, URZ, UP0, !UPT ;  /* 0x0000000bff0b7290 */ /* 0x000fe400087fe4ff */
[----:B------:R-:W-:Y:S01]  /*1b30*/  UIADD3 UR8, UPT, UPT, UR6, 0x80, URZ ;  /* 0x0000008006087890 */ /* 0x000fe2000fffe0ff */
[----:B---3--:R-:W-:Y:S02]  /*1b40*/  R2UR UR4, R8 ;  /* 0x00000000080472ca */ /* 0x008fe400000e0000 */
[----:B--2---:R-:W-:-:S02]  /*1b50*/  PRMT R4, R10, 0x7610, R4 ;  /* 0x000076100a047816 */ /* 0x004fc40000000004 */
[----:B------:R-:W-:Y:S02]  /*1b60*/  PRMT R3, R11, 0x7610, R10 ;  /* 0x000076100b037816 */ /* 0x000fe4000000000a */
[----:B------:R-:W-:-:S07]  /*1b70*/  PRMT R2, R2, 0x7610, R11 ;  /* 0x0000761002027816 */ /* 0x000fce000000000b */
[----:B------:R-:W-:-:S03]  /*1b80*/  UIADD3 UR5, UPT, UPT, UR9, UR4, URZ ;  /* 0x0000000409057290 */ /* 0x000fc6000fffe0ff */
[----:B----4-:R-:W-:-:S09]  /*1b90*/  UMOV UR4, URZ ;  /* 0x000000ff00047c82 */ /* 0x010fd20008000000 */
.L_x_2816:
        /* <DEDUP_REMOVED lines=12> */
[----:B------:R-:W-:Y:S01]  /*1c60*/  HFMA2 R14, -RZ, RZ, 0, 0.0625 ;  /* 0x00002c00ff0e7431 */ /* 0x000fe200000001ff */
[----:B------:R-:W-:-:S04]  /*1c70*/  MOV R15, UR14 ;  /* 0x0000000e000f7c02 */ /* 0x000fc80008000f00 */
[----:B------:R-:W-:Y:S01]  /*1c80*/  PRMT R2, R14, 0x7610, R2 ;  /* 0x000076100e027816 */ /* 0x000fe20000000002 */
[----:B------:R-:W-:Y:S01]  /*1c90*/  IMAD.WIDE R14, R15, 0x4, R18 ;  /* 0x000000040f0e7825 */ /* 0x000fe200078e0212 */
[----:B------:R-:W-:Y:S01]  /*1ca0*/  UISETP.NE.AND UP1, UPT, UR22, URZ, UPT ;  /* 0x000000ff1600728c */ /* 0x000fe2000bf25270 */
[----:B--2---:R-:W-:Y:S02]  /*1cb0*/  @!P1 PRMT R3, R3, 0x7610, R16 ;  /* 0x0000761003039816 */ /* 0x004fe40000000010 */
[----:B------:R-:W-:Y:S02]  /*1cc0*/  @!P1 PRMT R4, R16, 0x7610, R4 ;  /* 0x0000761010049816 */ /* 0x000fe40000000004 */
[----:B------:R-:W-:Y:S02]  /*1cd0*/  @!P1 PRMT R3, R17, 0x7610, R3 ;  /* 0x0000761011039816 */ /* 0x000fe40000000003 */
[----:B------:R-:W-:Y:S02]  /*1ce0*/  @!P1 PRMT R2, R2, 0x7610, R17 ;  /* 0x0000761002029816 */ /* 0x000fe40000000011 */
[----:B---3--:R-:W-:-:S02]  /*1cf0*/  @!P1 R2UR UR7, R0 ;  /* 0x00000000000792ca */ /* 0x008fc400000e0000 */
[C---:B----4-:R-:W-:Y:S02]  /*1d00*/  LOP3.LUT R16, R8.reuse, 0xf000f, RZ, 0xc0, !PT ;  /* 0x000f000f08107812 */ /* 0x050fe400078ec0ff */
        /* <DEDUP_REMOVED lines=39> */
[----:B------:R-:W-:Y:S02]  /*1f80*/  HADD2 R9, R9, -1032, -1032 ;  /* 0xe408e40809097430 */ /* 0x000fe40000000000 */
[----:B------:R-:W-:Y:S02]  /*1f90*/  HADD2 R21, R16, -1032, -1032 ;  /* 0xe408e40810157430 */ /* 0x000fe40000000000 */
[----:B------:R-:W-:-:S02]  /*1fa0*/  HFMA2 R22, R35, R2.H0_H0, -72, -72 ;  /* 0xd480d48023167431 */ /* 0x000fc40000040002 */
[----:B------:R-:W-:Y:S02]  /*1fb0*/  HADD2 R23, R23, -1032, -1032 ;  /* 0xe408e40817177430 */ /* 0x000fe40000000000 */
        /* <DEDUP_REMOVED lines=8> */
[----:B------:R-:W-:Y:S06]  /*2040*/  BRA.U !UP1, `(.L_x_2808) ;  /* 0x0000000509687547 */ /* 0x000fec000b800000 */
[----:B------:R-:W0:Y:S01]  /*2050*/  LDS.64 R16, [UR8+-0x80] ;  /* 0xffff8008ff107984 */ /* 0x000e220008000a00 */
[----:B------:R-:W-:Y:S02]  /*2060*/  HADD2.F32 R33, -RZ, R9.H0_H0 ;  /* 0x20000009ff217230 */ /* 0x000fe40000004100 */
[----:B------:R-:W-:Y:S01]  /*2070*/  HADD2.F32 R36, -RZ, R25.H1_H1 ;  /* 0x30000019ff247230 */ /* 0x000fe20000004100 */
[----:B------:R-:W1:Y:S01]  /*2080*/  LDS.64 R18, [UR8+-0x78] ;  /* 0xffff8808ff127984 */ /* 0x000e620008000a00 */
[----:B------:R-:W-:Y:S02]  /*2090*/  HADD2.F32 R37, -RZ, R26.H1_H1 ;  /* 0x3000001aff257230 */ /* 0x000fe40000004100 */
[--C-:B0-----:R-:W-:Y:S02]  /*20a0*/  HADD2.F32 R0, -RZ, R16.reuse.H0_H0 ;  /* 0x20000010ff007230 */ /* 0x101fe40000004100 */
[----:B------:R-:W-:Y:S02]  /*20b0*/  HADD2.F32 R32, -RZ, R16.H1_H1 ;  /* 0x30000010ff207230 */ /* 0x000fe40000004100 */
[----:B------:R-:W-:-:S02]  /*20c0*/  HADD2.F32 R16, -RZ, R17.H0_H0 ;  /* 0x20000011ff107230 */ /* 0x000fc40000004100 */
[----:B------:R-:W-:Y:S01]  /*20d0*/  FFMA.FTZ R34, R33, R0, RZ ;  /* 0x0000000021227223 */ /* 0x000fe200000100ff */
[----:B------:R-:W-:-:S05]  /*20e0*/  HADD2.F32 R33, -RZ, R9.H1_H1 ;  /* 0x30000009ff217230 */ /* 0x000fca0000004100 */
        /* <DEDUP_REMOVED lines=16> */
[----:B------:R-:W-:Y:S01]  /*21f0*/  FFMA.FTZ R35, R37, R36, R35 ;  /* 0x0000002425237223 */ /* 0x000fe20000010023 */
[----:B------:R-:W-:-:S03]  /*2200*/  HADD2.F32 R37, -RZ, R11.H1_H1 ;  /* 0x3000000bff257230 */ /* 0x000fc60000004100 */
        /* <DEDUP_REMOVED lines=32> */
[C---:B------:R-:W-:Y:S02]  /*2410*/  FFMA.FTZ R0, R16.reuse, R0, R35 ;  /* 0x0000000010007223 */ /* 0x040fe40000010023 */
[----:B------:R-:W-:Y:S01]  /*2420*/  FFMA.FTZ R16, R16, R32, R19 ;  /* 0x0000002010107223 */ /* 0x000fe20000010013 */
[----:B------:R-:W-:-:S05]  /*2430*/  HADD2.F32 R19, -RZ, R22.H1_H1 ;  /* 0x30000016ff137230 */ /* 0x000fca0000004100 */
[----:B------:R-:W-:Y:S01]  /*2440*/  FFMA.FTZ R0, R33, R19, R0 ;  /* 0x0000001321007223 */ /* 0x000fe20000010000 */
[----:B------:R-:W-:-:S05]  /*2450*/  HADD2.F32 R19, -RZ, R24.H1_H1 ;  /* 0x30000018ff137230 */ /* 0x000fca0000004100 */
[----:B------:R-:W-:Y:S01]  /*2460*/  FFMA.FTZ R16, R33, R19, R16 ;  /* 0x0000001321107223 */ /* 0x000fe20000010010 */
[----:B------:R-:W-:Y:S02]  /*2470*/  HADD2.F32 R19, -RZ, R29.H0_H0 ;  /* 0x2000001dff137230 */ /* 0x000fe40000004100 */
[----:B------:R-:W-:-:S03]  /*2480*/  HADD2.F32 R33, -RZ, R31.H0_H0 ;  /* 0x2000001fff217230 */ /* 0x000fc60000004100 */
[C---:B------:R-:W-:Y:S01]  /*2490*/  FFMA.FTZ R19, R17.reuse, R19, R0 ;  /* 0x0000001311137223 */ /* 0x040fe20000010000 */
[----:B------:R-:W-:Y:S02]  /*24a0*/  HADD2.F32 R0, -RZ, R29.H1_H1 ;  /* 0x3000001dff007230 */ /* 0x000fe40000004100 */
[----:B------:R-:W-:Y:S01]  /*24b0*/  FFMA.FTZ R16, R17, R33, R16 ;  /* 0x0000002111107223 */ /* 0x000fe20000010010 */
[----:B------:R-:W-:Y:S02]  /*24c0*/  HADD2.F32 R17, -RZ, R31.H1_H1 ;  /* 0x3000001fff117230 */ /* 0x000fe40000004100 */
[----:B------:R-:W-:Y:S02]  /*24d0*/  HADD2.F32 R33, -RZ, R8.H1_H1 ;  /* 0x30000008ff217230 */ /* 0x000fe40000004100 */
[C---:B------:R-:W-:Y:S01]  /*24e0*/  FFMA.FTZ R19, R34.reuse, R0, R19 ;  /* 0x0000000022137223 */ /* 0x040fe20000010013 */
[----:B------:R-:W-:Y:S02]  /*24f0*/  HADD2.F32 R0, -RZ, R30.H0_H0 ;  /* 0x2000001eff007230 */ /* 0x000fe40000004100 */
[----:B------:R-:W-:Y:S01]  /*2500*/  FFMA.FTZ R17, R34, R17, R16 ;  /* 0x0000001122117223 */ /* 0x000fe20000010010 */
[----:B------:R-:W-:-:S02]  /*2510*/  HADD2.F32 R16, -RZ, R8.H0_H0 ;  /* 0x20000008ff107230 */ /* 0x000fc40000004100 */
[C---:B------:R-:W-:Y:S01]  /*2520*/  FFMA.FTZ R19, R18.reuse, R0, R19 ;  /* 0x0000000012137223 */ /* 0x040fe20000010013 */
[----:B------:R-:W-:Y:S02]  /*2530*/  HADD2.F32 R0, -RZ, R3.H0_H0 ;  /* 0x20000003ff007230 */ /* 0x000fe40000004100 */
[----:B------:R-:W-:Y:S01]  /*2540*/  FFMA.FTZ R16, R18, R16, R17 ;  /* 0x0000001012107223 */ /* 0x000fe20000010011 */
[----:B------:R-:W-:-:S03]  /*2550*/  HADD2.F32 R17, -RZ, R30.H1_H1 ;  /* 0x3000001eff117230 */ /* 0x000fc60000004100 */
[C---:B------:R-:W-:Y:S02]  /*2560*/  FFMA.FTZ R16, R36.reuse, R33, R16 ;  /* 0x0000002124107223 */ /* 0x040fe40000010010 */
[----:B------:R-:W-:Y:S01]  /*2570*/  FFMA.FTZ R17, R36, R17, R19 ;  /* 0x0000001124117223 */ /* 0x000fe20000010013 */
[----:B------:R-:W-:-:S03]  /*2580*/  HADD2.F32 R19, -RZ, R2.H1_H1 ;  /* 0x30000002ff137230 */ /* 0x000fc60000004100 */
[----:B------:R-:W-:Y:S02]  /*2590*/  FMUL.FTZ R0, R17, R0 ;  /* 0x0000000011007220 */ /* 0x000fe40000410000 */
[----:B------:R-:W-:-:S03]  /*25a0*/  FMUL.FTZ R16, R16, R19 ;  /* 0x0000001310107220 */ /* 0x000fc60000410000 */
[----:B------:R-:W-:Y:S02]  /*25b0*/  F2FP.F16.F32.PACK_AB R0, RZ, R0 ;  /* 0x00000000ff00723e */ /* 0x000fe400000000ff */
[----:B------:R-:W-:-:S04]  /*25c0*/  F2FP.F16.F32.PACK_AB R16, RZ, R16 ;  /* 0x00000010ff10723e */ /* 0x000fc800000000ff */
[----:B------:R-:W-:-:S05]  /*25d0*/  PRMT R0, R0, 0x5410, R16 ;  /* 0x0000541000007816 */ /* 0x000fca0000000010 */
[----:B------:R-:W-:-:S07]  /*25e0*/  HFMA2 R7, R0, 1, 1, R7 ;  /* 0x3c003c0000077831 */ /* 0x000fce0000000007 */
.L_x_2808:
[----:B------:R-:W-:Y:S05]  /*25f0*/  @P0 BRA `(.L_x_2809) ;  /* 0x0000000400680947 */ /* 0x000fea0003800000 */
[----:B------:R-:W0:Y:S01]  /*2600*/  LDS.64 R16, [UR8] ;  /* 0x00000008ff107984 */ /* 0x000e220008000a00 */
[----:B------:R-:W-:Y:S02]  /*2610*/  HADD2.F32 R34, -RZ, R9.H0_H0 ;  /* 0x20000009ff227230 */ /* 0x000fe40000004100 */
[----:B------:R-:W-:Y:S01]  /*2620*/  HADD2.F32 R33, -RZ, R11.H0_H0 ;  /* 0x2000000bff217230 */ /* 0x000fe20000004100 */
[----:B------:R-:W1:Y:S01]  /*2630*/  LDS.64 R18, [UR8+0x8] ;  /* 0x00000808ff127984 */ /* 0x000e620008000a00 */
[----:B------:R-:W-:Y:S02]  /*2640*/  HADD2.F32 R0, -RZ, R21.H0_H0 ;  /* 0x20000015ff007230 */ /* 0x000fe40000004100 */
[----:B------:R-:W-:Y:S02]  /*2650*/  HADD2.F32 R32, -RZ, R23.H0_H0 ;  /* 0x20000017ff207230 */ /* 0x000fe40000004100 */
[----:B------:R-:W-:Y:S02]  /*2660*/  HADD2.F32 R21, -RZ, R21.H1_H1 ;  /* 0x30000015ff157230 */ /* 0x000fe40000004100 */
[----:B------:R-:W-:-:S02]  /*2670*/  HADD2.F32 R23, -RZ, R23.H1_H1 ;  /* 0x30000017ff177230 */ /* 0x000fc40000004100 */
[----:B0-----:R-:W-:-:S05]  /*2680*/  HADD2.F32 R35, -RZ, R16.H0_H0 ;  /* 0x20000010ff237230 */ /* 0x001fca0000004100 */
[-C--:B------:R-:W-:Y:S01]  /*2690*/  FFMA.FTZ R34, R34, R35.reuse, RZ ;  /* 0x0000002322227223 */ /* 0x080fe200000100ff */
[-C--:B------:R-:W-:Y:S01]  /*26a0*/  FFMA.FTZ R33, R33, R35.reuse, RZ ;  /* 0x0000002321217223 */ /* 0x080fe200000100ff */
[-C--:B------:R-:W-:Y:S01]  /*26b0*/  FFMA.FTZ R0, R0, R35.reuse, RZ ;  /* 0x0000002300007223 */ /* 0x080fe200000100ff */
[----:B------:R-:W-:Y:S01]  /*26c0*/  FFMA.FTZ R32, R32, R35, RZ ;  /* 0x0000002320207223 */ /* 0x000fe200000100ff */
[----:B------:R-:W-:Y:S02]  /*26d0*/  HADD2.F32 R35, -RZ, R9.H1_H1 ;  /* 0x30000009ff237230 */ /* 0x000fe40000004100 */
[----:B------:R-:W-:Y:S02]  /*26e0*/  HADD2.F32 R9, -RZ, R16.H1_H1 ;  /* 0x30000010ff097230 */ /* 0x000fe40000004100 */
[----:B------:R-:W-:Y:S02]  /*26f0*/  HADD2.F32 R16, -RZ, R11.H1_H1 ;  /* 0x3000000bff107230 */ /* 0x000fe40000004100 */
[----:B------:R-:W-:-:S02]  /*2700*/  HADD2.F32 R11, -RZ, R22.H0_H0 ;  /* 0x20000016ff0b7230 */ /* 0x000fc40000004100 */
[-C--:B------:R-:W-:Y:S01]  /*2710*/  FFMA.FTZ R34, R35, R9.reuse, R34 ;  /* 0x0000000923227223 */ /* 0x080fe20000010022 */
[-C--:B------:R-:W-:Y:S01]  /*2720*/  FFMA.FTZ R0, R21, R9.reuse, R0 ;  /* 0x0000000915007223 */ /* 0x080fe20000010000 */
[-C--:B------:R-:W-:Y:S01]  /*2730*/  FFMA.FTZ R33, R16, R9.reuse, R33 ;  /* 0x0000000910217223 */ /* 0x080fe20000010021 */
[----:B------:R-:W-:Y:S01]  /*2740*/  FFMA.FTZ R32, R23, R9, R32 ;  /* 0x0000000917207223 */ /* 0x000fe20000010020 */
[----:B------:R-:W-:Y:S02]  /*2750*/  HADD2.F32 R21, -RZ, R10.H0_H0 ;  /* 0x2000000aff157230 */ /* 0x000fe40000004100 */
[--C-:B------:R-:W-:Y:S02]  /*2760*/  HADD2.F32 R9, -RZ, R17.reuse.H0_H0 ;  /* 0x20000011ff097230 */ /* 0x100fe40000004100 */
[----:B------:R-:W-:Y:S02]  /*2770*/  HADD2.F32 R16, -RZ, R20.H0_H0 ;  /* 0x20000014ff107230 */ /* 0x000fe40000004100 */
[----:B------:R-:W-:-:S02]  /*2780*/  HADD2.F32 R17, -RZ, R17.H1_H1 ;  /* 0x30000011ff117230 */ /* 0x000fc40000004100 */
[-C--:B------:R-:W-:Y:S01]  /*2790*/  FFMA.FTZ R34, R21, R9.reuse, R34 ;  /* 0x0000000915227223 */ /* 0x080fe20000010022 */
[-C--:B------:R-:W-:Y:S01]  /*27a0*/  FFMA.FTZ R0, R11, R9.reuse, R0 ;  /* 0x000000090b007223 */ /* 0x080fe20000010000 */
[-C--:B------:R-:W-:Y:S01]  /*27b0*/  FFMA.FTZ R16, R16, R9.reuse, R33 ;  /* 0x0000000910107223 */ /* 0x080fe20000010021 */
[----:B------:R-:W-:Y:S02]  /*27c0*/  HADD2.F32 R33, -RZ, R24.H0_H0 ;  /* 0x20000018ff217230 */ /* 0x000fe40000004100 */
[----:B------:R-:W-:Y:S02]  /*27d0*/  HADD2.F32 R11, -RZ, R10.H1_H1 ;  /* 0x3000000aff0b7230 */ /* 0x000fe40000004100 */
        /* <DEDUP_REMOVED lines=44> */
[----:B------:R-:W-:-:S02]  /*2aa0*/  HADD2.F32 R11, -RZ, R3.H1_H1 ;  /* 0x30000003ff0b7230 */ /* 0x000fc40000004100 */
[----:B------:R-:W-:Y:S01]  /*2ab0*/  FFMA.FTZ R0, R21, R19, R0 ;  /* 0x0000001315007223 */ /* 0x000fe20000010000 */
[----:B------:R-:W-:Y:S02]  /*2ac0*/  HADD2.F32 R17, -RZ, R3.H0_H0 ;  /* 0x20000003ff117230 */ /* 0x000fe40000004100 */
        /* <DEDUP_REMOVED lines=13> */
.L_x_2809:
[----:B------:R-:W2:Y:S01]  /*2ba0*/  LDG.E.128.CONSTANT R8, desc[UR20][R14.64] ;  /* 0x000000140e087981 */ /* 0x000ea2000c1e9d00 */
[----:B------:R-:W-:-:S05]  /*2bb0*/  MOV R17, UR14 ;  /* 0x0000000e00117c02 */ /* 0x000fca0008000f00 */
[----:B------:R-:W-:Y:S01]  /*2bc0*/  IMAD.WIDE R16, R17, 0x4, R14 ;  /* 0x0000000411107825 */ /* 0x000fe200078e020e */
[C---:B--2---:R-:W-:Y:S02]  /*2bd0*/  LOP3.LUT R19, R8.reuse, 0xf000f0, RZ, 0xc0, !PT ;  /* 0x00f000f008137812 */ /* 0x044fe400078ec0ff */
[----:B------:R-:W-:Y:S02]  /*2be0*/  LOP3.LUT R18, R8, 0xf000f, RZ, 0xc0, !PT ;  /* 0x000f000f08127812 */ /* 0x000fe400078ec0ff */
[----:B------:R-:W-:Y:S02]  /*2bf0*/  SHF.R.U32.HI R15, RZ, 0x8, R10 ;  /* 0x00000008ff0f7819 */ /* 0x000fe4000001160a */
[----:B------:R-:W-:Y:S02]  /*2c00*/  SHF.R.U32.HI R8, RZ, 0x8, R8 ;  /* 0x00000008ff087819 */ /* 0x000fe40000011608 */
[----:B------:R-:W-:Y:S02]  /*2c10*/  SHF.R.U32.HI R22, RZ, 0x8, R9 ;  /* 0x00000008ff167819 */ /* 0x000fe40000011609 */
[----:B------:R-:W-:-:S02]  /*2c20*/  SHF.R.U32.HI R0, RZ, 0x8, R11 ;  /* 0x00000008ff007819 */ /* 0x000fc4000001160b */
[C---:B------:R-:W-:Y:S02]  /*2c30*/  LOP3.LUT R24, R11.reuse, 0xf000f, RZ, 0xc0, !PT ;  /* 0x000f000f0b187812 */ /* 0x040fe400078ec0ff */
        /* <DEDUP_REMOVED lines=20> */
[----:B------:R-:W-:Y:S01]  /*2d80*/  HADD2 R21, R14, -1032, -1032 ;  /* 0xe408e4080e157430 */ /* 0x000fe20000000000 */
        /* <DEDUP_REMOVED lines=115> */
.L_x_2810:
[----:B------:R-:W-:Y:S05]  /*34c0*/  @P0 BRA `(.L_x_2811) ;  /* 0x0000000400680947 */ /* 0x000fea0003800000 */
        /* <DEDUP_REMOVED lines=90> */
.L_x_2811:
        /* <DEDUP_REMOVED lines=146> */
.L_x_2812:
        /* <DEDUP_REMOVED lines=91> */
.L_x_2813:
[----:B------:R-:W2:Y:S01]  /*4940*/  LDG.E.128.CONSTANT R8, desc[UR20][R14.64] ;  /* 0x000000140e087981 */ /* 0x000ea2000c1e9d00 */
[----:B------:R-:W-:Y:S02]  /*4950*/  @!UP0 UIADD3 UR6, UPT, UPT, UR4, 0x1, URZ ;  /* 0x0000000104068890 */ /* 0x000fe4000fffe0ff */
[----:B------:R-:W-:Y:S01]  /*4960*/  @!UP0 UIADD3 UR5, UPT, UPT, UR7, UR9, URZ ;  /* 0x0000000907058290 */ /* 0x000fe2000fffe0ff */
[C---:B--2---:R-:W-:Y:S02]  /*4970*/  LOP3.LUT R19, R8.reuse, 0xf000f, RZ, 0xc0, !PT ;  /* 0x000f000f08137812 */ /* 0x044fe400078ec0ff */
[----:B------:R-:W-:Y:S02]  /*4980*/  LOP3.LUT R20, R8, 0xf000f0, RZ, 0xc0, !PT ;  /* 0x00f000f008147812 */ /* 0x000fe400078ec0ff */
[----:B------:R-:W-:Y:S02]  /*4990*/  SHF.R.U32.HI R25, RZ, 0x8, R8 ;  /* 0x00000008ff197819 */ /* 0x000fe40000011608 */
[----:B------:R-:W-:-:S02]  /*49a0*/  LOP3.LUT R17, R10, 0xf000f, RZ, 0xc0, !PT ;  /* 0x000f000f0a117812 */ /* 0x000fc400078ec0ff */
[----:B------:R-:W-:Y:S02]  /*49b0*/  LOP3.LUT R21, R10, 0xf000f0, RZ, 0xc0, !PT ;  /* 0x00f000f00a157812 */ /* 0x000fe400078ec0ff */
[----:B------:R-:W-:Y:S02]  /*49c0*/  SHF.R.U32.HI R18, RZ, 0x8, R10 ;  /* 0x00000008ff127819 */ /* 0x000fe4000001160a */
[----:B------:R-:W-:Y:S02]  /*49d0*/  LOP3.LUT R8, R9, 0xf000f0, RZ, 0xc0, !PT ;  /* 0x00f000f009087812 */ /* 0x000fe400078ec0ff */
        /* <DEDUP_REMOVED lines=53> */
[----:B-1----:R-:W-:-:S02]  /*4d30*/  HADD2.F32 R37, -RZ, R19.H1_H1 ;  /* 0x30000013ff257230 */ /* 0x002fc40000004100 */
[----:B------:R-:W-:Y:S01]  /*4d40*/  FFMA.FTZ R16, R33, R0, RZ ;  /* 0x0000000021107223 */ /* 0x000fe200000100ff */
[----:B------:R-:W-:-:S03]  /*4d50*/  HADD2.F32 R33, -RZ, R17.H1_H1 ;  /* 0x30000011ff217230 */ /* 0x000fc60000004100 */
[----:B------:R-:W-:Y:S01]  /*4d60*/  FFMA.FTZ R35, R35, R32, R16 ;  /* 0x0000002023237223 */ /* 0x000fe20000010010 */
[----:B------:R-:W-:Y:S02]  /*4d70*/  HADD2.F32 R16, -RZ, R17.H0_H0 ;  /* 0x20000011ff107230 */ /* 0x000fe40000004100 */
[----:B------:R-:W-:-:S03]  /*4d80*/  HADD2.F32 R17, -RZ, R18.H0_H0 ;  /* 0x20000012ff117230 */ /* 0x000fc60000004100 */
[----:B------:R-:W-:Y:S01]  /*4d90*/  FFMA.FTZ R35, R34, R16, R35 ;  /* 0x0000001022237223 */ /* 0x000fe20000010023 */
[----:B------:R-:W-:-:S05]  /*4da0*/  HADD2.F32 R34, -RZ, R8.H1_H1 ;  /* 0x30000008ff227230 */ /* 0x000fca0000004100 */
[----:B------:R-:W-:Y:S01]  /*4db0*/  FFMA.FTZ R34, R34, R33, R35 ;  /* 0x0000002122227223 */ /* 0x000fe20000010023 */
[----:B------:R-:W-:-:S05]  /*4dc0*/  HADD2.F32 R35, -RZ, R29.H0_H0 ;  /* 0x2000001dff237230 */ /* 0x000fca0000004100 */
[----:B------:R-:W-:Y:S01]  /*4dd0*/  FFMA.FTZ R36, R35, R17, R34 ;  /* 0x0000001123247223 */ /* 0x000fe20000010022 */
[----:B------:R-:W-:Y:S02]  /*4de0*/  HADD2.F32 R34, -RZ, R18.H1_H1 ;  /* 0x30000012ff227230 */ /* 0x000fe40000004100 */
[----:B------:R-:W-:Y:S02]  /*4df0*/  HADD2.F32 R35, -RZ, R29.H1_H1 ;  /* 0x3000001dff237230 */ /* 0x000fe40000004100 */
[----:B------:R-:W-:Y:S02]  /*4e00*/  HADD2.F32 R18, -RZ, R19.H0_H0 ;  /* 0x20000013ff127230 */ /* 0x000fe40000004100 */
[--C-:B------:R-:W-:Y:S02]  /*4e10*/  HADD2.F32 R19, -RZ, R20.reuse.H1_H1 ;  /* 0x30000014ff137230 */ /* 0x100fe40000004100 */
[----:B------:R-:W-:Y:S01]  /*4e20*/  FFMA.FTZ R35, R35, R34, R36 ;  /* 0x0000002223237223 */ /* 0x000fe20000010024 */
[----:B------:R-:W-:-:S05]  /*4e30*/  HADD2.F32 R36, -RZ, R20.H0_H0 ;  /* 0x20000014ff247230 */ /* 0x000fca0000004100 */
[----:B------:R-:W-:Y:S01]  /*4e40*/  FFMA.FTZ R36, R36, R18, R35 ;  /* 0x0000001224247223 */ /* 0x000fe20000010023 */
[----:B------:R-:W-:-:S03]  /*4e50*/  HADD2.F32 R35, -RZ, R26.H0_H0 ;  /* 0x2000001aff237230 */ /* 0x000fc60000004100 */
[----:B------:R-:W-:Y:S01]  /*4e60*/  FFMA.FTZ R19, R19, R37, R36 ;  /* 0x0000002513137223 */ /* 0x000fe20000010024 */
[----:B------:R-:W-:Y:S02]  /*4e70*/  HADD2.F32 R36, -RZ, R4.H0_H0 ;  /* 0x20000004ff247230 */ /* 0x000fe40000004100 */
[----:B------:R-:W-:-:S03]  /*4e80*/  FFMA.FTZ R35, R0, R35, RZ ;  /* 0x0000002300237223 */ /* 0x000fc600000100ff */
[----:B------:R-:W-:Y:S01]  /*4e90*/  FMUL.FTZ R19, R36, R19 ;  /* 0x0000001324137220 */ /* 0x000fe20000410000 */
[----:B------:R-:W-:-:S04]  /*4ea0*/  HADD2.F32 R36, -RZ, R26.H1_H1 ;  /* 0x3000001aff247230 */ /* 0x000fc80000004100 */
        /* <DEDUP_REMOVED lines=31> */
[----:B------:R-:W-:Y:S02]  /*50a0*/  HADD2.F32 R16, -RZ, R10.H1_H1 ;  /* 0x3000000aff107230 */ /* 0x000fe40000004100 */
[----:B------:R-:W-:-:S03]  /*50b0*/  HADD2.F32 R32, -RZ, R11.H1_H1 ;  /* 0x3000000bff207230 */ /* 0x000fc60000004100 */
[C---:B------:R-:W-:Y:S01]  /*50c0*/  FFMA.FTZ R0, R33.reuse, R16, R0 ;  /* 0x0000001021007223 */ /* 0x040fe20000010000 */
[----:B------:R-:W-:Y:S02]  /*50d0*/  HADD2.F32 R16, -RZ, R31.H0_H0 ;  /* 0x2000001fff107230 */ /* 0x000fe40000004100 */
[----:B------:R-:W-:Y:S01]  /*50e0*/  FFMA.FTZ R32, R33, R32, R19 ;  /* 0x0000002021207223 */ /* 0x000fe20000010013 */
[--C-:B------:R-:W-:Y:S02]  /*50f0*/  HADD2.F32 R33, -RZ, R23.reuse.H0_H0 ;  /* 0x20000017ff217230 */ /* 0x100fe40000004100 */
[C---:B------:R-:W-:Y:S01]  /*5100*/  FFMA.FTZ R19, R17.reuse, R16, R0 ;  /* 0x0000001011137223 */ /* 0x040fe20000010000 */
[----:B------:R-:W-:Y:S02]  /*5110*/  HADD2.F32 R0, -RZ, R22.H0_H0 ;  /* 0x20000016ff007230 */ /* 0x000fe40000004100 */
[----:B------:R-:W-:Y:S01]  /*5120*/  FFMA.FTZ R32, R17, R33, R32 ;  /* 0x0000002111207223 */ /* 0x000fe20000010020 */
[----:B------:R-:W-:-:S02]  /*5130*/  HADD2.F32 R33, -RZ, R23.H1_H1 ;  /* 0x30000017ff217230 */ /* 0x000fc40000004100 */
[----:B------:R-:W-:Y:S02]  /*5140*/  HADD2.F32 R17, -RZ, R31.H1_H1 ;  /* 0x3000001fff117230 */ /* 0x000fe40000004100 */
[----:B------:R-:W-:Y:S02]  /*5150*/  HADD2.F32 R16, -RZ, R22.H1_H1 ;  /* 0x30000016ff107230 */ /* 0x000fe40000004100 */
[C---:B------:R-:W-:Y:S01]  /*5160*/  FFMA.FTZ R33, R34.reuse, R33, R32 ;  /* 0x0000002122217223 */ /* 0x040fe20000010020 */
[----:B------:R-:W-:Y:S02]  /*5170*/  HADD2.F32 R32, -RZ, R24.H0_H0 ;  /* 0x20000018ff207230 */ /* 0x000fe40000004100 */
[----:B------:R-:W-:Y:S01]  /*5180*/  FFMA.FTZ R17, R34, R17, R19 ;  /* 0x0000001122117223 */ /* 0x000fe20000010013 */
[----:B------:R-:W-:-:S03]  /*5190*/  HADD2.F32 R19, -RZ, R2.H1_H1 ;  /* 0x30000002ff137230 */ /* 0x000fc60000004100 */
[C---:B------:R-:W-:Y:S01]  /*51a0*/  FFMA.FTZ R0, R18.reuse, R0, R17 ;  /* 0x0000000012007223 */ /* 0x040fe20000010011 */
[----:B------:R-:W-:Y:S01]  /*51b0*/  FFMA.FTZ R33, R18, R32, R33 ;  /* 0x0000002012217223 */ /* 0x000fe20000010021 */
[----:B------:R-:W-:Y:S02]  /*51c0*/  HADD2.F32 R18, -RZ, R24.H1_H1 ;  /* 0x30000018ff127230 */ /* 0x000fe40000004100 */
        /* <DEDUP_REMOVED lines=9> */
.L_x_2814:
[----:B------:R-:W-:Y:S01]  /*5260*/  @!UP0 UMOV UR4, UR6 ;  /* 0x0000000600048c82 */ /* 0x000fe20008000000 */
        /* <DEDUP_REMOVED lines=9> */
[----:B------:R-:W-:Y:S02]  /*5300*/  HADD2.F32 R37, -RZ, R28.H1_H1 ;  /* 0x3000001cff257230 */ /* 0x000fe40000004100 */
[----:B------:R-:W-:Y:S02]  /*5310*/  HADD2.F32 R28, -RZ, R10.H0_H0 ;  /* 0x2000000aff1c7230 */ /* 0x000fe40000004100 */
        /* <DEDUP_REMOVED lines=28> */
[----:B------:R-:W-:Y:S02]  /*54e0*/  HADD2.F32 R11, -RZ, R29.H0_H0 ;  /* 0x2000001dff0b7230 */ /* 0x000fe40000004100 */
[----:B------:R-:W-:Y:S01]  /*54f0*/  FFMA.FTZ R28, R27, R17, R28 ;  /* 0x000000111b1c7223 */ /* 0x000fe2000001001c */
[----:B------:R-:W-:Y:S02]  /*5500*/  HADD2.F32 R17, -RZ, R30.H0_H0 ;  /* 0x2000001eff117230 */ /* 0x000fe40000004100 */
        /* <DEDUP_REMOVED lines=33> */
[--C-:B------:R-:W-:Y:S02]  /*5720*/  HADD2.F32 R11, -RZ, R3.reuse.H1_H1 ;  /* 0x30000003ff0b7230 */ /* 0x100fe40000004100 */
[----:B------:R-:W-:Y:S01]  /*5730*/  FFMA.FTZ R0, R21, R19, R0 ;  /* 0x0000001315007223 */ /* 0x000fe20000010000 */
[----:B------:R-:W-:Y:S02]  /*5740*/  HADD2.F32 R17, -RZ, R3.H0_H0 ;  /* 0x20000003ff117230 */ /* 0x000fe40000004100 */
        /* <DEDUP_REMOVED lines=13> */
.L_x_2815:
        /* <DEDUP_REMOVED lines=8> */
.L_x_2807:
        /* <DEDUP_REMOVED lines=9> */
[----:B------:R-:W-:Y:S02]  /*5930*/  IMAD R9, R9, UR14, R0 ;  /* 0x0000000e09097c24 */ /* 0x000fe4000f8e0200 */
[----:B------:R-:W0:Y:S02]  /*5940*/  LDC R0, c[0x0][0x3a8] ;  /* 0x0000ea00ff007b82 */ /* 0x000e240000000800 */
[----:B--2---:R-:W-:-:S05]  /*5950*/  IMAD.WIDE R2, R9, 0x2, R2 ;  /* 0x0000000209027825 */ /* 0x004fca00078e0202 */
[----:B------:R1:W-:Y:S01]  /*5960*/  ATOM.E.ADD.F16x2.RN.STRONG.GPU P1, RZ, desc[UR20][R2.64], R11 ;  /* 0x8000000b02ff79a2 */ /* 0x0003e2000c12e114 */
[----:B------:R-:W-:Y:S01]  /*5970*/  BSSY.RECONVERGENT B0, `(.L_x_2817) ;  /* 0x0000011000007945 */ /* 0x000fe20003800200 */
[----:B------:R-:W-:Y:S01]  /*5980*/  HMUL2 R15, R7, UR22.H0_H0 ;  /* 0x20000016070f7c32 */ /* 0x000fe20008000000 */
[----:B0-----:R-:W-:-:S04]  /*5990*/  IADD3 R0, PT, PT, R0, -UR4, RZ ;  /* 0x8000000400007c10 */ /* 0x001fc8000fffe0ff */
[----:B------:R-:W-:Y:S01]  /*59a0*/  ISETP.NE.AND P0, PT, R0, 0x1, PT ;  /* 0x000000010000780c */ /* 0x000fe20003f05270 */
[----:B-1----:R-:W-:-:S12]  /*59b0*/  @P1 BRA `(.L_x_2818) ;  /* 0x0000000000301947 */ /* 0x002fd80003800000 */
[----:B------:R-:W0:Y:S02]  /*59c0*/  QSPC.E.S P1, RZ, [R2] ;  /* 0x0000000002ff73aa */ /* 0x000e240000020500 */
[----:B0-----:R-:W-:Y:S05]  /*59d0*/  @!P1 BRA `(.L_x_2819) ;  /* 0x00000000001c9947 */ /* 0x001fea0003800000 */
[----:B-----5:R-:W-:-:S04]  /*59e0*/  MOV R8, R2 ;  /* 0x0000000200087202 */ /* 0x020fc80000000f00 */
[----:B------:R-:W-:-:S07]  /*59f0*/  MOV R0, R8 ;  /* 0x0000000800007202 */ /* 0x000fce0000000f00 */
.L_x_2820:
[----:B------:R-:W0:Y:S02]  /*5a00*/  LDS R8, [R0] ;  /* 0x0000000000087984 */ /* 0x000e240000000800 */
[----:B0-----:R-:W-:-:S05]  /*5a10*/  HFMA2 R9, R8, 1, 1, R11 ;  /* 0x3c003c0008097831 */ /* 0x001fca000000000b */
[----:B------:R-:W0:Y:S02]  /*5a20*/  ATOMS.CAST.SPIN P1, [R0], R8, R9 ;  /* 0x000000080000758d */ /* 0x000e240001820009 */
[----:B0-----:R-:W-:Y:S05]  /*5a30*/  @!P1 BRA `(.L_x_2820) ;  /* 0xfffffffc00f09947 */ /* 0x001fea000383ffff */
[----:B------:R-:W-:Y:S05]  /*5a40*/  BRA `(.L_x_2818) ;  /* 0x00000000000c7947 */ /* 0x000fea0003800000 */
.L_x_2819:
[----:B------:R-:W2:Y:S02]  /*5a50*/  LD.E R0, desc[UR20][R2.64] ;  /* 0x0000001402007980 */ /* 0x000ea4000c101900 */
[----:B--2---:R-:W-:-:S05]  /*5a60*/  IADD3 R7, PT, PT, R11, R0, RZ ;  /* 0x000000000b077210 */ /* 0x004fca0007ffe0ff */
[----:B------:R0:W-:Y:S02]  /*5a70*/  ST.E desc[UR20][R2.64], R7 ;  /* 0x0000000702007985 */ /* 0x0001e4000c101914 */
.L_x_2818:
[----:B------:R-:W-:Y:S05]  /*5a80*/  BSYNC.RECONVERGENT B0 ;  /* 0x0000000000007941 */ /* 0x000fea0003800200 */
.L_x_2817:
[----:B------:R1:W-:Y:S01]  /*5a90*/  ATOM.E.ADD.F16x2.RN.STRONG.GPU P1, RZ, desc[UR20][R2.64+0x4], R15 ;  /* 0x8000040f02ff79a2 */ /* 0x0003e2000c12e114 */
[----:B------:R-:W-:Y:S04]  /*5aa0*/  BSSY.RECONVERGENT B0, `(.L_x_2821) ;  /* 0x000000e000007945 */ /* 0x000fe80003800200 */
[----:B-1----:R-:W-:Y:S05]  /*5ab0*/  @P1 BRA `(.L_x_2822) ;  /* 0x0000000000301947 */ /* 0x002fea0003800000 */
[----:B------:R-:W1:Y:S02]  /*5ac0*/  QSPC.E.S P1, RZ, [R2+0x4] ;  /* 0x0000040002ff73aa */ /* 0x000e640000020500 */
[----:B-1----:R-:W-:Y:S05]  /*5ad0*/  @!P1 BRA `(.L_x_2823) ;  /* 0x00000000001c9947 */ /* 0x002fea0003800000 */
[----:B-----5:R-:W-:-:S04]  /*5ae0*/  MOV R8, R2 ;  /* 0x0000000200087202 */ /* 0x020fc80000000f00 */
[----:B------:R-:W-:-:S07]  /*5af0*/  MOV R0, R8 ;  /* 0x0000000800007202 */ /* 0x000fce0000000f00 */
.L_x_2824:
[----:B------:R-:W1:Y:S02]  /*5b00*/  LDS R8, [R0+0x4] ;  /* 0x0000040000087984 */ /* 0x000e640000000800 */
[----:B-1----:R-:W-:-:S05]  /*5b10*/  HADD2 R9, R8, R15 ;  /* 0x0000000f08097230 */ /* 0x002fca0000000000 */
[----:B------:R-:W1:Y:S02]  /*5b20*/  ATOMS.CAST.SPIN P1, [R0+0x4], R8, R9 ;  /* 0x000004080000758d */ /* 0x000e640001820009 */
[----:B-1----:R-:W-:Y:S05]  /*5b30*/  @!P1 BRA `(.L_x_2824) ;  /* 0xfffffffc00f09947 */ /* 0x002fea000383ffff */
[----:B------:R-:W-:Y:S05]  /*5b40*/  BRA `(.L_x_2822) ;  /* 0x00000000000c7947 */ /* 0x000fea0003800000 */
.L_x_2823:
[----:B------:R-:W0:Y:S02]  /*5b50*/  LD.E R0, desc[UR20][R2.64+0x4] ;  /* 0x0000041402007980 */ /* 0x000e24000c101900 */
[----:B0-----:R-:W-:-:S05]  /*5b60*/  IADD3 R7, PT, PT, R15, R0, RZ ;  /* 0x000000000f077210 */ /* 0x001fca0007ffe0ff */
[----:B------:R1:W-:Y:S02]  /*5b70*/  ST.E desc[UR20][R2.64+0x4], R7 ;  /* 0x0000040702007985 */ /* 0x0003e4000c101914 */
.L_x_2822:
[----:B------:R-:W-:Y:S05]  /*5b80*/  BSYNC.RECONVERGENT B0 ;  /* 0x0000000000007941 */ /* 0x000fea0003800200 */
.L_x_2821:
[----:B------:R-:W-:Y:S05]  /*5b90*/  @!P0 EXIT ;  /* 0x000000000000894d */ /* 0x000fea0003800000 */
[----:B------:R-:W-:Y:S01]  /*5ba0*/  MOV R9, UR14 ;  /* 0x0000000e00097c02 */ /* 0x000fe20008000f00 */
[----:B------:R-:W-:-:S04]  /*5bb0*/  HMUL2 R13, R13, R5.H0_H0 ;  /* 0x200000050d0d7232 */ /* 0x000fc80000000000 */
[----:B-----5:R-:W-:-:S05]  /*5bc0*/  IMAD.WIDE R8, R9, 0x2, R2 ;  /* 0x0000000209087825 */ /* 0x020fca00078e0202 */
[----:B------:R2:W-:Y:S01]  /*5bd0*/  ATOM.E.ADD.F16x2.RN.STRONG.GPU P0, RZ, desc[UR20][R8.64], R13 ;  /* 0x8000000d08ff79a2 */ /* 0x0005e2000c10e114 */
[----:B------:R-:W-:Y:S01]  /*5be0*/  BSSY.RECONVERGENT B0, `(.L_x_2825) ;  /* 0x000000f000007945 */ /* 0x000fe20003800200 */
[----:B------:R-:W-:-:S03]  /*5bf0*/  HMUL2 R5, R6, R5.H0_H0 ;  /* 0x2000000506057232 */ /* 0x000fc60000000000 */
[----:B--2---:R-:W-:Y:S05]  /*5c00*/  @P0 BRA `(.L_x_2826) ;  /* 0x0000000000300947 */ /* 0x004fea0003800000 */
[----:B------:R-:W2:Y:S02]  /*5c10*/  QSPC.E.S P0, RZ, [R8] ;  /* 0x0000000008ff73aa */ /* 0x000ea40000000500 */
[----:B--2---:R-:W-:Y:S05]  /*5c20*/  @!P0 BRA `(.L_x_2827) ;  /* 0x00000000001c8947 */ /* 0x004fea0003800000 */
[----:B01----:R-:W-:-:S04]  /*5c30*/  MOV R2, R8 ;  /* 0x0000000800027202 */ /* 0x003fc80000000f00 */
[----:B------:R-:W-:-:S07]  /*5c40*/  MOV R0, R2 ;  /* 0x0000000200007202 */ /* 0x000fce0000000f00 */
.L_x_2828:
[----:B------:R-:W0:Y:S02]  /*5c50*/  LDS R2, [R0] ;  /* 0x0000000000027984 */ /* 0x000e240000000800 */
[----:B0-----:R-:W-:-:S05]  /*5c60*/  HFMA2 R3, R2, 1, 1, R13 ;  /* 0x3c003c0002037831 */ /* 0x001fca000000000d */
[----:B------:R-:W0:Y:S02]  /*5c70*/  ATOMS.CAST.SPIN P0, [R0], R2, R3 ;  /* 0x000000020000758d */ /* 0x000e240001800003 */
[----:B0-----:R-:W-:Y:S05]  /*5c80*/  @!P0 BRA `(.L_x_2828) ;  /* 0xfffffffc00f08947 */ /* 0x001fea000383ffff */
[----:B------:R-:W-:Y:S05]  /*5c90*/  BRA `(.L_x_2826) ;  /* 0x00000000000c7947 */ /* 0x000fea0003800000 */
.L_x_2827:
[----:B------:R-:W0:Y:S02]  /*5ca0*/  LD.E R0, desc[UR20][R8.64] ;  /* 0x0000001408007980 */ /* 0x000e24000c101900 */
[----:B01----:R-:W-:-:S05]  /*5cb0*/  IADD3 R3, PT, PT, R13, R0, RZ ;  /* 0x000000000d037210 */ /* 0x003fca0007ffe0ff */
[----:B------:R2:W-:Y:S02]  /*5cc0*/  ST.E desc[UR20][R8.64], R3 ;  /* 0x0000000308007985 */ /* 0x0005e4000c101914 */
.L_x_2826:
[----:B------:R-:W-:Y:S05]  /*5cd0*/  BSYNC.RECONVERGENT B0 ;  /* 0x0000000000007941 */ /* 0x000fea0003800200 */
.L_x_2825:
[----:B------:R3:W-:Y:S02]  /*5ce0*/  ATOM.E.ADD.F16x2.RN.STRONG.GPU P0, RZ, desc[UR20][R8.64+0x4], R5 ;  /* 0x8000040508ff79a2 */ /* 0x0007e4000c10e114 */
[----:B---3--:R-:W-:Y:S05]  /*5cf0*/  @P0 EXIT ;  /* 0x000000000000094d */ /* 0x008fea0003800000 */
[----:B------:R-:W3:Y:S02]  /*5d00*/  QSPC.E.S P0, RZ, [R8+0x4] ;  /* 0x0000040008ff73aa */ /* 0x000ee40000000500 */
[----:B---3--:R-:W-:Y:S05]  /*5d10*/  @!P0 BRA `(.L_x_2829) ;  /* 0x00000000001c8947 */ /* 0x008fea0003800000 */
[----:B01----:R-:W-:-:S04]  /*5d20*/  MOV R2, R8 ;  /* 0x0000000800027202 */ /* 0x003fc80000000f00 */
[----:B------:R-:W-:-:S07]  /*5d30*/  MOV R0, R2 ;  /* 0x0000000200007202 */ /* 0x000fce0000000f00 */
.L_x_2830:
[----:B------:R-:W2:Y:S02]  /*5d40*/  LDS R2, [R0+0x4] ;  /* 0x0000040000027984 */ /* 0x000ea40000000800 */
[----:B--2---:R-:W-:-:S05]  /*5d50*/  HADD2 R3, R2, R5 ;  /* 0x0000000502037230 */ /* 0x004fca0000000000 */
[----:B------:R-:W0:Y:S02]  /*5d60*/  ATOMS.CAST.SPIN P0, [R0+0x4], R2, R3 ;  /* 0x000004020000758d */ /* 0x000e240001800003 */
[----:B0-----:R-:W-:Y:S05]  /*5d70*/  @!P0 BRA `(.L_x_2830) ;  /* 0xfffffffc00f08947 */ /* 0x001fea000383ffff */
[----:B------:R-:W-:Y:S05]  /*5d80*/  EXIT ;  /* 0x000000000000794d */ /* 0x000fea0003800000 */
.L_x_2829:
[----:B------:R-:W0:Y:S02]  /*5d90*/  LD.E R0, desc[UR20][R8.64+0x4] ;  /* 0x0000041408007980 */ /* 0x000e24000c101900 */
[----:B012---:R-:W-:-:S05]  /*5da0*/  IADD3 R3, PT, PT, R5, R0, RZ ;  /* 0x0000000005037210 */ /* 0x007fca0007ffe0ff */
[----:B------:R-:W-:Y:S01]  /*5db0*/  ST.E desc[UR20][R8.64+0x4], R3 ;  /* 0x0000040308007985 */ /* 0x000fe2000c101914 */
[----:B------:R-:W-:Y:S05]  /*5dc0*/  EXIT ;  /* 0x000000000000794d */ /* 0x000fea0003800000 */
.L_x_2831:
        /* <DEDUP_REMOVED lines=11> */
.L_x_3958:


//--------------------- .text._Z23gemm_half_q_half_kernelILi2ELi12ELb1ELb1ELi64EEvPK6__halfPKjS4_S2_PS0_iiiiPKtS7_iiiiiibS2_i --------------------------
	.section	.text._Z23gemm_half_q_half_kernelILi2ELi12ELb1ELb1ELi64EEvPK6__halfPKjS4_S2_PS0_iiiiPKtS7_iiiiiibS2_i,"ax",@progbits
	.align	128
        .global         _Z23gemm_half_q_half_kernelILi2ELi12ELb1ELb1ELi64EEvPK6__halfPKjS4_S2_PS0_iiiiPKtS7_iiiiiibS2_i
        .type           _Z23gemm_half_q_half_kernelILi2ELi12ELb1ELb1ELi64EEvPK6__halfPKjS4_S2_PS0_iiiiPKtS7_iiiiiibS2_i,@function
        .size           _Z23gemm_half_q_half_kernelILi2ELi12ELb1ELb1ELi64EEvPK6__halfPKjS4_S2_PS0_iiiiPKtS7_iiiiiibS2_i,(.L_x_3959 - _Z23gemm_half_q_half_kernelILi2ELi12ELb1ELb1ELi64EEvPK6__halfPKjS4_S2_PS0_iiiiPKtS7_iiiiiibS2_i)
        .other          _Z23gemm_half_q_half_kernelILi2ELi12ELb1ELb1ELi64EEvPK6__halfPKjS4_S2_PS0_iiiiPKtS7_iiiiiibS2_i,@"STO_CUDA_ENTRY STV_DEFAULT"
_Z23gemm_half_q_half_kernelILi2ELi12ELb1ELb1ELi64EEvPK6__halfPKjS4_S2_PS0_iiiiPKtS7_iiiiiibS2_i:
.text._Z23gemm_half_q_half_kernelILi2ELi12ELb1ELb1ELi64EEvPK6__halfPKjS4_S2_PS0_iiiiPKtS7_iiiiiibS2_i:
        /* <DEDUP_REMOVED lines=33> */
[----:B------:R-:W-:Y:S01]  /*0210*/  ISETP.GE.AND P1, PT, R20, R33, PT ;  /* 0x000000211400720c */ /* 0x000fe20003f26270 */
[----:B---3--:R-:W-:-:S06]  /*0220*/  USHF.L.U32 UR4, UR4, 0x8, URZ ;  /* 0x0000000804047899 */ /* 0x008fcc00080006ff */
[----:B------:R-:W-:-:S06]  /*0230*/  LEA R2, R3, UR4, 0x2 ;  /* 0x0000000403027c11 */ /* 0x000fcc000f8e10ff */
        /* <DEDUP_REMOVED lines=30> */
.L_x_2837:
        /* <DEDUP_REMOVED lines=32> */
.L_x_2836:
        /* <DEDUP_REMOVED lines=20> */
.L_x_2838:
[----:B------:R-:W-:-:S13]  /*0760*/  ISETP.EQ.AND P1, PT, R15, RZ, PT ;  /* 0x000000ff0f00720c */ /* 0x000fda0003f22270 */
[----:B------:R-:W-:Y:S05]  /*0770*/  @!P0 BRA P1, `(.L_x_2833) ;  /* 0x0000000400788947 */ /* 0x000fea0000800000 */
.L_x_2835:
        /* <DEDUP_REMOVED lines=12> */
.L_x_2834:
        /* <DEDUP_REMOVED lines=16> */
.L_x_2841:
        /* <DEDUP_REMOVED lines=32> */
.L_x_2840:
        /* <DEDUP_REMOVED lines=21> */
.L_x_2842:
[----:B------:R-:W-:-:S13]  /*0c90*/  ISETP.NE.OR P0, PT, R15, RZ, P0 ;  /* 0x000000ff0f00720c */ /* 0x000fda0000705670 */
[----:B------:R-:W-:Y:S05]  /*0ca0*/  @!P0 BRA `(.L_x_2833) ;  /* 0x00000000002c8947 */ /* 0x000fea0003800000 */
.L_x_2839:
        /* <DEDUP_REMOVED lines=11> */
.L_x_2833:
[----:B0-----:R-:W-:Y:S05]  /*0d60*/  BSYNC.RECONVERGENT B0 ;  /* 0x0000000000007941 */ /* 0x001fea0003800200 */
.L_x_2832:
        /* <DEDUP_REMOVED lines=8> */
[----:B-1----:R-:W-:Y:S01]  /*0df0*/  IADD3 R14, PT, PT, RZ, -R4, RZ ;  /* 0x80000004ff0e7210 */ /* 0x002fe20007ffe0ff */
        /* <DEDUP_REMOVED lines=11> */
.L_x_2846:
[C---:B-1----:R-:W-:Y:S01]  /*0eb0*/  IADD3 R7, PT, PT, R15.reuse, UR11, RZ ;  /* 0x0000000b0f077c10 */ /* 0x042fe2000fffe0ff */
        /* <DEDUP_REMOVED lines=14> */
.L_x_2845:
[----:B-1----:R-:W-:-:S04]  /*0fa0*/  IADD3 R4, PT, PT, RZ, -R14, RZ ;  /* 0x8000000eff047210 */ /* 0x002fc80007ffe0ff */
[----:B------:R-:W-:-:S13]  /*0fb0*/  ISETP.GT.AND P1, PT, R4, 0x1, PT ;  /* 0x000000010400780c */ /* 0x000fda0003f24270 */
[----:B------:R-:W-:Y:S05]  /*0fc0*/  @!P1 BRA `(.L_x_2847) ;  /* 0x0000000000249947 */ /* 0x000fea0003800000 */
[----:B------:R-:W0:Y:S01]  /*0fd0*/  LDC.64 R6, c[0x0][0x3a0] ;  /* 0x0000e800ff067b82 */ /* 0x000e220000000a00 */
        /* <DEDUP_REMOVED lines=8> */
.L_x_2847:
[----:B------:R-:W-:-:S13]  /*1060*/  ISETP.NE.OR P0, PT, R14, RZ, P0 ;  /* 0x000000ff0e00720c */ /* 0x000fda0000705670 */
[----:B------:R-:W-:Y:S05]  /*1070*/  @!P0 BRA `(.L_x_2843) ;  /* 0x00000000001c8947 */ /* 0x000fea0003800000 */
.L_x_2844:
[----:B0-----:R-:W0:Y:S02]  /*1080*/  LDC.64 R4, c[0x0][0x3a0] ;  /* 0x0000e800ff047b82 */ /* 0x001e240000000a00 */
.L_x_2848:
[C---:B0-----:R-:W-:Y:S01]  /*1090*/  IMAD.WIDE R6, R15.reuse, 0x2, R4 ;  /* 0x000000020f067825 */ /* 0x041fe200078e0204 */
[----:B------:R-:W-:Y:S02]  /*10a0*/  IADD3 R14, PT, PT, R14, 0x1, RZ ;  /* 0x000000010e0e7810 */ /* 0x000fe40007ffe0ff */
[----:B------:R-:W-:Y:S02]  /*10b0*/  IADD3 R15, PT, PT, R15, UR11, RZ ;  /* 0x0000000b0f0f7c10 */ /* 0x000fe4000fffe0ff */
[----:B------:R2:W-:Y:S01]  /*10c0*/  STG.E.64 desc[UR12][R6.64], RZ ;  /* 0x000000ff06007986 */ /* 0x0005e2000c101b0c */
[----:B------:R-:W-:-:S13]  /*10d0*/  ISETP.NE.AND P0, PT, R14, RZ, PT ;  /* 0x000000ff0e00720c */ /* 0x000fda0003f05270 */
[----:B--2---:R-:W-:Y:S05]  /*10e0*/  @P0 BRA `(.L_x_2848) ;  /* 0xfffffffc00e80947 */ /* 0x004fea000383ffff */
.L_x_2843:
[----:B------:R-:W2:Y:S01]  /*10f0*/  LDCU.64 UR6, c[0x0][0x3b8] ;  /* 0x00007700ff0677ac */ /* 0x000ea20008000a00 */
[----:B------:R-:W-:Y:S01]  /*1100*/  BAR.SYNC.DEFER_BLOCKING 0x0 ;  /* 0x0000000000007b1d */ /* 0x000fe20000010000 */
[----:B------:R-:W-:Y:S01]  /*1110*/  ISETP.LE.AND P0, PT, R0, UR8, PT ;  /* 0x0000000800007c0c */ /* 0x000fe2000bf03270 */
[----:B------:R-:W-:-:S04]  /*1120*/  USHF.L.U32 UR4, UR10, 0x7, URZ ;  /* 0x000000070a047899 */ /* 0x000fc800080006ff */
[----:B--2---:R-:W-:-:S06]  /*1130*/  UIMAD.WIDE.U32 UR4, UR4, 0x2, UR6 ;  /* 0x00000002040478a5 */ /* 0x004fcc000f8e0006 */
[----:B0-----:R-:W-:Y:S02]  /*1140*/  MOV R4, UR4 ;  /* 0x0000000400047c02 */ /* 0x001fe40008000f00 */
[----:B------:R-:W-:Y:S01]  /*1150*/  MOV R5, UR5 ;  /* 0x0000000500057c02 */ /* 0x000fe20008000f00 */
[----:B------:R-:W-:Y:S06]  /*1160*/  @P0 BRA `(.L_x_2849) ;  /* 0x0000000000e40947 */ /* 0x000fec0003800000 */
[----:B------:R-:W-:Y:S01]  /*1170*/  MOV R10, UR4 ;  /* 0x00000004000a7c02 */ /* 0x000fe20008000f00 */
[----:B-1----:R-:W0:Y:S01]  /*1180*/  LDC.64 R6, c[0x0][0x390] ;  /* 0x0000e400ff067b82 */ /* 0x002e220000000a00 */
        /* <DEDUP_REMOVED lines=10> */
.L_x_2850:
[----:B-----5:R-:W-:-:S05]  /*1230*/  IADD3 R13, PT, PT, R16, R18, RZ ;  /* 0x00000012100d7210 */ /* 0x020fca0007ffe0ff */
        /* <DEDUP_REMOVED lines=13> */
[----:B---3--:R-:W-:-:S04]  /*1310*/  SHF.R.U32.HI R19, RZ, R3, R10 ;  /* 0x00000003ff137219 */ /* 0x008fc8000001160a */
        /* <DEDUP_REMOVED lines=19> */
[----:B----4-:R-:W-:-:S02]  /*1450*/  R2UR UR4, R14 ;  /* 0x000000000e0472ca */ /* 0x010fc400000e0000 */
[----:B0-----:R-:W-:-:S05]  /*1460*/  PRMT R23, R23, 0x5410, R20 ;  /* 0x0000541017177816 */ /* 0x001fca0000000014 */
[----:B--2---:R-:W-:Y:S01]  /*1470*/  HMUL2 R14, R23, R12.H0_H0 ;  /* 0x2000000c170e7232 */ /* 0x004fe20000000000 */
[----:B-1----:R-:W-:Y:S02]  /*1480*/  PRMT R11, R11, 0x5410, R10 ;  /* 0x000054100b0b7816 */ /* 0x002fe4000000000a */
[----:B------:R-:W-:-:S03]  /*1490*/  LEA R10, R18, R1, 0x3 ;  /* 0x00000001120a7211 */ /* 0x000fc600078e18ff */
[----:B------:R-:W-:Y:S01]  /*14a0*/  HMUL2 R15, R11, R12.H0_H0 ;  /* 0x2000000c0b0f7232 */ /* 0x000fe20000000000 */
[----:B------:R-:W-:-:S04]  /*14b0*/  UIADD3 UR9, UPT, UPT, UR4, UR9, URZ ;  /* 0x0000000904097290 */ /* 0x000fc8000fffe0ff */
[----:B------:R3:W-:Y:S02]  /*14c0*/  STL.64 [R10], R14 ;  /* 0x0000000e0a007387 */ /* 0x0007e40000100a00 */
[----:B------:R-:W-:Y:S02]  /*14d0*/  ISETP.LE.AND P0, PT, R33, UR9, PT ;  /* 0x0000000921007c0c */ /* 0x000fe4000bf03270 */
[----:B------:R-:W-:-:S11]  /*14e0*/  IADD3 R18, PT, PT, R18, 0x1, RZ ;  /* 0x0000000112127810 */ /* 0x000fd60007ffe0ff */
[----:B---3--:R-:W-:Y:S05]  /*14f0*/  @!P0 BRA `(.L_x_2850) ;  /* 0xfffffffc004c8947 */ /* 0x008fea000383ffff */
.L_x_2849:
[----:B------:R0:W5:Y:S01]  /*1500*/  LDG.E.U16.CONSTANT R83, desc[UR12][R4.64+0x2] ;  /* 0x0000020c04537981 */ /* 0x000162000c1e9500 */
[----:B------:R-:W2:Y:S03]  /*1510*/  LDCU UR14, c[0x0][0x3c8] ;  /* 0x00007900ff0e77ac */ /* 0x000ea60008000800 */
[----:B-1----:R0:W5:Y:S01]  /*1520*/  LDL.64 R6, [R1] ;  /* 0x0000000001067983 */ /* 0x0021620000100a00 */
[----:B------:R-:W1:Y:S01]  /*1530*/  LDCU UR16, c[0x0][0x3cc] ;  /* 0x00007980ff1077ac */ /* 0x000e620008000800 */
[----:B------:R-:W-:Y:S01]  /*1540*/  HFMA2 R3, -RZ, RZ, 0, 0 ;  /* 0x00000000ff037431 */ /* 0x000fe200000001ff */
[----:B------:R-:W-:Y:S02]  /*1550*/  CS2R R8, SRZ ;  /* 0x0000000000087805 */ /* 0x000fe4000001ff00 */
[----:B------:R-:W-:Y:S01]  /*1560*/  MOV R10, RZ ;  /* 0x000000ff000a7202 */ /* 0x000fe20000000f00 */
[----:B------:R-:W3:Y:S01]  /*1570*/  LDCU UR17, c[0x0][0x3d0] ;  /* 0x00007a00ff1177ac */ /* 0x000ee20008000800 */
[----:B------:R-:W4:Y:S01]  /*1580*/  LDCU UR18, c[0x0][0x3d4] ;  /* 0x00007a80ff1277ac */ /* 0x000f220008000800 */
[----:B------:R-:W0:Y:S01]  /*1590*/  LDCU UR19, c[0x0][0x3d8] ;  /* 0x00007b00ff1377ac */ /* 0x000e220008000800 */
[----:B--2---:R-:W-:-:S02]  /*15a0*/  UISETP.LT.AND UP0, UPT, UR8, UR14, UPT ;  /* 0x0000000e0800728c */ /* 0x004fc4000bf01270 */
[----:B------:R-:W-:Y:S02]  /*15b0*/  UISETP.GT.AND UP4, UPT, UR8, UR14, UPT ;  /* 0x0000000e0800728c */ /* 0x000fe4000bf84270 */
[----:B------:R-:W-:Y:S02]  /*15c0*/  USEL UR4, UR8, UR14, UP0 ;  /* 0x0000000e08047287 */ /* 0x000fe40008000000 */
[----:B-1----:R-:W-:Y:S02]  /*15d0*/  UISETP.GT.AND UP0, UPT, UR8, UR16, UPT ;  /* 0x000000100800728c */ /* 0x002fe4000bf04270 */
[----:B------:R-:W-:Y:S02]  /*15e0*/  USHF.R.S32.HI UR5, URZ, 0x1f, UR4 ;  /* 0x0000001fff057899 */ /* 0x000fe40008011404 */
[----:B---3--:R-:W-:Y:S02]  /*15f0*/  UISETP.GT.AND UP1, UPT, UR8, UR17, UPT ;  /* 0x000000110800728c */ /* 0x008fe4000bf24270 */
[----:B------:R-:W-:-:S02]  /*1600*/  ULEA.HI UR5, UR5, UR4, URZ, 0x5 ;  /* 0x0000000405057291 */ /* 0x000fc4000f8f28ff */
[----:B----4-:R-:W-:Y:S02]  /*1610*/  UISETP.GT.AND UP2, UPT, UR8, UR18, UPT ;  /* 0x000000120800728c */ /* 0x010fe4000bf44270 */
[----:B0-----:R-:W-:Y:S02]  /*1620*/  UISETP.GT.AND UP3, UPT, UR8, UR19, UPT ;  /* 0x000000130800728c */ /* 0x001fe4000bf64270 */
        /* <DEDUP_REMOVED lines=11> */
.L_x_2851:
        /* <DEDUP_REMOVED lines=8> */
.L_x_2852:
        /* <DEDUP_REMOVED lines=8> */
.L_x_2853:
        /* <DEDUP_REMOVED lines=8> */
.L_x_2854:
        /* <DEDUP_REMOVED lines=8> */
.L_x_2855:
        /* <DEDUP_REMOVED lines=10> */
[----:B------:R-:W-:Y:S02]  /*1980*/  PRMT R88, R7, 0x7610, R7 ;  /* 0x0000761007587816 */ /* 0x000fe40000000007 */
        /* <DEDUP_REMOVED lines=9> */
[C---:B------:R-:W-:Y:S02]  /*1a20*/  SHF.L.U32 R4, R2.reuse, 0x2, RZ ;  /* 0x0000000202047819 */ /* 0x040fe400000006ff */
[----:B------:R-:W-:Y:S02]  /*1a30*/  SHF.L.U64.HI R3, R2, 0x2, R3 ;  /* 0x0000000202037819 */ /* 0x000fe40000010203 */
[----:B-1----:R-:W-:Y:S02]  /*1a40*/  IADD3 R20, P1, PT, R4, UR16, RZ ;  /* 0x0000001004147c10 */ /* 0x002fe4000ff3e0ff */
[----:B------:R-:W-:-:S02]  /*1a50*/  IADD3 R83, PT, PT, R83, UR8, RZ ;  /* 0x0000000853537c10 */ /* 0x000fc4000fffe0ff */
[----:B------:R-:W-:Y:S02]  /*1a60*/  IADD3.X R21, PT, PT, R3, UR17, RZ, P1, !PT ;  /* 0x0000001103157c10 */ /* 0x000fe40008ffe4ff */
[----:B------:R-:W-:Y:S02]  /*1a70*/  MOV R2, R20 ;  /* 0x0000001400027202 */ /* 0x000fe40000000f00 */
[----:B------:R-:W-:Y:S01]  /*1a80*/  MOV R3, R21 ;  /* 0x0000001500037202 */ /* 0x000fe20000000f00 */
[----:B------:R-:W-:Y:S06]  /*1a90*/  @!P0 BRA `(.L_x_2856) ;  /* 0x0000003c00608947 */ /* 0x000fec0003800000 */
[----:B------:R-:W-:Y:S01]  /*1aa0*/  UIMAD.WIDE.U32 UR4, UR10, 0x100, UR6 ;  /* 0x000001000a0478a5 */ /* 0x000fe2000f8e0006 */
[----:B------:R-:W-:Y:S01]  /*1ab0*/  PRMT R0, R84, 0x9910, RZ ;  /* 0x0000991054007816 */ /* 0x000fe200000000ff */
[----:B------:R-:W0:Y:S01]  /*1ac0*/  LDCU UR11, c[0x0][0x3ac] ;  /* 0x00007580ff0b77ac */ /* 0x000e220008000800 */
[----:B------:R-:W-:Y:S02]  /*1ad0*/  VIMNMX R47, PT, PT, R33, UR18, PT ;  /* 0x00000012212f7c48 */ /* 0x000fe4000bfe0100 */
[----:B------:R-:W-:Y:S01]  /*1ae0*/  ISETP.NE.AND P0, PT, R0, RZ, PT ;  /* 0x000000ff0000720c */ /* 0x000fe20003f05270 */
[----:B------:R-:W-:Y:S01]  /*1af0*/  UIADD3 UR6, UP0, UPT, UR4, 0x2, URZ ;  /* 0x0000000204067890 */ /* 0x000fe2000ff1e0ff */
[----:B------:R-:W-:Y:S02]  /*1b00*/  MOV R82, RZ ;  /* 0x000000ff00527202 */ /* 0x000fe40000000f00 */
[----:B------:R-:W-:Y:S01]  /*1b10*/  ISETP.EQ.OR P0, PT, R22, 0x1, !P0 ;  /* 0x000000011600780c */ /* 0x000fe20004702670 */
[----:B------:R-:W-:Y:S01]  /*1b20*/  UIADD3.X UR4, UPT, UPT, URZ, UR5, URZ, UP0, !UPT ;  /* 0x00000005ff047290 */ /* 0x000fe200087fe4ff */
[----:B------:R-:W-:-:S02]  /*1b30*/  PRMT R37, RZ, 0x7610, R37 ;  /* 0x00007610ff257816 */ /* 0x000fc40000000025 */
[----:B------:R-:W-:-:S03]  /*1b40*/  MOV R28, UR6 ;  /* 0x00000006001c7c02 */ /* 0x000fc60008000f00 */
[----:B------:R-:W-:-:S07]  /*1b50*/  MOV R23, UR4 ;  /* 0x0000000400177c02 */ /* 0x000fce0008000f00 */
.L_x_2865:
[----:B------:R-:W-:Y:S02]  /*1b60*/  ISETP.NE.AND P1, PT, R83, UR8, PT ;  /* 0x0000000853007c0c */ /* 0x000fe4000bf25270 */
[----:B------:R-:W-:Y:S02]  /*1b70*/  MOV R6, R20 ;  /* 0x0000001400067202 */ /* 0x000fe40000000f00 */
[----:B------:R-:W-:Y:S02]  /*1b80*/  MOV R7, R21 ;  /* 0x0000001500077202 */ /* 0x000fe40000000f00 */
[----:B0-----:R-:W-:-:S03]  /*1b90*/  MOV R17, UR11 ;  /* 0x0000000b00117c02 */ /* 0x001fc60008000f00 */
[----:B------:R-:W2:Y:S04]  /*1ba0*/  LDG.E.128.CONSTANT R24, desc[UR12][R6.64] ;  /* 0x0000000c06187981 */ /* 0x000ea8000c1e9d00 */
[----:B------:R-:W-:-:S05]  /*1bb0*/  @!P1 LEA R0, R82, R1, 0x3 ;  /* 0x0000000152009211 */ /* 0x000fca00078e18ff */
[----:B------:R0:W3:Y:S01]  /*1bc0*/  @!P1 LDL.64 R2, [R0+0x8] ;  /* 0x0000080000029983 */ /* 0x0000e20000100a00 */
[----:B------:R-:W-:Y:S01]  /*1bd0*/  IMAD.WIDE R16, R17, 0x4, R6 ;  /* 0x0000000411107825 */ /* 0x000fe200078e0206 */
[----:B------:R-:W-:Y:S02]  /*1be0*/  MOV R13, UR11 ;  /* 0x0000000b000d7c02 */ /* 0x000fe40008000f00 */
[----:B------:R-:W-:-:S03]  /*1bf0*/  MOV R21, UR11 ;  /* 0x0000000b00157c02 */ /* 0x000fc60008000f00 */
[----:B------:R-:W-:Y:S01]  /*1c00*/  IMAD.WIDE R12, R13, 0x4, R16 ;  /* 0x000000040d0c7825 */ /* 0x000fe200078e0210 */
[----:B------:R-:W-:Y:S01]  /*1c10*/  @!P1 MOV R29, R23 ;  /* 0x00000017001d9202 */ /* 0x000fe20000000f00 */
[----:B------:R-:W5:Y:S02]  /*1c20*/  LDG.E.128.CONSTANT R16, desc[UR12][R16.64] ;  /* 0x0000000c10107981 */ /* 0x000f64000c1e9d00 */
[----:B------:R-:W-:-:S03]  /*1c30*/  IMAD.WIDE R20, R21, 0x4, R12 ;  /* 0x0000000415147825 */ /* 0x000fc600078e020c */
[----:B------:R1:W5:Y:S04]  /*1c40*/  @!P1 LDG.E.U16.CONSTANT R29, desc[UR12][R28.64] ;  /* 0x0000000c1c1d9981 */ /* 0x000368000c1e9500 */
[----:B------:R-:W5:Y:S04]  /*1c50*/  LDG.E.128.CONSTANT R12, desc[UR12][R12.64] ;  /* 0x0000000c0c0c7981 */ /* 0x000f68000c1e9d00 */
[----:B------:R1:W5:Y:S01]  /*1c60*/  LDG.E.128.CONSTANT R8, desc[UR12][R20.64] ;  /* 0x0000000c14087981 */ /* 0x000362000c1e9d00 */
[----:B------:R-:W-:Y:S01]  /*1c70*/  UISETP.NE.AND UP0, UPT, UR15, URZ, UPT ;  /* 0x000000ff0f00728c */ /* 0x000fe2000bf05270 */
[----:B------:R-:W-:Y:S01]  /*1c80*/  HFMA2 R5, -RZ, RZ, 0, 0.0625 ;  /* 0x00002c00ff057431 */ /* 0x000fe200000001ff */
[----:B--2---:R-:W-:-:S02]  /*1c90*/  LOP3.LUT R4, R25, 0xf000f, RZ, 0xc0, !PT ;  /* 0x000f000f19047812 */ /* 0x004fc400078ec0ff */
[----:B------:R-:W-:Y:S02]  /*1ca0*/  LOP3.LUT R30, R25, 0xf000f0, RZ, 0xc0, !PT ;  /* 0x00f000f0191e7812 */ /* 0x000fe400078ec0ff */
[----:B0-----:R-:W-:Y:S02]  /*1cb0*/  LOP3.LUT R0, R24, 0xf000f, RZ, 0xc0, !PT ;  /* 0x000f000f18007812 */ /* 0x001fe400078ec0ff */
[----:B---3--:R-:W-:Y:S02]  /*1cc0*/  @!P1 PRMT R85, R2, 0x7610, R85 ;  /* 0x0000761002559816 */ /* 0x008fe40000000055 */
[----:B------:R-:W-:Y:S02]  /*1cd0*/  @!P1 PRMT R88, R3, 0x7610, R88 ;  /* 0x0000761003589816 */ /* 0x000fe40000000058 */
[----:B------:R-:W-:Y:S02]  /*1ce0*/  @!P1 PRMT R85, R85, 0x7610, R2 ;  /* 0x0000761055559816 */ /* 0x000fe40000000002 */
[----:B------:R-:W-:-:S02]  /*1cf0*/  LOP3.LUT R2, R24, 0xf000f0, RZ, 0xc0, !PT ;  /* 0x00f000f018027812 */ /* 0x000fc400078ec0ff */
[----:B------:R-:W-:Y:S02]  /*1d00*/  SHF.R.U32.HI R25, RZ, 0x8, R25 ;  /* 0x00000008ff197819 */ /* 0x000fe40000011619 */
[----:B------:R-:W-:Y:S02]  /*1d10*/  SHF.R.U32.HI R41, RZ, 0x8, R26 ;  /* 0x00000008ff297819 */ /* 0x000fe4000001161a */
[----:B------:R-:W-:Y:S02]  /*1d20*/  SHF.R.U32.HI R24, RZ, 0x8, R24 ;  /* 0x00000008ff187819 */ /* 0x000fe40000011618 */
[----:B------:R-:W-:Y:S02]  /*1d30*/  SHF.R.U32.HI R45, RZ, 0x8, R27 ;  /* 0x00000008ff2d7819 */ /* 0x000fe4000001161b */
[C---:B------:R-:W-:Y:S02]  /*1d40*/  LOP3.LUT R31, R26.reuse, 0xf000f, RZ, 0xc0, !PT ;  /* 0x000f000f1a1f7812 */ /* 0x040fe400078ec0ff */
[----:B------:R-:W-:-:S02]  /*1d50*/  LOP3.LUT R32, R26, 0xf000f0, RZ, 0xc0, !PT ;  /* 0x00f000f01a207812 */ /* 0x000fc400078ec0ff */
[C---:B------:R-:W-:Y:S02]  /*1d60*/  LOP3.LUT R42, R27.reuse, 0xf000f, RZ, 0xc0, !PT ;  /* 0x000f000f1b2a7812 */ /* 0x040fe400078ec0ff */
[----:B------:R-:W-:Y:S02]  /*1d70*/  LOP3.LUT R43, R27, 0xf000f0, RZ, 0xc0, !PT ;  /* 0x00f000f01b2b7812 */ /* 0x000fe400078ec0ff */
[----:B------:R-:W-:Y:S02]  /*1d80*/  @!P1 PRMT R88, R88, 0x7610, R3 ;  /* 0x0000761058589816 */ /* 0x000fe40000000003 */
[----:B------:R-:W-:Y:S02]  /*1d90*/  LOP3.LUT R38, R30, 0x64006400, RZ, 0xfc, !PT ;  /* 0x640064001e267812 */ /* 0x000fe400078efcff */
[----:B------:R-:W-:Y:S02]  /*1da0*/  LOP3.LUT R26, R25, 0xf000f, RZ, 0xc0, !PT ;  /* 0x000f000f191a7812 */ /* 0x000fe400078ec0ff */
[----:B------:R-:W-:-:S02]  /*1db0*/  LOP3.LUT R27, R41, 0xf000f, RZ, 0xc0, !PT ;  /* 0x000f000f291b7812 */ /* 0x000fc400078ec0ff */
[C---:B------:R-:W-:Y:S02]  /*1dc0*/  LOP3.LUT R3, R24.reuse, 0xf000f, RZ, 0xc0, !PT ;  /* 0x000f000f18037812 */ /* 0x040fe400078ec0ff */
        /* <DEDUP_REMOVED lines=21> */
[-C--:B------:R-:W-:Y:S02]  /*1f20*/  HFMA2 R42, R44, R5.reuse.H0_H0, -72, -72 ;  /* 0xd480d4802c2a7431 */ /* 0x080fe40000040005 */
        /* <DEDUP_REMOVED lines=12> */
[----:B------:R-:W-:Y:S02]  /*1ff0*/  HADD2 R50, R25, -1032, -1032 ;  /* 0xe408e40819327430 */ /* 0x000fe40000000000 */
[----:B------:R-:W-:Y:S01]  /*2000*/  HFMA2 R51, R52, R5.H0_H0, -72, -72 ;  /* 0xd480d48034337431 */ /* 0x000fe20000040005 */
[----:B-1----:R-:W-:Y:S06]  /*2010*/  BRA.U !UP0, `(.L_x_2857) ;  /* 0x0000000508687547 */ /* 0x002fec000b800000 */
        /* <DEDUP_REMOVED lines=90> */
.L_x_2857:
[----:B------:R-:W-:Y:S05]  /*25c0*/  @P0 BRA `(.L_x_2858) ;  /* 0x0000000400680947 */ /* 0x000fea0003800000 */
[----:B------:R-:W0:Y:S01]  /*25d0*/  LDS.64 R2, [UR9+0x80] ;  /* 0x00008009ff027984 */ /* 0x000e220008000a00 */
[--C-:B------:R-:W-:Y:S02]  /*25e0*/  HADD2.F32 R0, -RZ, R32.reuse.H0_H0 ;  /* 0x20000020ff007230 */ /* 0x100fe40000004100 */
[----:B------:R-:W-:Y:S01]  /*25f0*/  HADD2.F32 R4, -RZ, R41.H0_H0 ;  /* 0x20000029ff047230 */ /* 0x000fe20000004100 */
[----:B------:R-:W1:Y:S01]  /*2600*/  LDS.64 R24, [UR9+0x88] ;  /* 0x00008809ff187984 */ /* 0x000e620008000a00 */
[----:B------:R-:W-:Y:S02]  /*2610*/  HADD2.F32 R54, -RZ, R31.H1_H1 ;  /* 0x3000001fff367230 */ /* 0x000fe40000004100 */
[----:B------:R-:W-:Y:S02]  /*2620*/  HADD2.F32 R32, -RZ, R32.H1_H1 ;  /* 0x30000020ff207230 */ /* 0x000fe40000004100 */
[--C-:B0-----:R-:W-:Y:S02]  /*2630*/  HADD2.F32 R27, -RZ, R2.reuse.H0_H0 ;  /* 0x20000002ff1b7230 */ /* 0x101fe40000004100 */
[----:B------:R-:W-:-:S02]  /*2640*/  HADD2.F32 R26, -RZ, R2.H1_H1 ;  /* 0x30000002ff1a7230 */ /* 0x000fc40000004100 */
[--C-:B------:R-:W-:Y:S02]  /*2650*/  HADD2.F32 R52, -RZ, R3.reuse.H0_H0 ;  /* 0x20000003ff347230 */ /* 0x100fe40000004100 */
[----:B------:R-:W-:Y:S02]  /*2660*/  HADD2.F32 R53, -RZ, R3.H1_H1 ;  /* 0x30000003ff357230 */ /* 0x000fe40000004100 */
[----:B------:R-:W-:Y:S02]  /*2670*/  HADD2.F32 R2, -RZ, R31.H0_H0 ;  /* 0x2000001fff027230 */ /* 0x000fe40000004100 */
[-C--:B------:R-:W-:Y:S01]  /*2680*/  FFMA.FTZ R31, R0, R27.reuse, RZ ;  /* 0x0000001b001f7223 */ /* 0x080fe200000100ff */
[--C-:B------:R-:W-:Y:S02]  /*2690*/  HADD2.F32 R3, -RZ, R39.reuse.H0_H0 ;  /* 0x20000027ff037230 */ /* 0x100fe40000004100 */
[----:B------:R-:W-:Y:S02]  /*26a0*/  HADD2.F32 R0, -RZ, R30.H0_H0 ;  /* 0x2000001eff007230 */ /* 0x000fe40000004100 */
[-C--:B------:R-:W-:Y:S01]  /*26b0*/  FFMA.FTZ R55, R2, R27.reuse, RZ ;  /* 0x0000001b02377223 */ /* 0x080fe200000100ff */
[----:B------:R-:W-:Y:S01]  /*26c0*/  FFMA.FTZ R31, R32, R26, R31 ;  /* 0x0000001a201f7223 */ /* 0x000fe2000001001f */
[-C--:B------:R-:W-:Y:S01]  /*26d0*/  FFMA.FTZ R3, R3, R27.reuse, RZ ;  /* 0x0000001b03037223 */ /* 0x080fe200000100ff */
[----:B------:R-:W-:Y:S01]  /*26e0*/  FFMA.FTZ R27, R4, R27, RZ ;  /* 0x0000001b041b7223 */ /* 0x000fe200000100ff */
[----:B------:R-:W-:-:S02]  /*26f0*/  HADD2.F32 R4, -RZ, R39.H1_H1 ;  /* 0x30000027ff047230 */ /* 0x000fc40000004100 */
[----:B------:R-:W-:Y:S01]  /*2700*/  FFMA.FTZ R55, R54, R26, R55 ;  /* 0x0000001a36377223 */ /* 0x000fe20000010037 */
[----:B------:R-:W-:Y:S02]  /*2710*/  HADD2.F32 R54, -RZ, R41.H1_H1 ;  /* 0x30000029ff367230 */ /* 0x000fe40000004100 */
[----:B------:R-:W-:Y:S01]  /*2720*/  FFMA.FTZ R0, R0, R52, R31 ;  /* 0x0000003400007223 */ /* 0x000fe2000001001f */
        /* <DEDUP_REMOVED lines=12> */
[----:B-1----:R-:W-:-:S02]  /*27f0*/  HADD2.F32 R2, -RZ, R25.H0_H0 ;  /* 0x20000019ff027230 */ /* 0x002fc40000004100 */
[-C--:B------:R-:W-:Y:S01]  /*2800*/  FFMA.FTZ R30, R39, R53.reuse, R4 ;  /* 0x00000035271e7223 */ /* 0x080fe20000010004 */
[----:B------:R-:W-:Y:S02]  /*2810*/  HADD2.F32 R4, -RZ, R25.H1_H1 ;  /* 0x30000019ff047230 */ /* 0x000fe40000004100 */
[----:B------:R-:W-:Y:S01]  /*2820*/  FFMA.FTZ R0, R3, R53, R0 ;  /* 0x0000003503007223 */ /* 0x000fe20000010000 */
[----:B------:R-:W-:Y:S02]  /*2830*/  HADD2.F32 R3, -RZ, R24.H0_H0 ;  /* 0x20000018ff037230 */ /* 0x000fe40000004100 */
[----:B------:R-:W-:Y:S02]  /*2840*/  HADD2.F32 R25, -RZ, R43.H0_H0 ;  /* 0x2000002bff197230 */ /* 0x000fe40000004100 */
[----:B------:R-:W-:Y:S02]  /*2850*/  HADD2.F32 R41, -RZ, R42.H1_H1 ;  /* 0x3000002aff297230 */ /* 0x000fe40000004100 */
[----:B------:R-:W-:-:S02]  /*2860*/  HADD2.F32 R27, -RZ, R45.H0_H0 ;  /* 0x2000002dff1b7230 */ /* 0x000fc40000004100 */
        /* <DEDUP_REMOVED lines=48> */
.L_x_2858:
[C---:B-----5:R-:W-:Y:S02]  /*2b70*/  LOP3.LUT R0, R16.reuse, 0xf000f, RZ, 0xc0, !PT ;  /* 0x000f000f10007812 */ /* 0x060fe400078ec0ff */
[----:B------:R-:W-:Y:S02]  /*2b80*/  LOP3.LUT R2, R16, 0xf000f0, RZ, 0xc0, !PT ;  /* 0x00f000f010027812 */ /* 0x000fe400078ec0ff */
[C---:B------:R-:W-:Y:S02]  /*2b90*/  LOP3.LUT R4, R17.reuse, 0xf000f, RZ, 0xc0, !PT ;  /* 0x000f000f11047812 */ /* 0x040fe400078ec0ff */
[----:B------:R-:W-:Y:S02]  /*2ba0*/  LOP3.LUT R24, R17, 0xf000f0, RZ, 0xc0, !PT ;  /* 0x00f000f011187812 */ /* 0x000fe400078ec0ff */
        /* <DEDUP_REMOVED lines=29> */
[----:B------:R-:W-:Y:S02]  /*2d80*/  LOP3.LUT R3, R3, 0x64006400, RZ, 0xfc, !PT ;  /* 0x6400640003037812 */ /* 0x000fe400078efcff */
        /* <DEDUP_REMOVED lines=109> */
.L_x_2859:
        /* <DEDUP_REMOVED lines=24> */
[-C--:B------:R-:W-:Y:S01]  /*35e0*/  FFMA.FTZ R25, R26, R18.reuse, R25 ;  /* 0x000000121a197223 */ /* 0x080fe20000010019 */
        /* <DEDUP_REMOVED lines=11> */
[----:B------:R-:W-:-:S02]  /*36a0*/  HADD2.F32 R25, -RZ, R38.H1_H1 ;  /* 0x30000026ff197230 */ /* 0x000fc40000004100 */
[-C--:B------:R-:W-:Y:S01]  /*36b0*/  FFMA.FTZ R0, R3, R49.reuse, R0 ;  /* 0x0000003103007223 */ /* 0x080fe20000010000 */
[--C-:B-1----:R-:W-:Y:S02]  /*36c0*/  HADD2.F32 R2, -RZ, R17.reuse.H0_H0 ;  /* 0x20000011ff027230 */ /* 0x102fe40000004100 */
[----:B------:R-:W-:Y:S02]  /*36d0*/  HADD2.F32 R4, -RZ, R17.H1_H1 ;  /* 0x30000011ff047230 */ /* 0x000fe40000004100 */
[----:B------:R-:W-:Y:S01]  /*36e0*/  FFMA.FTZ R48, R25, R49, R48 ;  /* 0x0000003119307223 */ /* 0x000fe20000010030 */
[--C-:B------:R-:W-:Y:S02]  /*36f0*/  HADD2.F32 R3, -RZ, R16.reuse.H0_H0 ;  /* 0x20000010ff037230 */ /* 0x100fe40000004100 */
[----:B------:R-:W-:Y:S02]  /*3700*/  HADD2.F32 R17, -RZ, R39.H0_H0 ;  /* 0x20000027ff117230 */ /* 0x000fe40000004100 */
        /* <DEDUP_REMOVED lines=48> */
.L_x_2860:
[C---:B------:R-:W-:Y:S02]  /*3a10*/  LOP3.LUT R4, R13.reuse, 0xf000f, RZ, 0xc0, !PT ;  /* 0x000f000f0d047812 */ /* 0x040fe400078ec0ff */
[----:B------:R-:W-:Y:S02]  /*3a20*/  LOP3.LUT R16, R13, 0xf000f0, RZ, 0xc0, !PT ;  /* 0x00f000f00d107812 */ /* 0x000fe400078ec0ff */
        /* <DEDUP_REMOVED lines=142> */
.L_x_2861:
        /* <DEDUP_REMOVED lines=40> */
[----:B------:R-:W-:Y:S02]  /*4590*/  HADD2.F32 R3, -RZ, R12.H0_H0 ;  /* 0x2000000cff037230 */ /* 0x000fe40000004100 */
        /* <DEDUP_REMOVED lines=50> */
.L_x_2862:
[C---:B------:R-:W-:Y:S02]  /*48c0*/  LOP3.LUT R18, R10.reuse, 0xf000f, RZ, 0xc0, !PT ;  /* 0x000f000f0a127812 */ /* 0x040fe400078ec0ff */
[----:B------:R-:W-:Y:S02]  /*48d0*/  LOP3.LUT R12, R10, 0xf000f0, RZ, 0xc0, !PT ;  /* 0x00f000f00a0c7812 */ /* 0x000fe400078ec0ff */
[----:B------:R-:W-:Y:S02]  /*48e0*/  SHF.R.U32.HI R19, RZ, 0x8, R10 ;  /* 0x00000008ff137819 */ /* 0x000fe4000001160a */
[C---:B------:R-:W-:Y:S02]  /*48f0*/  LOP3.LUT R3, R9.reuse, 0xf000f, RZ, 0xc0, !PT ;  /* 0x000f000f09037812 */ /* 0x040fe400078ec0ff */
        /* <DEDUP_REMOVED lines=44> */
[----:B------:R-:W-:Y:S02]  /*4bc0*/  HADD2 R25, R8, -1032, -1032 ;  /* 0xe408e40808197430 */ /* 0x000fe40000000000 */
[----:B------:R-:W-:-:S02]  /*4bd0*/  HADD2 R26, R9, -1032, -1032 ;  /* 0xe408e408091a7430 */ /* 0x000fc40000000000 */
[----:B------:R-:W-:Y:S02]  /*4be0*/  HADD2 R27, R27, -1032, -1032 ;  /* 0xe408e4081b1b7430 */ /* 0x000fe40000000000 */
[----:B------:R-:W-:Y:S01]  /*4bf0*/  HADD2 R30, R0, -1032, -1032 ;  /* 0xe408e408001e7430 */ /* 0x000fe20000000000 */
[----:B------:R-:W-:Y:S06]  /*4c00*/  BRA.U !UP0, `(.L_x_2863) ;  /* 0x0000000508687547 */ /* 0x000fec000b800000 */
        /* <DEDUP_REMOVED lines=8> */
[----:B------:R-:W-:Y:S02]  /*4c90*/  HADD2.F32 R44, -RZ, R13.H1_H1 ;  /* 0x3000000dff2c7230 */ /* 0x000fe40000004100 */
        /* <DEDUP_REMOVED lines=22> */
[----:B------:R-:W-:Y:S02]  /*4e00*/  HADD2.F32 R40, -RZ, R13.H0_H0 ;  /* 0x2000000dff287230 */ /* 0x000fe40000004100 */
[----:B------:R-:W-:Y:S01]  /*4e10*/  FFMA.FTZ R0, R0, R39, R3 ;  /* 0x0000002700007223 */ /* 0x000fe20000010003 */
[----:B------:R-:W-:Y:S02]  /*4e20*/  HADD2.F32 R38, -RZ, R12.H1_H1 ;  /* 0x3000000cff267230 */ /* 0x000fe40000004100 */
[----:B------:R-:W-:Y:S01]  /*4e30*/  FFMA.FTZ R41, R39, R2, R4 ;  /* 0x0000000227297223 */ /* 0x000fe20000010004 */
[----:B-1----:R-:W-:-:S02]  /*4e40*/  HADD2.F32 R4, -RZ, R8.H0_H0 ;  /* 0x20000008ff047230 */ /* 0x002fc40000004100 */
[----:B------:R-:W-:Y:S01]  /*4e50*/  FFMA.FTZ R45, R32, R40, R43 ;  /* 0x00000028202d7223 */ /* 0x000fe2000001002b */
[--C-:B------:R-:W-:Y:S02]  /*4e60*/  HADD2.F32 R3, -RZ, R25.reuse.H0_H0 ;  /* 0x20000019ff037230 */ /* 0x100fe40000004100 */
[C---:B------:R-:W-:Y:S01]  /*4e70*/  FFMA.FTZ R43, R39.reuse, R38, R31 ;  /* 0x00000026272b7223 */ /* 0x040fe2000001001f */
[----:B------:R-:W-:Y:S02]  /*4e80*/  HADD2.F32 R31, -RZ, R8.H1_H1 ;  /* 0x30000008ff1f7230 */ /* 0x000fe40000004100 */
[----:B------:R-:W-:Y:S01]  /*4e90*/  FFMA.FTZ R45, R39, R44, R45 ;  /* 0x0000002c272d7223 */ /* 0x000fe2000001002d */
        /* <DEDUP_REMOVED lines=49> */
.L_x_2863:
        /* <DEDUP_REMOVED lines=93> */
.L_x_2864:
[----:B------:R-:W-:Y:S01]  /*5780*/  UIADD3 UR8, UPT, UPT, UR8, 0x20, URZ ;  /* 0x0000002008087890 */ /* 0x000fe2000fffe0ff */
[----:B------:R-:W-:Y:S01]  /*5790*/  MOV R3, UR11 ;  /* 0x0000000b00037c02 */ /* 0x000fe20008000f00 */
[----:B------:R-:W-:Y:S01]  /*57a0*/  UIADD3 UR9, UPT, UPT, UR9, 0x40, URZ ;  /* 0x0000004009097890 */ /* 0x000fe2000fffe0ff */
[----:B------:R-:W-:-:S03]  /*57b0*/  IADD3 R28, P2, PT, R28, 0x80, RZ ;  /* 0x000000801c1c7810 */ /* 0x000fc60007f5e0ff */
[----:B------:R-:W-:Y:S01]  /*57c0*/  ISETP.LE.AND P1, PT, R47, UR8, PT ;  /* 0x000000082f007c0c */ /* 0x000fe2000bf23270 */
[----:B------:R-:W-:Y:S01]  /*57d0*/  IMAD.WIDE R20, R3, 0x4, R20 ;  /* 0x0000000403147825 */ /* 0x000fe200078e0214 */
[----:B------:R-:W-:-:S11]  /*57e0*/  IADD3.X R23, PT, PT, RZ, R23, RZ, P2, !PT ;  /* 0x00000017ff177210 */ /* 0x000fd600017fe4ff */
[----:B------:R-:W-:Y:S05]  /*57f0*/  @!P1 BRA `(.L_x_2865) ;  /* 0xffffffc000d89947 */ /* 0x000fea000383ffff */
[----:B------:R-:W-:-:S05]  /*5800*/  MOV R3, UR11 ;  /* 0x0000000b00037c02 */ /* 0x000fca0008000f00 */
[----:B------:R-:W-:-:S07]  /*5810*/  IMAD.WIDE R2, R3, 0x10, R6 ;  /* 0x0000001003027825 */ /* 0x000fce00078e0206 */
.L_x_2856:
[----:B------:R-:W0:Y:S02]  /*5820*/  LDCU UR4, c[0x0][0x3d8] ;  /* 0x00007b00ff0477ac */ /* 0x000e240008000800 */
[----:B0-----:R-:W-:-:S04]  /*5830*/  VIMNMX R33, PT, PT, R33, UR4, PT ;  /* 0x0000000421217c48 */ /* 0x001fc8000bfe0100 */
[----:B------:R-:W-:-:S13]  /*5840*/  ISETP.GT.AND P0, PT, R33, UR8, PT ;  /* 0x0000000821007c0c */ /* 0x000fda000bf04270 */
[----:B------:R-:W-:Y:S05]  /*5850*/  @!P0 BRA `(.L_x_2866) ;  /* 0x00000018008c8947 */ /* 0x000fea0003800000 */
        /* <DEDUP_REMOVED lines=9> */
.L_x_2869:
[----:B------:R-:W-:Y:S01]  /*58f0*/  ISETP.NE.AND P1, PT, R83, UR8, PT ;  /* 0x0000000853007c0c */ /* 0x000fe2000bf25270 */
[----:B------:R0:W2:Y:S01]  /*5900*/  LDG.E.128.CONSTANT R12, desc[UR12][R2.64] ;  /* 0x0000000c020c7981 */ /* 0x0000a2000c1e9d00 */
[----:B------:R-:W-:-:S11]  /*5910*/  MOV R17, UR11 ;  /* 0x0000000b00117c02 */ /* 0x000fd60008000f00 */
[----:B------:R-:W-:Y:S01]  /*5920*/  @!P1 LEA R18, R82, R1, 0x3 ;  /* 0x0000000152129211 */ /* 0x000fe200078e18ff */
[----:B------:R-:W-:Y:S01]  /*5930*/  IMAD.WIDE R16, R17, 0x4, R2 ;  /* 0x0000000411107825 */ /* 0x000fe200078e0202 */
[----:B------:R-:W-:-:S04]  /*5940*/  MOV R91, UR11 ;  /* 0x0000000b005b7c02 */ /* 0x000fc80008000f00 */
[----:B------:R-:W3:Y:S01]  /*5950*/  @!P1 LDL.64 R18, [R18+0x8] ;  /* 0x0000080012129983 */ /* 0x000ee20000100a00 */
[----:B------:R-:W-:-:S03]  /*5960*/  IMAD.WIDE R90, R91, 0x4, R16 ;  /* 0x000000045b5a7825 */ /* 0x000fc600078e0210 */
[----:B------:R-:W4:Y:S04]  /*5970*/  LDG.E.128.CONSTANT R4, desc[UR12][R16.64] ;  /* 0x0000000c10047981 */ /* 0x000f28000c1e9d00 */
[----:B------:R-:W4:Y:S01]  /*5980*/  LDG.E.128.CONSTANT R8, desc[UR12][R90.64] ;  /* 0x0000000c5a087981 */ /* 0x000f22000c1e9d00 */
[----:B0-----:R-:W-:Y:S01]  /*5990*/  HFMA2 R2, -RZ, RZ, 0, 0.015625 ;  /* 0x00002400ff027431 */ /* 0x001fe200000001ff */
[----:B------:R-:W-:-:S04]  /*59a0*/  MOV R0, 0x3000 ;  /* 0x0000300000007802 */ /* 0x000fc80000000f00 */
[----:B------:R-:W-:Y:S01]  /*59b0*/  PRMT R0, R2, 0x5410, R0 ;  /* 0x0000541002007816 */ /* 0x000fe20000000000 */
[----:B------:R-:W-:Y:S01]  /*59c0*/  UISETP.NE.AND UP0, UPT, UR15, URZ, UPT ;  /* 0x000000ff0f00728c */ /* 0x000fe2000bf05270 */
[----:B------:R-:W-:Y:S02]  /*59d0*/  MOV R86, UR6 ;  /* 0x0000000600567c02 */ /* 0x000fe40008000f00 */
[----:B------:R-:W-:-:S05]  /*59e0*/  MOV R87, UR4 ;  /* 0x0000000400577c02 */ /* 0x000fca0008000f00 */
[----:B------:R0:W5:Y:S02]  /*59f0*/  @!P1 LDG.E.U16.CONSTANT R86, desc[UR12][R86.64] ;  /* 0x0000000c56569981 */ /* 0x000164000c1e9500 */
[----:B0-----:R-:W-:Y:S02]  /*5a00*/  @!P1 IADD3 R87, PT, PT, R82, 0x1, RZ ;  /* 0x0000000152579810 */ /* 0x001fe40007ffe0ff */
[--C-:B--2---:R-:W-:Y:S02]  /*5a10*/  SHF.R.U32.HI R16, RZ, 0xf, R12.reuse ;  /* 0x0000000fff107819 */ /* 0x104fe4000001160c */
[C---:B------:R-:W-:Y:S02]  /*5a20*/  LOP3.LUT R46, R12.reuse, 0x70007, RZ, 0xc0, !PT ;  /* 0x000700070c2e7812 */ /* 0x040fe400078ec0ff */
[----:B------:R-:W-:Y:S02]  /*5a30*/  LOP3.LUT R3, R12, 0x380038, RZ, 0xc0, !PT ;  /* 0x003800380c037812 */ /* 0x000fe400078ec0ff */
[----:B------:R-:W-:-:S02]  /*5a40*/  SHF.R.U32.HI R47, RZ, 0x6, R12 ;  /* 0x00000006ff2f7819 */ /* 0x000fc4000001160c */
[C---:B------:R-:W-:Y:S02]  /*5a50*/  LOP3.LUT R49, R13.reuse, 0x70007, RZ, 0xc0, !PT ;  /* 0x000700070d317812 */ /* 0x040fe400078ec0ff */
[----:B------:R-:W-:Y:S02]  /*5a60*/  LOP3.LUT R17, R13, 0x380038, RZ, 0xc0, !PT ;  /* 0x003800380d117812 */ /* 0x000fe400078ec0ff */
[----:B------:R-:W-:Y:S02]  /*5a70*/  SHF.R.U32.HI R48, RZ, 0x6, R13 ;  /* 0x00000006ff307819 */ /* 0x000fe4000001160d */
[----:B---3--:R-:W-:Y:S02]  /*5a80*/  @!P1 PRMT R85, R18, 0x7610, R85 ;  /* 0x0000761012559816 */ /* 0x008fe40000000055 */
[----:B------:R-:W-:Y:S02]  /*5a90*/  SHF.R.U32.HI R24, RZ, 0xf, R15 ;  /* 0x0000000fff187819 */ /* 0x000fe4000001160f */
[----:B------:R-:W-:-:S02]  /*5aa0*/  @!P1 PRMT R85, R85, 0x7610, R18 ;  /* 0x0000761055559816 */ /* 0x000fc40000000012 */
[----:B------:R-:W-:Y:S02]  /*5ab0*/  SHF.R.U32.HI R18, RZ, 0xf, R13 ;  /* 0x0000000fff127819 */ /* 0x000fe4000001160d */
[C---:B------:R-:W-:Y:S02]  /*5ac0*/  LOP3.LUT R63, R15.reuse, 0x70007, RZ, 0xc0, !PT ;  /* 0x000700070f3f7812 */ /* 0x040fe400078ec0ff */
[----:B------:R-:W-:Y:S02]  /*5ad0*/  LOP3.LUT R32, R15, 0x380038, RZ, 0xc0, !PT ;  /* 0x003800380f207812 */ /* 0x000fe400078ec0ff */
[----:B------:R-:W-:Y:S02]  /*5ae0*/  SHF.R.U32.HI R52, RZ, 0x6, R15 ;  /* 0x00000006ff347819 */ /* 0x000fe4000001160f */
[C---:B----4-:R-:W-:Y:S02]  /*5af0*/  LOP3.LUT R20, R4.reuse, 0x70007, RZ, 0xc0, !PT ;  /* 0x0007000704147812 */ /* 0x050fe400078ec0ff */
[----:B------:R-:W-:-:S02]  /*5b00*/  LOP3.LUT R12, R4, 0x380038, RZ, 0xc0, !PT ;  /* 0x00380038040c7812 */ /* 0x000fc400078ec0ff */
[--C-:B------:R-:W-:Y:S02]  /*5b10*/  SHF.R.U32.HI R21, RZ, 0x6, R4.reuse ;  /* 0x00000006ff157819 */ /* 0x100fe40000011604 */
        /* <DEDUP_REMOVED lines=8> */
[----:B------:R-:W-:Y:S02]  /*5ba0*/  LOP3.LUT R16, R16, 0x10001, RZ, 0xc0, !PT ;  /* 0x0001000110107812 */ /* 0x000fe400078ec0ff */
[----:B------:R-:W-:Y:S02]  /*5bb0*/  SHF.R.U32.HI R7, RZ, 0xe, R7 ;  /* 0x0000000eff077819 */ /* 0x000fe40000011607 */
[----:B------:R-:W-:-:S02]  /*5bc0*/  LOP3.LUT R24, R24, 0x10001, RZ, 0xc0, !PT ;  /* 0x0001000118187812 */ /* 0x000fc400078ec0ff */
[----:B------:R-:W-:Y:S02]  /*5bd0*/  LOP3.LUT R16, R16, 0x20002, R13, 0xf8, !PT ;  /* 0x0002000210107812 */ /* 0x000fe400078ef80d */
[----:B------:R-:W-:Y:S02]  /*5be0*/  @!P1 PRMT R88, R19, 0x7610, R88 ;  /* 0x0000761013589816 */ /* 0x000fe40000000058 */
[----:B------:R-:W-:Y:S02]  /*5bf0*/  LOP3.LUT R13, R24, 0x20002, R7, 0xf8, !PT ;  /* 0x00020002180d7812 */ /* 0x000fe400078ef807 */
        /* <DEDUP_REMOVED lines=10> */
[--C-:B------:R-:W-:Y:S02]  /*5ca0*/  SHF.R.U32.HI R30, RZ, 0x6, R10.reuse ;  /* 0x00000006ff1e7819 */ /* 0x100fe4000001160a */
[----:B------:R-:W-:Y:S02]  /*5cb0*/  SHF.R.U32.HI R27, RZ, 0xd, R10 ;  /* 0x0000000dff1b7819 */ /* 0x000fe4000001160a */
[----:B------:R-:W-:Y:S02]  /*5cc0*/  @!P1 PRMT R88, R88, 0x7610, R19 ;  /* 0x0000761058589816 */ /* 0x000fe40000000013 */
        /* <DEDUP_REMOVED lines=8> */
[----:B------:R-:W-:Y:S02]  /*5d50*/  LOP3.LUT R2, R5, 0x380038, RZ, 0xc0, !PT ;  /* 0x0038003805027812 */ /* 0x000fe400078ec0ff */
[--C-:B------:R-:W-:Y:S02]  /*5d60*/  SHF.R.U32.HI R23, RZ, 0x6, R5.reuse ;  /* 0x00000006ff177819 */ /* 0x100fe40000011605 */
[----:B------:R-:W-:Y:S02]  /*5d70*/  LOP3.LUT R11, R3, 0x64006400, RZ, 0xfc, !PT ;  /* 0x64006400030b7812 */ /* 0x000fe400078efcff */
[----:B------:R-:W-:Y:S02]  /*5d80*/  SHF.R.U32.HI R14, RZ, 0xf, R14 ;  /* 0x0000000fff0e7819 */ /* 0x000fe4000001160e */
[----:B------:R-:W-:Y:S02]  /*5d90*/  SHF.R.U32.HI R5, RZ, 0xe, R5 ;  /* 0x0000000eff057819 */ /* 0x000fe40000011605 */
[----:B------:R-:W-:-:S02]  /*5da0*/  LOP3.LUT R18, R18, 0x10001, RZ, 0xc0, !PT ;  /* 0x0001000112127812 */ /* 0x000fc400078ec0ff */
[----:B------:R-:W-:Y:S02]  /*5db0*/  LOP3.LUT R17, R17, 0x64006400, RZ, 0xfc, !PT ;  /* 0x6400640011117812 */ /* 0x000fe400078efcff */
[----:B------:R-:W-:Y:S02]  /*5dc0*/  LOP3.LUT R3, R47, 0x380038, RZ, 0xc0, !PT ;  /* 0x003800382f037812 */ /* 0x000fe400078ec0ff */
[----:B------:R-:W-:Y:S01]  /*5dd0*/  LOP3.LUT R28, R13, 0x40004, R28, 0xf8, !PT ;  /* 0x000400040d1c7812 */ /* 0x000fe200078ef81c */
[----:B------:R-:W-:Y:S01]  /*5de0*/  HFMA2 R69, R17, R0.H1_H1, -132, -132 ;  /* 0xd820d82011457431 */ /* 0x000fe20000060000 */
        /* <DEDUP_REMOVED lines=11> */
[----:B------:R-:W-:Y:S01]  /*5ea0*/  HFMA2 R72, R13, R0.H1_H1, -132, -132 ;  /* 0xd820d8200d487431 */ /* 0x000fe20000060000 */
[----:B------:R-:W-:-:S02]  /*5eb0*/  LOP3.LUT R14, R14, 0x20002, R15, 0xf8, !PT ;  /* 0x000200020e0e7812 */ /* 0x000fc400078ef80f */
[----:B------:R-:W-:Y:S01]  /*5ec0*/  LOP3.LUT R26, R5, 0x40004, R26, 0xf8, !PT ;  /* 0x00040004051a7812 */ /* 0x000fe200078ef81a */
[----:B------:R-:W-:Y:S01]  /*5ed0*/  HFMA2 R70, R19, R0.H1_H1, -132, -132 ;  /* 0xd820d82013467431 */ /* 0x000fe20000060000 */
        /* <DEDUP_REMOVED lines=27> */
[----:B------:R-:W-:Y:S01]  /*6090*/  LOP3.LUT R27, R14, 0x40004, R27, 0xf8, !PT ;  /* 0x000400040e1b7812 */ /* 0x000fe200078ef81b */
[-C--:B------:R-:W-:Y:S01]  /*60a0*/  HFMA2 R56, R5, R0.reuse.H0_H0, -20, -20 ;  /* 0xcd00cd0005387431 */ /* 0x080fe20000040000 */
[----:B------:R-:W-:Y:S01]  /*60b0*/  LOP3.LUT R18, R52, 0x380038, RZ, 0xc0, !PT ;  /* 0x0038003834127812 */ /* 0x000fe200078ec0ff */
[-C--:B------:R-:W-:Y:S01]  /*60c0*/  HFMA2 R17, R77, R0.reuse.H1_H1, -132, -132 ;  /* 0xd820d8204d117431 */ /* 0x080fe20000060000 */
[----:B------:R-:W-:Y:S01]  /*60d0*/  LOP3.LUT R15, R8, 0x64006400, RZ, 0xfc, !PT ;  /* 0x64006400080f7812 */ /* 0x000fe200078efcff */
[-C--:B------:R-:W-:Y:S01]  /*60e0*/  HFMA2 R54, R3, R0.reuse.H0_H0, -20, -20 ;  /* 0xcd00cd0003367431 */ /* 0x080fe20000040000 */
        /* <DEDUP_REMOVED lines=25> */
[----:B------:R-:W-:Y:S01]  /*6280*/  LOP3.LUT R71, R32, 0x64006400, RZ, 0xfc, !PT ;  /* 0x6400640020477812 */ /* 0x000fe200078efcff */
[-C--:B------:R-:W-:Y:S01]  /*6290*/  HFMA2 R32, R13, R0.reuse.H1_H1, -132, -132 ;  /* 0xd820d8200d207431 */ /* 0x080fe20000060000 */
[----:B------:R-:W-:Y:S02]  /*62a0*/  LOP3.LUT R67, R4, 0x64006400, RZ, 0xfc, !PT ;  /* 0x6400640004437812 */ /* 0x000fe400078efcff */
[----:B------:R-:W-:Y:S02]  /*62b0*/  LOP3.LUT R49, R49, 0x64006400, RZ, 0xfc, !PT ;  /* 0x6400640031317812 */ /* 0x000fe400078efcff */
[----:B------:R-:W-:Y:S02]  /*62c0*/  LOP3.LUT R50, R50, 0x64006400, RZ, 0xfc, !PT ;  /* 0x6400640032327812 */ /* 0x000fe400078efcff */
[----:B------:R-:W-:Y:S02]  /*62d0*/  LOP3.LUT R51, R51, 0x64006400, RZ, 0xfc, !PT ;  /* 0x6400640033337812 */ /* 0x000fe400078efcff */
[----:B------:R-:W-:Y:S01]  /*62e0*/  LOP3.LUT R52, R52, 0x64006400, RZ, 0xfc, !PT ;  /* 0x6400640034347812 */ /* 0x000fe200078efcff */
[-C--:B------:R-:W-:Y:S01]  /*62f0*/  HFMA2 R13, R79, R0.reuse.H1_H1, -132, -132 ;  /* 0xd820d8204f0d7431 */ /* 0x080fe20000060000 */
[----:B------:R-:W-:Y:S01]  /*6300*/  LOP3.LUT R55, R48, 0x1c001c0, RZ, 0xc0, !PT ;  /* 0x01c001c030377812 */ /* 0x000fe200078ec0ff */
[-C--:B------:R-:W-:Y:S01]  /*6310*/  HFMA2 R6, R5, R0.reuse.H0_H0, -20, -20 ;  /* 0xcd00cd0005067431 */ /* 0x080fe20000040000 */
[----:B------:R-:W-:Y:S01]  /*6320*/  LOP3.LUT R79, R8, 0x64006400, RZ, 0xfc, !PT ;  /* 0x64006400084f7812 */ /* 0x000fe200078efcff */
[----:B------:R-:W-:-:S02]  /*6330*/  HFMA2 R12, R9, R0.H1_H1, -132, -132 ;  /* 0xd820d820090c7431 */ /* 0x000fc40000060000 */
[-C--:B------:R-:W-:Y:S01]  /*6340*/  HFMA2 R5, R77, R0.reuse.H0_H0, -20, -20 ;  /* 0xcd00cd004d057431 */ /* 0x080fe20000040000 */
[----:B------:R-:W-:Y:S01]  /*6350*/  LOP3.LUT R47, R47, 0x70007, RZ, 0xc0, !PT ;  /* 0x000700072f2f7812 */ /* 0x000fe200078ec0ff */
[-C--:B------:R-:W-:Y:S01]  /*6360*/  HFMA2 R9, R81, R0.reuse.H1_H1, -132, -132 ;  /* 0xd820d82051097431 */ /* 0x080fe20000060000 */
[----:B------:R-:W-:Y:S01]  /*6370*/  LOP3.LUT R48, R48, 0x70007, RZ, 0xc0, !PT ;  /* 0x0007000730307812 */ /* 0x000fe200078ec0ff */
[-C--:B------:R-:W-:Y:S02]  /*6380*/  HFMA2 R8, R3, R0.reuse.H0_H0, -20, -20 ;  /* 0xcd00cd0003087431 */ /* 0x080fe40000040000 */
[-C--:B------:R-:W-:Y:S01]  /*6390*/  HFMA2 R4, R65, R0.reuse.H0_H0, -20, -20 ;  /* 0xcd00cd0041047431 */ /* 0x080fe20000040000 */
[----:B------:R-:W-:Y:S01]  /*63a0*/  LOP3.LUT R65, R38, 0x64006400, RZ, 0xfc, !PT ;  /* 0x6400640026417812 */ /* 0x000fe200078efcff */
        /* <DEDUP_REMOVED lines=151> */
.L_x_2867:
[----:B------:R-:W-:Y:S02]  /*6d20*/  @!P1 MOV R82, R87 ;  /* 0x0000005700529202 */ /* 0x000fe40000000f00 */
[----:B-----5:R-:W-:Y:S01]  /*6d30*/  @!P1 IADD3 R83, PT, PT, R86, UR8, RZ ;  /* 0x0000000856539c10 */ /* 0x020fe2000fffe0ff */
        /* <DEDUP_REMOVED lines=77> */
.L_x_2868:
[----:B------:R-:W-:Y:S01]  /*7210*/  UIADD3 UR8, UPT, UPT, UR8, 0x20, URZ ;  /* 0x0000002008087890 */ /* 0x000fe2000fffe0ff */
[----:B------:R-:W-:Y:S01]  /*7220*/  MOV R3, UR11 ;  /* 0x0000000b00037c02 */ /* 0x000fe20008000f00 */
[----:B------:R-:W-:Y:S02]  /*7230*/  UIADD3 UR6, UP0, UPT, UR6, 0x80, URZ ;  /* 0x0000008006067890 */ /* 0x000fe4000ff1e0ff */
[----:B------:R-:W-:Y:S02]  /*7240*/  UIADD3 UR9, UPT, UPT, UR9, 0x40, URZ ;  /* 0x0000004009097890 */ /* 0x000fe4000fffe0ff */
[----:B------:R-:W-:Y:S01]  /*7250*/  ISETP.LE.AND P1, PT, R33, UR8, PT ;  /* 0x0000000821007c0c */ /* 0x000fe2000bf23270 */
[----:B------:R-:W-:Y:S01]  /*7260*/  UIADD3.X UR4, UPT, UPT, URZ, UR4, URZ, UP0, !UPT ;  /* 0x00000004ff047290 */ /* 0x000fe200087fe4ff */
[----:B------:R-:W-:-:S11]  /*7270*/  IMAD.WIDE R2, R3, 0x4, R90 ;  /* 0x0000000403027825 */ /* 0x000fd600078e025a */
[----:B------:R-:W-:Y:S05]  /*7280*/  @!P1 BRA `(.L_x_2869) ;  /* 0xffffffe400989947 */ /* 0x000fea000383ffff */
.L_x_2866:
        /* <DEDUP_REMOVED lines=20> */
[----:B------:R-:W-:-:S04]  /*73d0*/  MOV R2, R4 ;  /* 0x0000000400027202 */ /* 0x000fc80000000f00 */
[----:B------:R-:W-:-:S07]  /*73e0*/  MOV R0, R2 ;  /* 0x0000000200007202 */ /* 0x000fce0000000f00 */
.L_x_2873:
[----:B------:R-:W0:Y:S02]  /*73f0*/  LDS R2, [R0] ;  /* 0x0000000000027984 */ /* 0x000e240000000800 */
[----:B0-----:R-:W-:-:S05]  /*7400*/  HADD2 R3, R2, R37 ;  /* 0x0000002502037230 */ /* 0x001fca0000000000 */
[----:B------:R-:W0:Y:S02]  /*7410*/  ATOMS.CAST.SPIN P1, [R0], R2, R3 ;  /* 0x000000020000758d */ /* 0x000e240001820003 */
[----:B0-----:R-:W-:Y:S05]  /*7420*/  @!P1 BRA `(.L_x_2873) ;  /* 0xfffffffc00f09947 */ /* 0x001fea000383ffff */
[----:B------:R-:W-:Y:S05]  /*7430*/  BRA `(.L_x_2871) ;  /* 0x00000000000c7947 */ /* 0x000fea0003800000 */
.L_x_2872:
[----:B------:R-:W2:Y:S02]  /*7440*/  LD.E R0, desc[UR12][R4.64] ;  /* 0x0000000c04007980 */ /* 0x000ea4000c101900 */
[----:B--2---:R-:W-:-:S05]  /*7450*/  IADD3 R3, PT, PT, R37, R0, RZ ;  /* 0x0000000025037210 */ /* 0x004fca0007ffe0ff */
[----:B------:R0:W-:Y:S02]  /*7460*/  ST.E desc[UR12][R4.64], R3 ;  /* 0x0000000304007985 */ /* 0x0001e4000c10190c */
.L_x_2871:
[----:B------:R-:W-:Y:S05]  /*7470*/  BSYNC.RECONVERGENT B0 ;  /* 0x0000000000007941 */ /* 0x000fea0003800200 */
.L_x_2870:
[----:B------:R1:W-:Y:S01]  /*7480*/  ATOM.E.ADD.F16x2.RN.STRONG.GPU P1, RZ, desc[UR12][R4.64+0x4], R7 ;  /* 0x8000040704ff79a2 */ /* 0x0003e2000c12e10c */
[----:B------:R-:W-:Y:S04]  /*7490*/  BSSY.RECONVERGENT B0, `(.L_x_2874) ;  /* 0x000000e000007945 */ /* 0x000fe80003800200 */
[----:B-1----:R-:W-:Y:S05]  /*74a0*/  @P1 BRA `(.L_x_2875) ;  /* 0x0000000000301947 */ /* 0x002fea0003800000 */
[----:B------:R-:W1:Y:S02]  /*74b0*/  QSPC.E.S P1, RZ, [R4+0x4] ;  /* 0x0000040004ff73aa */ /* 0x000e640000020500 */
[----:B-1----:R-:W-:Y:S05]  /*74c0*/  @!P1 BRA `(.L_x_2876) ;  /* 0x00000000001c9947 */ /* 0x002fea0003800000 */
[----:B------:R-:W-:-:S04]  /*74d0*/  MOV R2, R4 ;  /* 0x0000000400027202 */ /* 0x000fc80000000f00 */
[----:B------:R-:W-:-:S07]  /*74e0*/  MOV R0, R2 ;  /* 0x0000000200007202 */ /* 0x000fce0000000f00 */
.L_x_2877:
[----:B------:R-:W0:Y:S02]  /*74f0*/  LDS R2, [R0+0x4] ;  /* 0x0000040000027984 */ /* 0x000e240000000800 */
[----:B0-----:R-:W-:-:S05]  /*7500*/  HFMA2 R3, R2, 1, 1, R7 ;  /* 0x3c003c0002037831 */ /* 0x001fca0000000007 */
[----:B------:R-:W0:Y:S02]  /*7510*/  ATOMS.CAST.SPIN P1, [R0+0x4], R2, R3 ;  /* 0x000004020000758d */ /* 0x000e240001820003 */
[----:B0-----:R-:W-:Y:S05]  /*7520*/  @!P1 BRA `(.L_x_2877) ;  /* 0xfffffffc00f09947 */ /* 0x001fea000383ffff */
[----:B------:R-:W-:Y:S05]  /*7530*/  BRA `(.L_x_2875) ;  /* 0x00000000000c7947 */ /* 0x000fea0003800000 */
.L_x_2876:
[----:B------:R-:W0:Y:S02]  /*7540*/  LD.E R0, desc[UR12][R4.64+0x4] ;  /* 0x0000040c04007980 */ /* 0x000e24000c101900 */
[----:B0-----:R-:W-:-:S05]  /*7550*/  IADD3 R3, PT, PT, R7, R0, RZ ;  /* 0x0000000007037210 */ /* 0x001fca0007ffe0ff */
[----:B------:R1:W-:Y:S02]  /*7560*/  ST.E desc[UR12][R4.64+0x4], R3 ;  /* 0x0000040304007985 */ /* 0x0003e4000c10190c */
.L_x_2875:
[----:B------:R-:W-:Y:S05]  /*7570*/  BSYNC.RECONVERGENT B0 ;  /* 0x0000000000007941 */ /* 0x000fea0003800200 */
.L_x_2874:
        /* <DEDUP_REMOVED lines=12> */
.L_x_2881:
[----:B------:R-:W0:Y:S02]  /*7640*/  LDS R2, [R0] ;  /* 0x0000000000027984 */ /* 0x000e240000000800 */
[----:B0-----:R-:W-:-:S05]  /*7650*/  HADD2 R3, R2, R35 ;  /* 0x0000002302037230 */ /* 0x001fca0000000000 */
[----:B------:R-:W0:Y:S02]  /*7660*/  ATOMS.CAST.SPIN P0, [R0], R2, R3 ;  /* 0x000000020000758d */ /* 0x000e240001800003 */
[----:B0-----:R-:W-:Y:S05]  /*7670*/  @!P0 BRA `(.L_x_2881) ;  /* 0xfffffffc00f08947 */ /* 0x001fea000383ffff */
[----:B------:R-:W-:Y:S05]  /*7680*/  BRA `(.L_x_2879) ;  /* 0x00000000000c7947 */ /* 0x000fea0003800000 */
.L_x_2880:
[----:B------:R-:W2:Y:S02]  /*7690*/  LD.E R0, desc[UR12][R4.64] ;  /* 0x0000000c04007980 */ /* 0x000ea4000c101900 */
[----:B--2---:R-:W-:-:S05]  /*76a0*/  IADD3 R3, PT, PT, R35, R0, RZ ;  /* 0x0000000023037210 */ /* 0x004fca0007ffe0ff */
[----:B------:R0:W-:Y:S02]  /*76b0*/  ST.E desc[UR12][R4.64], R3 ;  /* 0x0000000304007985 */ /* 0x0001e4000c10190c */
.L_x_2879:
[----:B------:R-:W-:Y:S05]  /*76c0*/  BSYNC.RECONVERGENT B0 ;  /* 0x0000000000007941 */ /* 0x000fea0003800200 */
.L_x_2878:
[----:B------:R1:W-:Y:S02]  /*76d0*/  ATOM.E.ADD.F16x2.RN.STRONG.GPU P0, RZ, desc[UR12][R4.64+0x4], R7 ;  /* 0x8000040704ff79a2 */ /* 0x0003e4000c10e10c */
[----:B-1----:R-:W-:Y:S05]  /*76e0*/  @P0 EXIT ;  /* 0x000000000000094d */ /* 0x002fea0003800000 */
[----:B------:R-:W1:Y:S02]  /*76f0*/  QSPC.E.S P0, RZ, [R4+0x4] ;  /* 0x0000040004ff73aa */ /* 0x000e640000000500 */
[----:B-1----:R-:W-:Y:S05]  /*7700*/  @!P0 BRA `(.L_x_2882) ;  /* 0x00000000001c8947 */ /* 0x002fea0003800000 */
[----:B------:R-:W-:-:S04]  /*7710*/  MOV R2, R4 ;  /* 0x0000000400027202 */ /* 0x000fc80000000f00 */
[----:B------:R-:W-:-:S07]  /*7720*/  MOV R0, R2 ;  /* 0x0000000200007202 */ /* 0x000fce0000000f00 */
.L_x_2883:
[----:B------:R-:W0:Y:S02]  /*7730*/  LDS R2, [R0+0x4] ;  /* 0x0000040000027984 */ /* 0x000e240000000800 */
[----:B0-----:R-:W-:-:S05]  /*7740*/  HFMA2 R3, R2, 1, 1, R7 ;  /* 0x3c003c0002037831 */ /* 0x001fca0000000007 */
[----:B------:R-:W0:Y:S02]  /*7750*/  ATOMS.CAST.SPIN P0, [R0+0x4], R2, R3 ;  /* 0x000004020000758d */ /* 0x000e240001800003 */
[----:B0-----:R-:W-:Y:S05]  /*7760*/  @!P0 BRA `(.L_x_2883) ;  /* 0xfffffffc00f08947 */ /* 0x001fea000383ffff */
[----:B------:R-:W-:Y:S05]  /*7770*/  EXIT ;  /* 0x000000000000794d */ /* 0x000fea0003800000 */
.L_x_2882:
[----:B------:R-:W0:Y:S02]  /*7780*/  LD.E R0, desc[UR12][R4.64+0x4] ;  /* 0x0000040c04007980 */ /* 0x000e24000c101900 */
[----:B0-----:R-:W-:-:S05]  /*7790*/  IADD3 R3, PT, PT, R7, R0, RZ ;  /* 0x0000000007037210 */ /* 0x001fca0007ffe0ff */
[----:B------:R-:W-:Y:S01]  /*77a0*/  ST.E desc[UR12][R4.64+0x4], R3 ;  /* 0x0000040304007985 */ /* 0x000fe2000c10190c */
[----:B------:R-:W-:Y:S05]  /*77b0*/  EXIT ;  /* 0x000000000000794d */ /* 0x000fea0003800000 */
.L_x_2884:
        /* <DEDUP_REMOVED lines=12> */
.L_x_3959:


//--------------------- .text._Z23gemm_half_q_half_kernelILi2ELi14ELb1ELb1ELi64EEvPK6__halfPKjS4_S2_PS0_iiiiPKtS7_iiiiiibS2_i --------------------------
	.section	.text._Z23gemm_half_q_half_kernelILi2ELi14ELb1ELb1ELi64EEvPK6__halfPKjS4_S2_PS0_iiiiPKtS7_iiiiiibS2_i,"ax",@progbits
	.align	128
        .global         _Z23gemm_half_q_half_kernelILi2ELi14ELb1ELb1ELi64EEvPK6__halfPKjS4_S2_PS0_iiiiPKtS7_iiiiiibS2_i
        .type           _Z23gemm_half_q_half_kernelILi2ELi14ELb1ELb1ELi64EEvPK6__halfPKjS4_S2_PS0_iiiiPKtS7_iiiiiibS2_i,@function
        .size           _Z23gemm_half_q_half_kernelILi2ELi14ELb1ELb1ELi64EEvPK6__halfPKjS4_S2_PS0_iiiiPKtS7_iiiiiibS2_i,(.L_x_3960 - _Z23gemm_half_q_half_kernelILi2ELi14ELb1ELb1ELi64EEvPK6__halfPKjS4_S2_PS0_iiiiPKtS7_iiiiiibS2_i)
        .other          _Z23gemm_half_q_half_kernelILi2ELi14ELb1ELb1ELi64EEvPK6__halfPKjS4_S2_PS0_iiiiPKtS7_iiiiiibS2_i,@"STO_CUDA_ENTRY STV_DEFAULT"
_Z23gemm_half_q_half_kernelILi2ELi14ELb1ELb1ELi64EEvPK6__halfPKjS4_S2_PS0_iiiiPKtS7_iiiiiibS2_i:
.text._Z23gemm_half_q_half_kernelILi2ELi14ELb1ELb1ELi64EEvPK6__halfPKjS4_S2_PS0_iiiiPKtS7_iiiiiibS2_i:
        /* <DEDUP_REMOVED lines=67> */
.L_x_2890:
        /* <DEDUP_REMOVED lines=32> */
.L_x_2889:
        /* <DEDUP_REMOVED lines=20> */
.L_x_2891:
[----:B------:R-:W-:-:S13]  /*0770*/  ISETP.EQ.AND P1, PT, R14, RZ, PT ;  /* 0x000000ff0e00720c */ /* 0x000fda0003f22270 */
[----:B------:R-:W-:Y:S05]  /*0780*/  @!P0 BRA P1, `(.L_x_2886) ;  /* 0x0000000400788947 */ /* 0x000fea0000800000 */
.L_x_2888:
        /* <DEDUP_REMOVED lines=12> */
.L_x_2887:
        /* <DEDUP_REMOVED lines=16> */
.L_x_2894:
        /* <DEDUP_REMOVED lines=32> */
.L_x_2893:
        /* <DEDUP_REMOVED lines=21> */
.L_x_2895:
[----:B------:R-:W-:-:S13]  /*0ca0*/  ISETP.NE.OR P0, PT, R14, RZ, P0 ;  /* 0x000000ff0e00720c */ /* 0x000fda0000705670 */
[----:B------:R-:W-:Y:S05]  /*0cb0*/  @!P0 BRA `(.L_x_2886) ;  /* 0x00000000002c8947 */ /* 0x000fea0003800000 */
.L_x_2892:
        /* <DEDUP_REMOVED lines=11> */
.L_x_2886:
[----:B0-----:R-:W-:Y:S05]  /*0d70*/  BSYNC.RECONVERGENT B0 ;  /* 0x0000000000007941 */ /* 0x001fea0003800200 */
.L_x_2885:
        /* <DEDUP_REMOVED lines=9> */
[----:B-1----:R-:W-:-:S03]  /*0e10*/  IMAD R4, R17, UR14, RZ ;  /* 0x0000000e11047c24 */ /* 0x002fc6000f8e02ff */
        /* <DEDUP_REMOVED lines=10> */
.L_x_2899:
        /* <DEDUP_REMOVED lines=15> */
.L_x_2898:
        /* <DEDUP_REMOVED lines=12> */
.L_x_2900:
[----:B------:R-:W-:-:S13]  /*1070*/  ISETP.NE.OR P0, PT, R14, RZ, P0 ;  /* 0x000000ff0e00720c */ /* 0x000fda0000705670 */
[----:B------:R-:W-:Y:S05]  /*1080*/  @!P0 BRA `(.L_x_2896) ;  /* 0x00000000001c8947 */ /* 0x000fea0003800000 */
.L_x_2897:
[----:B0-----:R-:W0:Y:S02]  /*1090*/  LDC.64 R4, c[0x0][0x3a0] ;  /* 0x0000e800ff047b82 */ /* 0x001e240000000a00 */
.L_x_2901:
[C---:B0-----:R-:W-:Y:S01]  /*10a0*/  IMAD.WIDE R6, R15.reuse, 0x2, R4 ;  /* 0x000000020f067825 */ /* 0x041fe200078e0204 */
[----:B------:R-:W-:Y:S02]  /*10b0*/  IADD3 R14, PT, PT, R14, 0x1, RZ ;  /* 0x000000010e0e7810 */ /* 0x000fe40007ffe0ff */
[----:B------:R-:W-:Y:S02]  /*10c0*/  IADD3 R15, PT, PT, R15, UR14, RZ ;  /* 0x0000000e0f0f7c10 */ /* 0x000fe4000fffe0ff */
[----:B------:R2:W-:Y:S01]  /*10d0*/  STG.E.64 desc[UR12][R6.64], RZ ;  /* 0x000000ff06007986 */ /* 0x0005e2000c101b0c */
[----:B------:R-:W-:-:S13]  /*10e0*/  ISETP.NE.AND P0, PT, R14, RZ, PT ;  /* 0x000000ff0e00720c */ /* 0x000fda0003f05270 */
[----:B--2---:R-:W-:Y:S05]  /*10f0*/  @P0 BRA `(.L_x_2901) ;  /* 0xfffffffc00e80947 */ /* 0x004fea000383ffff */
.L_x_2896:
[----:B------:R-:W2:Y:S01]  /*1100*/  LDCU.64 UR8, c[0x0][0x3b8] ;  /* 0x00007700ff0877ac */ /* 0x000ea20008000a00 */
[----:B------:R-:W-:Y:S01]  /*1110*/  BAR.SYNC.DEFER_BLOCKING 0x0 ;  /* 0x0000000000007b1d */ /* 0x000fe20000010000 */
[----:B------:R-:W-:Y:S01]  /*1120*/  ISETP.LE.AND P0, PT, R0, UR5, PT ;  /* 0x0000000500007c0c */ /* 0x000fe2000bf03270 */
[----:B------:R-:W-:-:S04]  /*1130*/  USHF.L.U32 UR6, UR11, 0x7, URZ ;  /* 0x000000070b067899 */ /* 0x000fc800080006ff */
[----:B--2---:R-:W-:-:S06]  /*1140*/  UIMAD.WIDE.U32 UR6, UR6, 0x2, UR8 ;  /* 0x00000002060678a5 */ /* 0x004fcc000f8e0008 */
[----:B------:R-:W-:Y:S02]  /*1150*/  MOV R14, UR6 ;  /* 0x00000006000e7c02 */ /* 0x000fe40008000f00 */
[----:B------:R-:W-:Y:S01]  /*1160*/  MOV R15, UR7 ;  /* 0x00000007000f7c02 */ /* 0x000fe20008000f00 */
[----:B------:R-:W-:Y:S06]  /*1170*/  @P0 BRA `(.L_x_2902) ;  /* 0x0000000000e40947 */ /* 0x000fec0003800000 */
[----:B01----:R-:W-:Y:S01]  /*1180*/  MOV R4, UR6 ;  /* 0x0000000600047c02 */ /* 0x003fe20008000f00 */
        /* <DEDUP_REMOVED lines=11> */
.L_x_2903:
        /* <DEDUP_REMOVED lines=16> */
[----:B------:R-:W-:Y:S02]  /*1340*/  SHF.R.U32.HI R4, RZ, 0x8, R19 ;  /* 0x00000008ff047819 */ /* 0x000fe40000011613 */
[----:B------:R-:W-:Y:S02]  /*1350*/  LOP3.LUT R22, R22, 0xf, RZ, 0xc0, !PT ;  /* 0x0000000f16167812 */ /* 0x000fe400078ec0ff */
[----:B------:R-:W-:-:S03]  /*1360*/  LOP3.LUT R4, R4, 0xf, RZ, 0xc0, !PT ;  /* 0x0000000f04047812 */ /* 0x000fc600078ec0ff */
[C---:B------:R-:W-:Y:S01]  /*1370*/  IMAD R5, R22.reuse, R22, R22 ;  /* 0x0000001616057224 */ /* 0x040fe200078e0216 */
        /* <DEDUP_REMOVED lines=17> */
[----:B-1----:R-:W-:Y:S02]  /*1490*/  PRMT R5, R5, 0x5410, R4 ;  /* 0x0000541005057816 */ /* 0x002fe40000000004 */
[----:B------:R-:W-:-:S03]  /*14a0*/  LEA R4, R18, R1, 0x3 ;  /* 0x0000000112047211 */ /* 0x000fc600078e18ff */
[----:B------:R-:W-:-:S05]  /*14b0*/  HMUL2 R13, R5, R6.H0_H0 ;  /* 0x20000006050d7232 */ /* 0x000fca0000000000 */
[----:B------:R3:W-:Y:S01]  /*14c0*/  STL.64 [R4], R12 ;  /* 0x0000000c04007387 */ /* 0x0007e20000100a00 */
[----:B------:R-:W-:-:S04]  /*14d0*/  UIADD3 UR4, UPT, UPT, UR6, UR4, URZ ;  /* 0x0000000406047290 */ /* 0x000fc8000fffe0ff */
[----:B------:R-:W-:Y:S01]  /*14e0*/  UISETP.GE.AND UP0, UPT, UR4, UR10, UPT ;  /* 0x0000000a0400728c */ /* 0x000fe2000bf06270 */
[----:B------:R-:W-:-:S08]  /*14f0*/  IADD3 R18, PT, PT, R18, 0x1, RZ ;  /* 0x0000000112127810 */ /* 0x000fd00007ffe0ff */
[----:B---3--:R-:W-:Y:S05]  /*1500*/  BRA.U !UP0, `(.L_x_2903) ;  /* 0xfffffffd084c7547 */ /* 0x008fea000b83ffff */
.L_x_2902:
[----:B------:R2:W5:Y:S01]  /*1510*/  LDG.E.U16.CONSTANT R14, desc[UR12][R14.64+0x2] ;  /* 0x0000020c0e0e7981 */ /* 0x000562000c1e9500 */
[----:B------:R-:W3:Y:S03]  /*1520*/  LDCU UR15, c[0x0][0x3c8] ;  /* 0x00007900ff0f77ac */ /* 0x000ee60008000800 */
[----:B------:R2:W5:Y:S01]  /*1530*/  LDL.64 R10, [R1] ;  /* 0x00000000010a7983 */ /* 0x0005620000100a00 */
[----:B------:R-:W4:Y:S01]  /*1540*/  LDCU UR18, c[0x0][0x3cc] ;  /* 0x00007980ff1277ac */ /* 0x000f220008000800 */
[----:B------:R-:W-:Y:S01]  /*1550*/  HFMA2 R3, -RZ, RZ, 0, 0 ;  /* 0x00000000ff037431 */ /* 0x000fe200000001ff */
[----:B0-----:R-:W-:Y:S02]  /*1560*/  CS2R R6, SRZ ;  /* 0x0000000000067805 */ /* 0x001fe4000001ff00 */
[----:B------:R-:W-:Y:S01]  /*1570*/  MOV R8, RZ ;  /* 0x000000ff00087202 */ /* 0x000fe20000000f00 */
[----:B------:R-:W0:Y:S01]  /*1580*/  LDCU UR19, c[0x0][0x3d0] ;  /* 0x00007a00ff1377ac */ /* 0x000e220008000800 */
[----:B------:R-:W1:Y:S01]  /*1590*/  LDCU UR16, c[0x0][0x3d4] ;  /* 0x00007a80ff1077ac */ /* 0x000e620008000800 */
[----:B------:R-:W2:Y:S01]  /*15a0*/  LDCU UR20, c[0x0][0x3d8] ;  /* 0x00007b00ff1477ac */ /* 0x000ea20008000800 */
[----:B---3--:R-:W-:-:S02]  /*15b0*/  UISETP.LT.AND UP0, UPT, UR5, UR15, UPT ;  /* 0x0000000f0500728c */ /* 0x008fc4000bf01270 */
[----:B------:R-:W-:Y:S02]  /*15c0*/  UISETP.GT.AND UP4, UPT, UR5, UR15, UPT ;  /* 0x0000000f0500728c */ /* 0x000fe4000bf84270 */
[----:B------:R-:W-:Y:S02]  /*15d0*/  USEL UR4, UR5, UR15, UP0 ;  /* 0x0000000f05047287 */ /* 0x000fe40008000000 */
[----:B----4-:R-:W-:Y:S02]  /*15e0*/  UISETP.GT.AND UP0, UPT, UR5, UR18, UPT ;  /* 0x000000120500728c */ /* 0x010fe4000bf04270 */
[----:B------:R-:W-:Y:S02]  /*15f0*/  USHF.R.S32.HI UR6, URZ, 0x1f, UR4 ;  /* 0x0000001fff067899 */ /* 0x000fe40008011404 */
[----:B0-----:R-:W-:Y:S02]  /*1600*/  UISETP.GT.AND UP1, UPT, UR5, UR19, UPT ;  /* 0x000000130500728c */ /* 0x001fe4000bf24270 */
[----:B------:R-:W-:-:S02]  /*1610*/  ULEA.HI UR6, UR6, UR4, URZ, 0x5 ;  /* 0x0000000406067291 */ /* 0x000fc4000f8f28ff */
[----:B-1----:R-:W-:Y:S02]  /*1620*/  UISETP.GT.AND UP2, UPT, UR5, UR16, UPT ;  /* 0x000000100500728c */ /* 0x002fe4000bf44270 */
[----:B--2---:R-:W-:Y:S02]  /*1630*/  UISETP.GT.AND UP3, UPT, UR5, UR20, UPT ;  /* 0x000000140500728c */ /* 0x004fe4000bf64270 */
        /* <DEDUP_REMOVED lines=11> */
.L_x_2904:
        /* <DEDUP_REMOVED lines=8> */
.L_x_2905:
        /* <DEDUP_REMOVED lines=8> */
.L_x_2906:
        /* <DEDUP_REMOVED lines=8> */
.L_x_2907:
        /* <DEDUP_REMOVED lines=8> */
.L_x_2908:
[----:B------:R-:W-:Y:S01]  /*18f0*/  ULEA UR4, UR7, UR4, 0x3 ;  /* 0x0000000407047291 */ /* 0x000fe2000f8e18ff */
[----:B------:R-:W0:Y:S01]  /*1900*/  S2UR UR6, SR_CgaCtaId ;  /* 0x00000000000679c3 */ /* 0x000e220000008800 */
[----:B------:R-:W1:Y:S01]  /*1910*/  LDCU.64 UR18, c[0x0][0x388] ;  /* 0x00007100ff1277ac */ /* 0x000e620008000a00 */
[----:B------:R-:W-:Y:S01]  /*1920*/  SHF.R.S32.HI R4, RZ, 0x1f, R2 ;  /* 0x0000001fff047819 */ /* 0x000fe20000011402 */
[----:B-----5:R-:W-:Y:S01]  /*1930*/  HFMA2 R20, -RZ, RZ, 0, 0 ;  /* 0x00000000ff147431 */ /* 0x020fe200000001ff */
[----:B------:R-:W-:Y:S02]  /*1940*/  VIMNMX R0, PT, PT, R0, UR16, PT ;  /* 0x0000001000007c48 */ /* 0x000fe4000bfe0100 */
[----:B------:R-:W-:Y:S01]  /*1950*/  IADD3 R3, PT, PT, R6, UR4, R3 ;  /* 0x0000000406037c10 */ /* 0x000fe2000fffe003 */
[----:B------:R-:W-:Y:S01]  /*1960*/  UMOV UR4, 0x400 ;  /* 0x0000040000047882 */ /* 0x000fe20000000000 */
[----:B------:R-:W-:Y:S02]  /*1970*/  PRMT R6, R10, 0x7610, R10 ;  /* 0x000076100a067816 */ /* 0x000fe4000000000a */
        /* <DEDUP_REMOVED lines=15> */
[----:B------:R-:W-:-:S03]  /*1a70*/  IADD3.X R23, PT, PT, R3, UR19, RZ, P1, !PT ;  /* 0x0000001303177c10 */ /* 0x000fc60008ffe4ff */
[----:B------:R-:W-:Y:S06]  /*1a80*/  @!P0 BRA `(.L_x_2909) ;  /* 0x0000003c00608947 */ /* 0x000fec0003800000 */
[----:B------:R-:W-:Y:S01]  /*1a90*/  UIMAD.WIDE.U32 UR6, UR11, 0x100, UR8 ;  /* 0x000001000b0678a5 */ /* 0x000fe2000f8e0008 */
[----:B------:R-:W-:Y:S01]  /*1aa0*/  PRMT R0, R21, 0x9910, RZ ;  /* 0x0000991015007816 */ /* 0x000fe200000000ff */
[----:B------:R-:W-:Y:S01]  /*1ab0*/  UISETP.LT.AND UP1, UPT, UR10, UR16, UPT ;  /* 0x000000100a00728c */ /* 0x000fe2000bf21270 */
[----:B------:R-:W-:Y:S01]  /*1ac0*/  MOV R20, RZ ;  /* 0x000000ff00147202 */ /* 0x000fe20000000f00 */
[----:B------:R-:W-:Y:S01]  /*1ad0*/  UIADD3 UR8, UP0, UPT, UR6, 0x2, URZ ;  /* 0x0000000206087890 */ /* 0x000fe2000ff1e0ff */
[----:B------:R-:W-:Y:S01]  /*1ae0*/  ISETP.NE.AND P0, PT, R0, RZ, PT ;  /* 0x000000ff0000720c */ /* 0x000fe20003f05270 */
[----:B------:R-:W0:Y:S01]  /*1af0*/  LDCU UR14, c[0x0][0x3ac] ;  /* 0x00007580ff0e77ac */ /* 0x000e220008000800 */
[----:B------:R-:W-:Y:S02]  /*1b00*/  PRMT R19, RZ, 0x7610, R19 ;  /* 0x00007610ff137816 */ /* 0x000fe40000000013 */
[----:B------:R-:W-:Y:S01]  /*1b10*/  ISETP.EQ.OR P0, PT, R31, 0x1, !P0 ;  /* 0x000000011f00780c */ /* 0x000fe20004702670 */
[----:B------:R-:W-:Y:S01]  /*1b20*/  UIADD3.X UR7, UPT, UPT, URZ, UR7, URZ, UP0, !UPT ;  /* 0x00000007ff077290 */ /* 0x000fe200087fe4ff */
[----:B------:R-:W-:Y:S01]  /*1b30*/  MOV R32, UR8 ;  /* 0x0000000800207c02 */ /* 0x000fe20008000f00 */
[----:B------:R-:W-:-:S04]  /*1b40*/  USEL UR6, UR10, UR16, UP1 ;  /* 0x000000100a067287 */ /* 0x000fc80008800000 */
[----:B------:R-:W-:-:S08]  /*1b50*/  MOV R33, UR7 ;  /* 0x0000000700217c02 */ /* 0x000fd00008000f00 */
.L_x_2918:
[----:B------:R-:W-:Y:S02]  /*1b60*/  ISETP.NE.AND P1, PT, R7, UR5, PT ;  /* 0x0000000507007c0c */ /* 0x000fe4000bf25270 */
[----:B------:R-:W-:Y:S02]  /*1b70*/  MOV R28, R22 ;  /* 0x00000016001c7202 */ /* 0x000fe40000000f00 */
[----:B------:R-:W-:Y:S02]  /*1b80*/  MOV R29, R23 ;  /* 0x00000017001d7202 */ /* 0x000fe40000000f00 */
[----:B0-----:R-:W-:-:S03]  /*1b90*/  MOV R25, UR14 ;  /* 0x0000000e00197c02 */ /* 0x001fc60008000f00 */
[----:B------:R-:W2:Y:S04]  /*1ba0*/  LDG.E.128.CONSTANT R36, desc[UR12][R28.64] ;  /* 0x0000000c1c247981 */ /* 0x000ea8000c1e9d00 */
[----:B------:R-:W-:Y:S01]  /*1bb0*/  @!P1 LEA R0, R20, R1, 0x3 ;  /* 0x0000000114009211 */ /* 0x000fe200078e18ff */
[----:B------:R-:W5:Y:S04]  /*1bc0*/  @!P1 LDG.E.U16.CONSTANT R34, desc[UR12][R32.64] ;  /* 0x0000000c20229981 */ /* 0x000f68000c1e9500 */
[----:B------:R2:W3:Y:S01]  /*1bd0*/  @!P1 LDL.64 R2, [R0+0x8] ;  /* 0x0000080000029983 */ /* 0x0004e20000100a00 */
[----:B------:R-:W-:Y:S01]  /*1be0*/  IMAD.WIDE R24, R25, 0x4, R28 ;  /* 0x0000000419187825 */ /* 0x000fe200078e021c */
[----:B------:R-:W-:-:S02]  /*1bf0*/  MOV R13, UR14 ;  /* 0x0000000e000d7c02 */ /* 0x000fc40008000f00 */
[----:B------:R-:W-:-:S03]  /*1c00*/  MOV R23, UR14 ;  /* 0x0000000e00177c02 */ /* 0x000fc60008000f00 */
[----:B------:R-:W-:Y:S02]  /*1c10*/  IMAD.WIDE R12, R13, 0x4, R24 ;  /* 0x000000040d0c7825 */ /* 0x000fe400078e0218 */
[----:B------:R-:W5:Y:S02]  /*1c20*/  LDG.E.128.CONSTANT R24, desc[UR12][R24.64] ;  /* 0x0000000c18187981 */ /* 0x000f64000c1e9d00 */
[----:B------:R-:W-:Y:S02]  /*1c30*/  IMAD.WIDE R22, R23, 0x4, R12 ;  /* 0x0000000417167825 */ /* 0x000fe400078e020c */
[----:B------:R-:W5:Y:S04]  /*1c40*/  LDG.E.128.CONSTANT R12, desc[UR12][R12.64] ;  /* 0x0000000c0c0c7981 */ /* 0x000f68000c1e9d00 */
[----:B------:R0:W5:Y:S01]  /*1c50*/  LDG.E.128.CONSTANT R8, desc[UR12][R22.64] ;  /* 0x0000000c16087981 */ /* 0x000162000c1e9d00 */
[----:B------:R-:W-:Y:S01]  /*1c60*/  UISETP.NE.AND UP0, UPT, UR17, URZ, UPT ;  /* 0x000000ff1100728c */ /* 0x000fe2000bf05270 */
[----:B------:R-:W-:Y:S01]  /*1c70*/  HFMA2 R30, -RZ, RZ, 0, 0.0625 ;  /* 0x00002c00ff1e7431 */ /* 0x000fe200000001ff */
[----:B--2---:R-:W-:-:S02]  /*1c80*/  LOP3.LUT R0, R36, 0xf000f, RZ, 0xc0, !PT ;  /* 0x000f000f24007812 */ /* 0x004fc400078ec0ff */
[----:B------:R-:W-:Y:S02]  /*1c90*/  LOP3.LUT R4, R37, 0xf000f0, RZ, 0xc0, !PT ;  /* 0x00f000f025047812 */ /* 0x000fe400078ec0ff */
[----:B------:R-:W-:Y:S02]  /*1ca0*/  SHF.R.U32.HI R44, RZ, 0x8, R38 ;  /* 0x00000008ff2c7819 */ /* 0x000fe40000011626 */
[----:B---3--:R-:W-:Y:S02]  /*1cb0*/  @!P1 PRMT R6, R2, 0x7610, R6 ;  /* 0x0000761002069816 */ /* 0x008fe40000000006 */
[----:B------:R-:W-:Y:S02]  /*1cc0*/  @!P1 PRMT R5, R3, 0x7610, R5 ;  /* 0x0000761003059816 */ /* 0x000fe40000000005 */
[----:B------:R-:W-:Y:S02]  /*1cd0*/  @!P1 PRMT R6, R6, 0x7610, R2 ;  /* 0x0000761006069816 */ /* 0x000fe40000000002 */
[----:B------:R-:W-:-:S02]  /*1ce0*/  LOP3.LUT R2, R36, 0xf000f0, RZ, 0xc0, !PT ;  /* 0x00f000f024027812 */ /* 0x000fc400078ec0ff */
[----:B------:R-:W-:Y:S02]  /*1cf0*/  SHF.R.U32.HI R36, RZ, 0x8, R36 ;  /* 0x00000008ff247819 */ /* 0x000fe40000011624 */
[----:B------:R-:W-:Y:S02]  /*1d00*/  SHF.R.U32.HI R40, RZ, 0x8, R37 ;  /* 0x00000008ff287819 */ /* 0x000fe40000011625 */
[----:B------:R-:W-:Y:S02]  /*1d10*/  LOP3.LUT R42, R38, 0xf000f0, RZ, 0xc0, !PT ;  /* 0x00f000f0262a7812 */ /* 0x000fe400078ec0ff */
[----:B------:R-:W-:Y:S02]  /*1d20*/  @!P1 PRMT R5, R5, 0x7610, R3 ;  /* 0x0000761005059816 */ /* 0x000fe40000000003 */
        /* <DEDUP_REMOVED lines=31> */
[----:B------:R-:W-:Y:S02]  /*1f20*/  HADD2 R43, R45, -1032, -1032 ;  /* 0xe408e4082d2b7430 */ /* 0x000fe40000000000 */
[----:B------:R-:W-:-:S02]  /*1f30*/  HFMA2 R44, R47, R30.H0_H0, -72, -72 ;  /* 0xd480d4802f2c7431 */ /* 0x000fc4000004001e */
[-C--:B------:R-:W-:Y:S02]  /*1f40*/  HFMA2 R48, R49, R30.reuse.H0_H0, -72, -72 ;  /* 0xd480d48031307431 */ /* 0x080fe4000004001e */
[----:B------:R-:W-:Y:S02]  /*1f50*/  HADD2 R51, R52, -1032, -1032 ;  /* 0xe408e40834337430 */ /* 0x000fe40000000000 */
[----:B------:R-:W-:Y:S02]  /*1f60*/  HADD2 R39, R0, -1032, -1032 ;  /* 0xe408e40800277430 */ /* 0x000fe40000000000 */
[-C--:B------:R-:W-:Y:S02]  /*1f70*/  HFMA2 R35, R35, R30.reuse.H0_H0, -72, -72 ;  /* 0xd480d48023237431 */ /* 0x080fe4000004001e */
[----:B------:R-:W-:Y:S02]  /*1f80*/  HADD2 R38, R38, -1032, -1032 ;  /* 0xe408e40826267430 */ /* 0x000fe40000000000 */
[----:B------:R-:W-:-:S02]  /*1f90*/  HFMA2 R40, R37, R30.H0_H0, -72, -72 ;  /* 0xd480d48025287431 */ /* 0x000fc4000004001e */
[----:B------:R-:W-:Y:S02]  /*1fa0*/  HADD2 R41, R41, -1032, -1032 ;  /* 0xe408e40829297430 */ /* 0x000fe40000000000 */
[----:B------:R-:W-:Y:S02]  /*1fb0*/  HADD2 R45, R2, -1032, -1032 ;  /* 0xe408e408022d7430 */ /* 0x000fe40000000000 */
[-C--:B------:R-:W-:Y:S02]  /*1fc0*/  HFMA2 R46, R3, R30.reuse.H0_H0, -72, -72 ;  /* 0xd480d480032e7431 */ /* 0x080fe4000004001e */
[----:B------:R-:W-:Y:S02]  /*1fd0*/  HADD2 R47, R4, -1032, -1032 ;  /* 0xe408e408042f7430 */ /* 0x000fe40000000000 */
[----:B------:R-:W-:Y:S02]  /*1fe0*/  HADD2 R49, R36, -1032, -1032 ;  /* 0xe408e40824317430 */ /* 0x000fe40000000000 */
[----:B------:R-:W-:Y:S01]  /*1ff0*/  HFMA2 R52, R53, R30.H0_H0, -72, -72 ;  /* 0xd480d48035347431 */ /* 0x000fe2000004001e */
[----:B0-----:R-:W-:Y:S06]  /*2000*/  BRA.U !UP0, `(.L_x_2910) ;  /* 0x0000000508687547 */ /* 0x001fec000b800000 */
[----:B------:R-:W0:Y:S01]  /*2010*/  LDS.64 R54, [UR4] ;  /* 0x00000004ff367984 */ /* 0x000e220008000a00 */
        /* <DEDUP_REMOVED lines=89> */
.L_x_2910:
        /* <DEDUP_REMOVED lines=91> */
.L_x_2911:
[C---:B-----5:R-:W-:Y:S02]  /*2b60*/  LOP3.LUT R35, R25.reuse, 0xf000f0, RZ, 0xc0, !PT ;  /* 0x00f000f019237812 */ /* 0x060fe400078ec0ff */
[C---:B------:R-:W-:Y:S02]  /*2b70*/  LOP3.LUT R0, R24.reuse, 0xf000f, RZ, 0xc0, !PT ;  /* 0x000f000f18007812 */ /* 0x040fe400078ec0ff */
[----:B------:R-:W-:Y:S02]  /*2b80*/  LOP3.LUT R2, R24, 0xf000f0, RZ, 0xc0, !PT ;  /* 0x00f000f018027812 */ /* 0x000fe400078ec0ff */
[----:B------:R-:W-:Y:S02]  /*2b90*/  SHF.R.U32.HI R40, RZ, 0x8, R26 ;  /* 0x00000008ff287819 */ /* 0x000fe4000001161a */
[----:B------:R-:W-:Y:S02]  /*2ba0*/  SHF.R.U32.HI R24, RZ, 0x8, R24 ;  /* 0x00000008ff187819 */ /* 0x000fe40000011618 */
[----:B------:R-:W-:-:S02]  /*2bb0*/  LOP3.LUT R4, R25, 0xf000f, RZ, 0xc0, !PT ;  /* 0x000f000f19047812 */ /* 0x000fc400078ec0ff */
[----:B------:R-:W-:Y:S02]  /*2bc0*/  LOP3.LUT R36, R26, 0xf000f, RZ, 0xc0, !PT ;  /* 0x000f000f1a247812 */ /* 0x000fe400078ec0ff */
[----:B------:R-:W-:Y:S02]  /*2bd0*/  SHF.R.U32.HI R25, RZ, 0x8, R25 ;  /* 0x00000008ff197819 */ /* 0x000fe40000011619 */
        /* <DEDUP_REMOVED lines=44> */
[----:B------:R-:W-:Y:S06]  /*2ea0*/  BRA.U !UP0, `(.L_x_2912) ;  /* 0x0000000508687547 */ /* 0x000fec000b800000 */
        /* <DEDUP_REMOVED lines=90> */
.L_x_2912:
[----:B------:R-:W-:Y:S05]  /*3450*/  @P0 BRA `(.L_x_2913) ;  /* 0x0000000400680947 */ /* 0x000fea0003800000 */
        /* <DEDUP_REMOVED lines=37> */
[----:B------:R-:W-:Y:S01]  /*36b0*/  FFMA.FTZ R52, R50, R52, R49 ;  /* 0x0000003432347223 */ /* 0x000fe20000010031 */
        /* <DEDUP_REMOVED lines=52> */
.L_x_2913:
[C---:B------:R-:W-:Y:S02]  /*3a00*/  LOP3.LUT R0, R12.reuse, 0xf000f, RZ, 0xc0, !PT ;  /* 0x000f000f0c007812 */ /* 0x040fe400078ec0ff */
[----:B------:R-:W-:Y:S02]  /*3a10*/  LOP3.LUT R2, R12, 0xf000f0, RZ, 0xc0, !PT ;  /* 0x00f000f00c027812 */ /* 0x000fe400078ec0ff */
[----:B------:R-:W-:Y:S02]  /*3a20*/  LOP3.LUT R4, R13, 0xf000f0, RZ, 0xc0, !PT ;  /* 0x00f000f00d047812 */ /* 0x000fe400078ec0ff */
[----:B------:R-:W-:Y:S02]  /*3a30*/  SHF.R.U32.HI R12, RZ, 0x8, R12 ;  /* 0x00000008ff0c7819 */ /* 0x000fe4000001160c */
        /* <DEDUP_REMOVED lines=140> */
.L_x_2914:
        /* <DEDUP_REMOVED lines=30> */
[----:B------:R-:W-:Y:S02]  /*44e0*/  HADD2.F32 R24, -RZ, R37.H0_H0 ;  /* 0x20000025ff187230 */ /* 0x000fe40000004100 */
[----:B------:R-:W-:Y:S01]  /*44f0*/  FFMA.FTZ R2, R2, R48, R51 ;  /* 0x0000003002027223 */ /* 0x000fe20000010033 */
[----:B------:R-:W-:-:S02]  /*4500*/  HADD2.F32 R3, -RZ, R26.H1_H1 ;  /* 0x3000001aff037230 */ /* 0x000fc40000004100 */
[-C--:B------:R-:W-:Y:S01]  /*4510*/  FFMA.FTZ R0, R15, R49.reuse, R0 ;  /* 0x000000310f007223 */ /* 0x080fe20000010000 */
[-C--:B------:R-:W-:Y:S01]  /*4520*/  FFMA.FTZ R26, R35, R49.reuse, R4 ;  /* 0x00000031231a7223 */ /* 0x080fe20000010004 */
[----:B------:R-:W-:Y:S01]  /*4530*/  FFMA.FTZ R48, R24, R48, R47 ;  /* 0x0000003018307223 */ /* 0x000fe2000001002f */
[----:B------:R-:W-:Y:S02]  /*4540*/  HADD2.F32 R15, -RZ, R40.H0_H0 ;  /* 0x20000028ff0f7230 */ /* 0x000fe40000004100 */
[----:B------:R-:W-:Y:S01]  /*4550*/  FFMA.FTZ R24, R3, R49, R2 ;  /* 0x0000003103187223 */ /* 0x000fe20000010002 */
[----:B-1----:R-:W-:Y:S02]  /*4560*/  HADD2.F32 R3, -RZ, R12.H0_H0 ;  /* 0x2000000cff037230 */ /* 0x002fe40000004100 */
[--C-:B------:R-:W-:Y:S02]  /*4570*/  HADD2.F32 R2, -RZ, R13.reuse.H0_H0 ;  /* 0x2000000dff027230 */ /* 0x100fe40000004100 */
[----:B------:R-:W-:-:S02]  /*4580*/  HADD2.F32 R4, -RZ, R13.H1_H1 ;  /* 0x3000000dff047230 */ /* 0x000fc40000004100 */
[-C--:B------:R-:W-:Y:S01]  /*4590*/  FFMA.FTZ R15, R15, R3.reuse, R24 ;  /* 0x000000030f0f7223 */ /* 0x080fe20000010018 */
[----:B------:R-:W-:Y:S02]  /*45a0*/  HADD2.F32 R13, -RZ, R38.H0_H0 ;  /* 0x20000026ff0d7230 */ /* 0x000fe40000004100 */
[----:B------:R-:W-:Y:S02]  /*45b0*/  HADD2.F32 R37, -RZ, R37.H1_H1 ;  /* 0x30000025ff257230 */ /* 0x000fe40000004100 */
[----:B------:R-:W-:Y:S02]  /*45c0*/  HADD2.F32 R12, -RZ, R12.H1_H1 ;  /* 0x3000000cff0c7230 */ /* 0x000fe40000004100 */
[----:B------:R-:W-:Y:S01]  /*45d0*/  FFMA.FTZ R13, R13, R3, R0 ;  /* 0x000000030d0d7223 */ /* 0x000fe20000010000 */
[----:B------:R-:W-:Y:S02]  /*45e0*/  HADD2.F32 R40, -RZ, R40.H1_H1 ;  /* 0x30000028ff287230 */ /* 0x000fe40000004100 */
[----:B------:R-:W-:Y:S01]  /*45f0*/  FFMA.FTZ R48, R37, R49, R48 ;  /* 0x0000003125307223 */ /* 0x000fe20000010030 */
[----:B------:R-:W-:-:S02]  /*4600*/  HADD2.F32 R25, -RZ, R42.H0_H0 ;  /* 0x2000002aff197230 */ /* 0x000fc40000004100 */
[----:B------:R-:W-:Y:S02]  /*4610*/  HADD2.F32 R38, -RZ, R38.H1_H1 ;  /* 0x30000026ff267230 */ /* 0x000fe40000004100 */
        /* <DEDUP_REMOVED lines=41> */
.L_x_2915:
[C---:B------:R-:W-:Y:S02]  /*48b0*/  LOP3.LUT R2, R9.reuse, 0xf000f, RZ, 0xc0, !PT ;  /* 0x000f000f09027812 */ /* 0x040fe400078ec0ff */
[----:B------:R-:W-:Y:S02]  /*48c0*/  LOP3.LUT R4, R9, 0xf000f0, RZ, 0xc0, !PT ;  /* 0x00f000f009047812 */ /* 0x000fe400078ec0ff */
        /* <DEDUP_REMOVED lines=8> */
[----:B------:R-:W-:Y:S02]  /*4950*/  SHF.R.U32.HI R38, RZ, 0x8, R11 ;  /* 0x00000008ff267819 */ /* 0x000fe4000001160b */
        /* <DEDUP_REMOVED lines=132> */
.L_x_2916:
[----:B------:R-:W-:Y:S02]  /*51a0*/  @!P1 MOV R20, R49 ;  /* 0x0000003100149202 */ /* 0x000fe40000000f00 */
[----:B------:R-:W-:Y:S01]  /*51b0*/  @!P1 IADD3 R7, PT, PT, R34, UR5, RZ ;  /* 0x0000000522079c10 */ /* 0x000fe2000fffe0ff */
        /* <DEDUP_REMOVED lines=11> */
[----:B------:R-:W-:Y:S02]  /*5270*/  HADD2.F32 R42, -RZ, R3.H1_H1 ;  /* 0x30000003ff2a7230 */ /* 0x000fe40000004100 */
[----:B------:R-:W-:Y:S01]  /*5280*/  FFMA.FTZ R43, R2, R41, RZ ;  /* 0x00000029022b7223 */ /* 0x000fe200000100ff */
[----:B------:R-:W-:Y:S02]  /*5290*/  HADD2.F32 R3, -RZ, R26.H0_H0 ;  /* 0x2000001aff037230 */ /* 0x000fe40000004100 */
[----:B------:R-:W-:Y:S01]  /*52a0*/  FFMA.FTZ R27, R44, R34, R27 ;  /* 0x000000222c1b7223 */ /* 0x000fe2000001001b */
[----:B------:R-:W-:Y:S02]  /*52b0*/  HADD2.F32 R14, -RZ, R14.H1_H1 ;  /* 0x3000000eff0e7230 */ /* 0x000fe40000004100 */
[----:B------:R-:W-:-:S02]  /*52c0*/  HADD2.F32 R26, -RZ, R26.H1_H1 ;  /* 0x3000001aff1a7230 */ /* 0x000fc40000004100 */
[-C--:B------:R-:W-:Y:S01]  /*52d0*/  FFMA.FTZ R3, R3, R41.reuse, RZ ;  /* 0x0000002903037223 */ /* 0x080fe200000100ff */
[----:B------:R-:W-:Y:S02]  /*52e0*/  HADD2.F32 R2, -RZ, R11.H0_H0 ;  /* 0x2000000bff027230 */ /* 0x000fe40000004100 */
[-C--:B------:R-:W-:Y:S01]  /*52f0*/  FFMA.FTZ R43, R14, R34.reuse, R43 ;  /* 0x000000220e2b7223 */ /* 0x080fe2000001002b */
[----:B------:R-:W-:Y:S02]  /*5300*/  HADD2.F32 R14, -RZ, R35.H1_H1 ;  /* 0x30000023ff0e7230 */ /* 0x000fe40000004100 */
[----:B------:R-:W-:Y:S01]  /*5310*/  FFMA.FTZ R41, R4, R41, RZ ;  /* 0x0000002904297223 */ /* 0x000fe200000100ff */
[----:B------:R-:W-:Y:S02]  /*5320*/  HADD2.F32 R0, -RZ, R10.H0_H0 ;  /* 0x2000000aff007230 */ /* 0x000fe40000004100 */
[----:B------:R-:W-:Y:S01]  /*5330*/  FFMA.FTZ R3, R26, R34, R3 ;  /* 0x000000221a037223 */ /* 0x000fe20000010003 */
[----:B------:R-:W-:-:S02]  /*5340*/  HADD2.F32 R4, -RZ, R12.H0_H0 ;  /* 0x2000000cff047230 */ /* 0x000fc40000004100 */
[----:B------:R-:W-:Y:S01]  /*5350*/  FFMA.FTZ R43, R2, R40, R43 ;  /* 0x00000028022b7223 */ /* 0x000fe2000001002b */
[----:B------:R-:W-:Y:S02]  /*5360*/  HADD2.F32 R2, -RZ, R13.H0_H0 ;  /* 0x2000000dff027230 */ /* 0x000fe40000004100 */
[----:B------:R-:W-:Y:S01]  /*5370*/  FFMA.FTZ R41, R14, R34, R41 ;  /* 0x000000220e297223 */ /* 0x000fe20000010029 */
        /* <DEDUP_REMOVED lines=63> */
.L_x_2917:
        /* <DEDUP_REMOVED lines=8> */
[----:B------:R-:W-:-:S05]  /*57f0*/  MOV R23, UR14 ;  /* 0x0000000e00177c02 */ /* 0x000fca0008000f00 */
[----:B------:R-:W-:-:S07]  /*5800*/  IMAD.WIDE R22, R23, 0x10, R28 ;  /* 0x0000001017167825 */ /* 0x000fce00078e021c */
.L_x_2909:
        /* <DEDUP_REMOVED lines=8> */
[----:B------:R-:W-:-:S04]  /*5890*/  ISETP.NE.AND P0, PT, R0, RZ, PT ;  /* 0x000000ff0000720c */ /* 0x000fc80003f05270 */
[----:B------:R-:W-:Y:S01]  /*58a0*/  ISETP.EQ.OR P0, PT, R31, 0x1, !P0 ;  /* 0x000000011f00780c */ /* 0x000fe20004702670 */
[----:B0-----:R-:W-:-:S04]  /*58b0*/  UIMAD.WIDE.U32 UR6, UR5, 0x4, UR6 ;  /* 0x00000004050678a5 */ /* 0x001fc8000f8e0006 */
[----:B------:R-:W-:-:S04]  /*58c0*/  UIADD3 UR9, UP0, UPT, UR6, 0x2, URZ ;  /* 0x0000000206097890 */ /* 0x000fc8000ff1e0ff */
[----:B------:R-:W-:Y:S02]  /*58d0*/  UIADD3.X UR6, UPT, UPT, URZ, UR7, URZ, UP0, !UPT ;  /* 0x00000007ff067290 */ /* 0x000fe400087fe4ff */
[----:B------:R-:W-:-:S04]  /*58e0*/  MOV R0, UR9 ;  /* 0x0000000900007c02 */ /* 0x000fc80008000f00 */
[----:B-1----:R-:W-:-:S07]  /*58f0*/  MOV R31, UR6 ;  /* 0x00000006001f7c02 */ /* 0x002fce0008000f00 */
.L_x_2922:
[----:B------:R-:W-:Y:S01]  /*5900*/  ISETP.NE.AND P1, PT, R7, UR5, PT ;  /* 0x0000000507007c0c */ /* 0x000fe2000bf25270 */
[----:B------:R-:W2:Y:S01]  /*5910*/  LDG.E.128.CONSTANT R24, desc[UR12][R22.64] ;  /* 0x0000000c16187981 */ /* 0x000ea2000c1e9d00 */
[----:B------:R-:W-:Y:S02]  /*5920*/  MOV R33, UR14 ;  /* 0x0000000e00217c02 */ /* 0x000fe40008000f00 */
[----:B------:R-:W-:-:S03]  /*5930*/  MOV R3, UR14 ;  /* 0x0000000e00037c02 */ /* 0x000fc60008000f00 */
[----:B------:R-:W-:-:S05]  /*5940*/  IMAD.WIDE R32, R33, 0x4, R22 ;  /* 0x0000000421207825 */ /* 0x000fca00078e0216 */
[----:B------:R2:W3:Y:S01]  /*5950*/  LDG.E.128.CONSTANT R12, desc[UR12][R32.64] ;  /* 0x0000000c200c7981 */ /* 0x0004e2000c1e9d00 */
[----:B------:R-:W-:Y:S01]  /*5960*/  @!P1 LEA R34, R20, R1, 0x3 ;  /* 0x0000000114229211 */ /* 0x000fe200078e18ff */
[----:B------:R-:W-:-:S05]  /*5970*/  IMAD.WIDE R2, R3, 0x4, R32 ;  /* 0x0000000403027825 */ /* 0x000fca00078e0220 */
[----:B------:R-:W4:Y:S04]  /*5980*/  @!P1 LDL.64 R34, [R34+0x8] ;  /* 0x0000080022229983 */ /* 0x000f280000100a00 */
[----:B------:R-:W4:Y:S01]  /*5990*/  LDG.E.128.CONSTANT R8, desc[UR12][R2.64] ;  /* 0x0000000c02087981 */ /* 0x000f22000c1e9d00 */
[----:B------:R-:W-:Y:S02]  /*59a0*/  @!P1 MOV R30, R0 ;  /* 0x00000000001e9202 */ /* 0x000fe40000000f00 */
[----:B------:R-:W-:-:S03]  /*59b0*/  @!P1 IADD3 R29, PT, PT, R20, 0x1, RZ ;  /* 0x00000001141d9810 */ /* 0x000fc60007ffe0ff */
[----:B------:R0:W5:Y:S01]  /*59c0*/  @!P1 LDG.E.U16.CONSTANT R28, desc[UR12][R30.64] ;  /* 0x0000000c1e1c9981 */ /* 0x000162000c1e9500 */
[----:B------:R-:W-:Y:S01]  /*59d0*/  @!P1 MOV R20, R29 ;  /* 0x0000001d00149202 */ /* 0x000fe20000000f00 */
[----:B------:R-:W-:Y:S01]  /*59e0*/  HFMA2 R49, -RZ, RZ, 0, 0.125 ;  /* 0x00003000ff317431 */ /* 0x000fe200000001ff */
[----:B------:R-:W-:Y:S01]  /*59f0*/  MOV R4, 0x2400 ;  /* 0x0000240000047802 */ /* 0x000fe20000000f00 */
[----:B------:R-:W-:Y:S01]  /*5a00*/  UISETP.NE.AND UP0, UPT, UR17, URZ, UPT ;  /* 0x000000ff1100728c */ /* 0x000fe2000bf05270 */
[--C-:B--2---:R-:W-:Y:S02]  /*5a10*/  SHF.R.U32.HI R32, RZ, 0xf, R24.reuse ;  /* 0x0000000fff207819 */ /* 0x104fe40000011618 */
[----:B------:R-:W-:Y:S02]  /*5a20*/  SHF.R.U32.HI R67, RZ, 0x6, R24 ;  /* 0x00000006ff437819 */ /* 0x000fe40000011618 */
[----:B------:R-:W-:Y:S02]  /*5a30*/  LOP3.LUT R32, R32, 0x10001, RZ, 0xc0, !PT ;  /* 0x0001000120207812 */ /* 0x000fe400078ec0ff */
[----:B------:R-:W-:-:S02]  /*5a40*/  SHF.R.U32.HI R40, RZ, 0xf, R26 ;  /* 0x0000000fff287819 */ /* 0x000fc4000001161a */
[----:B---3--:R-:W-:Y:S02]  /*5a50*/  SHF.R.U32.HI R33, RZ, 0xe, R12 ;  /* 0x0000000eff217819 */ /* 0x008fe4000001160c */
[----:B------:R-:W-:Y:S02]  /*5a60*/  LOP3.LUT R71, R24, 0x70007, RZ, 0xc0, !PT ;  /* 0x0007000718477812 */ /* 0x000fe400078ec0ff */
[----:B------:R-:W-:Y:S02]  /*5a70*/  LOP3.LUT R33, R32, 0x20002, R33, 0xf8, !PT ;  /* 0x0002000220217812 */ /* 0x000fe400078ef821 */
[----:B----4-:R-:W-:Y:S02]  /*5a80*/  @!P1 PRMT R6, R34, 0x7610, R6 ;  /* 0x0000761022069816 */ /* 0x010fe40000000006 */
[----:B------:R-:W-:Y:S02]  /*5a90*/  @!P1 PRMT R5, R35, 0x7610, R5 ;  /* 0x0000761023059816 */ /* 0x000fe40000000005 */
[----:B------:R-:W-:-:S02]  /*5aa0*/  @!P1 PRMT R6, R6, 0x7610, R34 ;  /* 0x0000761006069816 */ /* 0x000fc40000000022 */
[----:B------:R-:W-:Y:S02]  /*5ab0*/  @!P1 PRMT R5, R5, 0x7610, R35 ;  /* 0x0000761005059816 */ /* 0x000fe40000000023 */
[----:B0-----:R-:W-:Y:S02]  /*5ac0*/  LOP3.LUT R30, R24, 0x380038, RZ, 0xc0, !PT ;  /* 0x00380038181e7812 */ /* 0x001fe400078ec0ff */
[C---:B------:R-:W-:Y:S02]  /*5ad0*/  LOP3.LUT R72, R26.reuse, 0x70007, RZ, 0xc0, !PT ;  /* 0x000700071a487812 */ /* 0x040fe400078ec0ff */
[----:B------:R-:W-:Y:S02]  /*5ae0*/  LOP3.LUT R37, R26, 0x380038, RZ, 0xc0, !PT ;  /* 0x003800381a257812 */ /* 0x000fe400078ec0ff */
[----:B------:R-:W-:Y:S02]  /*5af0*/  SHF.R.U32.HI R68, RZ, 0x6, R26 ;  /* 0x00000006ff447819 */ /* 0x000fe4000001161a */
[----:B------:R-:W-:-:S02]  /*5b00*/  LOP3.LUT R32, R67, 0x380038, RZ, 0xc0, !PT ;  /* 0x0038003843207812 */ /* 0x000fc400078ec0ff */
[C---:B------:R-:W-:Y:S02]  /*5b10*/  LOP3.LUT R70, R25.reuse, 0x70007, RZ, 0xc0, !PT ;  /* 0x0007000719467812 */ /* 0x040fe400078ec0ff */
[----:B------:R-:W-:Y:S02]  /*5b20*/  LOP3.LUT R36, R25, 0x380038, RZ, 0xc0, !PT ;  /* 0x0038003819247812 */ /* 0x000fe400078ec0ff */
[--C-:B------:R-:W-:Y:S02]  /*5b30*/  SHF.R.U32.HI R66, RZ, 0x6, R25.reuse ;  /* 0x00000006ff427819 */ /* 0x100fe40000011619 */
[----:B------:R-:W-:Y:S02]  /*5b40*/  SHF.R.U32.HI R35, RZ, 0xf, R25 ;  /* 0x0000000fff237819 */ /* 0x000fe40000011619 */
[----:B------:R-:W-:Y:S02]  /*5b50*/  SHF.R.U32.HI R43, RZ, 0xf, R27 ;  /* 0x0000000fff2b7819 */ /* 0x000fe4000001161b */
[----:B------:R-:W-:-:S02]  /*5b60*/  LOP3.LUT R26, R12, 0x70007, RZ, 0xc0, !PT ;  /* 0x000700070c1a7812 */ /* 0x000fc400078ec0ff */
[----:B------:R-:W-:Y:S02]  /*5b70*/  LOP3.LUT R34, R12, 0x380038, RZ, 0xc0, !PT ;  /* 0x003800380c227812 */ /* 0x000fe400078ec0ff */
[----:B------:R-:W-:Y:S02]  /*5b80*/  SHF.R.U32.HI R24, RZ, 0x6, R12 ;  /* 0x00000006ff187819 */ /* 0x000fe4000001160c */
        /* <DEDUP_REMOVED lines=20> */
[----:B------:R-:W-:Y:S02]  /*5cd0*/  LOP3.LUT R76, R33, 0x40004, R76, 0xf8, !PT ;  /* 0x00040004214c7812 */ /* 0x000fe400078ef84c */
[----:B------:R-:W-:-:S02]  /*5ce0*/  LOP3.LUT R33, R67, 0x1c001c0, RZ, 0xc0, !PT ;  /* 0x01c001c043217812 */ /* 0x000fc400078ec0ff */
[----:B------:R-:W-:Y:S01]  /*5cf0*/  LOP3.LUT R43, R40, 0x20002, R41, 0xf8, !PT ;  /* 0x00020002282b7812 */ /* 0x000fe200078ef829 */
[----:B------:R-:W-:Y:S01]  /*5d00*/  HFMA2 R61, R32, R49.H0_H0, -132, -132 ;  /* 0xd820d820203d7431 */ /* 0x000fe20000040031 */
[----:B------:R-:W-:Y:S02]  /*5d10*/  LOP3.LUT R40, R37, 0x64006400, RZ, 0xfc, !PT ;  /* 0x6400640025287812 */ /* 0x000fe400078efcff */
[----:B------:R-:W-:Y:S02]  /*5d20*/  LOP3.LUT R38, R35, 0x20002, R38, 0xf8, !PT ;  /* 0x0002000223267812 */ /* 0x000fe400078ef826 */
[----:B------:R-:W-:Y:S02]  /*5d30*/  LOP3.LUT R44, R15, 0x20002, R44, 0xf8, !PT ;  /* 0x000200020f2c7812 */ /* 0x000fe400078ef82c */
[C---:B------:R-:W-:Y:S02]  /*5d40*/  LOP3.LUT R80, R11.reuse, 0x70007, RZ, 0xc0, !PT ;  /* 0x000700070b507812 */ /* 0x040fe400078ec0ff */
[----:B------:R-:W-:-:S02]  /*5d50*/  LOP3.LUT R51, R11, 0x380038, RZ, 0xc0, !PT ;  /* 0x003800380b337812 */ /* 0x000fc400078ec0ff */
[----:B------:R-:W-:Y:S02]  /*5d60*/  SHF.R.U32.HI R79, RZ, 0x6, R11 ;  /* 0x00000006ff4f7819 */ /* 0x000fe4000001160b */
        /* <DEDUP_REMOVED lines=8> */
[----:B------:R-:W-:Y:S02]  /*5df0*/  LOP3.LUT R42, R68, 0x380038, RZ, 0xc0, !PT ;  /* 0x00380038442a7812 */ /* 0x000fe400078ec0ff */
[----:B------:R-:W-:Y:S02]  /*5e00*/  LOP3.LUT R46, R69, 0x1c001c0, RZ, 0xc0, !PT ;  /* 0x01c001c0452e7812 */ /* 0x000fe400078ec0ff */
[----:B------:R-:W-:-:S02]  /*5e10*/  LOP3.LUT R59, R33, 0x64006400, RZ, 0xfc, !PT ;  /* 0x64006400213b7812 */ /* 0x000fc400078efcff */
[----:B------:R-:W-:Y:S02]  /*5e20*/  LOP3.LUT R32, R12, 0x380038, RZ, 0xc0, !PT ;  /* 0x003800380c207812 */ /* 0x000fe400078ec0ff */
[C---:B------:R-:W-:Y:S02]  /*5e30*/  LOP3.LUT R74, R9.reuse, 0x70007, RZ, 0xc0, !PT ;  /* 0x00070007094a7812 */ /* 0x040fe400078ec0ff */
[----:B------:R-:W-:Y:S02]  /*5e40*/  LOP3.LUT R41, R9, 0x380038, RZ, 0xc0, !PT ;  /* 0x0038003809297812 */ /* 0x000fe400078ec0ff */
[--C-:B------:R-:W-:Y:S02]  /*5e50*/  SHF.R.U32.HI R8, RZ, 0x6, R9.reuse ;  /* 0x00000006ff087819 */ /* 0x100fe40000011609 */
[----:B------:R-:W-:Y:S02]  /*5e60*/  SHF.R.U32.HI R10, RZ, 0xd, R10 ;  /* 0x0000000dff0a7819 */ /* 0x000fe4000001160a */
[----:B------:R-:W-:Y:S01]  /*5e70*/  LOP3.LUT R33, R13, 0x380038, RZ, 0xc0, !PT ;  /* 0x003800380d217812 */ /* 0x000fe200078ec0ff */
[----:B------:R-:W-:Y:S01]  /*5e80*/  HFMA2 R63, R40, R49.H0_H0, -132, -132 ;  /* 0xd820d820283f7431 */ /* 0x000fe20000040031 */
[----:B------:R-:W-:-:S02]  /*5e90*/  SHF.R.U32.HI R9, RZ, 0xd, R9 ;  /* 0x0000000dff097819 */ /* 0x000fc40000011609 */
[----:B------:R-:W-:Y:S02]  /*5ea0*/  LOP3.LUT R36, R36, 0x64006400, RZ, 0xfc, !PT ;  /* 0x6400640024247812 */ /* 0x000fe400078efcff */
[----:B------:R-:W-:Y:S02]  /*5eb0*/  LOP3.LUT R11, R44, 0x40004, R11, 0xf8, !PT ;  /* 0x000400042c0b7812 */ /* 0x000fe400078ef80b */
        /* <DEDUP_REMOVED lines=81> */
[-C--:B------:R-:W-:Y:S01]  /*63d0*/  HFMA2 R48, R43, R4.reuse.H0_H0, -20, -20 ;  /* 0xcd00cd002b307431 */ /* 0x080fe20000040004 */
        /* <DEDUP_REMOVED lines=47> */
[----:B------:R-:W-:Y:S02]  /*66d0*/  HFMA2 R47, R47, R4.H0_H0, -20, -20 ;  /* 0xcd00cd002f2f7431 */ /* 0x000fe40000040004 */
[----:B------:R-:W-:Y:S02]  /*66e0*/  HADD2 R69, R67, -1028, -1028 ;  /* 0xe404e40443457430 */ /* 0x000fe40000000000 */
        /* <DEDUP_REMOVED lines=99> */
.L_x_2920:
[----:B-----5:R-:W-:Y:S02]  /*6d20*/  @!P1 IADD3 R7, PT, PT, R28, UR5, RZ ;  /* 0x000000051c079c10 */ /* 0x020fe4000fffe0ff */
[----:B------:R-:W-:Y:S02]  /*6d30*/  MOV R28, R22 ;  /* 0x00000016001c7202 */ /* 0x000fe40000000f00 */
[----:B------:R-:W-:Y:S01]  /*6d40*/  MOV R29, R23 ;  /* 0x00000017001d7202 */ /* 0x000fe20000000f00 */
        /* <DEDUP_REMOVED lines=77> */
.L_x_2921:
        /* <DEDUP_REMOVED lines=10> */
.L_x_2919:
[----:B------:R-:W0:Y:S02]  /*72c0*/  LDCU UR6, c[0x0][0x3dc] ;  /* 0x00007b80ff0677ac */ /* 0x000e240008000800 */
[----:B0-----:R-:W-:-:S04]  /*72d0*/  UISETP.LT.AND UP0, UPT, UR10, UR6, UPT ;  /* 0x000000060a00728c */ /* 0x001fc8000bf01270 */
[----:B------:R-:W-:-:S04]  /*72e0*/  USEL UR10, UR10, UR6, UP0 ;  /* 0x000000060a0a7287 */ /* 0x000fc80008000000 */
[----:B------:R-:W-:-:S09]  /*72f0*/  UISETP.GT.AND UP0, UPT, UR10, UR5, UPT ;  /* 0x000000050a00728c */ /* 0x000fd2000bf04270 */
[----:B------:R-:W-:Y:S05]  /*7300*/  BRA.U !UP0, `(.L_x_2923) ;  /* 0x0000000d08887547 */ /* 0x000fea000b800000 */
[----:B------:R-:W0:Y:S01]  /*7310*/  S2R R0, SR_CTAID.Y ;  /* 0x0000000000007919 */ /* 0x000e220000002600 */
[----:B------:R-:W1:Y:S01]  /*7320*/  LDCU.64 UR6, c[0x0][0x3b8] ;  /* 0x00007700ff0677ac */ /* 0x000e620008000a00 */
[----:B------:R-:W0:Y:S01]  /*7330*/  LDC R3, c[0x0][0x3a8] ;  /* 0x0000ea00ff037b82 */ /* 0x000e220000000800 */
[----:B------:R-:W-:Y:S01]  /*7340*/  PRMT R2, R21, 0x9910, RZ ;  /* 0x0000991015027816 */ /* 0x000fe200000000ff */
[----:B------:R-:W2:Y:S03]  /*7350*/  LDCU UR14, c[0x0][0x3ac] ;  /* 0x00007580ff0e77ac */ /* 0x000ea60008000800 */
[----:B------:R-:W-:Y:S01]  /*7360*/  ISETP.NE.AND P0, PT, R2, RZ, PT ;  /* 0x000000ff0200720c */ /* 0x000fe20003f05270 */
[----:B------:R-:W-:Y:S02]  /*7370*/  UIADD3 UR4, UPT, UPT, UR4, 0x80, URZ ;  /* 0x0000008004047890 */ /* 0x000fe4000fffe0ff */
[----:B-1----:R-:W-:-:S04]  /*7380*/  UIMAD.WIDE.U32 UR6, UR5, 0x4, UR6 ;  /* 0x00000004050678a5 */ /* 0x002fc8000f8e0006 */
[----:B------:R-:W-:-:S04]  /*7390*/  UIADD3 UR8, UP0, UPT, UR6, 0x2, URZ ;  /* 0x0000000206087890 */ /* 0x000fc8000ff1e0ff */
[----:B------:R-:W-:Y:S01]  /*73a0*/  UIADD3.X UR6, UPT, UPT, URZ, UR7, URZ, UP0, !UPT ;  /* 0x00000007ff067290 */ /* 0x000fe200087fe4ff */
[----:B0-----:R-:W-:-:S05]  /*73b0*/  IMAD R0, R0, -0x2, R3 ;  /* 0xfffffffe00007824 */ /* 0x001fca00078e0203 */
[----:B------:R-:W-:Y:S02]  /*73c0*/  MOV R3, UR6 ;  /* 0x0000000600037c02 */ /* 0x000fe40008000f00 */
[----:B------:R-:W-:Y:S02]  /*73d0*/  ISETP.EQ.OR P0, PT, R0, 0x1, !P0 ;  /* 0x000000010000780c */ /* 0x000fe40004702670 */
[----:B--2---:R-:W-:-:S11]  /*73e0*/  MOV R0, UR8 ;  /* 0x0000000800007c02 */ /* 0x004fd60008000f00 */
.L_x_2926:
[----:B------:R-:W-:Y:S01]  /*73f0*/  ISETP.NE.AND P1, PT, R7, UR5, PT ;  /* 0x0000000507007c0c */ /* 0x000fe2000bf25270 */
[----:B------:R-:W2:-:S12]  /*7400*/  LDG.E.128.CONSTANT R8, desc[UR12][R22.64] ;  /* 0x0000000c16087981 */ /* 0x000e98000c1e9d00 */
[----:B------:R-:W-:-:S06]  /*7410*/  @!P1 LEA R12, R20, R1, 0x3 ;  /* 0x00000001140c9211 */ /* 0x000fcc00078e18ff */
[----:B------:R-:W3:Y:S01]  /*7420*/  @!P1 LDL.64 R12, [R12+0x8] ;  /* 0x000008000c0c9983 */ /* 0x000ee20000100a00 */
[----:B------:R-:W-:-:S06]  /*7430*/  @!P1 MOV R2, R0 ;  /* 0x0000000000029202 */ /* 0x000fcc0000000f00 */
[----:B------:R0:W5:Y:S01]  /*7440*/  @!P1 LDG.E.U16.CONSTANT R2, desc[UR12][R2.64] ;  /* 0x0000000c02029981 */ /* 0x000162000c1e9500 */
[----:B------:R-:W-:Y:S01]  /*7450*/  HFMA2 R33, -RZ, RZ, 0, 0.25 ;  /* 0x00003400ff217431 */ /* 0x000fe200000001ff */
[----:B------:R-:W-:Y:S01]  /*7460*/  MOV R39, 0x2c00 ;  /* 0x00002c0000277802 */ /* 0x000fe20000000f00 */
[----:B------:R-:W-:Y:S01]  /*7470*/  HFMA2 R4, -RZ, RZ, 0, 0.015625 ;  /* 0x00002400ff047431 */ /* 0x000fe200000001ff */
[----:B------:R-:W-:Y:S01]  /*7480*/  UISETP.NE.AND UP0, UPT, UR17, URZ, UPT ;  /* 0x000000ff1100728c */ /* 0x000fe2000bf05270 */
[----:B------:R-:W-:Y:S02]  /*7490*/  @!P1 IADD3 R58, PT, PT, R20, 0x1, RZ ;  /* 0x00000001143a9810 */ /* 0x000fe40007ffe0ff */
[C---:B--2---:R-:W-:Y:S02]  /*74a0*/  LOP3.LUT R47, R9.reuse, 0x30003, RZ, 0xc0, !PT ;  /* 0x00030003092f7812 */ /* 0x044fe400078ec0ff */
[C---:B------:R-:W-:Y:S02]  /*74b0*/  LOP3.LUT R24, R9.reuse, 0xc000c, RZ, 0xc0, !PT ;  /* 0x000c000c09187812 */ /* 0x040fe400078ec0ff */
[----:B------:R-:W-:-:S02]  /*74c0*/  LOP3.LUT R32, R9, 0x300030, RZ, 0xc0, !PT ;  /* 0x0030003009207812 */ /* 0x000fc400078ec0ff */
[----:B------:R-:W-:Y:S02]  /*74d0*/  LOP3.LUT R40, R9, 0xc000c0, RZ, 0xc0, !PT ;  /* 0x00c000c009287812 */ /* 0x000fe400078ec0ff */
[----:B------:R-:W-:Y:S02]  /*74e0*/  SHF.R.U32.HI R48, RZ, 0x8, R9 ;  /* 0x00000008ff307819 */ /* 0x000fe40000011609 */
[C---:B------:R-:W-:Y:S02]  /*74f0*/  LOP3.LUT R49, R10.reuse, 0x30003, RZ, 0xc0, !PT ;  /* 0x000300030a317812 */ /* 0x040fe400078ec0ff */
[C---:B------:R-:W-:Y:S02]  /*7500*/  LOP3.LUT R9, R10.reuse, 0xc000c, RZ, 0xc0, !PT ;  /* 0x000c000c0a097812 */ /* 0x040fe400078ec0ff */
[----:B------:R-:W-:Y:S02]  /*7510*/  LOP3.LUT R34, R10, 0x300030, RZ, 0xc0, !PT ;  /* 0x003000300a227812 */ /* 0x000fe400078ec0ff */
[----:B---3--:R-:W-:-:S02]  /*7520*/  @!P1 PRMT R6, R12, 0x7610, R6 ;  /* 0x000076100c069816 */ /* 0x008fc40000000006 */
[----:B------:R-:W-:Y:S02]  /*7530*/  @!P1 PRMT R5, R13, 0x7610, R5 ;  /* 0x000076100d059816 */ /* 0x000fe40000000005 */
[----:B------:R-:W-:Y:S02]  /*7540*/  @!P1 PRMT R6, R6, 0x7610, R12 ;  /* 0x0000761006069816 */ /* 0x000fe4000000000c */
[----:B------:R-:W-:Y:S02]  /*7550*/  @!P1 PRMT R5, R5, 0x7610, R13 ;  /* 0x0000761005059816 */ /* 0x000fe4000000000d */
[----:B------:R-:W-:Y:S02]  /*7560*/  LOP3.LUT R42, R10, 0xc000c0, RZ, 0xc0, !PT ;  /* 0x00c000c00a2a7812 */ /* 0x000fe400078ec0ff */
[----:B------:R-:W-:Y:S02]  /*7570*/  SHF.R.U32.HI R50, RZ, 0x8, R10 ;  /* 0x00000008ff327819 */ /* 0x000fe4000001160a */
[----:B------:R-:W-:-:S02]  /*7580*/  LOP3.LUT R12, R8, 0x30003, RZ, 0xc0, !PT ;  /* 0x00030003080c7812 */ /* 0x000fc400078ec0ff */
[C---:B------:R-:W-:Y:S02]  /*7590*/  LOP3.LUT R13, R8.reuse, 0xc000c, RZ, 0xc0, !PT ;  /* 0x000c000c080d7812 */ /* 0x040fe400078ec0ff */
        /* <DEDUP_REMOVED lines=88> */
[----:B0-----:R-:W-:Y:S06]  /*7b20*/  BRA.U !UP0, `(.L_x_2924) ;  /* 0x0000000108a87547 */ /* 0x001fec000b800000 */
        /* <DEDUP_REMOVED lines=42> */
.L_x_2924:
[----:B------:R-:W-:Y:S02]  /*7dd0*/  @!P1 MOV R20, R58 ;  /* 0x0000003a00149202 */ /* 0x000fe40000000f00 */
[----:B-----5:R-:W-:Y:S01]  /*7de0*/  @!P1 IADD3 R7, PT, PT, R2, UR5, RZ ;  /* 0x0000000502079c10 */ /* 0x020fe2000fffe0ff */
[----:B------:R-:W-:Y:S06]  /*7df0*/  @P0 BRA `(.L_x_2925) ;  /* 0x0000000000ac0947 */ /* 0x000fec0003800000 */
[----:B------:R-:W0:Y:S01]  /*7e00*/  LDS.128 R8, [UR4] ;  /* 0x00000004ff087984 */ /* 0x000e220008000c00 */
        /* <DEDUP_REMOVED lines=42> */
.L_x_2925:
        /* <DEDUP_REMOVED lines=8> */
.L_x_2923:
        /* <DEDUP_REMOVED lines=22> */
.L_x_2930:
[----:B------:R-:W0:Y:S02]  /*8290*/  LDS R2, [R0] ;  /* 0x0000000000027984 */ /* 0x000e240000000800 */
[----:B0-----:R-:W-:-:S05]  /*82a0*/  HADD2 R3, R2, R19 ;  /* 0x0000001302037230 */ /* 0x001fca0000000000 */
[----:B------:R-:W0:Y:S02]  /*82b0*/  ATOMS.CAST.SPIN P1, [R0], R2, R3 ;  /* 0x000000020000758d */ /* 0x000e240001820003 */
[----:B0-----:R-:W-:Y:S05]  /*82c0*/  @!P1 BRA `(.L_x_2930) ;  /* 0xfffffffc00f09947 */ /* 0x001fea000383ffff */
[----:B------:R-:W-:Y:S05]  /*82d0*/  BRA `(.L_x_2928) ;  /* 0x00000000000c7947 */ /* 0x000fea0003800000 */
.L_x_2929:
[----:B------:R-:W2:Y:S02]  /*82e0*/  LD.E R0, desc[UR12][R4.64] ;  /* 0x0000000c04007980 */ /* 0x000ea4000c101900 */
[----:B--2---:R-:W-:-:S05]  /*82f0*/  IADD3 R3, PT, PT, R19, R0, RZ ;  /* 0x0000000013037210 */ /* 0x004fca0007ffe0ff */
[----:B------:R0:W-:Y:S02]  /*8300*/  ST.E desc[UR12][R4.64], R3 ;  /* 0x0000000304007985 */ /* 0x0001e4000c10190c */
.L_x_2928:
[----:B------:R-:W-:Y:S05]  /*8310*/  BSYNC.RECONVERGENT B0 ;  /* 0x0000000000007941 */ /* 0x000fea0003800200 */
.L_x_2927:
[----:B------:R1:W-:Y:S01]  /*8320*/  ATOM.E.ADD.F16x2.RN.STRONG.GPU P1, RZ, desc[UR12][R4.64+0x4], R7 ;  /* 0x8000040704ff79a2 */ /* 0x0003e2000c12e10c */
[----:B------:R-:W-:Y:S04]  /*8330*/  BSSY.RECONVERGENT B0, `(.L_x_2931) ;  /* 0x000000e000007945 */ /* 0x000fe80003800200 */
[----:B-1----:R-:W-:Y:S05]  /*8340*/  @P1 BRA `(.L_x_2932) ;  /* 0x0000000000301947 */ /* 0x002fea0003800000 */
[----:B------:R-:W1:Y:S02]  /*8350*/  QSPC.E.S P1, RZ, [R4+0x4] ;  /* 0x0000040004ff73aa */ /* 0x000e640000020500 */
[----:B-1----:R-:W-:Y:S05]  /*8360*/  @!P1 BRA `(.L_x_2933) ;  /* 0x00000000001c9947 */ /* 0x002fea0003800000 */
[----:B------:R-:W-:-:S04]  /*8370*/  MOV R2, R4 ;  /* 0x0000000400027202 */ /* 0x000fc80000000f00 */
[----:B------:R-:W-:-:S07]  /*8380*/  MOV R0, R2 ;  /* 0x0000000200007202 */ /* 0x000fce0000000f00 */
.L_x_2934:
[----:B------:R-:W0:Y:S02]  /*8390*/  LDS R2, [R0+0x4] ;  /* 0x0000040000027984 */ /* 0x000e240000000800 */
[----:B0-----:R-:W-:-:S05]  /*83a0*/  HFMA2 R3, R2, 1, 1, R7 ;  /* 0x3c003c0002037831 */ /* 0x001fca0000000007 */
[----:B------:R-:W0:Y:S02]  /*83b0*/  ATOMS.CAST.SPIN P1, [R0+0x4], R2, R3 ;  /* 0x000004020000758d */ /* 0x000e240001820003 */
[----:B0-----:R-:W-:Y:S05]  /*83c0*/  @!P1 BRA `(.L_x_2934) ;  /* 0xfffffffc00f09947 */ /* 0x001fea000383ffff */
[----:B------:R-:W-:Y:S05]  /*83d0*/  BRA `(.L_x_2932) ;  /* 0x00000000000c7947 */ /* 0x000fea0003800000 */
.L_x_2933:
[----:B------:R-:W0:Y:S02]  /*83e0*/  LD.E R0, desc[UR12][R4.64+0x4] ;  /* 0x0000040c04007980 */ /* 0x000e24000c101900 */
[----:B0-----:R-:W-:-:S05]  /*83f0*/  IADD3 R3, PT, PT, R7, R0, RZ ;  /* 0x0000000007037210 */ /* 0x001fca0007ffe0ff */
[----:B------:R1:W-:Y:S02]  /*8400*/  ST.E desc[UR12][R4.64+0x4], R3 ;  /* 0x0000040304007985 */ /* 0x0003e4000c10190c */
.L_x_2932:
[----:B------:R-:W-:Y:S05]  /*8410*/  BSYNC.RECONVERGENT B0 ;  /* 0x0000000000007941 */ /* 0x000fea0003800200 */
.L_x_2931:
        /* <DEDUP_REMOVED lines=12> */
.L_x_2938:
[----:B------:R-:W0:Y:S02]  /*84e0*/  LDS R2, [R0] ;  /* 0x0000000000027984 */ /* 0x000e240000000800 */
[----:B0-----:R-:W-:-:S05]  /*84f0*/  HADD2 R3, R2, R17 ;  /* 0x0000001102037230 */ /* 0x001fca0000000000 */
[----:B------:R-:W0:Y:S02]  /*8500*/  ATOMS.CAST.SPIN P0, [R0], R2, R3 ;  /* 0x000000020000758d */ /* 0x000e240001800003 */
[----:B0-----:R-:W-:Y:S05]  /*8510*/  @!P0 BRA `(.L_x_2938) ;  /* 0xfffffffc00f08947 */ /* 0x001fea000383ffff */
[----:B------:R-:W-:Y:S05]  /*8520*/  BRA `(.L_x_2936) ;  /* 0x00000000000c7947 */ /* 0x000fea0003800000 */
.L_x_2937:
[----:B------:R-:W2:Y:S02]  /*8530*/  LD.E R0, desc[UR12][R4.64] ;  /* 0x0000000c04007980 */ /* 0x000ea4000c101900 */
[----:B--2---:R-:W-:-:S05]  /*8540*/  IADD3 R3, PT, PT, R17, R0, RZ ;  /* 0x0000000011037210 */ /* 0x004fca0007ffe0ff */
[----:B------:R0:W-:Y:S02]  /*8550*/  ST.E desc[UR12][R4.64], R3 ;  /* 0x0000000304007985 */ /* 0x0001e4000c10190c */
.L_x_2936:
[----:B------:R-:W-:Y:S05]  /*8560*/  BSYNC.RECONVERGENT B0 ;  /* 0x0000000000007941 */ /* 0x000fea0003800200 */
.L_x_2935:
[----:B------:R1:W-:Y:S02]  /*8570*/  ATOM.E.ADD.F16x2.RN.STRONG.GPU P0, RZ, desc[UR12][R4.64+0x4], R21 ;  /* 0x8000041504ff79a2 */ /* 0x0003e4000c10e10c */
[----:B-1----:R-:W-:Y:S05]  /*8580*/  @P0 EXIT ;  /* 0x000000000000094d */ /* 0x002fea0003800000 */
[----:B------:R-:W1:Y:S02]  /*8590*/  QSPC.E.S P0, RZ, [R4+0x4] ;  /* 0x0000040004ff73aa */ /* 0x000e640000000500 */
[----:B-1----:R-:W-:Y:S05]  /*85a0*/  @!P0 BRA `(.L_x_2939) ;  /* 0x00000000001c8947 */ /* 0x002fea0003800000 */
[----:B------:R-:W-:-:S04]  /*85b0*/  MOV R2, R4 ;  /* 0x0000000400027202 */ /* 0x000fc80000000f00 */
[----:B------:R-:W-:-:S07]  /*85c0*/  MOV R0, R2 ;  /* 0x0000000200007202 */ /* 0x000fce0000000f00 */
.L_x_2940:
[----:B------:R-:W0:Y:S02]  /*85d0*/  LDS R2, [R0+0x4] ;  /* 0x0000040000027984 */ /* 0x000e240000000800 */
[----:B0-----:R-:W-:-:S05]  /*85e0*/  HFMA2 R3, R2, 1, 1, R21 ;  /* 0x3c003c0002037831 */ /* 0x001fca0000000015 */
[----:B------:R-:W0:Y:S02]  /*85f0*/  ATOMS.CAST.SPIN P0, [R0+0x4], R2, R3 ;  /* 0x000004020000758d */ /* 0x000e240001800003 */
[----:B0-----:R-:W-:Y:S05]  /*8600*/  @!P0 BRA `(.L_x_2940) ;  /* 0xfffffffc00f08947 */ /* 0x001fea000383ffff */
[----:B------:R-:W-:Y:S05]  /*8610*/  EXIT ;  /* 0x000000000000794d */ /* 0x000fea0003800000 */
.L_x_2939:
[----:B------:R-:W0:Y:S02]  /*8620*/  LD.E R0, desc[UR12][R4.64+0x4] ;  /* 0x0000040c04007980 */ /* 0x000e24000c101900 */
[----:B0-----:R-:W-:-:S05]  /*8630*/  IADD3 R3, PT, PT, R21, R0, RZ ;  /* 0x0000000015037210 */ /* 0x001fca0007ffe0ff */
[----:B------:R-:W-:Y:S01]  /*8640*/  ST.E desc[UR12][R4.64+0x4], R3 ;  /* 0x0000040304007985 */ /* 0x000fe2000c10190c */
[----:B------:R-:W-:Y:S05]  /*8650*/  EXIT ;  /* 0x000000000000794d */ /* 0x000fea0003800000 */
.L_x_2941:
        /* <DEDUP_REMOVED lines=10> */
.L_x_3960:


//--------------------- .text._Z23gemm_half_q_half_kernelILi2ELi4ELb1ELb1ELi64EEvPK6__halfPKjS4_S2_PS0_iiiiPKtS7_iiiiiibS2_i --------------------------
	.section	.text._Z23gemm_half_q_half_kernelILi2ELi4ELb1ELb1ELi64EEvPK6__halfPKjS4_S2_PS0_iiiiPKtS7_iiiiiibS2_i,"ax",@progbits
	.align	128
        .global         _Z23gemm_half_q_half_kernelILi2ELi4ELb1ELb1ELi64EEvPK6__halfPKjS4_S2_PS0_iiiiPKtS7_iiiiiibS2_i
        .type           _Z23gemm_half_q_half_kernelILi2ELi4ELb1ELb1ELi64EEvPK6__halfPKjS4_S2_PS0_iiiiPKtS7_iiiiiibS2_i,@function
        .size           _Z23gemm_half_q_half_kernelILi2ELi4ELb1ELb1ELi64EEvPK6__halfPKjS4_S2_PS0_iiiiPKtS7_iiiiiibS2_i,(.L_x_3961 - _Z23gemm_half_q_half_kernelILi2ELi4ELb1ELb1ELi64EEvPK6__halfPKjS4_S2_PS0_iiiiPKtS7_iiiiiibS2_i)
        .other          _Z23gemm_half_q_half_kernelILi2ELi4ELb1ELb1ELi64EEvPK6__halfPKjS4_S2_PS0_iiiiPKtS7_iiiiiibS2_i,@"STO_CUDA_ENTRY STV_DEFAULT"
_Z23gemm_half_q_half_kernelILi2ELi4ELb1ELb1ELi64EEvPK6__halfPKjS4_S2_PS0_iiiiPKtS7_iiiiiibS2_i:
.text._Z23gemm_half_q_half_kernelILi2ELi4ELb1ELb1ELi64EEvPK6__halfPKjS4_S2_PS0_iiiiPKtS7_iiiiiibS2_i:
        /* <DEDUP_REMOVED lines=68> */
.L_x_2947:
        /* <DEDUP_REMOVED lines=32> */
.L_x_2946:
        /* <DEDUP_REMOVED lines=20> */
.L_x_2948:
[----:B------:R-:W-:-:S13]  /*0780*/  ISETP.EQ.AND P1, PT, R16, RZ, PT ;  /* 0x000000ff1000720c */ /* 0x000fda0003f22270 */
[----:B------:R-:W-:Y:S05]  /*0790*/  @!P0 BRA P1, `(.L_x_2943) ;  /* 0x0000000400788947 */ /* 0x000fea0000800000 */
.L_x_2945:
        /* <DEDUP_REMOVED lines=12> */
.L_x_2944:
        /* <DEDUP_REMOVED lines=16> */
.L_x_2951:
[----:B------:R-:W-:Y:S01]  /*0960*/  IMAD.IADD R11, R17, 0x1, R0 ;  /* 0x00000001110b7824 */ /* 0x000fe200078e0200 */
[----:B-----5:R-:W-:-:S03]  /*0970*/  IADD3 R9, P1, PT, R22, R17, RZ ;  /* 0x0000001116097210 */ /* 0x020fc60007f3e0ff */
[----:B------:R-:W-:Y:S01]  /*0980*/  IMAD.IADD R13, R11, 0x1, R0 ;  /* 0x000000010b0d7824 */ /* 0x000fe200078e0200 */
[----:B------:R-:W-:Y:S02]  /*0990*/  LEA.HI.X.SX32 R10, R17, RZ, 0x1, P1 ;  /* 0x000000ff110a7211 */ /* 0x000fe400008f0eff */
[----:B-1----:R-:W-:Y:S02]  /*09a0*/  LEA R8, P1, R9, UR6, 0x1 ;  /* 0x0000000609087c11 */ /* 0x002fe4000f8208ff */
        /* <DEDUP_REMOVED lines=27> */
.L_x_2950:
        /* <DEDUP_REMOVED lines=21> */
.L_x_2952:
[----:B------:R-:W-:-:S13]  /*0cb0*/  ISETP.NE.OR P0, PT, R16, RZ, P0 ;  /* 0x000000ff1000720c */ /* 0x000fda0000705670 */
[----:B------:R-:W-:Y:S05]  /*0cc0*/  @!P0 BRA `(.L_x_2943) ;  /* 0x00000000002c8947 */ /* 0x000fea0003800000 */
.L_x_2949:
        /* <DEDUP_REMOVED lines=11> */
.L_x_2943:
[----:B0-----:R-:W-:Y:S05]  /*0d80*/  BSYNC.RECONVERGENT B0 ;  /* 0x0000000000007941 */ /* 0x001fea0003800200 */
.L_x_2942:
        /* <DEDUP_REMOVED lines=20> */
.L_x_2956:
[C---:B------:R-:W-:Y:S02]  /*0ed0*/  VIADD R9, R5.reuse, UR14 ;  /* 0x0000000e05097c36 */ /* 0x040fe40008000000 */
[----:B01----:R-:W-:-:S04]  /*0ee0*/  IMAD.WIDE R6, R5, 0x2, R14 ;  /* 0x0000000205067825 */ /* 0x003fc800078e020e */
        /* <DEDUP_REMOVED lines=8> */
[----:B------:R2:W-:Y:S03]  /*0f70*/  STG.E.64 desc[UR20][R10.64], RZ ;  /* 0x000000ff0a007986 */ /* 0x0005e6000c101b14 */
[----:B------:R-:W-:Y:S01]  /*0f80*/  VIADD R16, R16, 0x4 ;  /* 0x0000000410107836 */ /* 0x000fe20000000000 */
[----:B------:R2:W-:Y:S04]  /*0f90*/  STG.E.64 desc[UR20][R12.64], RZ ;  /* 0x000000ff0c007986 */ /* 0x0005e8000c101b14 */
[----:B------:R-:W-:-:S13]  /*0fa0*/  ISETP.GE.AND P1, PT, R16, -0x3, PT ;  /* 0xfffffffd1000780c */ /* 0x000fda0003f26270 */
[----:B--2---:R-:W-:Y:S05]  /*0fb0*/  @!P1 BRA `(.L_x_2956) ;  /* 0xfffffffc00c49947 */ /* 0x004fea000383ffff */
.L_x_2955:
[----:B------:R-:W-:-:S05]  /*0fc0*/  IMAD.MOV R6, RZ, RZ, -R16 ;  /* 0x000000ffff067224 */ /* 0x000fca00078e0a10 */
[----:B------:R-:W-:-:S13]  /*0fd0*/  ISETP.GT.AND P1, PT, R6, 0x1, PT ;  /* 0x000000010600780c */ /* 0x000fda0003f24270 */
[----:B------:R-:W-:Y:S05]  /*0fe0*/  @!P1 BRA `(.L_x_2957) ;  /* 0x0000000000249947 */ /* 0x000fea0003800000 */
[----:B-1----:R-:W0:Y:S01]  /*0ff0*/  LDC.64 R8, c[0x0][0x3a0] ;  /* 0x0000e800ff087b82 */ /* 0x002e220000000a00 */
        /* <DEDUP_REMOVED lines=8> */
.L_x_2957:
[----:B------:R-:W-:-:S13]  /*1080*/  ISETP.NE.OR P0, PT, R16, RZ, P0 ;  /* 0x000000ff1000720c */ /* 0x000fda0000705670 */
[----:B------:R-:W-:Y:S05]  /*1090*/  @!P0 BRA `(.L_x_2953) ;  /* 0x00000000001c8947 */ /* 0x000fea0003800000 */
.L_x_2954:
[----:B01----:R-:W0:Y:S02]  /*10a0*/  LDC.64 R6, c[0x0][0x3a0] ;  /* 0x0000e800ff067b82 */ /* 0x003e240000000a00 */
.L_x_2958:
[----:B0-----:R-:W-:-:S04]  /*10b0*/  IMAD.WIDE R8, R5, 0x2, R6 ;  /* 0x0000000205087825 */ /* 0x001fc800078e0206 */
[----:B------:R-:W-:Y:S01]  /*10c0*/  VIADD R16, R16, 0x1 ;  /* 0x0000000110107836 */ /* 0x000fe20000000000 */
[----:B------:R2:W-:Y:S01]  /*10d0*/  STG.E.64 desc[UR20][R8.64], RZ ;  /* 0x000000ff08007986 */ /* 0x0005e2000c101b14 */
[----:B------:R-:W-:-:S03]  /*10e0*/  VIADD R5, R5, UR14 ;  /* 0x0000000e05057c36 */ /* 0x000fc60008000000 */
[----:B------:R-:W-:-:S13]  /*10f0*/  ISETP.NE.AND P0, PT, R16, RZ, PT ;  /* 0x000000ff1000720c */ /* 0x000fda0003f05270 */
[----:B--2---:R-:W-:Y:S05]  /*1100*/  @P0 BRA `(.L_x_2958) ;  /* 0xfffffffc00e80947 */ /* 0x004fea000383ffff */
.L_x_2953:
        /* <DEDUP_REMOVED lines=33> */
.L_x_2960:
        /* <DEDUP_REMOVED lines=45> */
.L_x_2959:
        /* <DEDUP_REMOVED lines=14> */
.L_x_2961:
        /* <DEDUP_REMOVED lines=9> */
.L_x_2962:
        /* <DEDUP_REMOVED lines=9> */
.L_x_2963:
        /* <DEDUP_REMOVED lines=9> */
.L_x_2964:
        /* <DEDUP_REMOVED lines=9> */
.L_x_2965:
        /* <DEDUP_REMOVED lines=38> */
.L_x_2969:
[----:B------:R-:W-:Y:S01]  /*1b70*/  UISETP.NE.AND UP0, UPT, UR9, UR5, UPT ;  /* 0x000000050900728c */ /* 0x000fe2000bf05270 */
[----:B------:R-:W-:Y:S01]  /*1b80*/  IMAD.U32 R3, RZ, RZ, UR14 ;  /* 0x0000000eff037e24 */ /* 0x000fe2000f8e00ff */
[----:B------:R-:W2:Y:S04]  /*1b90*/  LDG.E.128.CONSTANT R16, desc[UR20][R10.64] ;  /* 0x000000140a107981 */ /* 0x000ea8000c1e9d00 */
[----:B------:R-:W-:Y:S01]  /*1ba0*/  PLOP3.LUT P1, PT, PT, PT, UP0, 0x80, 0x8 ;  /* 0x000000000008781c */ /* 0x000fe20003f2f008 */
[----:B------:R-:W-:-:S04]  /*1bb0*/  IMAD.WIDE R2, R3, 0x4, R10 ;  /* 0x0000000403027825 */ /* 0x000fc800078e020a */
[----:B------:R-:W-:Y:S01]  /*1bc0*/  @!UP0 ULEA UR12, UR4, UR23, 0x3 ;  /* 0x00000017040c8291 */ /* 0x000fe2000f8e18ff */
[----:B------:R-:W-:Y:S01]  /*1bd0*/  IMAD.U32 R87, RZ, RZ, UR14 ;  /* 0x0000000eff577e24 */ /* 0x000fe2000f8e00ff */
[----:B------:R-:W-:Y:S01]  /*1be0*/  @!UP0 UMOV UR6, UR10 ;  /* 0x0000000a00068c82 */ /* 0x000fe20008000000 */
[----:B------:R-:W-:Y:S01]  /*1bf0*/  @!UP0 UMOV UR7, UR11 ;  /* 0x0000000b00078c82 */ /* 0x000fe20008000000 */
[----:B------:R-:W3:Y:S01]  /*1c00*/  LDG.E.128.CONSTANT R12, desc[UR20][R2.64] ;  /* 0x00000014020c7981 */ /* 0x000ee2000c1e9d00 */
[----:B------:R-:W-:-:S04]  /*1c10*/  IMAD.WIDE R86, R87, 0x4, R2 ;  /* 0x0000000457567825 */ /* 0x000fc800078e0202 */
[----:B------:R-:W4:Y:S01]  /*1c20*/  @!P1 LDL.64 R20, [UR12+0x8] ;  /* 0x0000080cff149983 */ /* 0x000f220008100a00 */
[----:B------:R-:W-:Y:S02]  /*1c30*/  IMAD.U32 R8, RZ, RZ, UR6 ;  /* 0x00000006ff087e24 */ /* 0x000fe4000f8e00ff */
[----:B------:R-:W-:Y:S01]  /*1c40*/  IMAD.U32 R9, RZ, RZ, UR7 ;  /* 0x00000007ff097e24 */ /* 0x000fe2000f8e00ff */
[----:B------:R-:W4:Y:S04]  /*1c50*/  LDG.E.128.CONSTANT R4, desc[UR20][R86.64] ;  /* 0x0000001456047981 */ /* 0x000f28000c1e9d00 */
[----:B------:R0:W4:Y:S02]  /*1c60*/  @!P1 LDG.E.U16.CONSTANT R8, desc[UR20][R8.64] ;  /* 0x0000001408089981 */ /* 0x000124000c1e9500 */
[----:B0-----:R-:W-:-:S02]  /*1c70*/  HFMA2 R9, -RZ, RZ, 0, 0.125 ;  /* 0x00003000ff097431 */ /* 0x001fc400000001ff */
[----:B------:R-:W-:Y:S01]  /*1c80*/  IMAD.MOV.U32 R0, RZ, RZ, 0x2400 ;  /* 0x00002400ff007424 */ /* 0x000fe200078e00ff */
[----:B------:R-:W-:Y:S02]  /*1c90*/  UISETP.NE.AND UP1, UPT, UR22, URZ, UPT ;  /* 0x000000ff1600728c */ /* 0x000fe4000bf25270 */
[----:B------:R-:W-:Y:S01]  /*1ca0*/  @!UP0 UIADD3 UR6, UPT, UPT, UR4, 0x1, URZ ;  /* 0x0000000104068890 */ /* 0x000fe2000fffe0ff */
        /* <DEDUP_REMOVED lines=8> */
[----:B---3--:R-:W-:Y:S02]  /*1d30*/  LOP3.LUT R46, R12, 0x70007, RZ, 0xc0, !PT ;  /* 0x000700070c2e7812 */ /* 0x008fe400078ec0ff */
[----:B----45:R-:W-:-:S02]  /*1d40*/  @!P1 PRMT R88, R20, 0x7610, R88 ;  /* 0x0000761014589816 */ /* 0x030fc40000000058 */
[----:B------:R-:W-:Y:S02]  /*1d50*/  @!P1 PRMT R89, R21, 0x7610, R89 ;  /* 0x0000761015599816 */ /* 0x000fe40000000059 */
[----:B------:R-:W-:Y:S02]  /*1d60*/  LOP3.LUT R2, R12, 0x380038, RZ, 0xc0, !PT ;  /* 0x003800380c027812 */ /* 0x000fe400078ec0ff */
[--C-:B------:R-:W-:Y:S02]  /*1d70*/  SHF.R.U32.HI R32, RZ, 0x6, R12.reuse ;  /* 0x00000006ff207819 */ /* 0x100fe4000001160c */
[----:B------:R-:W-:Y:S02]  /*1d80*/  SHF.R.U32.HI R11, RZ, 0xe, R12 ;  /* 0x0000000eff0b7819 */ /* 0x000fe4000001160c */
[----:B------:R-:W-:Y:S02]  /*1d90*/  LOP3.LUT R16, R16, 0x10001, RZ, 0xc0, !PT ;  /* 0x0001000110107812 */ /* 0x000fe400078ec0ff */
[----:B------:R-:W-:-:S02]  /*1da0*/  LOP3.LUT R43, R13, 0x70007, RZ, 0xc0, !PT ;  /* 0x000700070d2b7812 */ /* 0x000fc400078ec0ff */
[----:B------:R-:W-:Y:S02]  /*1db0*/  LOP3.LUT R3, R13, 0x380038, RZ, 0xc0, !PT ;  /* 0x003800380d037812 */ /* 0x000fe400078ec0ff */
[--C-:B------:R-:W-:Y:S02]  /*1dc0*/  SHF.R.U32.HI R33, RZ, 0x6, R13.reuse ;  /* 0x00000006ff217819 */ /* 0x100fe4000001160d */
[----:B------:R-:W-:Y:S02]  /*1dd0*/  SHF.R.U32.HI R12, RZ, 0xe, R13 ;  /* 0x0000000eff0c7819 */ /* 0x000fe4000001160d */
[----:B------:R-:W-:Y:S02]  /*1de0*/  SHF.R.U32.HI R13, RZ, 0xe, R14 ;  /* 0x0000000eff0d7819 */ /* 0x000fe4000001160e */
[----:B------:R-:W-:Y:S02]  /*1df0*/  LOP3.LUT R18, R18, 0x10001, RZ, 0xc0, !PT ;  /* 0x0001000112127812 */ /* 0x000fe400078ec0ff */
[----:B------:R-:W-:-:S02]  /*1e00*/  @!P1 PRMT R88, R88, 0x7610, R20 ;  /* 0x0000761058589816 */ /* 0x000fc40000000014 */
[----:B------:R-:W-:Y:S02]  /*1e10*/  @!P1 PRMT R89, R89, 0x7610, R21 ;  /* 0x0000761059599816 */ /* 0x000fe40000000015 */
[C---:B------:R-:W-:Y:S02]  /*1e20*/  LOP3.LUT R53, R19.reuse, 0x70007, RZ, 0xc0, !PT ;  /* 0x0007000713357812 */ /* 0x040fe400078ec0ff */
[----:B------:R-:W-:Y:S02]  /*1e30*/  LOP3.LUT R56, R19, 0x380038, RZ, 0xc0, !PT ;  /* 0x0038003813387812 */ /* 0x000fe400078ec0ff */
[----:B------:R-:W-:Y:S02]  /*1e40*/  SHF.R.U32.HI R52, RZ, 0x6, R19 ;  /* 0x00000006ff347819 */ /* 0x000fe40000011613 */
[----:B------:R-:W-:Y:S02]  /*1e50*/  LOP3.LUT R16, R16, 0x20002, R11, 0xf8, !PT ;  /* 0x0002000210107812 */ /* 0x000fe400078ef80b */
[----:B------:R-:W-:-:S02]  /*1e60*/  SHF.R.U32.HI R19, RZ, 0xf, R19 ;  /* 0x0000000fff137819 */ /* 0x000fc40000011613 */
[C---:B------:R-:W-:Y:S02]  /*1e70*/  LOP3.LUT R25, R4.reuse, 0x70007, RZ, 0xc0, !PT ;  /* 0x0007000704197812 */ /* 0x040fe400078ec0ff */
[----:B------:R-:W-:Y:S02]  /*1e80*/  LOP3.LUT R11, R4, 0x380038, RZ, 0xc0, !PT ;  /* 0x00380038040b7812 */ /* 0x000fe400078ec0ff */
[--C-:B------:R-:W-:Y:S02]  /*1e90*/  SHF.R.U32.HI R20, RZ, 0x6, R4.reuse ;  /* 0x00000006ff147819 */ /* 0x100fe40000011604 */
[----:B------:R-:W-:Y:S02]  /*1ea0*/  SHF.R.U32.HI R21, RZ, 0xd, R4 ;  /* 0x0000000dff157819 */ /* 0x000fe40000011604 */
[----:B------:R-:W-:Y:S02]  /*1eb0*/  LOP3.LUT R54, R17, 0x380038, RZ, 0xc0, !PT ;  /* 0x0038003811367812 */ /* 0x000fe400078ec0ff */
[----:B------:R-:W-:-:S02]  /*1ec0*/  LOP3.LUT R18, R18, 0x20002, R13, 0xf8, !PT ;  /* 0x0002000212127812 */ /* 0x000fc400078ef80d */
[C---:B------:R-:W-:Y:S02]  /*1ed0*/  LOP3.LUT R27, R5.reuse, 0x70007, RZ, 0xc0, !PT ;  /* 0x00070007051b7812 */ /* 0x040fe400078ec0ff */
[----:B------:R-:W-:Y:S02]  /*1ee0*/  LOP3.LUT R4, R5, 0x380038, RZ, 0xc0, !PT ;  /* 0x0038003805047812 */ /* 0x000fe400078ec0ff */
[--C-:B------:R-:W-:Y:S02]  /*1ef0*/  SHF.R.U32.HI R26, RZ, 0x6, R5.reuse ;  /* 0x00000006ff1a7819 */ /* 0x100fe40000011605 */
[----:B------:R-:W-:Y:S02]  /*1f00*/  SHF.R.U32.HI R22, RZ, 0xd, R5 ;  /* 0x0000000dff167819 */ /* 0x000fe40000011605 */
[----:B------:R-:W-:Y:S02]  /*1f10*/  SHF.R.U32.HI R23, RZ, 0xd, R6 ;  /* 0x0000000dff177819 */ /* 0x000fe40000011606 */
[----:B------:R-:W-:-:S02]  /*1f20*/  @!P1 R2UR UR7, R8 ;  /* 0x00000000080792ca */ /* 0x000fc400000e0000 */
[----:B------:R-:W-:Y:S02]  /*1f30*/  LOP3.LUT R10, R15, 0x380038, RZ, 0xc0, !PT ;  /* 0x003800380f0a7812 */ /* 0x000fe400078ec0ff */
[C---:B------:R-:W-:Y:S02]  /*1f40*/  LOP3.LUT R29, R6.reuse, 0x70007, RZ, 0xc0, !PT ;  /* 0x00070007061d7812 */ /* 0x040fe400078ec0ff */
[----:B------:R-:W-:Y:S02]  /*1f50*/  LOP3.LUT R5, R6, 0x380038, RZ, 0xc0, !PT ;  /* 0x0038003806057812 */ /* 0x000fe400078ec0ff */
[----:B------:R-:W-:Y:S02]  /*1f60*/  SHF.R.U32.HI R28, RZ, 0x6, R6 ;  /* 0x00000006ff1c7819 */ /* 0x000fe40000011606 */
[C---:B------:R-:W-:Y:S02]  /*1f70*/  LOP3.LUT R44, R14.reuse, 0x70007, RZ, 0xc0, !PT ;  /* 0x000700070e2c7812 */ /* 0x040fe400078ec0ff */
[----:B------:R-:W-:-:S02]  /*1f80*/  LOP3.LUT R8, R14, 0x380038, RZ, 0xc0, !PT ;  /* 0x003800380e087812 */ /* 0x000fc400078ec0ff */
[----:B------:R-:W-:Y:S02]  /*1f90*/  SHF.R.U32.HI R34, RZ, 0x6, R14 ;  /* 0x00000006ff227819 */ /* 0x000fe4000001160e */
[----:B------:R-:W-:Y:S02]  /*1fa0*/  LOP3.LUT R6, R7, 0x380038, RZ, 0xc0, !PT ;  /* 0x0038003807067812 */ /* 0x000fe400078ec0ff */
[----:B------:R-:W-:Y:S02]  /*1fb0*/  LOP3.LUT R48, R17, 0x70007, RZ, 0xc0, !PT ;  /* 0x0007000711307812 */ /* 0x000fe400078ec0ff */
[----:B------:R-:W-:Y:S02]  /*1fc0*/  SHF.R.U32.HI R49, RZ, 0x6, R17 ;  /* 0x00000006ff317819 */ /* 0x000fe40000011611 */
[----:B------:R-:W-:Y:S02]  /*1fd0*/  SHF.R.U32.HI R14, RZ, 0xe, R15 ;  /* 0x0000000eff0e7819 */ /* 0x000fe4000001160f */
[----:B------:R-:W-:-:S02]  /*1fe0*/  LOP3.LUT R19, R19, 0x10001, RZ, 0xc0, !PT ;  /* 0x0001000113137812 */ /* 0x000fc400078ec0ff */
[----:B------:R-:W-:Y:S02]  /*1ff0*/  SHF.R.U32.HI R17, RZ, 0xf, R17 ;  /* 0x0000000fff117819 */ /* 0x000fe40000011611 */
[----:B------:R-:W-:Y:S02]  /*2000*/  LOP3.LUT R23, R18, 0x40004, R23, 0xf8, !PT ;  /* 0x0004000412177812 */ /* 0x000fe400078ef817 */
[----:B------:R-:W-:Y:S02]  /*2010*/  LOP3.LUT R54, R54, 0x64006400, RZ, 0xfc, !PT ;  /* 0x6400640036367812 */ /* 0x000fe400078efcff */
[----:B------:R-:W-:Y:S02]  /*2020*/  LOP3.LUT R18, R10, 0x64006400, RZ, 0xfc, !PT ;  /* 0x640064000a127812 */ /* 0x000fe400078efcff */
[----:B------:R-:W-:Y:S02]  /*2030*/  LOP3.LUT R10, R34, 0x380038, RZ, 0xc0, !PT ;  /* 0x00380038220a7812 */ /* 0x000fe400078ec0ff */
[----:B------:R-:W-:-:S02]  /*2040*/  LOP3.LUT R58, R6, 0x64006400, RZ, 0xfc, !PT ;  /* 0x64006400063a7812 */ /* 0x000fc400078efcff */
[----:B------:R-:W-:Y:S02]  /*2050*/  LOP3.LUT R19, R19, 0x20002, R14, 0xf8, !PT ;  /* 0x0002000213137812 */ /* 0x000fe400078ef80e */
[----:B------:R-:W-:Y:S01]  /*2060*/  LOP3.LUT R6, R28, 0x380038, RZ, 0xc0, !PT ;  /* 0x003800381c067812 */ /* 0x000fe200078ec0ff */
[----:B------:R-:W-:Y:S01]  /*2070*/  HFMA2 R73, R54, R9.H0_H0, -132, -132 ;  /* 0xd820d82036497431 */ /* 0x000fe20000040009 */
[----:B------:R-:W-:Y:S02]  /*2080*/  LOP3.LUT R17, R17, 0x10001, RZ, 0xc0, !PT ;  /* 0x0001000111117812 */ /* 0x000fe400078ec0ff */
[----:B------:R-:W-:Y:S02]  /*2090*/  LOP3.LUT R31, R7, 0x70007, RZ, 0xc0, !PT ;  /* 0x00070007071f7812 */ /* 0x000fe400078ec0ff */
[--C-:B------:R-:W-:Y:S02]  /*20a0*/  SHF.R.U32.HI R30, RZ, 0x6, R7.reuse ;  /* 0x00000006ff1e7819 */ /* 0x100fe40000011607 */
        /* <DEDUP_REMOVED lines=8> */
[----:B------:R-:W-:Y:S02]  /*2130*/  LOP3.LUT R6, R6, 0x64006400, RZ, 0xfc, !PT ;  /* 0x6400640006067812 */ /* 0x000fe400078efcff */
[----:B------:R-:W-:Y:S02]  /*2140*/  LOP3.LUT R17, R17, 0x20002, R12, 0xf8, !PT ;  /* 0x0002000211117812 */ /* 0x000fe400078ef80c */
        /* <DEDUP_REMOVED lines=10> */
[----:B------:R-:W-:Y:S01]  /*21f0*/  LOP3.LUT R7, R33, 0x380038, RZ, 0xc0, !PT ;  /* 0x0038003821077812 */ /* 0x000fe200078ec0ff */
[-C--:B------:R-:W-:Y:S01]  /*2200*/  HFMA2 R10, R6, R9.reuse.H0_H0, -132, -132 ;  /* 0xd820d820060a7431 */ /* 0x080fe20000040009 */
[----:B------:R-:W-:Y:S02]  /*2210*/  SHF.R.U32.HI R35, RZ, 0x6, R15 ;  /* 0x00000006ff237819 */ /* 0x000fe4000001160f */
        /* <DEDUP_REMOVED lines=24> */
[----:B------:R-:W-:Y:S01]  /*23a0*/  LOP3.LUT R24, R19, 0x40004, R24, 0xf8, !PT ;  /* 0x0004000413187812 */ /* 0x000fe200078ef818 */
[----:B------:R-:W-:Y:S01]  /*23b0*/  HFMA2 R19, R8, R9.H0_H0, -132, -132 ;  /* 0xd820d82008137431 */ /* 0x000fe20000040009 */
[----:B------:R-:W-:Y:S02]  /*23c0*/  LOP3.LUT R4, R49, 0x1c001c0, RZ, 0xc0, !PT ;  /* 0x01c001c031047812 */ /* 0x000fe400078ec0ff */
        /* <DEDUP_REMOVED lines=8> */
[----:B------:R-:W-:Y:S01]  /*2450*/  LOP3.LUT R3, R2, 0x64006400, RZ, 0xfc, !PT ;  /* 0x6400640002037812 */ /* 0x000fe200078efcff */
[----:B------:R-:W-:Y:S01]  /*2460*/  HFMA2 R63, R14, R9.H0_H0, -132, -132 ;  /* 0xd820d8200e3f7431 */ /* 0x000fe20000040009 */
[----:B------:R-:W-:-:S02]  /*2470*/  LOP3.LUT R59, R4, 0x64006400, RZ, 0xfc, !PT ;  /* 0x64006400043b7812 */ /* 0x000fc400078efcff */
        /* <DEDUP_REMOVED lines=16> */
[----:B------:R-:W-:Y:S01]  /*2580*/  HFMA2 R9, R60, R9.H0_H0, -132, -132 ;  /* 0xd820d8203c097431 */ /* 0x000fe20000040009 */
        /* <DEDUP_REMOVED lines=87> */
[----:B------:R-:W-:Y:S01]  /*2b00*/  @!UP0 UIADD3 UR5, UPT, UPT, UR7, UR9, URZ ;  /* 0x0000000907058290 */ /* 0x000fe2000fffe0ff */
[----:B------:R-:W-:Y:S11]  /*2b10*/  BRA.U !UP1, `(.L_x_2967) ;  /* 0x0000000509307547 */ /* 0x000ff6000b800000 */
        /* <DEDUP_REMOVED lines=76> */
.L_x_2967:
        /* <DEDUP_REMOVED lines=78> */
.L_x_2968:
[----:B------:R-:W-:Y:S01]  /*34c0*/  UIADD3 UR10, UP0, UPT, UR10, 0x80, URZ ;  /* 0x000000800a0a7890 */ /* 0x000fe2000ff1e0ff */
[----:B------:R-:W-:Y:S01]  /*34d0*/  IMAD.U32 R3, RZ, RZ, UR14 ;  /* 0x0000000eff037e24 */ /* 0x000fe2000f8e00ff */
[----:B------:R-:W-:Y:S02]  /*34e0*/  UIADD3 UR9, UPT, UPT, UR9, 0x20, URZ ;  /* 0x0000002009097890 */ /* 0x000fe4000fffe0ff */
[----:B------:R-:W-:Y:S01]  /*34f0*/  UIADD3.X UR11, UPT, UPT, URZ, UR11, URZ, UP0, !UPT ;  /* 0x0000000bff0b7290 */ /* 0x000fe200087fe4ff */
[----:B------:R-:W-:Y:S01]  /*3500*/  IMAD.WIDE R86, R3, 0x4, R86 ;  /* 0x0000000403567825 */ /* 0x000fe200078e0256 */
[----:B------:R-:W-:Y:S02]  /*3510*/  UISETP.GE.AND UP0, UPT, UR9, UR15, UPT ;  /* 0x0000000f0900728c */ /* 0x000fe4000bf06270 */
[----:B------:R-:W-:Y:S01]  /*3520*/  UIADD3 UR8, UPT, UPT, UR8, 0x40, URZ ;  /* 0x0000004008087890 */ /* 0x000fe2000fffe0ff */
[----:B------:R-:W-:Y:S02]  /*3530*/  IMAD.MOV.U32 R10, RZ, RZ, R86 ;  /* 0x000000ffff0a7224 */ /* 0x000fe400078e0056 */
[----:B------:R-:W-:-:S04]  /*3540*/  IMAD.MOV.U32 R11, RZ, RZ, R87 ;  /* 0x000000ffff0b7224 */ /* 0x000fc800078e0057 */
[----:B------:R-:W-:Y:S05]  /*3550*/  BRA.U !UP0, `(.L_x_2969) ;  /* 0xffffffe508847547 */ /* 0x000fea000b83ffff */
.L_x_2966:
        /* <DEDUP_REMOVED lines=22> */
.L_x_2973:
[----:B------:R-:W0:Y:S02]  /*36c0*/  LDS R2, [R0] ;  /* 0x0000000000027984 */ /* 0x000e240000000800 */
[----:B0-----:R-:W-:-:S05]  /*36d0*/  HFMA2 R3, R2, 1, 1, R7 ;  /* 0x3c003c0002037831 */ /* 0x001fca0000000007 */
[----:B------:R-:W0:Y:S02]  /*36e0*/  ATOMS.CAST.SPIN P1, [R0], R2, R3 ;  /* 0x000000020000758d */ /* 0x000e240001820003 */
[----:B0-----:R-:W-:Y:S05]  /*36f0*/  @!P1 BRA `(.L_x_2973) ;  /* 0xfffffffc00f09947 */ /* 0x001fea000383ffff */
[----:B------:R-:W-:Y:S05]  /*3700*/  BRA `(.L_x_2971) ;  /* 0x00000000000c7947 */ /* 0x000fea0003800000 */
.L_x_2972:
[----:B------:R-:W2:Y:S02]  /*3710*/  LD.E R0, desc[UR20][R4.64] ;  /* 0x0000001404007980 */ /* 0x000ea4000c101900 */
[----:B--2---:R-:W-:-:S05]  /*3720*/  IMAD.IADD R3, R7, 0x1, R0 ;  /* 0x0000000107037824 */ /* 0x004fca00078e0200 */
[----:B------:R0:W-:Y:S02]  /*3730*/  ST.E desc[UR20][R4.64], R3 ;  /* 0x0000000304007985 */ /* 0x0001e4000c101914 */
.L_x_2971:
[----:B------:R-:W-:Y:S05]  /*3740*/  BSYNC.RECONVERGENT B0 ;  /* 0x0000000000007941 */ /* 0x000fea0003800200 */
.L_x_2970:
[----:B------:R1:W-:Y:S01]  /*3750*/  ATOM.E.ADD.F16x2.RN.STRONG.GPU P1, RZ, desc[UR20][R4.64+0x4], R39 ;  /* 0x8000042704ff79a2 */ /* 0x0003e2000c12e114 */
[----:B------:R-:W-:Y:S04]  /*3760*/  BSSY.RECONVERGENT B0, `(.L_x_2974) ;  /* 0x000000e000007945 */ /* 0x000fe80003800200 */
[----:B-1----:R-:W-:Y:S05]  /*3770*/  @P1 BRA `(.L_x_2975) ;  /* 0x0000000000301947 */ /* 0x002fea0003800000 */
[----:B------:R-:W1:Y:S02]  /*3780*/  QSPC.E.S P1, RZ, [R4+0x4] ;  /* 0x0000040004ff73aa */ /* 0x000e640000020500 */
[----:B-1----:R-:W-:Y:S05]  /*3790*/  @!P1 BRA `(.L_x_2976) ;  /* 0x00000000001c9947 */ /* 0x002fea0003800000 */
[----:B------:R-:W-:-:S05]  /*37a0*/  IMAD.MOV.U32 R2, RZ, RZ, R4 ;  /* 0x000000ffff027224 */ /* 0x000fca00078e0004 */
[----:B------:R-:W-:-:S07]  /*37b0*/  MOV R0, R2 ;  /* 0x0000000200007202 */ /* 0x000fce0000000f00 */
.L_x_2977:
[----:B------:R-:W0:Y:S02]  /*37c0*/  LDS R2, [R0+0x4] ;  /* 0x0000040000027984 */ /* 0x000e240000000800 */
[----:B0-----:R-:W-:-:S05]  /*37d0*/  HADD2 R3, R2, R39 ;  /* 0x0000002702037230 */ /* 0x001fca0000000000 */
[----:B------:R-:W0:Y:S02]  /*37e0*/  ATOMS.CAST.SPIN P1, [R0+0x4], R2, R3 ;  /* 0x000004020000758d */ /* 0x000e240001820003 */
[----:B0-----:R-:W-:Y:S05]  /*37f0*/  @!P1 BRA `(.L_x_2977) ;  /* 0xfffffffc00f09947 */ /* 0x001fea000383ffff */
[----:B------:R-:W-:Y:S05]  /*3800*/  BRA `(.L_x_2975) ;  /* 0x00000000000c7947 */ /* 0x000fea0003800000 */
.L_x_2976:
[----:B------:R-:W0:Y:S02]  /*3810*/  LD.E R0, desc[UR20][R4.64+0x4] ;  /* 0x0000041404007980 */ /* 0x000e24000c101900 */
[----:B0-----:R-:W-:-:S05]  /*3820*/  IMAD.IADD R3, R39, 0x1, R0 ;  /* 0x0000000127037824 */ /* 0x001fca00078e0200 */
[----:B------:R1:W-:Y:S02]  /*3830*/  ST.E desc[UR20][R4.64+0x4], R3 ;  /* 0x0000040304007985 */ /* 0x0003e4000c101914 */
.L_x_2975:
[----:B------:R-:W-:Y:S05]  /*3840*/  BSYNC.RECONVERGENT B0 ;  /* 0x0000000000007941 */ /* 0x000fea0003800200 */
.L_x_2974:
        /* <DEDUP_REMOVED lines=12> */
.L_x_2981:
[----:B------:R-:W0:Y:S02]  /*3910*/  LDS R2, [R0] ;  /* 0x0000000000027984 */ /* 0x000e240000000800 */
[----:B0-----:R-:W-:-:S05]  /*3920*/  HFMA2 R3, R2, 1, 1, R7 ;  /* 0x3c003c0002037831 */ /* 0x001fca0000000007 */
[----:B------:R-:W0:Y:S02]  /*3930*/  ATOMS.CAST.SPIN P0, [R0], R2, R3 ;  /* 0x000000020000758d */ /* 0x000e240001800003 */
[----:B0-----:R-:W-:Y:S05]  /*3940*/  @!P0 BRA `(.L_x_2981) ;  /* 0xfffffffc00f08947 */ /* 0x001fea000383ffff */
[----:B------:R-:W-:Y:S05]  /*3950*/  BRA `(.L_x_2979) ;  /* 0x00000000000c7947 */ /* 0x000fea0003800000 */
.L_x_2980:
[----:B------:R-:W2:Y:S02]  /*3960*/  LD.E R0, desc[UR20][R4.64] ;  /* 0x0000001404007980 */ /* 0x000ea4000c101900 */
[----:B--2---:R-:W-:-:S05]  /*3970*/  IMAD.IADD R3, R7, 0x1, R0 ;  /* 0x0000000107037824 */ /* 0x004fca00078e0200 */
[----:B------:R0:W-:Y:S02]  /*3980*/  ST.E desc[UR20][R4.64], R3 ;  /* 0x0000000304007985 */ /* 0x0001e4000c101914 */
.L_x_2979:
[----:B------:R-:W-:Y:S05]  /*3990*/  BSYNC.RECONVERGENT B0 ;  /* 0x0000000000007941 */ /* 0x000fea0003800200 */
.L_x_2978:
[----:B------:R1:W-:Y:S02]  /*39a0*/  ATOM.E.ADD.F16x2.RN.STRONG.GPU P0, RZ, desc[UR20][R4.64+0x4], R37 ;  /* 0x8000042504ff79a2 */ /* 0x0003e4000c10e114 */
[----:B-1----:R-:W-:Y:S05]  /*39b0*/  @P0 EXIT ;  /* 0x000000000000094d */ /* 0x002fea0003800000 */
[----:B------:R-:W1:Y:S02]  /*39c0*/  QSPC.E.S P0, RZ, [R4+0x4] ;  /* 0x0000040004ff73aa */ /* 0x000e640000000500 */
[----:B-1----:R-:W-:Y:S05]  /*39d0*/  @!P0 BRA `(.L_x_2982) ;  /* 0x00000000001c8947 */ /* 0x002fea0003800000 */
[----:B------:R-:W-:-:S05]  /*39e0*/  IMAD.MOV.U32 R2, RZ, RZ, R4 ;  /* 0x000000ffff027224 */ /* 0x000fca00078e0004 */
[----:B------:R-:W-:-:S07]  /*39f0*/  MOV R0, R2 ;  /* 0x0000000200007202 */ /* 0x000fce0000000f00 */
.L_x_2983:
[----:B------:R-:W0:Y:S02]  /*3a00*/  LDS R2, [R0+0x4] ;  /* 0x0000040000027984 */ /* 0x000e240000000800 */
[----:B0-----:R-:W-:-:S05]  /*3a10*/  HADD2 R3, R2, R37 ;  /* 0x0000002502037230 */ /* 0x001fca0000000000 */
[----:B------:R-:W0:Y:S02]  /*3a20*/  ATOMS.CAST.SPIN P0, [R0+0x4], R2, R3 ;  /* 0x000004020000758d */ /* 0x000e240001800003 */
[----:B0-----:R-:W-:Y:S05]  /*3a30*/  @!P0 BRA `(.L_x_2983) ;  /* 0xfffffffc00f08947 */ /* 0x001fea000383ffff */
[----:B------:R-:W-:Y:S05]  /*3a40*/  EXIT ;  /* 0x000000000000794d */ /* 0x000fea0003800000 */
.L_x_2982:
[----:B------:R-:W0:Y:S02]  /*3a50*/  LD.E R0, desc[UR20][R4.64+0x4] ;  /* 0x0000041404007980 */ /* 0x000e24000c101900 */
[----:B0-----:R-:W-:-:S05]  /*3a60*/  IMAD.IADD R3, R37, 0x1, R0 ;  /* 0x0000000125037824 */ /* 0x001fca00078e0200 */
[----:B------:R-:W-:Y:S01]  /*3a70*/  ST.E desc[UR20][R4.64+0x4], R3 ;  /* 0x0000040304007985 */ /* 0x000fe2000c101914 */
[----:B------:R-:W-:Y:S05]  /*3a80*/  EXIT ;  /* 0x000000000000794d */ /* 0x000fea0003800000 */
.L_x_2984:
        /* <DEDUP_REMOVED lines=15> */
.L_x_3961:


//--------------------- .text._Z23gemm_half_q_half_kernelILi2ELi6ELb1ELb1ELi64EEvPK6__halfPKjS4_S2_PS0_iiiiPKtS7_iiiiiibS2_i --------------------------
	.section	.text._Z23gemm_half_q_half_kernelILi2ELi6ELb1ELb1ELi64EEvPK6__halfPKjS4_S2_PS0_iiiiPKtS7_iiiiiibS2_i,"ax",@progbits
	.align	128
        .global         _Z23gemm_half_q_half_kernelILi2ELi6ELb1ELb1ELi64EEvPK6__halfPKjS4_S2_PS0_iiiiPKtS7_iiiiiibS2_i
        .type           _Z23gemm_half_q_half_kernelILi2ELi6ELb1ELb1ELi64EEvPK6__halfPKjS4_S2_PS0_iiiiPKtS7_iiiiiibS2_i,@function
        .size           _Z23gemm_half_q_half_kernelILi2ELi6ELb1ELb1ELi64EEvPK6__halfPKjS4_S2_PS0_iiiiPKtS7_iiiiiibS2_i,(.L_x_3962 - _Z23gemm_half_q_half_kernelILi2ELi6ELb1ELb1ELi64EEvPK6__halfPKjS4_S2_PS0_iiiiPKtS7_iiiiiibS2_i)
        .other          _Z23gemm_half_q_half_kernelILi2ELi6ELb1ELb1ELi64EEvPK6__halfPKjS4_S2_PS0_iiiiPKtS7_iiiiiibS2_i,@"STO_CUDA_ENTRY STV_DEFAULT"
_Z23gemm_half_q_half_kernelILi2ELi6ELb1ELb1ELi64EEvPK6__halfPKjS4_S2_PS0_iiiiPKtS7_iiiiiibS2_i:
.text._Z23gemm_half_q_half_kernelILi2ELi6ELb1ELb1ELi64EEvPK6__halfPKjS4_S2_PS0_iiiiPKtS7_iiiiiibS2_i:
        /* <DEDUP_REMOVED lines=59> */
[----:B-1----:R-:W-:Y:S02]  /*03b0*/  VIADD R14, R14, 0x80 ;  /* 0x000000800e0e7836 */ /* 0x002fe40000000000 */
[----:B------:R-:W-:-:S10]  /*03c0*/  IMAD.IADD R17, R9, 0x1, R0 ;  /* 0x0000000109117824 */ /* 0x000fd400078e0200 */
[----:B------:R-:W-:Y:S05]  /*03d0*/  @P0 BRA `(.L_x_2988) ;  /* 0x0000000000ec0947 */ /* 0x000fea0003800000 */
[----:B------:R-:W-:Y:S01]  /*03e0*/  IMAD.MOV R6, RZ, RZ, -R15 ;  /* 0x000000ffff067224 */ /* 0x000fe200078e0a0f */
[----:B------:R-:W-:-:S04]  /*03f0*/  PLOP3.LUT P0, PT, PT, PT, PT, 0x80, 0x8 ;  /* 0x000000000008781c */ /* 0x000fc80003f0f070 */
[----:B------:R-:W-:-:S13]  /*0400*/  ISETP.GT.AND P1, PT, R6, 0x3, PT ;  /* 0x000000030600780c */ /* 0x000fda0003f24270 */
[----:B------:R-:W-:Y:S05]  /*0410*/  @!P1 BRA `(.L_x_2989) ;  /* 0x0000000000849947 */ /* 0x000fea0003800000 */
[----:B------:R-:W-:-:S13]  /*0420*/  PLOP3.LUT P0, PT, PT, PT, PT, 0x8, 0x80 ;  /* 0x000000000080781c */ /* 0x000fda0003f0e170 */
.L_x_2990:
[----:B------:R-:W-:Y:S02]  /*0430*/  IADD3 R9, PT, PT, R17, R0, RZ ;  /* 0x0000000011097210 */ /* 0x000fe40007ffe0ff */
[C---:B------:R-:W-:Y:S02]  /*0440*/  IADD3 R7, P1, PT, R20.reuse, R17, RZ ;  /* 0x0000001114077210 */ /* 0x040fe40007f3e0ff */
[----:B------:R-:W-:Y:S01]  /*0450*/  IADD3 R12, P2, PT, R20, R9, RZ ;  /* 0x00000009140c7210 */ /* 0x000fe20007f5e0ff */
[--C-:B------:R-:W-:Y:S01]  /*0460*/  IMAD.IADD R11, R9, 0x1, R0.reuse ;  /* 0x00000001090b7824 */ /* 0x100fe200078e0200 */
[----:B------:R-:W-:Y:S02]  /*0470*/  LEA.HI.X.SX32 R8, R17, RZ, 0x1, P1 ;  /* 0x000000ff11087211 */ /* 0x000fe400008f0eff */
[----:B------:R-:W-:Y:S01]  /*0480*/  LEA R6, P1, R7, UR6, 0x1 ;  /* 0x0000000607067c11 */ /* 0x000fe2000f8208ff */
[----:B------:R-:W-:Y:S01]  /*0490*/  IMAD.IADD R17, R11, 0x1, R0 ;  /* 0x000000010b117824 */ /* 0x000fe200078e0200 */
[----:B------:R-:W-:-:S02]  /*04a0*/  LEA.HI.X.SX32 R9, R9, RZ, 0x1, P2 ;  /* 0x000000ff09097211 */ /* 0x000fc400010f0eff */
[----:B------:R-:W-:Y:S02]  /*04b0*/  LEA.HI.X R7, R7, UR7, R8, 0x1, P1 ;  /* 0x0000000707077c11 */ /* 0x000fe400088f0c08 */
[----:B------:R-:W-:Y:S02]  /*04c0*/  IADD3 R18, P3, PT, R20, R11, RZ ;  /* 0x0000000b14127210 */ /* 0x000fe40007f7e0ff */
[----:B------:R-:W-:Y:S02]  /*04d0*/  LEA R8, P2, R12, UR6, 0x1 ;  /* 0x000000060c087c11 */ /* 0x000fe4000f8408ff */
[----:B------:R-:W-:Y:S01]  /*04e0*/  IADD3 R13, P1, PT, R20, R17, RZ ;  /* 0x00000011140d7210 */ /* 0x000fe20007f3e0ff */
[----:B------:R-:W2:Y:S01]  /*04f0*/  LDG.E.U16.CONSTANT R7, desc[UR12][R6.64] ;  /* 0x0000000c06077981 */ /* 0x000ea2000c1e9500 */
[----:B------:R-:W-:Y:S02]  /*0500*/  LEA.HI.X.SX32 R11, R11, RZ, 0x1, P3 ;  /* 0x000000ff0b0b7211 */ /* 0x000fe400018f0eff */
[----:B------:R-:W-:-:S02]  /*0510*/  LEA.HI.X R9, R12, UR7, R9, 0x1, P2 ;  /* 0x000000070c097c11 */ /* 0x000fc400090f0c09 */
[----:B------:R-:W-:Y:S02]  /*0520*/  LEA.HI.X.SX32 R16, R17, RZ, 0x1, P1 ;  /* 0x000000ff11107211 */ /* 0x000fe400008f0eff */
[C---:B------:R-:W-:Y:S02]  /*0530*/  LEA R10, P3, R18.reuse, UR6, 0x1 ;  /* 0x00000006120a7c11 */ /* 0x040fe4000f8608ff */
[C---:B------:R-:W-:Y:S01]  /*0540*/  LEA R12, P1, R13.reuse, UR6, 0x1 ;  /* 0x000000060d0c7c11 */ /* 0x040fe2000f8208ff */
        /* <DEDUP_REMOVED lines=14> */
.L_x_2989:
        /* <DEDUP_REMOVED lines=20> */
.L_x_2991:
[----:B------:R-:W-:-:S13]  /*0770*/  ISETP.EQ.AND P1, PT, R15, RZ, PT ;  /* 0x000000ff0f00720c */ /* 0x000fda0003f22270 */
[----:B------:R-:W-:Y:S05]  /*0780*/  @!P0 BRA P1, `(.L_x_2986) ;  /* 0x0000000400788947 */ /* 0x000fea0000800000 */
.L_x_2988:
        /* <DEDUP_REMOVED lines=12> */
.L_x_2987:
        /* <DEDUP_REMOVED lines=16> */
.L_x_2994:
        /* <DEDUP_REMOVED lines=17> */
[C---:B------:R-:W-:Y:S01]  /*0a60*/  LEA R12, P1, R13.reuse, UR6, 0x1 ;  /* 0x000000060d0c7c11 */ /* 0x040fe2000f8208ff */
        /* <DEDUP_REMOVED lines=14> */
.L_x_2993:
        /* <DEDUP_REMOVED lines=21> */
.L_x_2995:
[----:B------:R-:W-:-:S13]  /*0ca0*/  ISETP.NE.OR P0, PT, R15, RZ, P0 ;  /* 0x000000ff0f00720c */ /* 0x000fda0000705670 */
[----:B------:R-:W-:Y:S05]  /*0cb0*/  @!P0 BRA `(.L_x_2986) ;  /* 0x00000000002c8947 */ /* 0x000fea0003800000 */
.L_x_2992:
        /* <DEDUP_REMOVED lines=9> */
[----:B0-----:R-:W-:-:S10]  /*0d50*/  IADD3 R14, PT, PT, R14, 0x80, RZ ;  /* 0x000000800e0e7810 */ /* 0x001fd40007ffe0ff */
[----:B------:R-:W-:Y:S05]  /*0d60*/  @P0 BRA `(.L_x_2992) ;  /* 0xfffffffc00d40947 */ /* 0x000fea000383ffff */
.L_x_2986:
[----:B0-----:R-:W-:Y:S05]  /*0d70*/  BSYNC.RECONVERGENT B0 ;  /* 0x0000000000007941 */ /* 0x001fea0003800200 */
.L_x_2985:
        /* <DEDUP_REMOVED lines=18> */
[----:B-1----:R-:W0:Y:S01]  /*0ea0*/  LDC.64 R14, c[0x0][0x3a0] ;  /* 0x0000e800ff0e7b82 */ /* 0x002e220000000a00 */
[----:B------:R-:W-:-:S13]  /*0eb0*/  PLOP3.LUT P0, PT, PT, PT, PT, 0x8, 0x80 ;  /* 0x000000000080781c */ /* 0x000fda0003f0e170 */
.L_x_2999:
[C---:B------:R-:W-:Y:S02]  /*0ec0*/  VIADD R9, R5.reuse, UR14 ;  /* 0x0000000e05097c36 */ /* 0x040fe40008000000 */
[----:B0-----:R-:W-:-:S03]  /*0ed0*/  IMAD.WIDE R6, R5, 0x2, R14 ;  /* 0x0000000205067825 */ /* 0x001fc600078e020e */
[C---:B------:R-:W-:Y:S01]  /*0ee0*/  IADD3 R11, PT, PT, R9.reuse, UR14, RZ ;  /* 0x0000000e090b7c10 */ /* 0x040fe2000fffe0ff */
[--C-:B------:R-:W-:Y:S01]  /*0ef0*/  IMAD.WIDE R8, R9, 0x2, R14.reuse ;  /* 0x0000000209087825 */ /* 0x100fe200078e020e */
[----:B------:R2:W-:Y:S03]  /*0f00*/  STG.E.64 desc[UR12][R6.64], RZ ;  /* 0x000000ff06007986 */ /* 0x0005e6000c101b0c */
        /* <DEDUP_REMOVED lines=9> */
[----:B--2---:R-:W-:Y:S05]  /*0fa0*/  @!P1 BRA `(.L_x_2999) ;  /* 0xfffffffc00c49947 */ /* 0x004fea000383ffff */
.L_x_2998:
[----:B------:R-:W-:-:S05]  /*0fb0*/  IMAD.MOV R6, RZ, RZ, -R16 ;  /* 0x000000ffff067224 */ /* 0x000fca00078e0a10 */
[----:B------:R-:W-:-:S13]  /*0fc0*/  ISETP.GT.AND P1, PT, R6, 0x1, PT ;  /* 0x000000010600780c */ /* 0x000fda0003f24270 */
[----:B------:R-:W-:Y:S05]  /*0fd0*/  @!P1 BRA `(.L_x_3000) ;  /* 0x0000000000249947 */ /* 0x000fea0003800000 */
[----:B------:R-:W1:Y:S01]  /*0fe0*/  LDC.64 R8, c[0x0][0x3a0] ;  /* 0x0000e800ff087b82 */ /* 0x000e620000000a00 */
[C---:B------:R-:W-:Y:S01]  /*0ff0*/  IADD3 R11, PT, PT, R5.reuse, UR14, RZ ;  /* 0x0000000e050b7c10 */ /* 0x040fe2000fffe0ff */
[----:B------:R-:W-:Y:S01]  /*1000*/  VIADD R16, R16, 0x2 ;  /* 0x0000000210107836 */ /* 0x000fe20000000000 */
[----:B------:R-:W-:Y:S01]  /*1010*/  PLOP3.LUT P0, PT, PT, PT, PT, 0x8, 0x80 ;  /* 0x000000000080781c */ /* 0x000fe20003f0e170 */
[----:B-1----:R-:W-:-:S04]  /*1020*/  IMAD.WIDE R6, R5, 0x2, R8 ;  /* 0x0000000205067825 */ /* 0x002fc800078e0208 */
[C---:B------:R-:W-:Y:S01]  /*1030*/  IMAD.WIDE R8, R11.reuse, 0x2, R8 ;  /* 0x000000020b087825 */ /* 0x040fe200078e0208 */
[----:B------:R0:W-:Y:S03]  /*1040*/  STG.E.64 desc[UR12][R6.64], RZ ;  /* 0x000000ff06007986 */ /* 0x0001e6000c101b0c */
[----:B------:R-:W-:Y:S01]  /*1050*/  VIADD R5, R11, UR14 ;  /* 0x0000000e0b057c36 */ /* 0x000fe20008000000 */
[----:B------:R0:W-:Y:S06]  /*1060*/  STG.E.64 desc[UR12][R8.64], RZ ;  /* 0x000000ff08007986 */ /* 0x0001ec000c101b0c */
.L_x_3000:
[----:B------:R-:W-:-:S13]  /*1070*/  ISETP.NE.OR P0, PT, R16, RZ, P0 ;  /* 0x000000ff1000720c */ /* 0x000fda0000705670 */
[----:B------:R-:W-:Y:S05]  /*1080*/  @!P0 BRA `(.L_x_2996) ;  /* 0x00000000001c8947 */ /* 0x000fea0003800000 */
.L_x_2997:
[----:B01----:R-:W0:Y:S02]  /*1090*/  LDC.64 R6, c[0x0][0x3a0] ;  /* 0x0000e800ff067b82 */ /* 0x003e240000000a00 */
.L_x_3001:
[----:B0-----:R-:W-:-:S04]  /*10a0*/  IMAD.WIDE R8, R5, 0x2, R6 ;  /* 0x0000000205087825 */ /* 0x001fc800078e0206 */
[----:B------:R-:W-:Y:S01]  /*10b0*/  VIADD R16, R16, 0x1 ;  /* 0x0000000110107836 */ /* 0x000fe20000000000 */
[----:B------:R2:W-:Y:S01]  /*10c0*/  STG.E.64 desc[UR12][R8.64], RZ ;  /* 0x000000ff08007986 */ /* 0x0005e2000c101b0c */
[----:B------:R-:W-:-:S03]  /*10d0*/  VIADD R5, R5, UR14 ;  /* 0x0000000e05057c36 */ /* 0x000fc60008000000 */
[----:B------:R-:W-:-:S13]  /*10e0*/  ISETP.NE.AND P0, PT, R16, RZ, PT ;  /* 0x000000ff1000720c */ /* 0x000fda0003f05270 */
[----:B--2---:R-:W-:Y:S05]  /*10f0*/  @P0 BRA `(.L_x_3001) ;  /* 0xfffffffc00e80947 */ /* 0x004fea000383ffff */
.L_x_2996:
[----:B------:R-:W2:Y:S01]  /*1100*/  LDCU.64 UR6, c[0x0][0x3b8] ;  /* 0x00007700ff0677ac */ /* 0x000ea20008000a00 */
[----:B------:R-:W-:Y:S01]  /*1110*/  BAR.SYNC.DEFER_BLOCKING 0x0 ;  /* 0x0000000000007b1d */ /* 0x000fe20000010000 */
[----:B------:R-:W-:Y:S01]  /*1120*/  ISETP.LE.AND P0, PT, R0, UR9, PT ;  /* 0x0000000900007c0c */ /* 0x000fe2000bf03270 */
[----:B------:R-:W-:-:S04]  /*1130*/  USHF.L.U32 UR4, UR11, 0x7, URZ ;  /* 0x000000070b047899 */ /* 0x000fc800080006ff */
[----:B--2---:R-:W-:-:S06]  /*1140*/  UIMAD.WIDE.U32 UR4, UR4, 0x2, UR6 ;  /* 0x00000002040478a5 */ /* 0x004fcc000f8e0006 */
[----:B-1----:R-:W-:Y:S01]  /*1150*/  MOV R14, UR4 ;  /* 0x00000004000e7c02 */ /* 0x002fe20008000f00 */
[----:B------:R-:W-:Y:S01]  /*1160*/  IMAD.U32 R15, RZ, RZ, UR5 ;  /* 0x00000005ff0f7e24 */ /* 0x000fe2000f8e00ff */
[----:B------:R-:W-:Y:S06]  /*1170*/  @P0 BRA `(.L_x_3002) ;  /* 0x0000000000e40947 */ /* 0x000fec0003800000 */
[----:B0-----:R-:W-:Y:S01]  /*1180*/  IMAD.U32 R6, RZ, RZ, UR4 ;  /* 0x00000004ff067e24 */ /* 0x001fe2000f8e00ff */
[----:B------:R-:W0:Y:S01]  /*1190*/  LDC.64 R8, c[0x0][0x390] ;  /* 0x0000e400ff087b82 */ /* 0x000e220000000a00 */
[----:B------:R-:W-:-:S05]  /*11a0*/  IMAD.U32 R7, RZ, RZ, UR5 ;  /* 0x00000005ff077e24 */ /* 0x000fca000f8e00ff */
[----:B------:R1:W5:Y:S01]  /*11b0*/  LDG.E.U16.CONSTANT R16, desc[UR12][R6.64] ;  /* 0x0000000c06107981 */ /* 0x000362000c1e9500 */
[----:B------:R-:W-:Y:S01]  /*11c0*/  SHF.R.S32.HI R12, RZ, 0x1f, R3 ;  /* 0x0000001fff0c7819 */ /* 0x000fe20000011403 */
[----:B------:R-:W2:Y:S01]  /*11d0*/  LDC.64 R10, c[0x0][0x398] ;  /* 0x0000e600ff0a7b82 */ /* 0x000ea20000000a00 */
[----:B------:R-:W-:Y:S02]  /*11e0*/  IMAD.SHL.U32 R4, R4, 0x10, RZ ;  /* 0x0000001004047824 */ /* 0x000fe400078e00ff */
[----:B-----5:R-:W-:Y:S01]  /*11f0*/  HFMA2 R20, -RZ, RZ, 0, 0 ;  /* 0x00000000ff147431 */ /* 0x020fe200000001ff */
[----:B------:R-:W-:Y:S01]  /*1200*/  LEA.HI R12, R12, R3, RZ, 0x3 ;  /* 0x000000030c0c7211 */ /* 0x000fe200078f18ff */
[----:B------:R-:W-:Y:S01]  /*1210*/  UMOV UR10, UR9 ;  /* 0x00000009000a7c82 */ /* 0x000fe20008000000 */
[----:B------:R-:W-:Y:S02]  /*1220*/  LOP3.LUT R17, R4, 0x10, RZ, 0xc0, !PT ;  /* 0x0000001004117812 */ /* 0x000fe400078ec0ff */
[----:B-1----:R-:W-:-:S07]  /*1230*/  SHF.R.S32.HI R18, RZ, 0x3, R12 ;  /* 0x00000003ff127819 */ /* 0x002fce000001140c */
.L_x_3003:
[----:B------:R-:W-:-:S04]  /*1240*/  IMAD.IADD R7, R16, 0x1, R20 ;  /* 0x0000000110077824 */ /* 0x000fc800078e0214 */
        /* <DEDUP_REMOVED lines=36> */
[----:B-1----:R-:W-:Y:S01]  /*1490*/  PRMT R5, R5, 0x5410, R4 ;  /* 0x0000541005057816 */ /* 0x002fe20000000004 */
[----:B------:R-:W-:-:S04]  /*14a0*/  IMAD R4, R20, 0x8, R1 ;  /* 0x0000000814047824 */ /* 0x000fc800078e0201 */
[----:B------:R-:W-:-:S05]  /*14b0*/  HMUL2 R13, R5, R6.H0_H0 ;  /* 0x20000006050d7232 */ /* 0x000fca0000000000 */
[----:B------:R1:W-:Y:S01]  /*14c0*/  STL.64 [R4], R12 ;  /* 0x0000000c04007387 */ /* 0x0003e20000100a00 */
[----:B------:R-:W-:-:S04]  /*14d0*/  UIADD3 UR10, UPT, UPT, UR4, UR10, URZ ;  /* 0x0000000a040a7290 */ /* 0x000fc8000fffe0ff */
[----:B------:R-:W-:Y:S01]  /*14e0*/  UISETP.GE.AND UP0, UPT, UR10, UR8, UPT ;  /* 0x000000080a00728c */ /* 0x000fe2000bf06270 */
[----:B------:R-:W-:-:S08]  /*14f0*/  IADD3 R20, PT, PT, R20, 0x1, RZ ;  /* 0x0000000114147810 */ /* 0x000fd00007ffe0ff */
[----:B-1----:R-:W-:Y:S05]  /*1500*/  BRA.U !UP0, `(.L_x_3003) ;  /* 0xfffffffd084c7547 */ /* 0x002fea000b83ffff */
.L_x_3002:
[----:B------:R1:W5:Y:S01]  /*1510*/  LDG.E.U16.CONSTANT R14, desc[UR12][R14.64+0x2] ;  /* 0x0000020c0e0e7981 */ /* 0x000362000c1e9500 */
[----:B------:R-:W2:Y:S03]  /*1520*/  LDCU UR15, c[0x0][0x3c8] ;  /* 0x00007900ff0f77ac */ /* 0x000ea60008000800 */
[----:B------:R1:W5:Y:S01]  /*1530*/  LDL.64 R10, [R1] ;  /* 0x00000000010a7983 */ /* 0x0003620000100a00 */
[----:B------:R-:W3:Y:S01]  /*1540*/  LDCU UR18, c[0x0][0x3cc] ;  /* 0x00007980ff1277ac */ /* 0x000ee20008000800 */
[----:B------:R-:W-:Y:S01]  /*1550*/  IMAD.MOV.U32 R4, RZ, RZ, RZ ;  /* 0x000000ffff047224 */ /* 0x000fe200078e00ff */
[----:B0-----:R-:W-:Y:S01]  /*1560*/  CS2R R8, SRZ ;  /* 0x0000000000087805 */ /* 0x001fe2000001ff00 */
[----:B------:R-:W-:Y:S01]  /*1570*/  IMAD.MOV.U32 R7, RZ, RZ, RZ ;  /* 0x000000ffff077224 */ /* 0x000fe200078e00ff */
        /* <DEDUP_REMOVED lines=23> */
.L_x_3004:
        /* <DEDUP_REMOVED lines=8> */
.L_x_3005:
        /* <DEDUP_REMOVED lines=8> */
.L_x_3006:
        /* <DEDUP_REMOVED lines=8> */
.L_x_3007:
        /* <DEDUP_REMOVED lines=8> */
.L_x_3008:
[----:B------:R-:W-:Y:S01]  /*18f0*/  ULEA UR4, UR10, UR4, 0x3 ;  /* 0x000000040a047291 */ /* 0x000fe2000f8e18ff */
[----:B------:R-:W0:Y:S01]  /*1900*/  S2UR UR5, SR_CgaCtaId ;  /* 0x00000000000579c3 */ /* 0x000e220000008800 */
[----:B------:R-:W1:Y:S01]  /*1910*/  LDCU.64 UR18, c[0x0][0x388] ;  /* 0x00007100ff1277ac */ /* 0x000e620008000a00 */
[----:B------:R-:W-:Y:S01]  /*1920*/  SHF.R.S32.HI R5, RZ, 0x1f, R3 ;  /* 0x0000001fff057819 */ /* 0x000fe20000011403 */
[----:B-----5:R-:W-:Y:S01]  /*1930*/  IMAD.MOV.U32 R20, RZ, RZ, RZ ;  /* 0x000000ffff147224 */ /* 0x020fe200078e00ff */
[----:B------:R-:W-:Y:S01]  /*1940*/  VIMNMX R0, PT, PT, R0, UR16, PT ;  /* 0x0000001000007c48 */ /* 0x000fe2000bfe0100 */
[----:B------:R-:W-:Y:S01]  /*1950*/  VIADD R25, R14, UR9 ;  /* 0x000000090e197c36 */ /* 0x000fe20008000000 */
        /* <DEDUP_REMOVED lines=15> */
[----:B-1----:R-:W-:Y:S02]  /*1a50*/  IADD3 R16, P1, PT, R5, UR18, RZ ;  /* 0x0000001205107c10 */ /* 0x002fe4000ff3e0ff */
[----:B------:R-:W-:Y:S02]  /*1a60*/  PRMT R0, R11, 0x7610, R11 ;  /* 0x000076100b007816 */ /* 0x000fe4000000000b */
[----:B------:R-:W-:-:S05]  /*1a70*/  IADD3.X R17, PT, PT, R4, UR19, RZ, P1, !PT ;  /* 0x0000001304117c10 */ /* 0x000fca0008ffe4ff */
[----:B------:R-:W-:Y:S05]  /*1a80*/  @!P0 BRA `(.L_x_3009) ;  /* 0x0000001800a88947 */ /* 0x000fea0003800000 */
[----:B------:R-:W-:Y:S01]  /*1a90*/  UIMAD.WIDE.U32 UR4, UR11, 0x100, UR6 ;  /* 0x000001000b0478a5 */ /* 0x000fe2000f8e0006 */
[----:B------:R-:W-:Y:S01]  /*1aa0*/  PRMT R3, R19, 0x9910, RZ ;  /* 0x0000991013037816 */ /* 0x000fe200000000ff */
[----:B------:R-:W-:Y:S01]  /*1ab0*/  UISETP.LT.AND UP1, UPT, UR8, UR16, UPT ;  /* 0x000000100800728c */ /* 0x000fe2000bf21270 */
[----:B------:R-:W-:Y:S01]  /*1ac0*/  IMAD.MOV.U32 R20, RZ, RZ, RZ ;  /* 0x000000ffff147224 */ /* 0x000fe200078e00ff */
[----:B------:R-:W-:Y:S01]  /*1ad0*/  UIADD3 UR6, UP0, UPT, UR4, 0x2, URZ ;  /* 0x0000000204067890 */ /* 0x000fe2000ff1e0ff */
[----:B------:R-:W-:Y:S01]  /*1ae0*/  ISETP.NE.AND P0, PT, R3, RZ, PT ;  /* 0x000000ff0300720c */ /* 0x000fe20003f05270 */
[----:B------:R-:W-:Y:S01]  /*1af0*/  IMAD.MOV.U32 R3, RZ, RZ, R17 ;  /* 0x000000ffff037224 */ /* 0x000fe200078e0011 */
[----:B------:R-:W-:Y:S01]  /*1b00*/  PRMT R21, RZ, 0x7610, R21 ;  /* 0x00007610ff157816 */ /* 0x000fe20000000015 */
[----:B------:R-:W-:Y:S01]  /*1b10*/  UIADD3.X UR5, UPT, UPT, URZ, UR5, URZ, UP0, !UPT ;  /* 0x00000005ff057290 */ /* 0x000fe200087fe4ff */
[----:B------:R-:W-:Y:S01]  /*1b20*/  ISETP.EQ.OR P0, PT, R2, 0x1, !P0 ;  /* 0x000000010200780c */ /* 0x000fe20004702670 */
[----:B------:R-:W-:Y:S01]  /*1b30*/  IMAD.U32 R26, RZ, RZ, UR6 ;  /* 0x00000006ff1a7e24 */ /* 0x000fe2000f8e00ff */
[----:B------:R-:W-:Y:S01]  /*1b40*/  MOV R2, R16 ;  /* 0x0000001000027202 */ /* 0x000fe20000000f00 */
[----:B------:R-:W0:Y:S02]  /*1b50*/  LDCU UR14, c[0x0][0x3ac] ;  /* 0x00007580ff0e77ac */ /* 0x000e240008000800 */
[----:B------:R-:W-:Y:S01]  /*1b60*/  MOV R27, UR5 ;  /* 0x00000005001b7c02 */ /* 0x000fe20008000f00 */
[----:B------:R-:W-:-:S12]  /*1b70*/  USEL UR4, UR8, UR16, UP1 ;  /* 0x0000001008047287 */ /* 0x000fd80008800000 */
.L_x_3012:
[----:B------:R-:W-:Y:S01]  /*1b80*/  ISETP.NE.AND P1, PT, R25, UR9, PT ;  /* 0x0000000919007c0c */ /* 0x000fe2000bf25270 */
[----:B------:R-:W-:Y:S01]  /*1b90*/  IMAD.MOV.U32 R16, RZ, RZ, R2 ;  /* 0x000000ffff107224 */ /* 0x000fe200078e0002 */
[----:B0-----:R-:W-:Y:S01]  /*1ba0*/  MOV R11, UR14 ;  /* 0x0000000e000b7c02 */ /* 0x001fe20008000f00 */
[----:B------:R-:W-:-:S10]  /*1bb0*/  IMAD.MOV.U32 R17, RZ, RZ, R3 ;  /* 0x000000ffff117224 */ /* 0x000fd400078e0003 */
[----:B------:R-:W-:Y:S01]  /*1bc0*/  @!P1 IMAD R8, R20, 0x8, R1 ;  /* 0x0000000814089824 */ /* 0x000fe200078e0201 */
[----:B------:R-:W2:Y:S04]  /*1bd0*/  LDG.E.128.CONSTANT R28, desc[UR12][R16.64] ;  /* 0x0000000c101c7981 */ /* 0x000ea8000c1e9d00 */
[----:B------:R0:W3:Y:S01]  /*1be0*/  @!P1 LDL.64 R32, [R8+0x8] ;  /* 0x0000080008209983 */ /* 0x0000e20000100a00 */
[----:B------:R-:W-:-:S03]  /*1bf0*/  IMAD.WIDE R10, R11, 0x4, R16 ;  /* 0x000000040b0a7825 */ /* 0x000fc600078e0210 */
[----:B------:R1:W5:Y:S01]  /*1c00*/  @!P1 LDG.E.U16.CONSTANT R54, desc[UR12][R26.64] ;  /* 0x0000000c1a369981 */ /* 0x000362000c1e9500 */
[----:B------:R-:W-:-:S03]  /*1c10*/  IMAD.U32 R3, RZ, RZ, UR14 ;  /* 0x0000000eff037e24 */ /* 0x000fc6000f8e00ff */
[----:B------:R-:W4:Y:S01]  /*1c20*/  LDG.E.128.CONSTANT R12, desc[UR12][R10.64] ;  /* 0x0000000c0a0c7981 */ /* 0x000f22000c1e9d00 */
[----:B------:R-:W-:-:S05]  /*1c30*/  IMAD.WIDE R2, R3, 0x4, R10 ;  /* 0x0000000403027825 */ /* 0x000fca00078e020a */
[----:B------:R-:W4:Y:S01]  /*1c40*/  LDG.E.128.CONSTANT R4, desc[UR12][R2.64] ;  /* 0x0000000c02047981 */ /* 0x000f22000c1e9d00 */
[----:B------:R-:W-:Y:S02]  /*1c50*/  IMAD.MOV.U32 R46, RZ, RZ, 0x3000 ;  /* 0x00003000ff2e7424 */ /* 0x000fe400078e00ff */
[----:B0-----:R-:W-:Y:S01]  /*1c60*/  IMAD.MOV.U32 R8, RZ, RZ, 0x2400 ;  /* 0x00002400ff087424 */ /* 0x001fe200078e00ff */
[----:B------:R-:W-:Y:S01]  /*1c70*/  UISETP.NE.AND UP0, UPT, UR17, URZ, UPT ;  /* 0x000000ff1100728c */ /* 0x000fe2000bf05270 */
[----:B------:R-:W-:Y:S02]  /*1c80*/  @!P1 IADD3 R90, PT, PT, R20, 0x1, RZ ;  /* 0x00000001145a9810 */ /* 0x000fe40007ffe0ff */
[----:B---3--:R-:W-:Y:S02]  /*1c90*/  @!P1 PRMT R18, R32, 0x7610, R18 ;  /* 0x0000761020129816 */ /* 0x008fe40000000012 */
[----:B------:R-:W-:Y:S02]  /*1ca0*/  @!P1 PRMT R0, R33, 0x7610, R0 ;  /* 0x0000761021009816 */ /* 0x000fe40000000000 */
[----:B------:R-:W-:-:S02]  /*1cb0*/  @!P1 PRMT R18, R18, 0x7610, R32 ;  /* 0x0000761012129816 */ /* 0x000fc40000000020 */
[C---:B--2---:R-:W-:Y:S02]  /*1cc0*/  LOP3.LUT R79, R28.reuse, 0x70007, RZ, 0xc0, !PT ;  /* 0x000700071c4f7812 */ /* 0x044fe400078ec0ff */
[----:B------:R-:W-:Y:S02]  /*1cd0*/  LOP3.LUT R32, R28, 0x380038, RZ, 0xc0, !PT ;  /* 0x003800381c207812 */ /* 0x000fe400078ec0ff */
[--C-:B------:R-:W-:Y:S02]  /*1ce0*/  SHF.R.U32.HI R65, RZ, 0x6, R28.reuse ;  /* 0x00000006ff417819 */ /* 0x100fe4000001161c */
[----:B------:R-:W-:Y:S02]  /*1cf0*/  SHF.R.U32.HI R28, RZ, 0xf, R28 ;  /* 0x0000000fff1c7819 */ /* 0x000fe4000001161c */
[C---:B------:R-:W-:Y:S02]  /*1d00*/  LOP3.LUT R78, R29.reuse, 0x70007, RZ, 0xc0, !PT ;  /* 0x000700071d4e7812 */ /* 0x040fe400078ec0ff */
[----:B------:R-:W-:-:S02]  /*1d10*/  LOP3.LUT R34, R29, 0x380038, RZ, 0xc0, !PT ;  /* 0x003800381d227812 */ /* 0x000fc400078ec0ff */
[--C-:B------:R-:W-:Y:S02]  /*1d20*/  SHF.R.U32.HI R66, RZ, 0x6, R29.reuse ;  /* 0x00000006ff427819 */ /* 0x100fe4000001161d */
[----:B------:R-:W-:Y:S02]  /*1d30*/  SHF.R.U32.HI R29, RZ, 0xf, R29 ;  /* 0x0000000fff1d7819 */ /* 0x000fe4000001161d */
        /* <DEDUP_REMOVED lines=9> */
[----:B----4-:R-:W-:-:S02]  /*1dd0*/  SHF.R.U32.HI R11, RZ, 0xe, R12 ;  /* 0x0000000eff0b7819 */ /* 0x010fc4000001160c */
        /* <DEDUP_REMOVED lines=16> */
[--C-:B------:R-:W-:Y:S02]  /*1ee0*/  SHF.R.U32.HI R13, RZ, 0x6, R14.reuse ;  /* 0x00000006ff0d7819 */ /* 0x100fe4000001160e */
[----:B------:R-:W-:-:S02]  /*1ef0*/  SHF.R.U32.HI R14, RZ, 0xe, R14 ;  /* 0x0000000eff0e7819 */ /* 0x000fc4000001160e */
        /* <DEDUP_REMOVED lines=17> */
[----:B------:R-:W-:-:S02]  /*2010*/  LOP3.LUT R6, R28, 0x40004, R5, 0xf8, !PT ;  /* 0x000400041c067812 */ /* 0x000fc400078ef805 */
[----:B------:R-:W-:Y:S02]  /*2020*/  LOP3.LUT R28, R65, 0x380038, RZ, 0xc0, !PT ;  /* 0x00380038411c7812 */ /* 0x000fe400078ec0ff */
[C---:B------:R-:W-:Y:S02]  /*2030*/  LOP3.LUT R76, R7.reuse, 0x70007, RZ, 0xc0, !PT ;  /* 0x00070007074c7812 */ /* 0x040fe400078ec0ff */
[----:B------:R-:W-:Y:S02]  /*2040*/  LOP3.LUT R44, R7, 0x380038, RZ, 0xc0, !PT ;  /* 0x00380038072c7812 */ /* 0x000fe400078ec0ff */
[--C-:B------:R-:W-:Y:S02]  /*2050*/  SHF.R.U32.HI R74, RZ, 0x6, R7.reuse ;  /* 0x00000006ff4a7819 */ /* 0x100fe40000011607 */
[----:B------:R-:W-:Y:S02]  /*2060*/  SHF.R.U32.HI R43, RZ, 0xd, R7 ;  /* 0x0000000dff2b7819 */ /* 0x000fe40000011607 */
        /* <DEDUP_REMOVED lines=83> */
[-C--:B------:R-:W-:Y:S01]  /*25a0*/  HFMA2 R28, R47, R46.reuse.H0_H0, -132, -132 ;  /* 0xd820d8202f1c7431 */ /* 0x080fe2000004002e */
[----:B------:R-:W-:Y:S01]  /*25b0*/  LOP3.LUT R47, R40, 0x64006400, RZ, 0xfc, !PT ;  /* 0x64006400282f7812 */ /* 0x000fe200078efcff */
[----:B------:R-:W-:Y:S01]  /*25c0*/  HFMA2 R46, R83, R46.H0_H0, -132, -132 ;  /* 0xd820d820532e7431 */ /* 0x000fe2000004002e */
        /* <DEDUP_REMOVED lines=80> */
[----:B-1----:R-:W-:Y:S06]  /*2ad0*/  BRA.U !UP0, `(.L_x_3010) ;  /* 0x0000000508307547 */ /* 0x002fec000b800000 */
        /* <DEDUP_REMOVED lines=76> */
.L_x_3010:
[----:B------:R-:W-:Y:S02]  /*2fa0*/  @!P1 IMAD.MOV.U32 R20, RZ, RZ, R90 ;  /* 0x000000ffff149224 */ /* 0x000fe400078e005a */
[----:B-----5:R-:W-:Y:S01]  /*2fb0*/  @!P1 VIADD R25, R54, UR9 ;  /* 0x0000000936199c36 */ /* 0x020fe20008000000 */
        /* <DEDUP_REMOVED lines=77> */
.L_x_3011:
[----:B------:R-:W-:Y:S01]  /*3490*/  UIADD3 UR9, UPT, UPT, UR9, 0x20, URZ ;  /* 0x0000002009097890 */ /* 0x000fe2000fffe0ff */
[----:B------:R-:W-:Y:S01]  /*34a0*/  IMAD.U32 R5, RZ, RZ, UR14 ;  /* 0x0000000eff057e24 */ /* 0x000fe2000f8e00ff */
[----:B------:R-:W-:Y:S01]  /*34b0*/  IADD3 R26, P1, PT, R26, 0x80, RZ ;  /* 0x000000801a1a7810 */ /* 0x000fe20007f3e0ff */
[----:B------:R-:W-:Y:S02]  /*34c0*/  UIADD3 UR10, UPT, UPT, UR10, 0x40, URZ ;  /* 0x000000400a0a7890 */ /* 0x000fe4000fffe0ff */
[----:B------:R-:W-:Y:S01]  /*34d0*/  UISETP.GE.AND UP0, UPT, UR9, UR4, UPT ;  /* 0x000000040900728c */ /* 0x000fe2000bf06270 */
[----:B------:R-:W-:Y:S01]  /*34e0*/  IMAD.WIDE R2, R5, 0x4, R2 ;  /* 0x0000000405027825 */ /* 0x000fe200078e0202 */
[----:B------:R-:W-:-:S07]  /*34f0*/  IADD3.X R27, PT, PT, RZ, R27, RZ, P1, !PT ;  /* 0x0000001bff1b7210 */ /* 0x000fce0000ffe4ff */
[----:B------:R-:W-:Y:S05]  /*3500*/  BRA.U !UP0, `(.L_x_3012) ;  /* 0xffffffe5089c7547 */ /* 0x000fea000b83ffff */
[----:B------:R-:W-:-:S04]  /*3510*/  IMAD.U32 R3, RZ, RZ, UR14 ;  /* 0x0000000eff037e24 */ /* 0x000fc8000f8e00ff */
[----:B------:R-:W-:-:S07]  /*3520*/  IMAD.WIDE R16, R3, 0xc, R16 ;  /* 0x0000000c03107825 */ /* 0x000fce00078e0210 */
.L_x_3009:
        /* <DEDUP_REMOVED lines=16> */
[----:B------:R-:W-:Y:S01]  /*3630*/  IMAD.U32 R3, RZ, RZ, UR4 ;  /* 0x00000004ff037e24 */ /* 0x000fe2000f8e00ff */
[----:B------:R-:W-:Y:S01]  /*3640*/  ISETP.EQ.OR P0, PT, R2, 0x1, !P0 ;  /* 0x000000010200780c */ /* 0x000fe20004702670 */
[----:B--2---:R-:W-:-:S12]  /*3650*/  IMAD.U32 R2, RZ, RZ, UR6 ;  /* 0x00000006ff027e24 */ /* 0x004fd8000f8e00ff */
.L_x_3016:
[----:B------:R-:W-:Y:S01]  /*3660*/  ISETP.NE.AND P1, PT, R25, UR9, PT ;  /* 0x0000000919007c0c */ /* 0x000fe2000bf25270 */
[----:B------:R-:W2:-:S12]  /*3670*/  LDG.E.128.CONSTANT R4, desc[UR12][R16.64] ;  /* 0x0000000c10047981 */ /* 0x000e98000c1e9d00 */
[----:B------:R-:W-:Y:S01]  /*3680*/  @!P1 LEA R10, R20, R1, 0x3 ;  /* 0x00000001140a9211 */ /* 0x000fe200078e18ff */
[----:B------:R0:W5:Y:S05]  /*3690*/  @!P1 LDG.E.U16.CONSTANT R12, desc[UR12][R2.64] ;  /* 0x0000000c020c9981 */ /* 0x00016a000c1e9500 */
[----:B------:R-:W3:Y:S01]  /*36a0*/  @!P1 LDL.64 R10, [R10+0x8] ;  /* 0x000008000a0a9983 */ /* 0x000ee20000100a00 */
[----:B------:R-:W-:Y:S02]  /*36b0*/  IMAD.MOV.U32 R8, RZ, RZ, 0x3400 ;  /* 0x00003400ff087424 */ /* 0x000fe400078e00ff */
[----:B------:R-:W-:-:S05]  /*36c0*/  IMAD.MOV.U32 R9, RZ, RZ, 0x2400 ;  /* 0x00002400ff097424 */ /* 0x000fca00078e00ff */
[----:B------:R-:W-:Y:S01]  /*36d0*/  PRMT R8, R9, 0x5410, R8 ;  /* 0x0000541009087816 */ /* 0x000fe20000000008 */
[----:B------:R-:W-:Y:S01]  /*36e0*/  IMAD.MOV.U32 R38, RZ, RZ, 0x2c00 ;  /* 0x00002c00ff267424 */ /* 0x000fe200078e00ff */
[----:B------:R-:W-:Y:S01]  /*36f0*/  UISETP.NE.AND UP0, UPT, UR17, URZ, UPT ;  /* 0x000000ff1100728c */ /* 0x000fe2000bf05270 */
[----:B------:R-:W-:Y:S02]  /*3700*/  @!P1 IADD3 R58, PT, PT, R20, 0x1, RZ ;  /* 0x00000001143a9810 */ /* 0x000fe40007ffe0ff */
[C---:B--2---:R-:W-:Y:S02]  /*3710*/  LOP3.LUT R47, R5.reuse, 0x30003, RZ, 0xc0, !PT ;  /* 0x00030003052f7812 */ /* 0x044fe400078ec0ff */
[C---:B------:R-:W-:Y:S02]  /*3720*/  LOP3.LUT R13, R5.reuse, 0xc000c, RZ, 0xc0, !PT ;  /* 0x000c000c050d7812 */ /* 0x040fe400078ec0ff */
[C---:B------:R-:W-:Y:S02]  /*3730*/  LOP3.LUT R31, R5.reuse, 0x300030, RZ, 0xc0, !PT ;  /* 0x00300030051f7812 */ /* 0x040fe400078ec0ff */
[----:B------:R-:W-:-:S02]  /*3740*/  LOP3.LUT R40, R5, 0xc000c0, RZ, 0xc0, !PT ;  /* 0x00c000c005287812 */ /* 0x000fc400078ec0ff */
[----:B------:R-:W-:Y:S02]  /*3750*/  SHF.R.U32.HI R48, RZ, 0x8, R5 ;  /* 0x00000008ff307819 */ /* 0x000fe40000011605 */
[----:B------:R-:W-:Y:S02]  /*3760*/  SHF.R.U32.HI R50, RZ, 0x8, R6 ;  /* 0x00000008ff327819 */ /* 0x000fe40000011606 */
[----:B------:R-:W-:Y:S02]  /*3770*/  LOP3.LUT R9, R4, 0x30003, RZ, 0xc0, !PT ;  /* 0x0003000304097812 */ /* 0x000fe400078ec0ff */
[----:B---3--:R-:W-:Y:S02]  /*3780*/  @!P1 PRMT R18, R10, 0x7610, R18 ;  /* 0x000076100a129816 */ /* 0x008fe40000000012 */
[----:B------:R-:W-:Y:S02]  /*3790*/  @!P1 PRMT R0, R11, 0x7610, R0 ;  /* 0x000076100b009816 */ /* 0x000fe40000000000 */
[----:B------:R-:W-:-:S02]  /*37a0*/  @!P1 PRMT R18, R18, 0x7610, R10 ;  /* 0x0000761012129816 */ /* 0x000fc4000000000a */
[----:B------:R-:W-:Y:S02]  /*37b0*/  @!P1 PRMT R0, R0, 0x7610, R11 ;  /* 0x0000761000009816 */ /* 0x000fe4000000000b */
        /* <DEDUP_REMOVED lines=8> */
[C---:B------:R-:W-:Y:S02]  /*3840*/  LOP3.LUT R51, R7.reuse, 0x30003, RZ, 0xc0, !PT ;  /* 0x0003000307337812 */ /* 0x040fe400078ec0ff */
        /* <DEDUP_REMOVED lines=77> */
[----:B------:R-:W-:Y:S02]  /*3d20*/  HADD2 R51, R9, -1026, -1026 ;  /* 0xe402e40209337430 */ /* 0x000fe40000000000 */
[----:B------:R-:W-:Y:S02]  /*3d30*/  HADD2 R53, R53, -1026, -1026 ;  /* 0xe402e40235357430 */ /* 0x000fe40000000000 */
[----:B------:R-:W-:Y:S02]  /*3d40*/  HADD2 R54, R54, -1026, -1026 ;  /* 0xe402e40236367430 */ /* 0x000fe40000000000 */
[----:B------:R-:W-:Y:S02]  /*3d50*/  HADD2 R48, R4, -1026, -1026 ;  /* 0xe402e40204307430 */ /* 0x000fe40000000000 */
[----:B------:R-:W-:Y:S02]  /*3d60*/  HADD2 R49, R49, -1026, -1026 ;  /* 0xe402e40231317430 */ /* 0x000fe40000000000 */
[----:B------:R-:W-:-:S02]  /*3d70*/  HADD2 R50, R50, -1026, -1026 ;  /* 0xe402e40232327430 */ /* 0x000fc40000000000 */
        /* <DEDUP_REMOVED lines=44> */
.L_x_3014:
[----:B------:R-:W-:Y:S02]  /*4040*/  @!P1 IMAD.MOV.U32 R20, RZ, RZ, R58 ;  /* 0x000000ffff149224 */ /* 0x000fe400078e003a */
[----:B-----5:R-:W-:Y:S01]  /*4050*/  @!P1 VIADD R25, R12, UR9 ;  /* 0x000000090c199c36 */ /* 0x020fe20008000000 */
[----:B------:R-:W-:Y:S06]  /*4060*/  @P0 BRA `(.L_x_3015) ;  /* 0x0000000000ac0947 */ /* 0x000fec0003800000 */
[----:B------:R-:W0:Y:S01]  /*4070*/  LDS.128 R4, [UR10] ;  /* 0x0000000aff047984 */ /* 0x000e220008000c00 */
        /* <DEDUP_REMOVED lines=42> */
.L_x_3015:
[----:B------:R-:W-:Y:S01]  /*4320*/  UIADD3 UR9, UPT, UPT, UR9, 0x10, URZ ;  /* 0x0000001009097890 */ /* 0x000fe2000fffe0ff */
[----:B------:R-:W-:Y:S01]  /*4330*/  IADD3 R2, P1, PT, R2, 0x40, RZ ;  /* 0x0000004002027810 */ /* 0x000fe20007f3e0ff */
[----:B------:R-:W-:Y:S01]  /*4340*/  UIADD3 UR10, UPT, UPT, UR10, 0x20, URZ ;  /* 0x000000200a0a7890 */ /* 0x000fe2000fffe0ff */
[----:B------:R-:W-:Y:S01]  /*4350*/  MOV R5, UR14 ;  /* 0x0000000e00057c02 */ /* 0x000fe20008000f00 */
[----:B------:R-:W-:Y:S02]  /*4360*/  UISETP.GE.AND UP0, UPT, UR9, UR8, UPT ;  /* 0x000000080900728c */ /* 0x000fe4000bf06270 */
[----:B------:R-:W-:Y:S02]  /*4370*/  IMAD.X R3, RZ, RZ, R3, P1 ;  /* 0x000000ffff037224 */ /* 0x000fe400008e0603 */
[----:B------:R-:W-:-:S05]  /*4380*/  IMAD.WIDE R16, R5, 0x4, R16 ;  /* 0x0000000405107825 */ /* 0x000fca00078e0210 */
[----:B------:R-:W-:Y:S05]  /*4390*/  BRA.U !UP0, `(.L_x_3016) ;  /* 0xfffffff108b07547 */ /* 0x000fea000b83ffff */
.L_x_3013:
[----:B------:R-:W0:Y:S01]  /*43a0*/  S2R R0, SR_CTAID.X ;  /* 0x0000000000007919 */ /* 0x000e220000002500 */
[----:B------:R-:W1:Y:S01]  /*43b0*/  S2UR UR4, SR_CTAID.Y ;  /* 0x00000000000479c3 */ /* 0x000e620000002600 */
[----:B------:R-:W-:Y:S01]  /*43c0*/  HMUL2 R21, R21, UR17.H0_H0 ;  /* 0x2000001115157c32 */ /* 0x000fe20008000000 */
[----:B------:R-:W0:Y:S06]  /*43d0*/  S2R R3, SR_TID.X ;  /* 0x0000000000037919 */ /* 0x000e2c0000002100 */
[----:B------:R-:W2:Y:S01]  /*43e0*/  LDC.64 R4, c[0x0][0x3a0] ;  /* 0x0000e800ff047b82 */ /* 0x000ea20000000a00 */
[----:B-1----:R-:W-:Y:S01]  /*43f0*/  USHF.L.U32 UR4, UR4, 0x1, URZ ;  /* 0x0000000104047899 */ /* 0x002fe200080006ff */
[----:B0-----:R-:W-:-:S05]  /*4400*/  IMAD R0, R0, 0x40, R3 ;  /* 0x0000004000007824 */ /* 0x001fca00078e0203 */
[----:B------:R-:W-:Y:S01]  /*4410*/  MOV R3, UR4 ;  /* 0x0000000400037c02 */ /* 0x000fe20008000f00 */
        /* <DEDUP_REMOVED lines=14> */
.L_x_3020:
[----:B------:R-:W0:Y:S02]  /*4500*/  LDS R2, [R0] ;  /* 0x0000000000027984 */ /* 0x000e240000000800 */
[----:B0-----:R-:W-:-:S05]  /*4510*/  HFMA2 R3, R2, 1, 1, R21 ;  /* 0x3c003c0002037831 */ /* 0x001fca0000000015 */
[----:B------:R-:W0:Y:S02]  /*4520*/  ATOMS.CAST.SPIN P1, [R0], R2, R3 ;  /* 0x000000020000758d */ /* 0x000e240001820003 */
[----:B0-----:R-:W-:Y:S05]  /*4530*/  @!P1 BRA `(.L_x_3020) ;  /* 0xfffffffc00f09947 */ /* 0x001fea000383ffff */
[----:B------:R-:W-:Y:S05]  /*4540*/  BRA `(.L_x_3018) ;  /* 0x00000000000c7947 */ /* 0x000fea0003800000 */
.L_x_3019:
[----:B------:R-:W2:Y:S02]  /*4550*/  LD.E R0, desc[UR12][R4.64] ;  /* 0x0000000c04007980 */ /* 0x000ea4000c101900 */
[----:B--2---:R-:W-:-:S05]  /*4560*/  IMAD.IADD R3, R21, 0x1, R0 ;  /* 0x0000000115037824 */ /* 0x004fca00078e0200 */
[----:B------:R0:W-:Y:S02]  /*4570*/  ST.E desc[UR12][R4.64], R3 ;  /* 0x0000000304007985 */ /* 0x0001e4000c10190c */
.L_x_3018:
[----:B------:R-:W-:Y:S05]  /*4580*/  BSYNC.RECONVERGENT B0 ;  /* 0x0000000000007941 */ /* 0x000fea0003800200 */
.L_x_3017:
[----:B------:R1:W-:Y:S01]  /*4590*/  ATOM.E.ADD.F16x2.RN.STRONG.GPU P1, RZ, desc[UR12][R4.64+0x4], R7 ;  /* 0x8000040704ff79a2 */ /* 0x0003e2000c12e10c */
[----:B------:R-:W-:Y:S04]  /*45a0*/  BSSY.RECONVERGENT B0, `(.L_x_3021) ;  /* 0x000000e000007945 */ /* 0x000fe80003800200 */
[----:B-1----:R-:W-:Y:S05]  /*45b0*/  @P1 BRA `(.L_x_3022) ;  /* 0x0000000000301947 */ /* 0x002fea0003800000 */
[----:B------:R-:W1:Y:S02]  /*45c0*/  QSPC.E.S P1, RZ, [R4+0x4] ;  /* 0x0000040004ff73aa */ /* 0x000e640000020500 */
[----:B-1----:R-:W-:Y:S05]  /*45d0*/  @!P1 BRA `(.L_x_3023) ;  /* 0x00000000001c9947 */ /* 0x002fea0003800000 */
[----:B------:R-:W-:-:S04]  /*45e0*/  MOV R2, R4 ;  /* 0x0000000400027202 */ /* 0x000fc80000000f00 */
[----:B------:R-:W-:-:S07]  /*45f0*/  MOV R0, R2 ;  /* 0x0000000200007202 */ /* 0x000fce0000000f00 */
.L_x_3024:
[----:B------:R-:W0:Y:S02]  /*4600*/  LDS R2, [R0+0x4] ;  /* 0x0000040000027984 */ /* 0x000e240000000800 */
[----:B0-----:R-:W-:-:S05]  /*4610*/  HADD2 R3, R2, R7 ;  /* 0x0000000702037230 */ /* 0x001fca0000000000 */
[----:B------:R-:W0:Y:S02]  /*4620*/  ATOMS.CAST.SPIN P1, [R0+0x4], R2, R3 ;  /* 0x000004020000758d */ /* 0x000e240001820003 */
[----:B0-----:R-:W-:Y:S05]  /*4630*/  @!P1 BRA `(.L_x_3024) ;  /* 0xfffffffc00f09947 */ /* 0x001fea000383ffff */
[----:B------:R-:W-:Y:S05]  /*4640*/  BRA `(.L_x_3022) ;  /* 0x00000000000c7947 */ /* 0x000fea0003800000 */
.L_x_3023:
[----:B------:R-:W0:Y:S02]  /*4650*/  LD.E R0, desc[UR12][R4.64+0x4] ;  /* 0x0000040c04007980 */ /* 0x000e24000c101900 */
[----:B0-----:R-:W-:-:S05]  /*4660*/  IMAD.IADD R3, R7, 0x1, R0 ;  /* 0x0000000107037824 */ /* 0x001fca00078e0200 */
[----:B------:R1:W-:Y:S02]  /*4670*/  ST.E desc[UR12][R4.64+0x4], R3 ;  /* 0x0000040304007985 */ /* 0x0003e4000c10190c */
.L_x_3022:
[----:B------:R-:W-:Y:S05]  /*4680*/  BSYNC.RECONVERGENT B0 ;  /* 0x0000000000007941 */ /* 0x000fea0003800200 */
.L_x_3021:
        /* <DEDUP_REMOVED lines=12> */
.L_x_3028:
[----:B------:R-:W0:Y:S02]  /*4750*/  LDS R2, [R0] ;  /* 0x0000000000027984 */ /* 0x000e240000000800 */
[----:B0-----:R-:W-:-:S05]  /*4760*/  HFMA2 R3, R2, 1, 1, R23 ;  /* 0x3c003c0002037831 */ /* 0x001fca0000000017 */
[----:B------:R-:W0:Y:S02]  /*4770*/  ATOMS.CAST.SPIN P0, [R0], R2, R3 ;  /* 0x000000020000758d */ /* 0x000e240001800003 */
[----:B0-----:R-:W-:Y:S05]  /*4780*/  @!P0 BRA `(.L_x_3028) ;  /* 0xfffffffc00f08947 */ /* 0x001fea000383ffff */
[----:B------:R-:W-:Y:S05]  /*4790*/  BRA `(.L_x_3026) ;  /* 0x00000000000c7947 */ /* 0x000fea0003800000 */
.L_x_3027:
[----:B------:R-:W2:Y:S02]  /*47a0*/  LD.E R0, desc[UR12][R4.64] ;  /* 0x0000000c04007980 */ /* 0x000ea4000c101900 */
[----:B--2---:R-:W-:-:S05]  /*47b0*/  IADD3 R3, PT, PT, R23, R0, RZ ;  /* 0x0000000017037210 */ /* 0x004fca0007ffe0ff */
[----:B------:R0:W-:Y:S02]  /*47c0*/  ST.E desc[UR12][R4.64], R3 ;  /* 0x0000000304007985 */ /* 0x0001e4000c10190c */
.L_x_3026:
[----:B------:R-:W-:Y:S05]  /*47d0*/  BSYNC.RECONVERGENT B0 ;  /* 0x0000000000007941 */ /* 0x000fea0003800200 */
.L_x_3025:
[----:B------:R1:W-:Y:S02]  /*47e0*/  ATOM.E.ADD.F16x2.RN.STRONG.GPU P0, RZ, desc[UR12][R4.64+0x4], R19 ;  /* 0x8000041304ff79a2 */ /* 0x0003e4000c10e10c */
[----:B-1----:R-:W-:Y:S05]  /*47f0*/  @P0 EXIT ;  /* 0x000000000000094d */ /* 0x002fea0003800000 */
[----:B------:R-:W1:Y:S02]  /*4800*/  QSPC.E.S P0, RZ, [R4+0x4] ;  /* 0x0000040004ff73aa */ /* 0x000e640000000500 */
[----:B-1----:R-:W-:Y:S05]  /*4810*/  @!P0 BRA `(.L_x_3029) ;  /* 0x00000000001c8947 */ /* 0x002fea0003800000 */
[----:B------:R-:W-:-:S05]  /*4820*/  IMAD.MOV.U32 R2, RZ, RZ, R4 ;  /* 0x000000ffff027224 */ /* 0x000fca00078e0004 */
[----:B------:R-:W-:-:S07]  /*4830*/  MOV R0, R2 ;  /* 0x0000000200007202 */ /* 0x000fce0000000f00 */
.L_x_3030:
[----:B------:R-:W0:Y:S02]  /*4840*/  LDS R2, [R0+0x4] ;  /* 0x0000040000027984 */ /* 0x000e240000000800 */
[----:B0-----:R-:W-:-:S05]  /*4850*/  HADD2 R3, R2, R19 ;  /* 0x0000001302037230 */ /* 0x001fca0000000000 */
[----:B------:R-:W0:Y:S02]  /*4860*/  ATOMS.CAST.SPIN P0, [R0+0x4], R2, R3 ;  /* 0x000004020000758d */ /* 0x000e240001800003 */
[----:B0-----:R-:W-:Y:S05]  /*4870*/  @!P0 BRA `(.L_x_3030) ;  /* 0xfffffffc00f08947 */ /* 0x001fea000383ffff */
[----:B------:R-:W-:Y:S05]  /*4880*/  EXIT ;  /* 0x000000000000794d */ /* 0x000fea0003800000 */
.L_x_3029:
[----:B------:R-:W0:Y:S02]  /*4890*/  LD.E R0, desc[UR12][R4.64+0x4] ;  /* 0x0000040c04007980 */ /* 0x000e24000c101900 */
[----:B0-----:R-:W-:-:S05]  /*48a0*/  IMAD.IADD R3, R19, 0x1, R0 ;  /* 0x0000000113037824 */ /* 0x001fca00078e0200 */
[----:B------:R-:W-:Y:S01]  /*48b0*/  ST.E desc[UR12][R4.64+0x4], R3 ;  /* 0x0000040304007985 */ /* 0x000fe2000c10190c */
[----:B------:R-:W-:Y:S05]  /*48c0*/  EXIT ;  /* 0x000000000000794d */ /* 0x000fea0003800000 */
.L_x_3031:
        /* <DEDUP_REMOVED lines=11> */
.L_x_3962:


//--------------------- .text._Z23gemm_half_q_half_kernelILi2ELi2ELb1ELb1ELi64EEvPK6__halfPKjS4_S2_PS0_iiiiPKtS7_iiiiiibS2_i --------------------------
	.section	.text._Z23gemm_half_q_half_kernelILi2ELi2ELb1ELb1ELi64EEvPK6__halfPKjS4_S2_PS0_iiiiPKtS7_iiiiiibS2_i,"ax",@progbits
	.align	128
        .global         _Z23gemm_half_q_half_kernelILi2ELi2ELb1ELb1ELi64EEvPK6__halfPKjS4_S2_PS0_iiiiPKtS7_iiiiiibS2_i
        .type           _Z23gemm_half_q_half_kernelILi2ELi2ELb1ELb1ELi64EEvPK6__halfPKjS4_S2_PS0_iiiiPKtS7_iiiiiibS2_i,@function
        .size           _Z23gemm_half_q_half_kernelILi2ELi2ELb1ELb1ELi64EEvPK6__halfPKjS4_S2_PS0_iiiiPKtS7_iiiiiibS2_i,(.L_x_3963 - _Z23gemm_half_q_half_kernelILi2ELi2ELb1ELb1ELi64EEvPK6__halfPKjS4_S2_PS0_iiiiPKtS7_iiiiiibS2_i)
        .other          _Z23gemm_half_q_half_kernelILi2ELi2ELb1ELb1ELi64EEvPK6__halfPKjS4_S2_PS0_iiiiPKtS7_iiiiiibS2_i,@"STO_CUDA_ENTRY STV_DEFAULT"
_Z23gemm_half_q_half_kernelILi2ELi2ELb1ELb1ELi64EEvPK6__halfPKjS4_S2_PS0_iiiiPKtS7_iiiiiibS2_i:
.text._Z23gemm_half_q_half_kernelILi2ELi2ELb1ELb1ELi64EEvPK6__halfPKjS4_S2_PS0_iiiiPKtS7_iiiiiibS2_i:
[----:B------:R-:W0:Y:S08]  /*0000*/  LDC R1, c[0x0][0x37c] ;  /* 0x0000df00ff017b82 */ /* 0x000e300000000800 */
[----:B------:R-:W1:Y:S01]  /*0010*/  S2UR UR11, SR_CTAID.Y ;  /* 0x00000000000b79c3 */ /* 0x000e620000002600 */
[----:B------:R-:W2:Y:S01]  /*0020*/  LDCU UR5, c[0x0][0x3a8] ;  /* 0x00007500ff0577ac */ /* 0x000ea20008000800 */
[----:B0-----:R-:W-:-:S05]  /*0030*/  VIADD R1, R1, 0xfffffff0 ;  /* 0xfffffff001017836 */ /* 0x001fca0000000000 */
[----:B------:R-:W-:Y:S01]  /*0040*/  R2UR UR20, R1 ;  /* 0x00000000011472ca */ /* 0x000fe200000e0000 */
[----:B-1----:R-:W-:-:S04]  /*0050*/  USHF.L.U32 UR19, UR11, 0x1, URZ ;  /* 0x000000010b137899 */ /* 0x002fc800080006ff */
[----:B--2---:R-:W-:-:S04]  /*0060*/  UIADD3 UR5, UPT, UPT, -UR19, UR5, URZ ;  /* 0x0000000513057290 */ /* 0x004fc8000fffe1ff */
[----:B------:R-:W-:-:S06]  /*0070*/  UISETP.GE.AND UP0, UPT, UR5, 0x1, UPT ;  /* 0x000000010500788c */ /* 0x000fcc000bf06270 */
[----:B------:R-:W-:-:S13]  /*0080*/  PLOP3.LUT P0, PT, PT, PT, UP0, 0x80, 0x8 ;  /* 0x000000000008781c */ /* 0x000fda0003f0f008 */
[----:B------:R-:W-:Y:S05]  /*0090*/  @!P0 EXIT ;  /* 0x000000000000894d */ /* 0x000fea0003800000 */
[----:B------:R-:W0:Y:S01]  /*00a0*/  LDC R7, c[0x0][0x3f0] ;  /* 0x0000fc00ff077b82 */ /* 0x000e220000000800 */
[----:B------:R-:W-:Y:S01]  /*00b0*/  UISETP.NE.AND UP0, UPT, UR5, 0x1, UPT ;  /* 0x000000010500788c */ /* 0x000fe2000bf05270 */
[----:B------:R-:W1:Y:S05]  /*00c0*/  LDCU.64 UR16, c[0x0][0x358] ;  /* 0x00006b00ff1077ac */ /* 0x000e6a0008000a00 */
[----:B------:R-:W-:Y:S01]  /*00d0*/  PLOP3.LUT P1, PT, PT, PT, UP0, 0x80, 0x8 ;  /* 0x000000000008781c */ /* 0x000fe20003f2f008 */
[----:B------:R-:W0:Y:S08]  /*00e0*/  LDC.64 R4, c[0x0][0x3e8] ;  /* 0x0000fa00ff047b82 */ /* 0x000e300000000a00 */
[----:B------:R-:W2:Y:S01]  /*00f0*/  LDC.64 R2, c[0x0][0x3e8] ;  /* 0x0000fa00ff027b82 */ /* 0x000ea20000000a00 */
[----:B0-----:R-:W-:-:S06]  /*0100*/  IMAD.WIDE R4, R7, 0x2, R4 ;  /* 0x0000000207047825 */ /* 0x001fcc00078e0204 */
[----:B-1----:R-:W3:Y:S04]  /*0110*/  @P1 LDG.E.U16 R4, desc[UR16][R4.64] ;  /* 0x0000001004041981 */ /* 0x002ee8000c1e1500 */
[----:B--2---:R-:W2:Y:S01]  /*0120*/  LDG.E.U16 R2, desc[UR16][R2.64] ;  /* 0x0000001002027981 */ /* 0x004ea2000c1e1500 */
[----:B---3--:R-:W-:Y:S02]  /*0130*/  @P1 R2UR UR9, R4 ;  /* 0x00000000040912ca */ /* 0x008fe400000e0000 */
[----:B--2---:R-:W-:-:S13]  /*0140*/  R2UR UR21, R2 ;  /* 0x00000000021572ca */ /* 0x004fda00000e0000 */
[----:B------:R-:W-:Y:S02]  /*0150*/  @UP0 ULOP3.LUT UR4, UR9, UR21, URZ, 0xfc, !UPT ;  /* 0x0000001509040292 */ /* 0x000fe4000f8efcff */
[----:B------:R-:W-:-:S04]  /*0160*/  IMAD.U32 R0, RZ, RZ, UR21 ;  /* 0x00000015ff007e24 */ /* 0x000fc8000f8e00ff */
[----:B------:R-:W-:-:S05]  /*0170*/  @P1 IMAD.U32 R0, RZ, RZ, UR4 ;  /* 0x00000004ff001e24 */ /* 0x000fca000f8e00ff */
[----:B------:R-:W-:-:S04]  /*0180*/  PRMT R0, R0, 0x9910, RZ ;  /* 0x0000991000007816 */ /* 0x000fc800000000ff */
[----:B------:R-:W-:-:S13]  /*0190*/  ISETP.NE.AND P0, PT, R0, RZ, PT ;  /* 0x000000ff0000720c */ /* 0x000fda0003f05270 */
[----:B------:R-:W-:Y:S05]  /*01a0*/  @!P0 EXIT ;  /* 0x000000000000894d */ /* 0x000fea0003800000 */
[----:B------:R-:W0:Y:S01]  /*01b0*/  S2UR UR7, SR_CTAID.Z ;  /* 0x00000000000779c3 */ /* 0x000e220000002700 */
[----:B------:R-:W1:Y:S01]  /*01c0*/  S2R R2, SR_TID.X ;  /* 0x0000000000027919 */ /* 0x000e620000002100 */
[----:B------:R-:W-:Y:S01]  /*01d0*/  UMOV UR8, 0x2 ;  /* 0x0000000200087882 */ /* 0x000fe20000000000 */
[----:B------:R-:W-:Y:S01]  /*01e0*/  @P1 IMAD.U32 R3, RZ, RZ, UR9 ;  /* 0x00000009ff031e24 */ /* 0x000fe2000f8e00ff */
[----:B------:R-:W-:Y:S01]  /*01f0*/  PRMT R18, RZ, 0x7610, R18 ;  /* 0x00007610ff127816 */ /* 0x000fe20000000012 */
[----:B------:R-:W-:Y:S01]  /*0200*/  USEL UR8, UR8, 0x1, UP0 ;  /* 0x0000000108087887 */ /* 0x000fe20008000000 */
[----:B------:R-:W-:Y:S02]  /*0210*/  BSSY.RECONVERGENT B0, `(.L_x_3032) ;  /* 0x00000bc000007945 */ /* 0x000fe40003800200 */
[----:B------:R-:W2:Y:S01]  /*0220*/  LDC R0, c[0x0][0x3b0] ;  /* 0x0000ec00ff007b82 */ /* 0x000ea20000000800 */
[----:B------:R-:W-:-:S07]  /*0230*/  @P1 PRMT R18, R3, 0x7610, R18 ;  /* 0x0000761003121816 */ /* 0x000fce0000000012 */
[----:B------:R-:W3:Y:S01]  /*0240*/  S2UR UR4, SR_CTAID.X ;  /* 0x00000000000479c3 */ /* 0x000ee20000002500 */
[----:B0-----:R-:W-:-:S06]  /*0250*/  USHF.L.U32 UR6, UR7, 0x6, URZ ;  /* 0x0000000607067899 */ /* 0x001fcc00080006ff */
[----:B------:R-:W-:Y:S02]  /*0260*/  IMAD.U32 R19, RZ, RZ, UR6 ;  /* 0x00000006ff137e24 */ /* 0x000fe4000f8e00ff */
[----:B-1----:R-:W-:-:S03]  /*0270*/  VIADD R20, R2, UR6 ;  /* 0x0000000602147c36 */ /* 0x002fc60008000000 */
        /* <DEDUP_REMOVED lines=26> */
[----:B------:R-:W-:Y:S02]  /*0420*/  VIADD R12, R3, 0x80 ;  /* 0x00000080030c7836 */ /* 0x000fe40000000000 */
[----:B0-----:R-:W-:-:S06]  /*0430*/  IMAD.IADD R3, R7, 0x1, R0 ;  /* 0x0000000107037824 */ /* 0x001fcc00078e0200 */
[----:B------:R-:W-:Y:S05]  /*0440*/  BRA.U UP0, `(.L_x_3035) ;  /* 0x0000000100ec7547 */ /* 0x000fea000b800000 */
[----:B------:R-:W-:Y:S01]  /*0450*/  UIADD3 UR10, UPT, UPT, URZ, -UR9, URZ ;  /* 0x80000009ff0a7290 */ /* 0x000fe2000fffe0ff */
[----:B------:R-:W-:-:S03]  /*0460*/  PLOP3.LUT P0, PT, PT, PT, PT, 0x80, 0x8 ;  /* 0x000000000008781c */ /* 0x000fc60003f0f070 */
[----:B------:R-:W-:-:S09]  /*0470*/  UISETP.GT.AND UP0, UPT, UR10, 0x3, UPT ;  /* 0x000000030a00788c */ /* 0x000fd2000bf04270 */
[----:B------:R-:W-:Y:S05]  /*0480*/  BRA.U !UP0, `(.L_x_3036) ;  /* 0x0000000108847547 */ /* 0x000fea000b800000 */
[----:B------:R-:W-:-:S13]  /*0490*/  PLOP3.LUT P0, PT, PT, PT, PT, 0x8, 0x80 ;  /* 0x000000000080781c */ /* 0x000fda0003f0e170 */
.L_x_3037:
        /* <DEDUP_REMOVED lines=32> */
.L_x_3036:
        /* <DEDUP_REMOVED lines=20> */
.L_x_3038:
[----:B------:R-:W-:-:S13]  /*07e0*/  ISETP.EQ.AND P1, PT, RZ, UR9, PT ;  /* 0x00000009ff007c0c */ /* 0x000fda000bf22270 */
[----:B------:R-:W-:Y:S05]  /*07f0*/  @!P0 BRA P1, `(.L_x_3033) ;  /* 0x0000000400748947 */ /* 0x000fea0000800000 */
.L_x_3035:
        /* <DEDUP_REMOVED lines=12> */
.L_x_3034:
[C---:B------:R-:W-:Y:S01]  /*08c0*/  LEA R4, P0, R20.reuse, UR12, 0x1 ;  /* 0x0000000c14047c11 */ /* 0x040fe2000f8008ff */
[----:B------:R-:W0:Y:S03]  /*08d0*/  LDCU.64 UR14, c[0x0][0x380] ;  /* 0x00007000ff0e77ac */ /* 0x000e260008000a00 */
[----:B------:R-:W-:-:S05]  /*08e0*/  LEA.HI.X R5, R20, UR13, RZ, 0x1, P0 ;  /* 0x0000000d14057c11 */ /* 0x000fca00080f0cff */
[----:B------:R1:W5:Y:S01]  /*08f0*/  LDG.E.U16.CONSTANT R16, desc[UR16][R4.64] ;  /* 0x0000001004107981 */ /* 0x000362000c1e9500 */
[----:B------:R-:W-:Y:S01]  /*0900*/  UIADD3 UR9, UPT, UPT, URZ, -UR8, URZ ;  /* 0x80000008ff097290 */ /* 0x000fe2000fffe0ff */
[----:B------:R-:W-:-:S03]  /*0910*/  IMAD R13, R0, UR11, RZ ;  /* 0x0000000b000d7c24 */ /* 0x000fc6000f8e02ff */
[----:B------:R-:W-:Y:S01]  /*0920*/  UISETP.GE.AND UP0, UPT, UR9, URZ, UPT ;  /* 0x000000ff0900728c */ /* 0x000fe2000bf06270 */
[----:B------:R-:W-:-:S08]  /*0930*/  IMAD.SHL.U32 R13, R13, 0x2, RZ ;  /* 0x000000020d0d7824 */ /* 0x000fd000078e00ff */
[----:B01----:R-:W-:Y:S05]  /*0940*/  BRA.U UP0, `(.L_x_3039) ;  /* 0x0000000100f47547 */ /* 0x003fea000b800000 */
[----:B------:R-:W-:Y:S02]  /*0950*/  UIADD3 UR10, UPT, UPT, URZ, -UR9, URZ ;  /* 0x80000009ff0a7290 */ /* 0x000fe4000fffe0ff */
[----:B------:R-:W-:Y:S02]  /*0960*/  UPLOP3.LUT UP0, UPT, UPT, UPT, UPT, 0x80, 0x8 ;  /* 0x000000000008789c */ /* 0x000fe40003f0f070 */
[----:B------:R-:W-:-:S09]  /*0970*/  UISETP.GT.AND UP1, UPT, UR10, 0x3, UPT ;  /* 0x000000030a00788c */ /* 0x000fd2000bf24270 */
[----:B------:R-:W-:Y:S05]  /*0980*/  BRA.U !UP1, `(.L_x_3040) ;  /* 0x0000000109887547 */ /* 0x000fea000b800000 */
[----:B------:R-:W0:Y:S01]  /*0990*/  LDCU.64 UR12, c[0x0][0x380] ;  /* 0x00007000ff0c77ac */ /* 0x000e220008000a00 */
[----:B------:R-:W-:-:S11]  /*09a0*/  UPLOP3.LUT UP0, UPT, UPT, UPT, UPT, 0x40, 0x4 ;  /* 0x000000000004789c */ /* 0x000fd60003f0e870 */
.L_x_3041:
[----:B------:R-:W-:Y:S01]  /*09b0*/  IMAD.IADD R7, R13, 0x1, R0 ;  /* 0x000000010d077824 */ /* 0x000fe200078e0200 */
[----:B-----5:R-:W-:-:S03]  /*09c0*/  IADD3 R5, P0, PT, R16, R13, RZ ;  /* 0x0000000d10057210 */ /* 0x020fc60007f1e0ff */
[--C-:B------:R-:W-:Y:S01]  /*09d0*/  IMAD.IADD R9, R7, 0x1, R0.reuse ;  /* 0x0000000107097824 */ /* 0x100fe200078e0200 */
[----:B------:R-:W-:Y:S02]  /*09e0*/  LEA.HI.X.SX32 R6, R13, RZ, 0x1, P0 ;  /* 0x000000ff0d067211 */ /* 0x000fe400000f0eff */
[----:B0-----:R-:W-:Y:S01]  /*09f0*/  LEA R4, P0, R5, UR12, 0x1 ;  /* 0x0000000c05047c11 */ /* 0x001fe2000f8008ff */
[----:B------:R-:W-:Y:S01]  /*0a00*/  IMAD.IADD R13, R9, 0x1, R0 ;  /* 0x00000001090d7824 */ /* 0x000fe200078e0200 */
[----:B------:R-:W-:Y:S02]  /*0a10*/  IADD3 R10, P1, PT, R16, R7, RZ ;  /* 0x00000007100a7210 */ /* 0x000fe40007f3e0ff */
        /* <DEDUP_REMOVED lines=25> */
.L_x_3040:
        /* <DEDUP_REMOVED lines=21> */
.L_x_3042:
[----:B------:R-:W-:-:S09]  /*0d00*/  UISETP.NE.OR UP0, UPT, UR9, URZ, UP0 ;  /* 0x000000ff0900728c */ /* 0x000fd20008705670 */
[----:B------:R-:W-:Y:S05]  /*0d10*/  BRA.U !UP0, `(.L_x_3033) ;  /* 0x00000001082c7547 */ /* 0x000fea000b800000 */
.L_x_3039:
        /* <DEDUP_REMOVED lines=11> */
.L_x_3033:
[----:B------:R-:W-:Y:S05]  /*0dd0*/  BSYNC.RECONVERGENT B0 ;  /* 0x0000000000007941 */ /* 0x000fea0003800200 */
.L_x_3032:
[----:B------:R-:W0:Y:S02]  /*0de0*/  LDCU UR9, c[0x0][0x3ac] ;  /* 0x00007580ff0977ac */ /* 0x000e240008000800 */
[----:B0-----:R-:W-:-:S05]  /*0df0*/  IMAD.U32 R4, RZ, RZ, UR9 ;  /* 0x00000009ff047e24 */ /* 0x001fca000f8e00ff */
[----:B------:R-:W-:-:S13]  /*0e00*/  ISETP.GE.AND P0, PT, R17, R4, PT ;  /* 0x000000041100720c */ /* 0x000fda0003f06270 */
[----:B------:R-:W-:Y:S05]  /*0e10*/  @P0 EXIT ;  /* 0x000000000000094d */ /* 0x000fea0003800000 */
[----:B------:R-:W0:Y:S02]  /*0e20*/  LDCU.U8 UR9, c[0x0][0x3e0] ;  /* 0x00007c00ff0977ac */ /* 0x000e240008000000 */
[----:B0-----:R-:W-:-:S04]  /*0e30*/  UPRMT UR9, UR9, 0x8880, URZ ;  /* 0x0000888009097896 */ /* 0x001fc800080000ff */
[----:B------:R-:W-:-:S04]  /*0e40*/  UISETP.NE.AND UP0, UPT, UR9, URZ, UPT ;  /* 0x000000ff0900728c */ /* 0x000fc8000bf05270 */
[----:B------:R-:W-:-:S09]  /*0e50*/  UISETP.NE.OR UP0, UPT, UR7, URZ, !UP0 ;  /* 0x000000ff0700728c */ /* 0x000fd2000c705670 */
[----:B------:R-:W-:Y:S05]  /*0e60*/  BRA.U UP0, `(.L_x_3043) ;  /* 0x0000000100c07547 */ /* 0x000fea000b800000 */
[----:B------:R-:W-:Y:S01]  /*0e70*/  UIADD3 UR8, UPT, UPT, URZ, -UR8, URZ ;  /* 0x80000008ff087290 */ /* 0x000fe2000fffe0ff */
[----:B------:R-:W-:-:S03]  /*0e80*/  IMAD R3, R4, UR11, RZ ;  /* 0x0000000b04037c24 */ /* 0x000fc6000f8e02ff */
[----:B------:R-:W-:Y:S02]  /*0e90*/  UISETP.GE.AND UP0, UPT, UR8, URZ, UPT ;  /* 0x000000ff0800728c */ /* 0x000fe4000bf06270 */
[----:B------:R-:W-:-:S05]  /*0ea0*/  LEA R3, R3, UR4, 0x1 ;  /* 0x0000000403037c11 */ /* 0x000fca000f8e08ff */
[----:B------:R-:W-:Y:S02]  /*0eb0*/  IMAD R3, R2, 0x4, R3 ;  /* 0x0000000402037824 */ /* 0x000fe400078e0203 */
[----:B------:R-:W-:Y:S05]  /*0ec0*/  BRA.U UP0, `(.L_x_3044) ;  /* 0x00000001008c7547 */ /* 0x000fea000b800000 */
[----:B------:R-:W-:Y:S02]  /*0ed0*/  UIADD3 UR4, UPT, UPT, URZ, -UR8, URZ ;  /* 0x80000008ff047290 */ /* 0x000fe4000fffe0ff */
[----:B------:R-:W-:Y:S02]  /*0ee0*/  UPLOP3.LUT UP0, UPT, UPT, UPT, UPT, 0x80, 0x8 ;  /* 0x000000000008789c */ /* 0x000fe40003f0f070 */
[----:B------:R-:W-:-:S09]  /*0ef0*/  UISETP.GT.AND UP1, UPT, UR4, 0x3, UPT ;  /* 0x000000030400788c */ /* 0x000fd2000bf24270 */
[----:B------:R-:W-:Y:S05]  /*0f00*/  BRA.U !UP1, `(.L_x_3045) ;  /* 0x0000000109447547 */ /* 0x000fea000b800000 */
[----:B------:R-:W0:Y:S01]  /*0f10*/  LDC.64 R14, c[0x0][0x3a0] ;  /* 0x0000e800ff0e7b82 */ /* 0x000e220000000a00 */
[----:B------:R-:W-:-:S11]  /*0f20*/  UPLOP3.LUT UP0, UPT, UPT, UPT, UPT, 0x40, 0x4 ;  /* 0x000000000004789c */ /* 0x000fd60003f0e870 */
.L_x_3046:
[C---:B-1----:R-:W-:Y:S01]  /*0f30*/  IMAD.IADD R9, R3.reuse, 0x1, R4 ;  /* 0x0000000103097824 */ /* 0x042fe200078e0204 */
[----:B------:R-:W-:Y:S01]  /*0f40*/  UIADD3 UR8, UPT, UPT, UR8, 0x4, URZ ;  /* 0x0000000408087890 */ /* 0x000fe2000fffe0ff */
[----:B0-----:R-:W-:-:S03]  /*0f50*/  IMAD.WIDE R6, R3, 0x2, R14 ;  /* 0x0000000203067825 */ /* 0x001fc600078e020e */
[----:B------:R-:W-:Y:S01]  /*0f60*/  UISETP.GE.AND UP1, UPT, UR8, -0x3, UPT ;  /* 0xfffffffd0800788c */ /* 0x000fe2000bf26270 */
        /* <DEDUP_REMOVED lines=11> */
.L_x_3045:
[----:B------:R-:W-:-:S04]  /*1020*/  UIADD3 UR4, UPT, UPT, URZ, -UR8, URZ ;  /* 0x80000008ff047290 */ /* 0x000fc8000fffe0ff */
[----:B------:R-:W-:-:S09]  /*1030*/  UISETP.GT.AND UP1, UPT, UR4, 0x1, UPT ;  /* 0x000000010400788c */ /* 0x000fd2000bf24270 */
[----:B------:R-:W-:Y:S05]  /*1040*/  BRA.U !UP1, `(.L_x_3047) ;  /* 0x0000000109247547 */ /* 0x000fea000b800000 */
[----:B-1----:R-:W0:Y:S01]  /*1050*/  LDC.64 R8, c[0x0][0x3a0] ;  /* 0x0000e800ff087b82 */ /* 0x002e220000000a00 */
[C---:B------:R-:W-:Y:S01]  /*1060*/  IMAD.IADD R5, R3.reuse, 0x1, R4 ;  /* 0x0000000103057824 */ /* 0x040fe200078e0204 */
[----:B------:R-:W-:Y:S02]  /*1070*/  UIADD3 UR8, UPT, UPT, UR8, 0x2, URZ ;  /* 0x0000000208087890 */ /* 0x000fe4000fffe0ff */
[----:B------:R-:W-:Y:S01]  /*1080*/  UPLOP3.LUT UP0, UPT, UPT, UPT, UPT, 0x40, 0x4 ;  /* 0x000000000004789c */ /* 0x000fe20003f0e870 */
[----:B0-----:R-:W-:-:S04]  /*1090*/  IMAD.WIDE R6, R3, 0x2, R8 ;  /* 0x0000000203067825 */ /* 0x001fc800078e0208 */
[C---:B------:R-:W-:Y:S01]  /*10a0*/  IMAD.WIDE R8, R5.reuse, 0x2, R8 ;  /* 0x0000000205087825 */ /* 0x040fe200078e0208 */
[----:B------:R0:W-:Y:S03]  /*10b0*/  STG.E.64 desc[UR16][R6.64], RZ ;  /* 0x000000ff06007986 */ /* 0x0001e6000c101b10 */
[----:B------:R-:W-:Y:S01]  /*10c0*/  IMAD.IADD R3, R5, 0x1, R4 ;  /* 0x0000000105037824 */ /* 0x000fe200078e0204 */
[----:B------:R0:W-:Y:S06]  /*10d0*/  STG.E.64 desc[UR16][R8.64], RZ ;  /* 0x000000ff08007986 */ /* 0x0001ec000c101b10 */
.L_x_3047:
[----:B------:R-:W-:-:S09]  /*10e0*/  UISETP.NE.OR UP0, UPT, UR8, URZ, UP0 ;  /* 0x000000ff0800728c */ /* 0x000fd20008705670 */
[----:B------:R-:W-:Y:S05]  /*10f0*/  BRA.U !UP0, `(.L_x_3043) ;  /* 0x00000001081c7547 */ /* 0x000fea000b800000 */
.L_x_3044:
[----:B01----:R-:W0:Y:S02]  /*1100*/  LDC.64 R6, c[0x0][0x3a0] ;  /* 0x0000e800ff067b82 */ /* 0x003e240000000a00 */
.L_x_3048:
[----:B0-----:R-:W-:Y:S01]  /*1110*/  IMAD.WIDE R8, R3, 0x2, R6 ;  /* 0x0000000203087825 */ /* 0x001fe200078e0206 */
[----:B------:R-:W-:-:S03]  /*1120*/  UIADD3 UR8, UPT, UPT, UR8, 0x1, URZ ;  /* 0x0000000108087890 */ /* 0x000fc6000fffe0ff */
[----:B------:R-:W-:Y:S01]  /*1130*/  IMAD.IADD R3, R3, 0x1, R4 ;  /* 0x0000000103037824 */ /* 0x000fe200078e0204 */
[----:B------:R2:W-:Y:S01]  /*1140*/  STG.E.64 desc[UR16][R8.64], RZ ;  /* 0x000000ff08007986 */ /* 0x0005e2000c101b10 */
[----:B------:R-:W-:-:S09]  /*1150*/  UISETP.NE.AND UP0, UPT, UR8, URZ, UPT ;  /* 0x000000ff0800728c */ /* 0x000fd2000bf05270 */
[----:B--2---:R-:W-:Y:S05]  /*1160*/  BRA.U UP0, `(.L_x_3048) ;  /* 0xfffffffd00e87547 */ /* 0x004fea000b83ffff */
.L_x_3043:
[----:B------:R-:W2:Y:S01]  /*1170*/  LDCU UR18, c[0x0][0x3c8] ;  /* 0x00007900ff1277ac */ /* 0x000ea20008000800 */
[----:B------:R-:W-:Y:S01]  /*1180*/  ISETP.LE.AND P0, PT, R0, UR6, PT ;  /* 0x0000000600007c0c */ /* 0x000fe2000bf03270 */
[----:B------:R-:W3:Y:S01]  /*1190*/  LDCU UR22, c[0x0][0x3cc] ;  /* 0x00007980ff1677ac */ /* 0x000ee20008000800 */
[----:B------:R-:W4:Y:S01]  /*11a0*/  LDCU UR23, c[0x0][0x3d0] ;  /* 0x00007a00ff1777ac */ /* 0x000f220008000800 */
[----:B------:R-:W0:Y:S01]  /*11b0*/  LDCU UR24, c[0x0][0x3d4] ;  /* 0x00007a80ff1877ac */ /* 0x000e220008000800 */
[----:B------:R-:W1:Y:S01]  /*11c0*/  LDCU UR25, c[0x0][0x3d8] ;  /* 0x00007b00ff1977ac */ /* 0x000e620008000800 */
[----:B------:R-:W1:Y:S01]  /*11d0*/  LDCU.64 UR8, c[0x0][0x3b8] ;  /* 0x00007700ff0877ac */ /* 0x000e620008000a00 */
[----:B--2---:R-:W-:Y:S01]  /*11e0*/  UISETP.LT.AND UP0, UPT, UR6, UR18, UPT ;  /* 0x000000120600728c */ /* 0x004fe2000bf01270 */
[----:B------:R-:W2:Y:S03]  /*11f0*/  LDCU UR26, c[0x0][0x3dc] ;  /* 0x00007b80ff1a77ac */ /* 0x000ea60008000800 */
[----:B------:R-:W-:-:S02]  /*1200*/  USEL UR4, UR6, UR18, UP0 ;  /* 0x0000001206047287 */ /* 0x000fc40008000000 */
[----:B---3--:R-:W-:Y:S02]  /*1210*/  UISETP.GT.AND UP0, UPT, UR6, UR22, UPT ;  /* 0x000000160600728c */ /* 0x008fe4000bf04270 */
[----:B------:R-:W-:Y:S02]  /*1220*/  USHF.R.S32.HI UR10, URZ, 0x1f, UR4 ;  /* 0x0000001fff0a7899 */ /* 0x000fe40008011404 */
[----:B----4-:R-:W-:Y:S02]  /*1230*/  UISETP.GT.AND UP1, UPT, UR6, UR23, UPT ;  /* 0x000000170600728c */ /* 0x010fe4000bf24270 */
[----:B------:R-:W-:Y:S02]  /*1240*/  ULEA.HI UR15, UR10, UR4, URZ, 0x5 ;  /* 0x000000040a0f7291 */ /* 0x000fe4000f8f28ff */
[----:B------:R-:W-:Y:S02]  /*1250*/  USHF.L.U32 UR10, UR7, 0x7, URZ ;  /* 0x00000007070a7899 */ /* 0x000fe400080006ff */
[----:B0-----:R-:W-:-:S02]  /*1260*/  UISETP.GT.AND UP2, UPT, UR6, UR24, UPT ;  /* 0x000000180600728c */ /* 0x001fc4000bf44270 */
[----:B-1----:R-:W-:Y:S02]  /*1270*/  UISETP.GT.AND UP3, UPT, UR6, UR25, UPT ;  /* 0x000000190600728c */ /* 0x002fe4000bf64270 */
[----:B------:R-:W-:Y:S01]  /*1280*/  UIMAD.WIDE.U32 UR10, UR10, 0x2, UR8 ;  /* 0x000000020a0a78a5 */ /* 0x000fe2000f8e0008 */
[----:B------:R-:W-:Y:S06]  /*1290*/  BAR.SYNC.DEFER_BLOCKING 0x0 ;  /* 0x0000000000007b1d */ /* 0x000fec0000010000 */
[----:B--2---:R-:W-:Y:S05]  /*12a0*/  @P0 BRA `(.L_x_3049) ;  /* 0x0000000000e40947 */ /* 0x004fea0003800000 */
        /* <DEDUP_REMOVED lines=12> */
.L_x_3050:
[----:B-----5:R-:W-:-:S04]  /*1370*/  VIADD R11, R5, UR4 ;  /* 0x00000004050b7c36 */ /* 0x020fc80008000000 */
[----:B------:R-:W-:-:S05]  /*1380*/  IMAD R2, R11, R4, RZ ;  /* 0x000000040b027224 */ /* 0x000fca00078e02ff */
        /* <DEDUP_REMOVED lines=9> */
[----:B-1----:R-:W-:Y:S02]  /*1420*/  IMAD.U32 R12, RZ, RZ, UR12 ;  /* 0x0000000cff0c7e24 */ /* 0x002fe4000f8e00ff */
        /* <DEDUP_REMOVED lines=15> */
[C---:B------:R-:W-:Y:S01]  /*1520*/  IMAD R20, R21.reuse, R21, R21 ;  /* 0x0000001515147224 */ /* 0x040fe200078e0215 */
        /* <DEDUP_REMOVED lines=17> */
.L_x_3049:
[----:B------:R-:W-:Y:S01]  /*1640*/  UISETP.GT.AND UP4, UPT, UR6, UR18, UPT ;  /* 0x000000120600728c */ /* 0x000fe2000bf84270 */
[----:B------:R-:W-:Y:S01]  /*1650*/  IMAD.MOV.U32 R2, RZ, RZ, RZ ;  /* 0x000000ffff027224 */ /* 0x000fe200078e00ff */
[----:B------:R-:W-:Y:S01]  /*1660*/  USHF.R.S32.HI UR15, URZ, 0x5, UR15 ;  /* 0x00000005ff0f7899 */ /* 0x000fe2000801140f */
[----:B------:R-:W-:Y:S01]  /*1670*/  IMAD.MOV.U32 R5, RZ, RZ, RZ ;  /* 0x000000ffff057224 */ /* 0x000fe200078e00ff */
[----:B------:R-:W-:Y:S01]  /*1680*/  UMOV UR4, URZ ;  /* 0x000000ff00047c82 */ /* 0x000fe20008000000 */
[----:B------:R-:W-:Y:S02]  /*1690*/  IMAD.MOV.U32 R7, RZ, RZ, RZ ;  /* 0x000000ffff077224 */ /* 0x000fe400078e00ff */
[----:B------:R-:W-:Y:S02]  /*16a0*/  IMAD.MOV.U32 R8, RZ, RZ, RZ ;  /* 0x000000ffff087224 */ /* 0x000fe400078e00ff */
        /* <DEDUP_REMOVED lines=9> */
.L_x_3051:
        /* <DEDUP_REMOVED lines=8> */
.L_x_3052:
        /* <DEDUP_REMOVED lines=8> */
.L_x_3053:
        /* <DEDUP_REMOVED lines=8> */
.L_x_3054:
        /* <DEDUP_REMOVED lines=8> */
.L_x_3055:
[----:B------:R-:W-:Y:S01]  /*1940*/  VIMNMX R0, PT, PT, R0, UR26, PT ;  /* 0x0000001a00007c48 */ /* 0x000fe2000bfe0100 */
[----:B------:R-:W-:Y:S01]  /*1950*/  ULEA UR4, UR15, UR4, 0x3 ;  /* 0x000000040f047291 */ /* 0x000fe2000f8e18ff */
[----:B-----5:R-:W-:Y:S02]  /*1960*/  PRMT R16, RZ, 0x5410, RZ ;  /* 0x00005410ff107816 */ /* 0x020fe400000000ff */
[----:B------:R-:W-:Y:S02]  /*1970*/  ISETP.GT.AND P0, PT, R0, UR6, PT ;  /* 0x0000000600007c0c */ /* 0x000fe4000bf04270 */
[----:B------:R-:W-:Y:S02]  /*1980*/  PRMT R15, RZ, 0x5410, RZ ;  /* 0x00005410ff0f7816 */ /* 0x000fe400000000ff */
[----:B------:R-:W-:Y:S02]  /*1990*/  IADD3 R2, PT, PT, R5, UR4, R2 ;  /* 0x0000000405027c10 */ /* 0x000fe4000fffe002 */
[----:B------:R-:W-:-:S02]  /*19a0*/  PRMT R14, RZ, 0x5410, RZ ;  /* 0x00005410ff0e7816 */ /* 0x000fc400000000ff */
[----:B------:R-:W-:Y:S02]  /*19b0*/  IADD3 R7, PT, PT, R8, R2, R7 ;  /* 0x0000000208077210 */ /* 0x000fe40007ffe007 */
[----:B-1----:R-:W-:-:S03]  /*19c0*/  PRMT R13, RZ, 0x5410, RZ ;  /* 0x00005410ff0d7816 */ /* 0x002fc600000000ff */
[----:B------:R-:W-:Y:S01]  /*19d0*/  IMAD R6, R7, R4, RZ ;  /* 0x0000000407067224 */ /* 0x000fe200078e02ff */
[----:B------:R-:W-:Y:S06]  /*19e0*/  @!P0 BRA `(.L_x_3056) ;  /* 0x0000000c00e48947 */ /* 0x000fec0003800000 */
[----:B------:R-:W-:Y:S01]  /*19f0*/  IMAD.U32 R2, RZ, RZ, UR10 ;  /* 0x0000000aff027e24 */ /* 0x000fe2000f8e00ff */
[----:B------:R-:W2:Y:S01]  /*1a00*/  LDL.64 R4, [R1] ;  /* 0x0000000001047983 */ /* 0x000ea20000100a00 */
[----:B------:R-:W-:Y:S01]  /*1a10*/  IMAD.U32 R3, RZ, RZ, UR11 ;  /* 0x0000000bff037e24 */ /* 0x000fe2000f8e00ff */
[----:B------:R-:W0:Y:S04]  /*1a20*/  LDCU.64 UR14, c[0x0][0x388] ;  /* 0x00007100ff0e77ac */ /* 0x000e280008000a00 */
[----:B------:R-:W3:Y:S01]  /*1a30*/  LDG.E.U16.CONSTANT R2, desc[UR16][R2.64+0x2] ;  /* 0x0000021002027981 */ /* 0x000ee2000c1e9500 */
[----:B------:R-:W1:Y:S01]  /*1a40*/  S2UR UR10, SR_CgaCtaId ;  /* 0x00000000000a79c3 */ /* 0x000e620000008800 */
[----:B------:R-:W-:-:S04]  /*1a50*/  PRMT R0, R18, 0x9910, RZ ;  /* 0x0000991012007816 */ /* 0x000fc800000000ff */
[----:B------:R-:W-:Y:S01]  /*1a60*/  R2UR UR13, R0 ;  /* 0x00000000000d72ca */ /* 0x000fe200000e0000 */
[----:B------:R-:W-:Y:S01]  /*1a70*/  UIMAD.WIDE.U32 UR8, UR7, 0x100, UR8 ;  /* 0x00000100070878a5 */ /* 0x000fe2000f8e0008 */
[----:B------:R-:W-:-:S03]  /*1a80*/  SHF.R.S32.HI R0, RZ, 0x1f, R6 ;  /* 0x0000001fff007819 */ /* 0x000fc60000011406 */
[----:B------:R-:W-:Y:S01]  /*1a90*/  UIADD3 UR11, UP0, UPT, UR8, 0x2, URZ ;  /* 0x00000002080b7890 */ /* 0x000fe2000ff1e0ff */
[----:B------:R-:W-:-:S03]  /*1aa0*/  UMOV UR7, 0x400 ;  /* 0x0000040000077882 */ /* 0x000fc60000000000 */
[----:B------:R-:W-:Y:S01]  /*1ab0*/  UIADD3.X UR12, UPT, UPT, URZ, UR9, URZ, UP0, !UPT ;  /* 0x00000009ff0c7290 */ /* 0x000fe200087fe4ff */
[----:B------:R-:W-:Y:S02]  /*1ac0*/  VIMNMX R19, PT, PT, R19, UR26, PT ;  /* 0x0000001a13137c48 */ /* 0x000fe4000bfe0100 */
[----:B------:R-:W-:Y:S01]  /*1ad0*/  PRMT R16, RZ, 0x7610, R16 ;  /* 0x00007610ff107816 */ /* 0x000fe20000000010 */
[----:B------:R-:W-:Y:S02]  /*1ae0*/  UISETP.NE.AND UP0, UPT, UR13, URZ, UPT ;  /* 0x000000ff0d00728c */ /* 0x000fe4000bf05270 */
[----:B-1----:R-:W-:Y:S02]  /*1af0*/  ULEA UR10, UR10, UR7, 0x18 ;  /* 0x000000070a0a7291 */ /* 0x002fe4000f8ec0ff */
[----:B------:R-:W-:Y:S02]  /*1b00*/  UISETP.EQ.OR UP0, UPT, UR5, 0x1, !UP0 ;  /* 0x000000010500788c */ /* 0x000fe4000c702670 */
[----:B------:R-:W-:Y:S01]  /*1b10*/  UIADD3 UR10, UPT, UPT, UR10, 0x80, URZ ;  /* 0x000000800a0a7890 */ /* 0x000fe2000fffe0ff */
[----:B---3--:R-:W-:-:S02]  /*1b20*/  R2UR UR4, R2 ;  /* 0x00000000020472ca */ /* 0x008fc400000e0000 */
[----:B------:R-:W-:-:S04]  /*1b30*/  IADD3 R2, P0, PT, R17, R6, RZ ;  /* 0x0000000611027210 */ /* 0x000fc80007f1e0ff */
[----:B------:R-:W-:Y:S02]  /*1b40*/  LEA.HI.X.SX32 R9, R17, R0, 0x1, P0 ;  /* 0x0000000011097211 */ /* 0x000fe400000f0eff */
[----:B0-----:R-:W-:Y:S02]  /*1b50*/  LEA R8, P0, R2, UR14, 0x2 ;  /* 0x0000000e02087c11 */ /* 0x001fe4000f8010ff */
[----:B--2---:R-:W-:Y:S02]  /*1b60*/  PRMT R12, R4, 0x7610, R4 ;  /* 0x00007610040c7816 */ /* 0x004fe40000000004 */
[----:B------:R-:W-:Y:S02]  /*1b70*/  LEA.HI.X R9, R2, UR15, R9, 0x2, P0 ;  /* 0x0000000f02097c11 */ /* 0x000fe400080f1409 */
[----:B------:R-:W-:Y:S01]  /*1b80*/  PRMT R0, R5, 0x7610, R5 ;  /* 0x0000761005007816 */ /* 0x000fe20000000005 */
[----:B------:R-:W-:-:S03]  /*1b90*/  UIADD3 UR7, UPT, UPT, UR6, UR4, URZ ;  /* 0x0000000406077290 */ /* 0x000fc6000fffe0ff */
[----:B------:R-:W-:-:S09]  /*1ba0*/  UMOV UR4, URZ ;  /* 0x000000ff00047c82 */ /* 0x000fd20008000000 */
.L_x_3059:
[----:B------:R-:W-:-:S06]  /*1bb0*/  UISETP.NE.AND UP1, UPT, UR6, UR7, UPT ;  /* 0x000000070600728c */ /* 0x000fcc000bf25270 */
[----:B------:R-:W-:-:S05]  /*1bc0*/  PLOP3.LUT P0, PT, PT, PT, UP1, 0x80, 0x8 ;  /* 0x000000000008781c */ /* 0x000fca0003f0f018 */
[----:B------:R-:W-:Y:S01]  /*1bd0*/  @!UP1 ULEA UR13, UR4, UR20, 0x3 ;  /* 0x00000014040d9291 */ /* 0x000fe2000f8e18ff */
[----:B------:R-:W-:Y:S01]  /*1be0*/  @!UP1 UMOV UR8, UR11 ;  /* 0x0000000b00089c82 */ /* 0x000fe20008000000 */
[----:B------:R-:W-:Y:S01]  /*1bf0*/  @!UP1 UMOV UR9, UR12 ;  /* 0x0000000c00099c82 */ /* 0x000fe20008000000 */
[----:B------:R-:W-:Y:S02]  /*1c00*/  IMAD.U32 R2, RZ, RZ, UR8 ;  /* 0x00000008ff027e24 */ /* 0x000fe4000f8e00ff */
[----:B------:R-:W-:-:S04]  /*1c10*/  IMAD.U32 R3, RZ, RZ, UR9 ;  /* 0x00000009ff037e24 */ /* 0x000fc8000f8e00ff */
[----:B------:R-:W2:Y:S04]  /*1c20*/  @!P0 LDL.64 R6, [UR13+0x8] ;  /* 0x0000080dff068983 */ /* 0x000ea80008100a00 */
[----:B------:R0:W3:Y:S02]  /*1c30*/  @!P0 LDG.E.U16.CONSTANT R5, desc[UR16][R2.64] ;  /* 0x0000001002058981 */ /* 0x0000e4000c1e9500 */
[----:B0-----:R-:W-:Y:S02]  /*1c40*/  IMAD.MOV.U32 R2, RZ, RZ, R8 ;  /* 0x000000ffff027224 */ /* 0x001fe400078e0008 */
[----:B------:R-:W-:-:S05]  /*1c50*/  IMAD.MOV.U32 R3, RZ, RZ, R9 ;  /* 0x000000ffff037224 */ /* 0x000fca00078e0009 */
[----:B------:R-:W4:Y:S01]  /*1c60*/  LDG.E.128.CONSTANT R8, desc[UR16][R2.64] ;  /* 0x0000001002087981 */ /* 0x000f22000c1e9d00 */
[----:B------:R-:W-:Y:S02]  /*1c70*/  IMAD.MOV.U32 R27, RZ, RZ, 0x3400 ;  /* 0x00003400ff1b7424 */ /* 0x000fe400078e00ff */
[----:B------:R-:W-:Y:S01]  /*1c80*/  IMAD.MOV.U32 R42, RZ, RZ, 0x2c00 ;  /* 0x00002c00ff2a7424 */ /* 0x000fe200078e00ff */
[----:B------:R-:W-:Y:S01]  /*1c90*/  UISETP.NE.AND UP2, UPT, UR21, URZ, UPT ;  /* 0x000000ff1500728c */ /* 0x000fe2000bf45270 */
[----:B------:R-:W-:Y:S01]  /*1ca0*/  IMAD.MOV.U32 R4, RZ, RZ, 0x2400 ;  /* 0x00002400ff047424 */ /* 0x000fe200078e00ff */
[----:B------:R-:W-:Y:S01]  /*1cb0*/  @!UP1 UIADD3 UR8, UPT, UPT, UR4, 0x1, URZ ;  /* 0x0000000104089890 */ /* 0x000fe2000fffe0ff */
[----:B--2---:R-:W-:-:S04]  /*1cc0*/  @!P0 PRMT R12, R6, 0x7610, R12 ;  /* 0x00007610060c8816 */ /* 0x004fc8000000000c */
[----:B------:R-:W-:Y:S02]  /*1cd0*/  @!P0 PRMT R12, R12, 0x7610, R6 ;  /* 0x000076100c0c8816 */ /* 0x000fe40000000006 */
[----:B---3--:R-:W-:Y:S02]  /*1ce0*/  @!P0 R2UR UR9, R5 ;  /* 0x00000000050982ca */ /* 0x008fe400000e0000 */
[----:B------:R-:W-:Y:S02]  /*1cf0*/  @!P0 PRMT R0, R7, 0x7610, R0 ;  /* 0x0000761007008816 */ /* 0x000fe40000000000 */
[C---:B----4-:R-:W-:Y:S02]  /*1d00*/  LOP3.LUT R6, R8.reuse, 0x30003, RZ, 0xc0, !PT ;  /* 0x0003000308067812 */ /* 0x050fe400078ec0ff */
[C---:B------:R-:W-:Y:S02]  /*1d10*/  LOP3.LUT R20, R8.reuse, 0xc000c, RZ, 0xc0, !PT ;  /* 0x000c000c08147812 */ /* 0x040fe400078ec0ff */
[----:B------:R-:W-:-:S02]  /*1d20*/  LOP3.LUT R21, R8, 0x300030, RZ, 0xc0, !PT ;  /* 0x0030003008157812 */ /* 0x000fc400078ec0ff */
[----:B------:R-:W-:Y:S02]  /*1d30*/  LOP3.LUT R36, R8, 0xc000c0, RZ, 0xc0, !PT ;  /* 0x00c000c008247812 */ /* 0x000fe400078ec0ff */
        /* <DEDUP_REMOVED lines=10> */
[----:B------:R-:W-:-:S02]  /*1de0*/  SHF.R.U32.HI R9, RZ, 0x8, R9 ;  /* 0x00000008ff097819 */ /* 0x000fc40000011609 */
[----:B------:R-:W-:Y:S02]  /*1df0*/  LOP3.LUT R20, R20, 0x64006400, RZ, 0xfc, !PT ;  /* 0x6400640014147812 */ /* 0x000fe400078efcff */
[----:B------:R-:W-:Y:S01]  /*1e00*/  LOP3.LUT R22, R22, 0x64006400, RZ, 0xfc, !PT ;  /* 0x6400640016167812 */ /* 0x000fe200078efcff */
[-C--:B------:R-:W-:Y:S01]  /*1e10*/  HFMA2 R31, R30, R27.reuse.H0_H0, -258, -258 ;  /* 0xdc08dc081e1f7431 */ /* 0x080fe2000004001b */
[C---:B------:R-:W-:Y:S02]  /*1e20*/  LOP3.LUT R44, R11.reuse, 0x30003, RZ, 0xc0, !PT ;  /* 0x000300030b2c7812 */ /* 0x040fe400078ec0ff */
[C---:B------:R-:W-:Y:S02]  /*1e30*/  LOP3.LUT R40, R11.reuse, 0x300030, RZ, 0xc0, !PT ;  /* 0x003000300b287812 */ /* 0x040fe400078ec0ff */
[----:B------:R-:W-:Y:S02]  /*1e40*/  LOP3.LUT R38, R11, 0xc000c0, RZ, 0xc0, !PT ;  /* 0x00c000c00b267812 */ /* 0x000fe400078ec0ff */
[----:B------:R-:W-:Y:S01]  /*1e50*/  LOP3.LUT R32, R25, 0x64006400, RZ, 0xfc, !PT ;  /* 0x6400640019207812 */ /* 0x000fe200078efcff */
[-C--:B------:R-:W-:Y:S01]  /*1e60*/  HFMA2 R34, R20, R27.reuse.H0_H0, -258, -258 ;  /* 0xdc08dc0814227431 */ /* 0x080fe2000004001b */
[----:B------:R-:W-:Y:S01]  /*1e70*/  SHF.R.U32.HI R11, RZ, 0x8, R11 ;  /* 0x00000008ff0b7819 */ /* 0x000fe2000001160b */
[----:B------:R-:W-:Y:S01]  /*1e80*/  HFMA2 R30, R22, R27.H0_H0, -258, -258 ;  /* 0xdc08dc08161e7431 */ /* 0x000fe2000004001b */
[----:B------:R-:W-:-:S02]  /*1e90*/  LOP3.LUT R25, R9, 0xc000c, RZ, 0xc0, !PT ;  /* 0x000c000c09197812 */ /* 0x000fc400078ec0ff */
[----:B------:R-:W-:Y:S02]  /*1ea0*/  @!P0 PRMT R0, R0, 0x7610, R7 ;  /* 0x0000761000008816 */ /* 0x000fe40000000007 */
[C---:B------:R-:W-:Y:S02]  /*1eb0*/  LOP3.LUT R39, R10.reuse, 0x300030, RZ, 0xc0, !PT ;  /* 0x003000300a277812 */ /* 0x040fe400078ec0ff */
[C---:B------:R-:W-:Y:S02]  /*1ec0*/  LOP3.LUT R7, R10.reuse, 0x30003, RZ, 0xc0, !PT ;  /* 0x000300030a077812 */ /* 0x040fe400078ec0ff */
[----:B------:R-:W-:Y:S02]  /*1ed0*/  LOP3.LUT R37, R10, 0xc000c0, RZ, 0xc0, !PT ;  /* 0x00c000c00a257812 */ /* 0x000fe400078ec0ff */
[----:B------:R-:W-:Y:S02]  /*1ee0*/  LOP3.LUT R20, R8, 0x300030, RZ, 0xc0, !PT ;  /* 0x0030003008147812 */ /* 0x000fe400078ec0ff */
[----:B------:R-:W-:-:S02]  /*1ef0*/  LOP3.LUT R22, R9, 0x300030, RZ, 0xc0, !PT ;  /* 0x0030003009167812 */ /* 0x000fc400078ec0ff */
[----:B------:R-:W-:Y:S02]  /*1f00*/  SHF.R.U32.HI R10, RZ, 0x8, R10 ;  /* 0x00000008ff0a7819 */ /* 0x000fe4000001160a */
        /* <DEDUP_REMOVED lines=51> */
[-C--:B------:R-:W-:Y:S02]  /*2240*/  HFMA2 R32, R32, R27.reuse.H0_H0, -258, -258 ;  /* 0xdc08dc0820207431 */ /* 0x080fe4000004001b */
[-C--:B------:R-:W-:Y:S02]  /*2250*/  HFMA2 R28, R28, R27.reuse.H0_H0, -258, -258 ;  /* 0xdc08dc081c1c7431 */ /* 0x080fe4000004001b */
[-C--:B------:R-:W-:Y:S02]  /*2260*/  HFMA2 R37, R35, R4.reuse.H0_H0, -18, -18 ;  /* 0xcc80cc8023257431 */ /* 0x080fe40000040004 */
[-C--:B------:R-:W-:Y:S02]  /*2270*/  HFMA2 R36, R43, R4.reuse.H0_H0, -18, -18 ;  /* 0xcc80cc802b247431 */ /* 0x080fe40000040004 */
[----:B------:R-:W-:Y:S02]  /*2280*/  HFMA2 R27, R46, R27.H0_H0, -258, -258 ;  /* 0xdc08dc082e1b7431 */ /* 0x000fe4000004001b */
[----:B------:R-:W-:-:S02]  /*2290*/  HFMA2 R38, R47, R4.H0_H0, -18, -18 ;  /* 0xcc80cc802f267431 */ /* 0x000fc40000040004 */
[-C--:B------:R-:W-:Y:S02]  /*22a0*/  HFMA2 R35, R45, R4.reuse.H0_H0, -18, -18 ;  /* 0xcc80cc802d237431 */ /* 0x080fe40000040004 */
[-C--:B------:R-:W-:Y:S02]  /*22b0*/  HFMA2 R43, R49, R4.reuse.H0_H0, -18, -18 ;  /* 0xcc80cc80312b7431 */ /* 0x080fe40000040004 */
[----:B------:R-:W-:Y:S02]  /*22c0*/  HADD2 R48, R44, -1026, -1026 ;  /* 0xe402e4022c307430 */ /* 0x000fe40000000000 */
[----:B------:R-:W-:Y:S02]  /*22d0*/  HFMA2 R41, R41, R4.H0_H0, -18, -18 ;  /* 0xcc80cc8029297431 */ /* 0x000fe40000040004 */
        /* <DEDUP_REMOVED lines=51> */
.L_x_3057:
[----:B------:R-:W-:Y:S01]  /*2610*/  @!UP1 UMOV UR4, UR8 ;  /* 0x0000000800049c82 */ /* 0x000fe20008000000 */
[----:B------:R-:W-:Y:S05]  /*2620*/  BRA.U UP0, `(.L_x_3058) ;  /* 0x0000000100ac7547 */ /* 0x000fea000b800000 */
        /* <DEDUP_REMOVED lines=43> */
.L_x_3058:
[----:B------:R-:W0:Y:S01]  /*28e0*/  LDC R4, c[0x0][0x3ac] ;  /* 0x0000eb00ff047b82 */ /* 0x000e220000000800 */
[----:B------:R-:W-:Y:S02]  /*28f0*/  UIADD3 UR6, UPT, UPT, UR6, 0x10, URZ ;  /* 0x0000001006067890 */ /* 0x000fe4000fffe0ff */
[----:B------:R-:W-:Y:S02]  /*2900*/  UIADD3 UR11, UP1, UPT, UR11, 0x40, URZ ;  /* 0x000000400b0b7890 */ /* 0x000fe4000ff3e0ff */
[----:B------:R-:W-:Y:S02]  /*2910*/  UIADD3 UR10, UPT, UPT, UR10, 0x20, URZ ;  /* 0x000000200a0a7890 */ /* 0x000fe4000fffe0ff */
[----:B------:R-:W-:Y:S01]  /*2920*/  ISETP.LE.AND P0, PT, R19, UR6, PT ;  /* 0x0000000613007c0c */ /* 0x000fe2000bf03270 */
[----:B------:R-:W-:Y:S01]  /*2930*/  UIADD3.X UR12, UPT, UPT, URZ, UR12, URZ, UP1, !UPT ;  /* 0x0000000cff0c7290 */ /* 0x000fe20008ffe4ff */
[----:B0-----:R-:W-:-:S04]  /*2940*/  IMAD.WIDE R2, R4, 0x4, R2 ;  /* 0x0000000404027825 */ /* 0x001fc800078e0202 */
[----:B------:R-:W-:Y:S02]  /*2950*/  IMAD.MOV.U32 R8, RZ, RZ, R2 ;  /* 0x000000ffff087224 */ /* 0x000fe400078e0002 */
[----:B------:R-:W-:-:S05]  /*2960*/  IMAD.MOV.U32 R9, RZ, RZ, R3 ;  /* 0x000000ffff097224 */ /* 0x000fca00078e0003 */
[----:B------:R-:W-:Y:S05]  /*2970*/  @!P0 BRA `(.L_x_3059) ;  /* 0xfffffff0008c8947 */ /* 0x000fea000383ffff */
.L_x_3056:
[----:B------:R-:W0:Y:S01]  /*2980*/  LDC.64 R6, c[0x0][0x3a0] ;  /* 0x0000e800ff067b82 */ /* 0x000e220000000a00 */
[----:B------:R-:W-:Y:S02]  /*2990*/  IMAD R17, R4, UR19, R17 ;  /* 0x0000001304117c24 */ /* 0x000fe4000f8e0211 */
[----:B------:R-:W-:Y:S02]  /*29a0*/  HMUL2 R5, R16, UR21.H0_H0 ;  /* 0x2000001510057c32 */ /* 0x000fe40008000000 */
[----:B0-----:R-:W-:-:S05]  /*29b0*/  IMAD.WIDE R6, R17, 0x2, R6 ;  /* 0x0000000211067825 */ /* 0x001fca00078e0206 */
[----:B------:R0:W-:Y:S01]  /*29c0*/  ATOM.E.ADD.F16x2.RN.STRONG.GPU P0, RZ, desc[UR16][R6.64], R5 ;  /* 0x8000000506ff79a2 */ /* 0x0001e2000c10e110 */
[----:B------:R-:W-:Y:S01]  /*29d0*/  UISETP.NE.AND UP0, UPT, UR5, 0x1, UPT ;  /* 0x000000010500788c */ /* 0x000fe2000bf05270 */
[----:B------:R-:W-:Y:S01]  /*29e0*/  BSSY.RECONVERGENT B0, `(.L_x_3060) ;  /* 0x000000f000007945 */ /* 0x000fe20003800200 */
[----:B------:R-:W-:-:S03]  /*29f0*/  HMUL2 R15, R15, UR21.H0_H0 ;  /* 0x200000150f0f7c32 */ /* 0x000fc60008000000 */
[----:B0-----:R-:W-:Y:S06]  /*2a00*/  @P0 BRA `(.L_x_3061) ;  /* 0x0000000000300947 */ /* 0x001fec0003800000 */
[----:B------:R-:W0:Y:S02]  /*2a10*/  QSPC.E.S P0, RZ, [R6] ;  /* 0x0000000006ff73aa */ /* 0x000e240000000500 */
[----:B0-----:R-:W-:Y:S05]  /*2a20*/  @!P0 BRA `(.L_x_3062) ;  /* 0x00000000001c8947 */ /* 0x001fea0003800000 */
[----:B------:R-:W-:-:S05]  /*2a30*/  IMAD.MOV.U32 R2, RZ, RZ, R6 ;  /* 0x000000ffff027224 */ /* 0x000fca00078e0006 */
[----:B------:R-:W-:-:S07]  /*2a40*/  MOV R0, R2 ;  /* 0x0000000200007202 */ /* 0x000fce0000000f00 */
.L_x_3063:
[----:B------:R-:W0:Y:S02]  /*2a50*/  LDS R2, [R0] ;  /* 0x0000000000027984 */ /* 0x000e240000000800 */
[----:B0-----:R-:W-:-:S05]  /*2a60*/  HADD2 R3, R2, R5 ;  /* 0x0000000502037230 */ /* 0x001fca0000000000 */
[----:B------:R-:W0:Y:S02]  /*2a70*/  ATOMS.CAST.SPIN P0, [R0], R2, R3 ;  /* 0x000000020000758d */ /* 0x000e240001800003 */
[----:B0-----:R-:W-:Y:S05]  /*2a80*/  @!P0 BRA `(.L_x_3063) ;  /* 0xfffffffc00f08947 */ /* 0x001fea000383ffff */
[----:B------:R-:W-:Y:S05]  /*2a90*/  BRA `(.L_x_3061) ;  /* 0x00000000000c7947 */ /* 0x000fea0003800000 */
.L_x_3062:
[----:B------:R-:W2:Y:S02]  /*2aa0*/  LD.E R0, desc[UR16][R6.64] ;  /* 0x0000001006007980 */ /* 0x000ea4000c101900 */
[----:B--2---:R-:W-:-:S05]  /*2ab0*/  IMAD.IADD R3, R5, 0x1, R0 ;  /* 0x0000000105037824 */ /* 0x004fca00078e0200 */
[----:B------:R0:W-:Y:S02]  /*2ac0*/  ST.E desc[UR16][R6.64], R3 ;  /* 0x0000000306007985 */ /* 0x0001e4000c101910 */
.L_x_3061:
[----:B------:R-:W-:Y:S05]  /*2ad0*/  BSYNC.RECONVERGENT B0 ;  /* 0x0000000000007941 */ /* 0x000fea0003800200 */
.L_x_3060:
[----:B------:R1:W-:Y:S01]  /*2ae0*/  ATOM.E.ADD.F16x2.RN.STRONG.GPU P0, RZ, desc[UR16][R6.64+0x4], R15 ;  /* 0x8000040f06ff79a2 */ /* 0x0003e2000c10e110 */
[----:B------:R-:W-:Y:S04]  /*2af0*/  BSSY.RECONVERGENT B0, `(.L_x_3064) ;  /* 0x000000e000007945 */ /* 0x000fe80003800200 */
[----:B-1----:R-:W-:Y:S05]  /*2b00*/  @P0 BRA `(.L_x_3065) ;  /* 0x0000000000300947 */ /* 0x002fea0003800000 */
[----:B------:R-:W1:Y:S02]  /*2b10*/  QSPC.E.S P0, RZ, [R6+0x4] ;  /* 0x0000040006ff73aa */ /* 0x000e640000000500 */
[----:B-1----:R-:W-:Y:S05]  /*2b20*/  @!P0 BRA `(.L_x_3066) ;  /* 0x00000000001c8947 */ /* 0x002fea0003800000 */
[----:B------:R-:W-:-:S05]  /*2b30*/  IMAD.MOV.U32 R2, RZ, RZ, R6 ;  /* 0x000000ffff027224 */ /* 0x000fca00078e0006 */
[----:B------:R-:W-:-:S07]  /*2b40*/  MOV R0, R2 ;  /* 0x0000000200007202 */ /* 0x000fce0000000f00 */
.L_x_3067:
[----:B------:R-:W0:Y:S02]  /*2b50*/  LDS R2, [R0+0x4] ;  /* 0x0000040000027984 */ /* 0x000e240000000800 */
[----:B0-----:R-:W-:-:S05]  /*2b60*/  HFMA2 R3, R2, 1, 1, R15 ;  /* 0x3c003c0002037831 */ /* 0x001fca000000000f */
[----:B------:R-:W0:Y:S02]  /*2b70*/  ATOMS.CAST.SPIN P0, [R0+0x4], R2, R3 ;  /* 0x000004020000758d */ /* 0x000e240001800003 */
[----:B0-----:R-:W-:Y:S05]  /*2b80*/  @!P0 BRA `(.L_x_3067) ;  /* 0xfffffffc00f08947 */ /* 0x001fea000383ffff */
[----:B------:R-:W-:Y:S05]  /*2b90*/  BRA `(.L_x_3065) ;  /* 0x00000000000c7947 */ /* 0x000fea0003800000 */
.L_x_3066:
[----:B------:R-:W0:Y:S02]  /*2ba0*/  LD.E R0, desc[UR16][R6.64+0x4] ;  /* 0x0000041006007980 */ /* 0x000e24000c101900 */
[----:B0-----:R-:W-:-:S05]  /*2bb0*/  IMAD.IADD R3, R15, 0x1, R0 ;  /* 0x000000010f037824 */ /* 0x001fca00078e0200 */
[----:B------:R1:W-:Y:S02]  /*2bc0*/  ST.E desc[UR16][R6.64+0x4], R3 ;  /* 0x0000040306007985 */ /* 0x0003e4000c101910 */
.L_x_3065:
[----:B------:R-:W-:Y:S05]  /*2bd0*/  BSYNC.RECONVERGENT B0 ;  /* 0x0000000000007941 */ /* 0x000fea0003800200 */
.L_x_3064:
[----:B------:R-:W-:-:S13]  /*2be0*/  PLOP3.LUT P0, PT, PT, PT, UP0, 0x80, 0x8 ;  /* 0x000000000008781c */ /* 0x000fda0003f0f008 */
        /* <DEDUP_REMOVED lines=11> */
.L_x_3071:
[----:B------:R-:W0:Y:S02]  /*2ca0*/  LDS R2, [R0] ;  /* 0x0000000000027984 */ /* 0x000e240000000800 */
[----:B0-----:R-:W-:-:S05]  /*2cb0*/  HADD2 R3, R2, R7 ;  /* 0x0000000702037230 */ /* 0x001fca0000000000 */
[----:B------:R-:W0:Y:S02]  /*2cc0*/  ATOMS.CAST.SPIN P0, [R0], R2, R3 ;  /* 0x000000020000758d */ /* 0x000e240001800003 */
[----:B0-----:R-:W-:Y:S05]  /*2cd0*/  @!P0 BRA `(.L_x_3071) ;  /* 0xfffffffc00f08947 */ /* 0x001fea000383ffff */
[----:B------:R-:W-:Y:S05]  /*2ce0*/  BRA `(.L_x_3069) ;  /* 0x00000000000c7947 */ /* 0x000fea0003800000 */
.L_x_3070:
[----:B------:R-:W2:Y:S02]  /*2cf0*/  LD.E R0, desc[UR16][R4.64] ;  /* 0x0000001004007980 */ /* 0x000ea4000c101900 */
[----:B--2---:R-:W-:-:S05]  /*2d00*/  IMAD.IADD R3, R7, 0x1, R0 ;  /* 0x0000000107037824 */ /* 0x004fca00078e0200 */
[----:B------:R0:W-:Y:S02]  /*2d10*/  ST.E desc[UR16][R4.64], R3 ;  /* 0x0000000304007985 */ /* 0x0001e4000c101910 */
.L_x_3069:
[----:B------:R-:W-:Y:S05]  /*2d20*/  BSYNC.RECONVERGENT B0 ;  /* 0x0000000000007941 */ /* 0x000fea0003800200 */
.L_x_3068:
[----:B------:R1:W-:Y:S02]  /*2d30*/  ATOM.E.ADD.F16x2.RN.STRONG.GPU P0, RZ, desc[UR16][R4.64+0x4], R13 ;  /* 0x8000040d04ff79a2 */ /* 0x0003e4000c10e110 */
[----:B-1----:R-:W-:Y:S05]  /*2d40*/  @P0 EXIT ;  /* 0x000000000000094d */ /* 0x002fea0003800000 */
[----:B------:R-:W1:Y:S02]  /*2d50*/  QSPC.E.S P0, RZ, [R4+0x4] ;  /* 0x0000040004ff73aa */ /* 0x000e640000000500 */
[----:B-1----:R-:W-:Y:S05]  /*2d60*/  @!P0 BRA `(.L_x_3072) ;  /* 0x00000000001c8947 */ /* 0x002fea0003800000 */
[----:B------:R-:W-:-:S05]  /*2d70*/  IMAD.MOV.U32 R2, RZ, RZ, R4 ;  /* 0x000000ffff027224 */ /* 0x000fca00078e0004 */
[----:B------:R-:W-:-:S07]  /*2d80*/  MOV R0, R2 ;  /* 0x0000000200007202 */ /* 0x000fce0000000f00 */
.L_x_3073:
[----:B------:R-:W0:Y:S02]  /*2d90*/  LDS R2, [R0+0x4] ;  /* 0x0000040000027984 */ /* 0x000e240000000800 */
[----:B0-----:R-:W-:-:S05]  /*2da0*/  HFMA2 R3, R2, 1, 1, R13 ;  /* 0x3c003c0002037831 */ /* 0x001fca000000000d */
[----:B------:R-:W0:Y:S02]  /*2db0*/  ATOMS.CAST.SPIN P0, [R0+0x4], R2, R3 ;  /* 0x000004020000758d */ /* 0x000e240001800003 */
[----:B0-----:R-:W-:Y:S05]  /*2dc0*/  @!P0 BRA `(.L_x_3073) ;  /* 0xfffffffc00f08947 */ /* 0x001fea000383ffff */
[----:B------:R-:W-:Y:S05]  /*2dd0*/  EXIT ;  /* 0x000000000000794d */ /* 0x000fea0003800000 */
.L_x_3072:
[----:B------:R-:W0:Y:S02]  /*2de0*/  LD.E R0, desc[UR16][R4.64+0x4] ;  /* 0x0000041004007980 */ /* 0x000e24000c101900 */
[----:B0-----:R-:W-:-:S05]  /*2df0*/  IMAD.IADD R3, R13, 0x1, R0 ;  /* 0x000000010d037824 */ /* 0x001fca00078e0200 */
[----:B------:R-:W-:Y:S01]  /*2e00*/  ST.E desc[UR16][R4.64+0x4], R3 ;  /* 0x0000040304007985 */ /* 0x000fe2000c101910 */
[----:B------:R-:W-:Y:S05]  /*2e10*/  EXIT ;  /* 0x000000000000794d */ /* 0x000fea0003800000 */
.L_x_3074:
        /* <DEDUP_REMOVED lines=14> */
.L_x_3963:


//--------------------- .text._Z23gemm_half_q_half_kernelILi2ELi32ELb1ELb1ELi32EEvPK6__halfPKjS4_S2_PS0_iiiiPKtS7_iiiiiibS2_i --------------------------
	.section	.text._Z23gemm_half_q_half_kernelILi2ELi32ELb1ELb1ELi32EEvPK6__halfPKjS4_S2_PS0_iiiiPKtS7_iiiiiibS2_i,"ax",@progbits
	.align	128
        .global         _Z23gemm_half_q_half_kernelILi2ELi32ELb1ELb1ELi32EEvPK6__halfPKjS4_S2_PS0_iiiiPKtS7_iiiiiibS2_i
        .type           _Z23gemm_half_q_half_kernelILi2ELi32ELb1ELb1ELi32EEvPK6__halfPKjS4_S2_PS0_iiiiPKtS7_iiiiiibS2_i,@function
        .size           _Z23gemm_half_q_half_kernelILi2ELi32ELb1ELb1ELi32EEvPK6__halfPKjS4_S2_PS0_iiiiPKtS7_iiiiiibS2_i,(.L_x_3964 - _Z23gemm_half_q_half_kernelILi2ELi32ELb1ELb1ELi32EEvPK6__halfPKjS4_S2_PS0_iiiiPKtS7_iiiiiibS2_i)
        .other          _Z23gemm_half_q_half_kernelILi2ELi32ELb1ELb1ELi32EEvPK6__halfPKjS4_S2_PS0_iiiiPKtS7_iiiiiibS2_i,@"STO_CUDA_ENTRY STV_DEFAULT"
_Z23gemm_half_q_half_kernelILi2ELi32ELb1ELb1ELi32EEvPK6__halfPKjS4_S2_PS0_iiiiPKtS7_iiiiiibS2_i:
.text._Z23gemm_half_q_half_kernelILi2ELi32ELb1ELb1ELi32EEvPK6__halfPKjS4_S2_PS0_iiiiPKtS7_iiiiiibS2_i:
[----:B------:R-:W-:Y:S08]  /*0000*/  LDC R1, c[0x0][0x37c] ;  /* 0x0000df00ff017b82 */ /* 0x000ff00000000800 */
[----:B------:R-:W0:Y:S01]  /*0010*/  S2UR UR9, SR_CTAID.Y ;  /* 0x00000000000979c3 */ /* 0x000e220000002600 */
[----:B------:R-:W0:Y:S02]  /*0020*/  LDCU UR5, c[0x0][0x3a8] ;  /* 0x00007500ff0577ac */ /* 0x000e240008000800 */
[----:B0-----:R-:W-:-:S04]  /*0030*/  UIMAD UR5, UR9, -0x2, UR5 ;  /* 0xfffffffe090578a4 */ /* 0x001fc8000f8e0205 */
        /* <DEDUP_REMOVED lines=20> */
[----:B------:R-:W0:Y:S01]  /*0180*/  S2R R0, SR_CTAID.Z ;  /* 0x0000000000007919 */ /* 0x000e220000002700 */
[----:B------:R-:W1:Y:S01]  /*0190*/  LDC R5, c[0x0][0x3b0] ;  /* 0x0000ec00ff057b82 */ /* 0x000e620000000800 */
[----:B------:R-:W-:Y:S01]  /*01a0*/  UMOV UR6, 0x2 ;  /* 0x0000000200067882 */ /* 0x000fe20000000000 */
[----:B------:R-:W-:Y:S01]  /*01b0*/  @P1 IMAD.U32 R4, RZ, RZ, UR7 ;  /* 0x00000007ff041e24 */ /* 0x000fe2000f8e00ff */
[----:B------:R-:W2:Y:S01]  /*01c0*/  S2R R3, SR_TID.X ;  /* 0x0000000000037919 */ /* 0x000ea20000002100 */
[----:B------:R-:W-:Y:S01]  /*01d0*/  PRMT R49, RZ, 0x7610, R49 ;  /* 0x00007610ff317816 */ /* 0x000fe20000000031 */
[----:B------:R-:W-:Y:S01]  /*01e0*/  USEL UR6, UR6, 0x1, UP0 ;  /* 0x0000000106067887 */ /* 0x000fe20008000000 */
[----:B------:R-:W-:Y:S02]  /*01f0*/  BSSY.RECONVERGENT B0, `(.L_x_3075) ;  /* 0x00000ba000007945 */ /* 0x000fe40003800200 */
[----:B------:R-:W3:Y:S01]  /*0200*/  S2UR UR13, SR_CTAID.X ;  /* 0x00000000000d79c3 */ /* 0x000ee20000002500 */
[----:B------:R-:W-:Y:S01]  /*0210*/  @P1 PRMT R49, R4, 0x7610, R49 ;  /* 0x0000761004311816 */ /* 0x000fe20000000031 */
[----:B0-----:R-:W-:Y:S01]  /*0220*/  IMAD.SHL.U32 R6, R0, 0x20, RZ ;  /* 0x0000002000067824 */ /* 0x001fe200078e00ff */
[----:B---3--:R-:W-:-:S03]  /*0230*/  USHF.L.U32 UR4, UR13, 0x7, URZ ;  /* 0x000000070d047899 */ /* 0x008fc600080006ff */
[C---:B--2---:R-:W-:Y:S01]  /*0240*/  IMAD.IADD R2, R6.reuse, 0x1, R3 ;  /* 0x0000000106027824 */ /* 0x044fe200078e0203 */
[----:B-1----:R-:W-:Y:S02]  /*0250*/  VIADDMNMX R7, R6, 0x20, R5, PT ;  /* 0x0000002006077846 */ /* 0x002fe40003800105 */
[----:B------:R-:W-:Y:S02]  /*0260*/  LEA R8, R3, UR4, 0x2 ;  /* 0x0000000403087c11 */ /* 0x000fe4000f8e10ff */
[----:B------:R-:W-:-:S13]  /*0270*/  ISETP.GE.AND P0, PT, R2, R7, PT ;  /* 0x000000070200720c */ /* 0x000fda0003f06270 */
        /* <DEDUP_REMOVED lines=30> */
.L_x_3080:
        /* <DEDUP_REMOVED lines=32> */
.L_x_3079:
        /* <DEDUP_REMOVED lines=20> */
.L_x_3081:
[----:B------:R-:W-:-:S13]  /*07a0*/  ISETP.EQ.AND P1, PT, RZ, UR7, PT ;  /* 0x00000007ff007c0c */ /* 0x000fda000bf22270 */
[----:B------:R-:W-:Y:S05]  /*07b0*/  @!P0 BRA P1, `(.L_x_3076) ;  /* 0x0000000400748947 */ /* 0x000fea0000800000 */
.L_x_3078:
        /* <DEDUP_REMOVED lines=12> */
.L_x_3077:
        /* <DEDUP_REMOVED lines=15> */
.L_x_3084:
[----:B-----5:R-:W-:Y:S01]  /*0970*/  IADD3 R11, P0, PT, R2, R9, RZ ;  /* 0x00000009020b7210 */ /* 0x020fe20007f1e0ff */
[----:B------:R-:W-:-:S03]  /*0980*/  IMAD.IADD R12, R9, 0x1, R5 ;  /* 0x00000001090c7824 */ /* 0x000fc600078e0205 */
[----:B------:R-:W-:Y:S01]  /*0990*/  LEA.HI.X.SX32 R14, R9, RZ, 0x1, P0 ;  /* 0x000000ff090e7211 */ /* 0x000fe200000f0eff */
[--C-:B------:R-:W-:Y:S01]  /*09a0*/  IMAD.IADD R9, R12, 0x1, R5.reuse ;  /* 0x000000010c097824 */ /* 0x100fe200078e0205 */
        /* <DEDUP_REMOVED lines=28> */
.L_x_3083:
        /* <DEDUP_REMOVED lines=21> */
.L_x_3085:
[----:B------:R-:W-:-:S09]  /*0cc0*/  UISETP.NE.OR UP0, UPT, UR7, URZ, UP0 ;  /* 0x000000ff0700728c */ /* 0x000fd20008705670 */
[----:B------:R-:W-:Y:S05]  /*0cd0*/  BRA.U !UP0, `(.L_x_3076) ;  /* 0x00000001082c7547 */ /* 0x000fea000b800000 */
.L_x_3082:
        /* <DEDUP_REMOVED lines=11> */
.L_x_3076:
[----:B------:R-:W-:Y:S05]  /*0d90*/  BSYNC.RECONVERGENT B0 ;  /* 0x0000000000007941 */ /* 0x000fea0003800200 */
.L_x_3075:
        /* <DEDUP_REMOVED lines=20> */
.L_x_3089:
[C---:B--2---:R-:W-:Y:S01]  /*0ee0*/  VIADD R13, R9.reuse, UR8 ;  /* 0x00000008090d7c36 */ /* 0x044fe20008000000 */
[----:B------:R-:W-:Y:S01]  /*0ef0*/  UIADD3 UR6, UPT, UPT, UR6, 0x4, URZ ;  /* 0x0000000406067890 */ /* 0x000fe2000fffe0ff */
[----:B01----:R-:W-:-:S03]  /*0f00*/  IMAD.WIDE R10, R9, 0x2, R18 ;  /* 0x00000002090a7825 */ /* 0x003fc600078e0212 */
[----:B------:R-:W-:Y:S01]  /*0f10*/  UISETP.GE.AND UP1, UPT, UR6, -0x3, UPT ;  /* 0xfffffffd0600788c */ /* 0x000fe2000bf26270 */
        /* <DEDUP_REMOVED lines=8> */
[----:B------:R-:W-:Y:S01]  /*0fa0*/  VIADD R9, R21, UR8 ;  /* 0x0000000815097c36 */ /* 0x000fe20008000000 */
[----:B------:R2:W-:Y:S01]  /*0fb0*/  STG.E.64 desc[UR10][R16.64], RZ ;  /* 0x000000ff10007986 */ /* 0x0005e2000c101b0a */
[----:B------:R-:W-:Y:S05]  /*0fc0*/  BRA.U !UP1, `(.L_x_3089) ;  /* 0xfffffffd09c47547 */ /* 0x000fea000b83ffff */
.L_x_3088:
[----:B------:R-:W-:-:S04]  /*0fd0*/  UIADD3 UR4, UPT, UPT, URZ, -UR6, URZ ;  /* 0x80000006ff047290 */ /* 0x000fc8000fffe0ff */
[----:B------:R-:W-:-:S09]  /*0fe0*/  UISETP.GT.AND UP1, UPT, UR4, 0x1, UPT ;  /* 0x000000010400788c */ /* 0x000fd2000bf24270 */
[----:B------:R-:W-:Y:S05]  /*0ff0*/  BRA.U !UP1, `(.L_x_3090) ;  /* 0x0000000109247547 */ /* 0x000fea000b800000 */
[----:B--2---:R-:W0:Y:S01]  /*1000*/  LDC.64 R12, c[0x0][0x3a0] ;  /* 0x0000e800ff0c7b82 */ /* 0x004e220000000a00 */
        /* <DEDUP_REMOVED lines=8> */
.L_x_3090:
[----:B------:R-:W-:-:S09]  /*1090*/  UISETP.NE.OR UP0, UPT, UR6, URZ, UP0 ;  /* 0x000000ff0600728c */ /* 0x000fd20008705670 */
[----:B------:R-:W-:Y:S05]  /*10a0*/  BRA.U !UP0, `(.L_x_3086) ;  /* 0x00000001081c7547 */ /* 0x000fea000b800000 */
.L_x_3087:
[----:B012---:R-:W0:Y:S02]  /*10b0*/  LDC.64 R10, c[0x0][0x3a0] ;  /* 0x0000e800ff0a7b82 */ /* 0x007e240000000a00 */
.L_x_3091:
[----:B0-----:R-:W-:Y:S01]  /*10c0*/  IMAD.WIDE R12, R9, 0x2, R10 ;  /* 0x00000002090c7825 */ /* 0x001fe200078e020a */
[----:B------:R-:W-:-:S03]  /*10d0*/  UIADD3 UR6, UPT, UPT, UR6, 0x1, URZ ;  /* 0x0000000106067890 */ /* 0x000fc6000fffe0ff */
[----:B------:R-:W-:Y:S01]  /*10e0*/  VIADD R9, R9, UR8 ;  /* 0x0000000809097c36 */ /* 0x000fe20008000000 */
[----:B------:R3:W-:Y:S01]  /*10f0*/  STG.E.64 desc[UR10][R12.64], RZ ;  /* 0x000000ff0c007986 */ /* 0x0007e2000c101b0a */
[----:B------:R-:W-:-:S09]  /*1100*/  UISETP.NE.AND UP0, UPT, UR6, URZ, UPT ;  /* 0x000000ff0600728c */ /* 0x000fd2000bf05270 */
[----:B---3--:R-:W-:Y:S05]  /*1110*/  BRA.U UP0, `(.L_x_3091) ;  /* 0xfffffffd00e87547 */ /* 0x008fea000b83ffff */
.L_x_3086:
        /* <DEDUP_REMOVED lines=10> */
[----:B------:R-:W-:-:S07]  /*11c0*/  IMAD.SHL.U32 R21, R0, 0x40, RZ ;  /* 0x0000004000157824 */ /* 0x000fce00078e00ff */
[----:B------:R-:W1:Y:S08]  /*11d0*/  LDC.64 R12, c[0x0][0x390] ;  /* 0x0000e400ff0c7b82 */ /* 0x000e700000000a00 */
[----:B------:R-:W2:Y:S01]  /*11e0*/  LDC.64 R14, c[0x0][0x398] ;  /* 0x0000e600ff0e7b82 */ /* 0x000ea20000000a00 */
        /* <DEDUP_REMOVED lines=8> */
[----:B-1----:R-:W-:-:S07]  /*1270*/  SHF.R.S32.HI R19, RZ, 0x3, R19 ;  /* 0x00000003ff137819 */ /* 0x002fce0000011413 */
.L_x_3093:
[----:B0----5:R-:W-:-:S04]  /*1280*/  VIADD R21, R16, UR4 ;  /* 0x0000000410157c36 */ /* 0x021fc80008000000 */
[----:B------:R-:W-:-:S05]  /*1290*/  IMAD R0, R21, UR8, RZ ;  /* 0x0000000815007c24 */ /* 0x000fca000f8e02ff */
[----:B------:R-:W-:-:S04]  /*12a0*/  SHF.R.S32.HI R3, RZ, 0x1f, R0 ;  /* 0x0000001fff037819 */ /* 0x000fc80000011400 */
[----:B------:R-:W-:-:S04]  /*12b0*/  LEA.HI R0, R3, R0, RZ, 0x3 ;  /* 0x0000000003007211 */ /* 0x000fc800078f18ff */
[----:B------:R-:W-:-:S05]  /*12c0*/  LEA.HI.SX32 R3, R0, R19, 0x1d ;  /* 0x0000001300037211 */ /* 0x000fca00078feaff */
[----:B------:R-:W-:-:S06]  /*12d0*/  IMAD.WIDE R2, R3, 0x4, R12 ;  /* 0x0000000403027825 */ /* 0x000fcc00078e020c */
[----:B------:R-:W3:Y:S01]  /*12e0*/  LDG.E.CONSTANT R2, desc[UR10][R2.64] ;  /* 0x0000000a02027981 */ /* 0x000ee2000c1e9900 */
[----:B------:R-:W-:-:S04]  /*12f0*/  IMAD.SHL.U32 R23, R18, 0x2, RZ ;  /* 0x0000000212177824 */ /* 0x000fc800078e00ff */
[----:B------:R-:W-:-:S05]  /*1300*/  IMAD.WIDE.U32 R22, R23, 0x2, R10 ;  /* 0x0000000217167825 */ /* 0x000fca00078e000a */
        /* <DEDUP_REMOVED lines=8> */
[----:B------:R-:W-:Y:S01]  /*1390*/  LOP3.LUT R2, R2, 0xf, RZ, 0xc0, !PT ;  /* 0x0000000f02027812 */ /* 0x000fe200078ec0ff */
[----:B----4-:R-:W-:Y:S01]  /*13a0*/  IMAD.IADD R18, R29, 0x1, R18 ;  /* 0x000000011d127824 */ /* 0x010fe200078e0212 */
        /* <DEDUP_REMOVED lines=9> */
[----:B0-----:R-:W2:Y:S01]  /*1440*/  I2F.F16 R21, R24 ;  /* 0x0000001800157306 */ /* 0x001ea20000200c00 */
[----:B------:R-:W-:Y:S01]  /*1450*/  IADD3 R22, PT, PT, R2, 0x1, R3 ;  /* 0x0000000102167810 */ /* 0x000fe20007ffe003 */
[----:B------:R-:W-:-:S05]  /*1460*/  IMAD R3, R0, R0, R0 ;  /* 0x0000000000037224 */ /* 0x000fca00078e0200 */
[----:B------:R-:W-:Y:S01]  /*1470*/  IADD3 R26, PT, PT, R0, 0x1, R3 ;  /* 0x00000001001a7810 */ /* 0x000fe20007ffe003 */
[----:B------:R-:W0:Y:S01]  /*1480*/  I2F.F16 R25, R25 ;  /* 0x0000001900197306 */ /* 0x000e220000200c00 */
[----:B--2---:R-:W-:-:S07]  /*1490*/  HMUL2 R3, R21.H0_H0, R20.H0_H0 ;  /* 0x2000001415037232 */ /* 0x004fce0000000800 */
[----:B------:R-:W1:Y:S01]  /*14a0*/  I2F.F16 R23, R22 ;  /* 0x0000001600177306 */ /* 0x000e620000200c00 */
[----:B0-----:R-:W-:-:S07]  /*14b0*/  HMUL2 R4, R25.H0_H0, R20.H0_H0 ;  /* 0x2000001419047232 */ /* 0x001fce0000000800 */
[----:B------:R-:W0:Y:S01]  /*14c0*/  I2F.F16 R27, R26 ;  /* 0x0000001a001b7306 */ /* 0x000e220000200c00 */
[-C--:B-1----:R-:W-:Y:S02]  /*14d0*/  HMUL2 R2, R23.H0_H0, R20.reuse.H0_H0 ;  /* 0x2000001417027232 */ /* 0x082fe40000000800 */
[----:B0-----:R-:W-:Y:S01]  /*14e0*/  HMUL2 R0, R27.H0_H0, R20.H0_H0 ;  /* 0x200000141b007232 */ /* 0x001fe20000000800 */
[----:B------:R-:W-:Y:S06]  /*14f0*/  @!P0 BRA `(.L_x_3093) ;  /* 0xfffffffc00608947 */ /* 0x000fec000383ffff */
.L_x_3092:
[C---:B------:R-:W-:Y:S02]  /*1500*/  ISETP.GT.AND P0, PT, R6.reuse, UR6, PT ;  /* 0x0000000606007c0c */ /* 0x040fe4000bf04270 */
[----:B-12---:R-:W-:Y:S02]  /*1510*/  CS2R R12, SRZ ;  /* 0x00000000000c7805 */ /* 0x006fe4000001ff00 */
[----:B------:R-:W-:Y:S01]  /*1520*/  SHF.R.S32.HI R10, RZ, 0x1f, R9 ;  /* 0x0000001fff0a7819 */ /* 0x000fe20000011409 */
[----:B------:R-:W-:Y:S01]  /*1530*/  IMAD.MOV.U32 R14, RZ, RZ, RZ ;  /* 0x000000ffff0e7224 */ /* 0x000fe200078e00ff */
[----:B----4-:R-:W-:Y:S01]  /*1540*/  ISETP.GT.AND P1, PT, R6, UR14, PT ;  /* 0x0000000e06007c0c */ /* 0x010fe2000bf24270 */
[----:B------:R-:W-:Y:S01]  /*1550*/  IMAD.MOV.U32 R7, RZ, RZ, RZ ;  /* 0x000000ffff077224 */ /* 0x000fe200078e00ff */
[----:B------:R-:W-:Y:S01]  /*1560*/  LEA.HI R10, R10, R9, RZ, 0x5 ;  /* 0x000000090a0a7211 */ /* 0x000fe200078f28ff */
[----:B------:R-:W-:Y:S01]  /*1570*/  IMAD.MOV.U32 R9, RZ, RZ, RZ ;  /* 0x000000ffff097224 */ /* 0x000fe200078e00ff */
[----:B0-----:R-:W-:-:S02]  /*1580*/  ISETP.GT.AND P2, PT, R6, UR7, PT ;  /* 0x0000000706007c0c */ /* 0x001fc4000bf44270 */
[C---:B------:R-:W-:Y:S02]  /*1590*/  ISETP.GT.AND P3, PT, R6.reuse, UR15, PT ;  /* 0x0000000f06007c0c */ /* 0x040fe4000bf64270 */
[----:B---3--:R-:W-:Y:S02]  /*15a0*/  ISETP.GT.AND P4, PT, R6, UR16, PT ;  /* 0x0000001006007c0c */ /* 0x008fe4000bf84270 */
        /* <DEDUP_REMOVED lines=9> */
.L_x_3094:
        /* <DEDUP_REMOVED lines=8> */
.L_x_3095:
        /* <DEDUP_REMOVED lines=8> */
.L_x_3096:
        /* <DEDUP_REMOVED lines=8> */
.L_x_3097:
        /* <DEDUP_REMOVED lines=8> */
.L_x_3098:
[----:B------:R-:W-:Y:S01]  /*1840*/  IMAD R7, R16, 0x8, R7 ;  /* 0x0000000810077824 */ /* 0x000fe200078e0207 */
[----:B------:R-:W0:Y:S01]  /*1850*/  LDCU.64 UR6, c[0x0][0x388] ;  /* 0x00007100ff0677ac */ /* 0x000e220008000a00 */
[----:B------:R-:W-:Y:S02]  /*1860*/  SHF.R.S32.HI R10, RZ, 0x1f, R8 ;  /* 0x0000001fff0a7819 */ /* 0x000fe40000011408 */
[----:B------:R-:W-:Y:S02]  /*1870*/  VIMNMX R5, PT, PT, R5, UR14, PT ;  /* 0x0000000e05057c48 */ /* 0x000fe4000bfe0100 */
[----:B------:R-:W-:Y:S02]  /*1880*/  IADD3 R7, PT, PT, R12, R7, R9 ;  /* 0x000000070c077210 */ /* 0x000fe40007ffe009 */
[----:B------:R-:W-:Y:S02]  /*1890*/  PRMT R48, RZ, 0x5410, RZ ;  /* 0x00005410ff307816 */ /* 0x000fe400000000ff */
[----:B------:R-:W-:-:S02]  /*18a0*/  IADD3 R7, PT, PT, R14, R7, R13 ;  /* 0x000000070e077210 */ /* 0x000fc40007ffe00d */
[----:B------:R-:W-:Y:S02]  /*18b0*/  PRMT R47, RZ, 0x5410, RZ ;  /* 0x00005410ff2f7816 */ /* 0x000fe400000000ff */
[----:B------:R-:W-:Y:S01]  /*18c0*/  PRMT R46, RZ, 0x5410, RZ ;  /* 0x00005410ff2e7816 */ /* 0x000fe200000000ff */
[----:B------:R-:W-:-:S05]  /*18d0*/  IMAD R7, R7, UR8, RZ ;  /* 0x0000000807077c24 */ /* 0x000fca000f8e02ff */
[----:B------:R-:W-:-:S04]  /*18e0*/  IADD3 R8, P0, PT, R8, R7, RZ ;  /* 0x0000000708087210 */ /* 0x000fc80007f1e0ff */
[----:B------:R-:W-:Y:S02]  /*18f0*/  LEA.HI.X.SX32 R7, R7, R10, 0x1, P0 ;  /* 0x0000000a07077211 */ /* 0x000fe400000f0eff */
[----:B------:R-:W-:Y:S02]  /*1900*/  ISETP.GT.AND P0, PT, R5, R6, PT ;  /* 0x000000060500720c */ /* 0x000fe40003f04270 */
[C---:B0-----:R-:W-:Y:S02]  /*1910*/  LEA R20, P1, R8.reuse, UR6, 0x2 ;  /* 0x0000000608147c11 */ /* 0x041fe4000f8210ff */
[----:B------:R-:W-:Y:S02]  /*1920*/  PRMT R5, RZ, 0x5410, RZ ;  /* 0x00005410ff057816 */ /* 0x000fe400000000ff */
[----:B------:R-:W-:-:S07]  /*1930*/  LEA.HI.X R21, R8, UR7, R7, 0x2, P1 ;  /* 0x0000000708157c11 */ /* 0x000fce00088f1407 */
[----:B------:R-:W-:Y:S05]  /*1940*/  @!P0 BRA `(.L_x_3099) ;  /* 0x0000001c00948947 */ /* 0x000fea0003800000 */
[----:B------:R-:W-:Y:S01]  /*1950*/  IMAD.U32 R9, RZ, RZ, UR8 ;  /* 0x00000008ff097e24 */ /* 0x000fe2000f8e00ff */
[----:B------:R-:W2:Y:S01]  /*1960*/  LDG.E.128.CONSTANT R16, desc[UR10][R20.64] ;  /* 0x0000000a14107981 */ /* 0x000ea2000c1e9d00 */
[----:B------:R-:W-:Y:S02]  /*1970*/  IMAD.U32 R23, RZ, RZ, UR8 ;  /* 0x00000008ff177e24 */ /* 0x000fe4000f8e00ff */
[----:B------:R-:W-:-:S04]  /*1980*/  IMAD.WIDE R8, R9, 0x4, R20 ;  /* 0x0000000409087825 */ /* 0x000fc800078e0214 */
[----:B------:R-:W-:Y:S02]  /*1990*/  IMAD.WIDE R22, R23, 0x4, R8 ;  /* 0x0000000417167825 */ /* 0x000fe400078e0208 */
[----:B------:R-:W3:Y:S04]  /*19a0*/  LDG.E.128.CONSTANT R8, desc[UR10][R8.64] ;  /* 0x0000000a08087981 */ /* 0x000ee8000c1e9d00 */
[----:B------:R0:W4:Y:S01]  /*19b0*/  LDG.E.128.CONSTANT R12, desc[UR10][R22.64] ;  /* 0x0000000a160c7981 */ /* 0x000122000c1e9d00 */
[----:B------:R-:W-:Y:S01]  /*19c0*/  PRMT R5, R49, 0x9910, RZ ;  /* 0x0000991031057816 */ /* 0x000fe200000000ff */
[----:B------:R-:W-:-:S03]  /*19d0*/  IMAD.U32 R51, RZ, RZ, UR8 ;  /* 0x00000008ff337e24 */ /* 0x000fc6000f8e00ff */
[----:B------:R-:W-:Y:S01]  /*19e0*/  R2UR UR4, R5 ;  /* 0x00000000050472ca */ /* 0x000fe200000e0000 */
[----:B------:R-:W-:Y:S01]  /*19f0*/  IMAD.WIDE R50, R51, 0x4, R22 ;  /* 0x0000000433327825 */ /* 0x000fe200078e0216 */
[----:B------:R-:W-:Y:S01]  /*1a00*/  UISETP.NE.AND UP1, UPT, UR12, URZ, UPT ;  /* 0x000000ff0c00728c */ /* 0x000fe2000bf25270 */
[----:B------:R-:W-:-:S10]  /*1a10*/  PRMT R46, RZ, 0x5410, RZ ;  /* 0x00005410ff2e7816 */ /* 0x000fd400000000ff */
[----:B------:R-:W-:-:S04]  /*1a20*/  UISETP.NE.AND UP0, UPT, UR4, URZ, UPT ;  /* 0x000000ff0400728c */ /* 0x000fc8000bf05270 */
[----:B------:R-:W-:Y:S01]  /*1a30*/  UISETP.EQ.OR UP0, UPT, UR5, 0x1, !UP0 ;  /* 0x000000010500788c */ /* 0x000fe2000c702670 */
[----:B--2---:R-:W-:Y:S02]  /*1a40*/  LOP3.LUT R7, R16, 0x3f003f, RZ, 0xc0, !PT ;  /* 0x003f003f10077812 */ /* 0x004fe400078ec0ff */
[--C-:B------:R-:W-:Y:S02]  /*1a50*/  SHF.R.U32.HI R20, RZ, 0x6, R16.reuse ;  /* 0x00000006ff147819 */ /* 0x100fe40000011610 */
[----:B------:R-:W-:Y:S02]  /*1a60*/  SHF.R.U32.HI R5, RZ, 0xc, R16 ;  /* 0x0000000cff057819 */ /* 0x000fe40000011610 */
[----:B------:R-:W-:Y:S02]  /*1a70*/  LOP3.LUT R21, R17, 0x3f003f, RZ, 0xc0, !PT ;  /* 0x003f003f11157812 */ /* 0x000fe400078ec0ff */
[--C-:B------:R-:W-:Y:S02]  /*1a80*/  SHF.R.U32.HI R16, RZ, 0x6, R17.reuse ;  /* 0x00000006ff107819 */ /* 0x100fe40000011611 */
[----:B0-----:R-:W-:-:S02]  /*1a90*/  SHF.R.U32.HI R22, RZ, 0xc, R17 ;  /* 0x0000000cff167819 */ /* 0x001fc40000011611 */
[--C-:B------:R-:W-:Y:S02]  /*1aa0*/  SHF.R.U32.HI R28, RZ, 0xc, R18.reuse ;  /* 0x0000000cff1c7819 */ /* 0x100fe40000011612 */
[----:B------:R-:W-:Y:S02]  /*1ab0*/  LOP3.LUT R27, R18, 0x3f003f, RZ, 0xc0, !PT ;  /* 0x003f003f121b7812 */ /* 0x000fe400078ec0ff */
[----:B------:R-:W-:Y:S02]  /*1ac0*/  SHF.R.U32.HI R17, RZ, 0x6, R18 ;  /* 0x00000006ff117819 */ /* 0x000fe40000011612 */
[----:B------:R-:W-:Y:S02]  /*1ad0*/  LOP3.LUT R30, R19, 0x3f003f, RZ, 0xc0, !PT ;  /* 0x003f003f131e7812 */ /* 0x000fe400078ec0ff */
[--C-:B------:R-:W-:Y:S02]  /*1ae0*/  SHF.R.U32.HI R18, RZ, 0x6, R19.reuse ;  /* 0x00000006ff127819 */ /* 0x100fe40000011613 */
[----:B------:R-:W-:-:S02]  /*1af0*/  SHF.R.U32.HI R19, RZ, 0xc, R19 ;  /* 0x0000000cff137819 */ /* 0x000fc40000011613 */
[----:B----4-:R-:W-:Y:S02]  /*1b00*/  SHF.R.U32.HI R35, RZ, 0x8, R14 ;  /* 0x00000008ff237819 */ /* 0x010fe4000001160e */
[----:B------:R-:W-:Y:S02]  /*1b10*/  LOP3.LUT R28, R28, 0xf000f, RZ, 0xc0, !PT ;  /* 0x000f000f1c1c7812 */ /* 0x000fe400078ec0ff */
[--C-:B------:R-:W-:Y:S02]  /*1b20*/  SHF.R.U32.HI R31, RZ, 0x8, R12.reuse ;  /* 0x00000008ff1f7819 */ /* 0x100fe4000001160c */
[----:B------:R-:W-:Y:S02]  /*1b30*/  LOP3.LUT R23, R12, 0x3f003f, RZ, 0xc0, !PT ;  /* 0x003f003f0c177812 */ /* 0x000fe400078ec0ff */
[--C-:B------:R-:W-:Y:S02]  /*1b40*/  SHF.R.U32.HI R32, RZ, 0x6, R12.reuse ;  /* 0x00000006ff207819 */ /* 0x100fe4000001160c */
[----:B------:R-:W-:-:S02]  /*1b50*/  SHF.R.U32.HI R39, RZ, 0xa, R12 ;  /* 0x0000000aff277819 */ /* 0x000fc4000001160c */
[----:B------:R-:W-:Y:S02]  /*1b60*/  SHF.R.U32.HI R33, RZ, 0x8, R13 ;  /* 0x00000008ff217819 */ /* 0x000fe4000001160d */
[----:B------:R-:W-:Y:S02]  /*1b70*/  LOP3.LUT R6, R5, 0xf000f, RZ, 0xc0, !PT ;  /* 0x000f000f05067812 */ /* 0x000fe400078ec0ff */
[----:B------:R-:W-:Y:S02]  /*1b80*/  LOP3.LUT R22, R22, 0xf000f, RZ, 0xc0, !PT ;  /* 0x000f000f16167812 */ /* 0x000fe400078ec0ff */
[----:B------:R-:W-:Y:S02]  /*1b90*/  SHF.R.U32.HI R37, RZ, 0x8, R15 ;  /* 0x00000008ff257819 */ /* 0x000fe4000001160f */
[----:B------:R-:W-:Y:S02]  /*1ba0*/  LOP3.LUT R12, R19, 0xf000f, RZ, 0xc0, !PT ;  /* 0x000f000f130c7812 */ /* 0x000fe400078ec0ff */
[----:B------:R-:W-:-:S02]  /*1bb0*/  LOP3.LUT R24, R13, 0x3f003f, RZ, 0xc0, !PT ;  /* 0x003f003f0d187812 */ /* 0x000fc400078ec0ff */
[--C-:B------:R-:W-:Y:S02]  /*1bc0*/  SHF.R.U32.HI R34, RZ, 0x6, R13.reuse ;  /* 0x00000006ff227819 */ /* 0x100fe4000001160d */
[----:B------:R-:W-:Y:S02]  /*1bd0*/  SHF.R.U32.HI R40, RZ, 0xa, R13 ;  /* 0x0000000aff287819 */ /* 0x000fe4000001160d */
[----:B------:R-:W-:Y:S02]  /*1be0*/  LOP3.LUT R35, R28, 0x300030, R35, 0xf8, !PT ;  /* 0x003000301c237812 */ /* 0x000fe400078ef823 */
[----:B---3--:R-:W-:Y:S02]  /*1bf0*/  LOP3.LUT R13, R9, 0x3f003f, RZ, 0xc0, !PT ;  /* 0x003f003f090d7812 */ /* 0x008fe400078ec0ff */
[----:B------:R-:W-:Y:S02]  /*1c00*/  SHF.R.U32.HI R28, RZ, 0x6, R9 ;  /* 0x00000006ff1c7819 */ /* 0x000fe40000011609 */
[----:B------:R-:W-:-:S02]  /*1c10*/  LOP3.LUT R25, R14, 0x3f003f, RZ, 0xc0, !PT ;  /* 0x003f003f0e197812 */ /* 0x000fc400078ec0ff */
[--C-:B------:R-:W-:Y:S02]  /*1c20*/  SHF.R.U32.HI R36, RZ, 0x6, R14.reuse ;  /* 0x00000006ff247819 */ /* 0x100fe4000001160e */
[----:B------:R-:W-:Y:S02]  /*1c30*/  SHF.R.U32.HI R41, RZ, 0xa, R14 ;  /* 0x0000000aff297819 */ /* 0x000fe4000001160e */
[----:B------:R-:W-:Y:S02]  /*1c40*/  LOP3.LUT R31, R6, 0x300030, R31, 0xf8, !PT ;  /* 0x00300030061f7812 */ /* 0x000fe400078ef81f */
[----:B------:R-:W-:Y:S02]  /*1c50*/  LOP3.LUT R33, R22, 0x300030, R33, 0xf8, !PT ;  /* 0x0030003016217812 */ /* 0x000fe400078ef821 */
[----:B------:R-:W-:Y:S02]  /*1c60*/  SHF.R.U32.HI R5, RZ, 0xc, R8 ;  /* 0x0000000cff057819 */ /* 0x000fe40000011608 */
[----:B------:R-:W-:-:S02]  /*1c70*/  SHF.R.U32.HI R9, RZ, 0xc, R9 ;  /* 0x0000000cff097819 */ /* 0x000fc40000011609 */
[----:B------:R-:W-:Y:S02]  /*1c80*/  LOP3.LUT R37, R12, 0x300030, R37, 0xf8, !PT ;  /* 0x003000300c257812 */ /* 0x000fe400078ef825 */
        /* <DEDUP_REMOVED lines=9> */
[----:B------:R-:W-:Y:S02]  /*1d20*/  LOP3.LUT R9, R9, 0xf000f, RZ, 0xc0, !PT ;  /* 0x000f000f09097812 */ /* 0x000fe400078ec0ff */
[----:B------:R-:W-:-:S02]  /*1d30*/  LOP3.LUT R14, R14, 0xf000f, RZ, 0xc0, !PT ;  /* 0x000f000f0e0e7812 */ /* 0x000fc400078ec0ff */
[--C-:B------:R-:W-:Y:S02]  /*1d40*/  SHF.R.U32.HI R38, RZ, 0x6, R15.reuse ;  /* 0x00000006ff267819 */ /* 0x100fe4000001160f */
[----:B------:R-:W-:Y:S02]  /*1d50*/  SHF.R.U32.HI R42, RZ, 0xa, R15 ;  /* 0x0000000aff2a7819 */ /* 0x000fe4000001160f */
[----:B------:R-:W-:Y:S02]  /*1d60*/  LOP3.LUT R11, R11, 0xf000f, RZ, 0xc0, !PT ;  /* 0x000f000f0b0b7812 */ /* 0x000fe400078ec0ff */
[----:B------:R-:W-:Y:S02]  /*1d70*/  LOP3.LUT R39, R10, 0x300030, R39, 0xf8, !PT ;  /* 0x003000300a277812 */ /* 0x000fe400078ef827 */
[----:B------:R-:W-:Y:S02]  /*1d80*/  LOP3.LUT R40, R9, 0x300030, R40, 0xf8, !PT ;  /* 0x0030003009287812 */ /* 0x000fe400078ef828 */
[----:B------:R-:W-:-:S02]  /*1d90*/  LOP3.LUT R26, R15, 0x3f003f, RZ, 0xc0, !PT ;  /* 0x003f003f0f1a7812 */ /* 0x000fc400078ec0ff */
[----:B------:R-:W-:Y:S02]  /*1da0*/  LOP3.LUT R41, R14, 0x300030, R41, 0xf8, !PT ;  /* 0x003000300e297812 */ /* 0x000fe400078ef829 */
        /* <DEDUP_REMOVED lines=46> */
[----:B------:R-:W-:Y:S01]  /*2090*/  PRMT R5, RZ, 0x5410, RZ ;  /* 0x00005410ff057816 */ /* 0x000fe200000000ff */
        /* <DEDUP_REMOVED lines=79> */
.L_x_3100:
[----:B------:R-:W-:Y:S02]  /*2590*/  PRMT R48, RZ, 0x5410, RZ ;  /* 0x00005410ff307816 */ /* 0x000fe400000000ff */
[----:B------:R-:W-:Y:S01]  /*25a0*/  PRMT R47, RZ, 0x5410, RZ ;  /* 0x00005410ff2f7816 */ /* 0x000fe200000000ff */
[----:B------:R-:W-:Y:S06]  /*25b0*/  BRA.U UP0, `(.L_x_3101) ;  /* 0x0000000100c87547 */ /* 0x000fec000b800000 */
[----:B------:R-:W0:Y:S01]  /*25c0*/  S2UR UR5, SR_CgaCtaId ;  /* 0x00000000000579c3 */ /* 0x000e220000008800 */
[----:B------:R-:W-:Y:S01]  /*25d0*/  UMOV UR4, 0x400 ;  /* 0x0000040000047882 */ /* 0x000fe20000000000 */
[----:B------:R-:W-:Y:S01]  /*25e0*/  IMAD.MOV.U32 R47, RZ, RZ, R11 ;  /* 0x000000ffff2f7224 */ /* 0x000fe200078e000b */
[----:B------:R-:W-:Y:S01]  /*25f0*/  PRMT R4, R4, 0x5410, R3 ;  /* 0x0000541004047816 */ /* 0x000fe20000000003 */
[----:B------:R-:W-:Y:S01]  /*2600*/  IMAD.MOV.U32 R53, RZ, RZ, R10 ;  /* 0x000000ffff357224 */ /* 0x000fe200078e000a */
[----:B-----5:R-:W-:Y:S01]  /*2610*/  PRMT R2, R2, 0x5410, R0 ;  /* 0x0000541002027816 */ /* 0x020fe20000000000 */
[----:B------:R-:W-:Y:S01]  /*2620*/  IMAD.MOV.U32 R48, RZ, RZ, R9 ;  /* 0x000000ffff307224 */ /* 0x000fe200078e0009 */
        /* <DEDUP_REMOVED lines=43> */
.L_x_3101:
[----:B------:R-:W-:Y:S01]  /*28e0*/  IMAD.U32 R9, RZ, RZ, UR8 ;  /* 0x00000008ff097e24 */ /* 0x000fe2000f8e00ff */
[----:B------:R-:W2:Y:S01]  /*28f0*/  LDG.E.128.CONSTANT R12, desc[UR10][R50.64] ;  /* 0x0000000a320c7981 */ /* 0x000ea2000c1e9d00 */
[----:B------:R-:W-:Y:S02]  /*2900*/  IMAD.U32 R17, RZ, RZ, UR8 ;  /* 0x00000008ff117e24 */ /* 0x000fe4000f8e00ff */
[----:B------:R-:W-:-:S04]  /*2910*/  IMAD.WIDE R8, R9, 0x4, R50 ;  /* 0x0000000409087825 */ /* 0x000fc800078e0232 */
[----:B------:R-:W-:Y:S02]  /*2920*/  IMAD.WIDE R16, R17, 0x4, R8 ;  /* 0x0000000411107825 */ /* 0x000fe400078e0208 */
[----:B------:R-:W3:Y:S04]  /*2930*/  LDG.E.128.CONSTANT R8, desc[UR10][R8.64] ;  /* 0x0000000a08087981 */ /* 0x000ee8000c1e9d00 */
[----:B------:R-:W4:Y:S01]  /*2940*/  LDG.E.128.CONSTANT R16, desc[UR10][R16.64] ;  /* 0x0000000a10107981 */ /* 0x000f22000c1e9d00 */
[----:B--2---:R-:W-:Y:S02]  /*2950*/  SHF.R.U32.HI R24, RZ, 0xc, R13 ;  /* 0x0000000cff187819 */ /* 0x004fe4000001160d */
[----:B------:R-:W-:Y:S02]  /*2960*/  LOP3.LUT R6, R12, 0x3f003f, RZ, 0xc0, !PT ;  /* 0x003f003f0c067812 */ /* 0x000fe400078ec0ff */
[----:B------:R-:W-:-:S02]  /*2970*/  SHF.R.U32.HI R20, RZ, 0x6, R12 ;  /* 0x00000006ff147819 */ /* 0x000fc4000001160c */
[----:B------:R-:W-:Y:S02]  /*2980*/  SHF.R.U32.HI R23, RZ, 0xc, R12 ;  /* 0x0000000cff177819 */ /* 0x000fe4000001160c */
[----:B------:R-:W-:Y:S02]  /*2990*/  LOP3.LUT R21, R13, 0x3f003f, RZ, 0xc0, !PT ;  /* 0x003f003f0d157812 */ /* 0x000fe400078ec0ff */
[----:B------:R-:W-:Y:S02]  /*29a0*/  SHF.R.U32.HI R7, RZ, 0x6, R13 ;  /* 0x00000006ff077819 */ /* 0x000fe4000001160d */
[----:B------:R-:W-:Y:S02]  /*29b0*/  LOP3.LUT R22, R14, 0x3f003f, RZ, 0xc0, !PT ;  /* 0x003f003f0e167812 */ /* 0x000fe400078ec0ff */
[--C-:B------:R-:W-:Y:S02]  /*29c0*/  SHF.R.U32.HI R12, RZ, 0x6, R14.reuse ;  /* 0x00000006ff0c7819 */ /* 0x100fe4000001160e */
[----:B------:R-:W-:-:S02]  /*29d0*/  SHF.R.U32.HI R25, RZ, 0xc, R14 ;  /* 0x0000000cff197819 */ /* 0x000fc4000001160e */
[--C-:B------:R-:W-:Y:S02]  /*29e0*/  SHF.R.U32.HI R30, RZ, 0xc, R15.reuse ;  /* 0x0000000cff1e7819 */ /* 0x100fe4000001160f */
[----:B------:R-:W-:Y:S02]  /*29f0*/  LOP3.LUT R14, R15, 0x3f003f, RZ, 0xc0, !PT ;  /* 0x003f003f0f0e7812 */ /* 0x000fe400078ec0ff */
[----:B------:R-:W-:Y:S02]  /*2a00*/  SHF.R.U32.HI R13, RZ, 0x6, R15 ;  /* 0x00000006ff0d7819 */ /* 0x000fe4000001160f */
[----:B----4-:R-:W-:Y:S02]  /*2a10*/  SHF.R.U32.HI R36, RZ, 0x8, R17 ;  /* 0x00000008ff247819 */ /* 0x010fe40000011611 */
[----:B------:R-:W-:Y:S02]  /*2a20*/  LOP3.LUT R15, R24, 0xf000f, RZ, 0xc0, !PT ;  /* 0x000f000f180f7812 */ /* 0x000fe400078ec0ff */
        /* <DEDUP_REMOVED lines=8> */
[----:B------:R-:W-:Y:S02]  /*2ab0*/  SHF.R.U32.HI R38, RZ, 0x8, R18 ;  /* 0x00000008ff267819 */ /* 0x000fe40000011612 */
[----:B------:R-:W-:Y:S02]  /*2ac0*/  LOP3.LUT R25, R25, 0xf000f, RZ, 0xc0, !PT ;  /* 0x000f000f19197812 */ /* 0x000fe400078ec0ff */
[----:B---3--:R-:W-:Y:S02]  /*2ad0*/  LOP3.LUT R15, R8, 0x3f003f, RZ, 0xc0, !PT ;  /* 0x003f003f080f7812 */ /* 0x008fe400078ec0ff */
[----:B------:R-:W-:Y:S02]  /*2ae0*/  SHF.R.U32.HI R30, RZ, 0x6, R8 ;  /* 0x00000006ff1e7819 */ /* 0x000fe40000011608 */
[----:B------:R-:W-:-:S02]  /*2af0*/  LOP3.LUT R26, R16, 0x3f003f, RZ, 0xc0, !PT ;  /* 0x003f003f101a7812 */ /* 0x000fc400078ec0ff */
[--C-:B------:R-:W-:Y:S02]  /*2b00*/  SHF.R.U32.HI R35, RZ, 0x6, R16.reuse ;  /* 0x00000006ff237819 */ /* 0x100fe40000011610 */
[----:B------:R-:W-:Y:S02]  /*2b10*/  SHF.R.U32.HI R42, RZ, 0xa, R16 ;  /* 0x0000000aff2a7819 */ /* 0x000fe40000011610 */
[----:B------:R-:W-:Y:S02]  /*2b20*/  LOP3.LUT R40, R17, 0x300030, R40, 0xf8, !PT ;  /* 0x0030003011287812 */ /* 0x000fe400078ef828 */
[----:B------:R-:W-:Y:S02]  /*2b30*/  SHF.R.U32.HI R8, RZ, 0xc, R8 ;  /* 0x0000000cff087819 */ /* 0x000fe40000011608 */
[----:B------:R-:W-:Y:S02]  /*2b40*/  LOP3.LUT R24, R10, 0x3f003f, RZ, 0xc0, !PT ;  /* 0x003f003f0a187812 */ /* 0x000fe400078ec0ff */
[----:B------:R-:W-:-:S02]  /*2b50*/  SHF.R.U32.HI R32, RZ, 0x6, R10 ;  /* 0x00000006ff207819 */ /* 0x000fc4000001160a */
[----:B------:R-:W-:Y:S02]  /*2b60*/  SHF.R.U32.HI R16, RZ, 0xc, R9 ;  /* 0x0000000cff107819 */ /* 0x000fe40000011609 */
[----:B------:R-:W-:Y:S02]  /*2b70*/  SHF.R.U32.HI R10, RZ, 0xc, R10 ;  /* 0x0000000cff0a7819 */ /* 0x000fe4000001160a */
[----:B------:R-:W-:Y:S02]  /*2b80*/  SHF.R.U32.HI R17, RZ, 0xc, R11 ;  /* 0x0000000cff117819 */ /* 0x000fe4000001160b */
[----:B------:R-:W-:Y:S02]  /*2b90*/  LOP3.LUT R34, R23, 0x300030, R34, 0xf8, !PT ;  /* 0x0030003017227812 */ /* 0x000fe400078ef822 */
[----:B------:R-:W-:Y:S02]  /*2ba0*/  LOP3.LUT R38, R25, 0x300030, R38, 0xf8, !PT ;  /* 0x0030003019267812 */ /* 0x000fe400078ef826 */
[----:B------:R-:W-:-:S02]  /*2bb0*/  LOP3.LUT R23, R9, 0x3f003f, RZ, 0xc0, !PT ;  /* 0x003f003f09177812 */ /* 0x000fc400078ec0ff */
[----:B------:R-:W-:Y:S02]  /*2bc0*/  SHF.R.U32.HI R31, RZ, 0x6, R9 ;  /* 0x00000006ff1f7819 */ /* 0x000fe40000011609 */
[----:B------:R-:W-:Y:S02]  /*2bd0*/  LOP3.LUT R25, R11, 0x3f003f, RZ, 0xc0, !PT ;  /* 0x003f003f0b197812 */ /* 0x000fe400078ec0ff */
[----:B------:R-:W-:Y:S02]  /*2be0*/  SHF.R.U32.HI R33, RZ, 0x6, R11 ;  /* 0x00000006ff217819 */ /* 0x000fe4000001160b */
[----:B------:R-:W-:Y:S02]  /*2bf0*/  LOP3.LUT R9, R8, 0xf000f, RZ, 0xc0, !PT ;  /* 0x000f000f08097812 */ /* 0x000fe400078ec0ff */
[--C-:B------:R-:W-:Y:S02]  /*2c00*/  SHF.R.U32.HI R39, RZ, 0x6, R18.reuse ;  /* 0x00000006ff277819 */ /* 0x100fe40000011612 */
[----:B------:R-:W-:-:S02]  /*2c10*/  SHF.R.U32.HI R44, RZ, 0xa, R18 ;  /* 0x0000000aff2c7819 */ /* 0x000fc40000011612 */
[--C-:B------:R-:W-:Y:S02]  /*2c20*/  SHF.R.U32.HI R41, RZ, 0x6, R19.reuse ;  /* 0x00000006ff297819 */ /* 0x100fe40000011613 */
[----:B------:R-:W-:Y:S02]  /*2c30*/  SHF.R.U32.HI R45, RZ, 0xa, R19 ;  /* 0x0000000aff2d7819 */ /* 0x000fe40000011613 */
[----:B------:R-:W-:Y:S02]  /*2c40*/  LOP3.LUT R16, R16, 0xf000f, RZ, 0xc0, !PT ;  /* 0x000f000f10107812 */ /* 0x000fe400078ec0ff */
        /* <DEDUP_REMOVED lines=93> */
[----:B------:R-:W-:Y:S02]  /*3220*/  HFMA2 R51, R7, R12, RZ.H0_H0 ;  /* 0x0000000c07337231 */ /* 0x000fe400000400ff */
        /* <DEDUP_REMOVED lines=38> */
.L_x_3102:
[----:B------:R-:W-:Y:S05]  /*3490*/  BRA.U UP0, `(.L_x_3099) ;  /* 0x0000000100c07547 */ /* 0x000fea000b800000 */
[----:B------:R-:W0:Y:S01]  /*34a0*/  S2UR UR5, SR_CgaCtaId ;  /* 0x00000000000579c3 */ /* 0x000e220000008800 */
[----:B------:R-:W-:Y:S01]  /*34b0*/  UMOV UR4, 0x400 ;  /* 0x0000040000047882 */ /* 0x000fe20000000000 */
[----:B------:R-:W-:Y:S01]  /*34c0*/  IMAD.MOV.U32 R51, RZ, RZ, R8 ;  /* 0x000000ffff337224 */ /* 0x000fe200078e0008 */
        /* <DEDUP_REMOVED lines=45> */
.L_x_3099:
[----:B------:R-:W0:Y:S01]  /*37a0*/  S2R R0, SR_TID.X ;  /* 0x0000000000007919 */ /* 0x000e220000002100 */
[----:B------:R-:W1:Y:S01]  /*37b0*/  LDC R13, c[0x0][0x3ac] ;  /* 0x0000eb00ff0d7b82 */ /* 0x000e620000000800 */
[----:B------:R-:W-:Y:S01]  /*37c0*/  IMAD.U32 R7, RZ, RZ, UR13 ;  /* 0x0000000dff077e24 */ /* 0x000fe2000f8e00ff */
[----:B------:R-:W-:Y:S01]  /*37d0*/  USHF.L.U32 UR4, UR9, 0x1, URZ ;  /* 0x0000000109047899 */ /* 0x000fe200080006ff */
[----:B------:R-:W-:Y:S01]  /*37e0*/  HMUL2 R9, R5, UR12.H0_H0 ;  /* 0x2000000c05097c32 */ /* 0x000fe20008000000 */
[----:B------:R-:W2:Y:S04]  /*37f0*/  LDCU UR5, c[0x0][0x3a8] ;  /* 0x00007500ff0577ac */ /* 0x000ea80008000800 */
[----:B-----5:R-:W3:Y:S01]  /*3800*/  LDC.64 R2, c[0x0][0x3a0] ;  /* 0x0000e800ff027b82 */ /* 0x020ee20000000a00 */
[----:B0-----:R-:W-:-:S04]  /*3810*/  IMAD R0, R7, 0x20, R0 ;  /* 0x0000002007007824 */ /* 0x001fc800078e0200 */
[----:B------:R-:W-:-:S04]  /*3820*/  IMAD.SHL.U32 R0, R0, 0x4, RZ ;  /* 0x0000000400007824 */ /* 0x000fc800078e00ff */
[----:B-1----:R-:W-:-:S04]  /*3830*/  IMAD R7, R13, UR4, R0 ;  /* 0x000000040d077c24 */ /* 0x002fc8000f8e0200 */
[----:B---3--:R-:W-:-:S05]  /*3840*/  IMAD.WIDE R2, R7, 0x2, R2 ;  /* 0x0000000207027825 */ /* 0x008fca00078e0202 */
[----:B------:R0:W-:Y:S01]  /*3850*/  ATOM.E.ADD.F16x2.RN.STRONG.GPU P0, RZ, desc[UR10][R2.64], R9 ;  /* 0x8000000902ff79a2 */ /* 0x0001e2000c10e10a */
[----:B--2---:R-:W-:Y:S01]  /*3860*/  UIADD3 UR4, UPT, UPT, -UR4, UR5, URZ ;  /* 0x0000000504047290 */ /* 0x004fe2000fffe1ff */
        /* <DEDUP_REMOVED lines=8> */
.L_x_3106:
[----:B------:R-:W0:Y:S02]  /*38f0*/  LDS R6, [R4] ;  /* 0x0000000004067984 */ /* 0x000e240000000800 */
[----:B0-----:R-:W-:-:S05]  /*3900*/  HADD2 R7, R6, R9 ;  /* 0x0000000906077230 */ /* 0x001fca0000000000 */
[----:B------:R-:W0:Y:S02]  /*3910*/  ATOMS.CAST.SPIN P0, [R4], R6, R7 ;  /* 0x000000060400758d */ /* 0x000e240001800007 */
[----:B0-----:R-:W-:Y:S05]  /*3920*/  @!P0 BRA `(.L_x_3106) ;  /* 0xfffffffc00f08947 */ /* 0x001fea000383ffff */
[----:B------:R-:W-:Y:S05]  /*3930*/  BRA `(.L_x_3104) ;  /* 0x00000000000c7947 */ /* 0x000fea0003800000 */
.L_x_3105:
[----:B------:R-:W2:Y:S02]  /*3940*/  LD.E R0, desc[UR10][R2.64] ;  /* 0x0000000a02007980 */ /* 0x000ea4000c101900 */
[----:B--2---:R-:W-:-:S05]  /*3950*/  IMAD.IADD R5, R9, 0x1, R0 ;  /* 0x0000000109057824 */ /* 0x004fca00078e0200 */
[----:B------:R0:W-:Y:S02]  /*3960*/  ST.E desc[UR10][R2.64], R5 ;  /* 0x0000000502007985 */ /* 0x0001e4000c10190a */
.L_x_3104:
[----:B------:R-:W-:Y:S05]  /*3970*/  BSYNC.RECONVERGENT B0 ;  /* 0x0000000000007941 */ /* 0x000fea0003800200 */
.L_x_3103:
[----:B------:R1:W-:Y:S01]  /*3980*/  ATOM.E.ADD.F16x2.RN.STRONG.GPU P0, RZ, desc[UR10][R2.64+0x4], R11 ;  /* 0x8000040b02ff79a2 */ /* 0x0003e2000c10e10a */
[----:B------:R-:W-:Y:S04]  /*3990*/  BSSY.RECONVERGENT B0, `(.L_x_3107) ;  /* 0x000000e000007945 */ /* 0x000fe80003800200 */
[----:B-1----:R-:W-:Y:S05]  /*39a0*/  @P0 BRA `(.L_x_3108) ;  /* 0x0000000000300947 */ /* 0x002fea0003800000 */
[----:B------:R-:W1:Y:S02]  /*39b0*/  QSPC.E.S P0, RZ, [R2+0x4] ;  /* 0x0000040002ff73aa */ /* 0x000e640000000500 */
[----:B-1----:R-:W-:Y:S05]  /*39c0*/  @!P0 BRA `(.L_x_3109) ;  /* 0x00000000001c8947 */ /* 0x002fea0003800000 */
[----:B------:R-:W-:-:S05]  /*39d0*/  IMAD.MOV.U32 R4, RZ, RZ, R2 ;  /* 0x000000ffff047224 */ /* 0x000fca00078e0002 */
[----:B------:R-:W-:-:S07]  /*39e0*/  MOV R4, R4 ;  /* 0x0000000400047202 */ /* 0x000fce0000000f00 */
.L_x_3110:
[----:B------:R-:W1:Y:S02]  /*39f0*/  LDS R6, [R4+0x4] ;  /* 0x0000040004067984 */ /* 0x000e640000000800 */
[----:B-1----:R-:W-:-:S05]  /*3a00*/  HFMA2 R7, R6, 1, 1, R11 ;  /* 0x3c003c0006077831 */ /* 0x002fca000000000b */
[----:B------:R-:W1:Y:S02]  /*3a10*/  ATOMS.CAST.SPIN P0, [R4+0x4], R6, R7 ;  /* 0x000004060400758d */ /* 0x000e640001800007 */
[----:B-1----:R-:W-:Y:S05]  /*3a20*/  @!P0 BRA `(.L_x_3110) ;  /* 0xfffffffc00f08947 */ /* 0x002fea000383ffff */
[----:B------:R-:W-:Y:S05]  /*3a30*/  BRA `(.L_x_3108) ;  /* 0x00000000000c7947 */ /* 0x000fea0003800000 */
.L_x_3109:
[----:B------:R-:W0:Y:S02]  /*3a40*/  LD.E R0, desc[UR10][R2.64+0x4] ;  /* 0x0000040a02007980 */ /* 0x000e24000c101900 */
[----:B0-----:R-:W-:-:S05]  /*3a50*/  IMAD.IADD R5, R11, 0x1, R0 ;  /* 0x000000010b057824 */ /* 0x001fca00078e0200 */
[----:B------:R1:W-:Y:S02]  /*3a60*/  ST.E desc[UR10][R2.64+0x4], R5 ;  /* 0x0000040502007985 */ /* 0x0003e4000c10190a */
.L_x_3108:
[----:B------:R-:W-:Y:S05]  /*3a70*/  BSYNC.RECONVERGENT B0 ;  /* 0x0000000000007941 */ /* 0x000fea0003800200 */
.L_x_3107:
        /* <DEDUP_REMOVED lines=12> */
.L_x_3114:
[----:B------:R-:W0:Y:S02]  /*3b40*/  LDS R6, [R4] ;  /* 0x0000000004067984 */ /* 0x000e240000000800 */
[----:B0-----:R-:W-:-:S05]  /*3b50*/  HADD2 R7, R6, R47 ;  /* 0x0000002f06077230 */ /* 0x001fca0000000000 */
[----:B------:R-:W0:Y:S02]  /*3b60*/  ATOMS.CAST.SPIN P0, [R4], R6, R7 ;  /* 0x000000060400758d */ /* 0x000e240001800007 */
[----:B0-----:R-:W-:Y:S05]  /*3b70*/  @!P0 BRA `(.L_x_3114) ;  /* 0xfffffffc00f08947 */ /* 0x001fea000383ffff */
[----:B------:R-:W-:Y:S05]  /*3b80*/  BRA `(.L_x_3112) ;  /* 0x00000000000c7947 */ /* 0x000fea0003800000 */
.L_x_3113:
[----:B------:R-:W2:Y:S02]  /*3b90*/  LD.E R0, desc[UR10][R2.64] ;  /* 0x0000000a02007980 */ /* 0x000ea4000c101900 */
[----:B--2---:R-:W-:-:S05]  /*3ba0*/  IMAD.IADD R5, R47, 0x1, R0 ;  /* 0x000000012f057824 */ /* 0x004fca00078e0200 */
[----:B------:R0:W-:Y:S02]  /*3bb0*/  ST.E desc[UR10][R2.64], R5 ;  /* 0x0000000502007985 */ /* 0x0001e4000c10190a */
.L_x_3112:
[----:B------:R-:W-:Y:S05]  /*3bc0*/  BSYNC.RECONVERGENT B0 ;  /* 0x0000000000007941 */ /* 0x000fea0003800200 */
.L_x_3111:
[----:B------:R1:W-:Y:S02]  /*3bd0*/  ATOM.E.ADD.F16x2.RN.STRONG.GPU P0, RZ, desc[UR10][R2.64+0x4], R49 ;  /* 0x8000043102ff79a2 */ /* 0x0003e4000c10e10a */
[----:B-1----:R-:W-:Y:S05]  /*3be0*/  @P0 EXIT ;  /* 0x000000000000094d */ /* 0x002fea0003800000 */
[----:B------:R-:W1:Y:S02]  /*3bf0*/  QSPC.E.S P0, RZ, [R2+0x4] ;  /* 0x0000040002ff73aa */ /* 0x000e640000000500 */
[----:B-1----:R-:W-:Y:S05]  /*3c00*/  @!P0 BRA `(.L_x_3115) ;  /* 0x0000000000188947 */ /* 0x002fea0003800000 */
[----:B0-----:R-:W-:-:S07]  /*3c10*/  MOV R2, R2 ;  /* 0x0000000200027202 */ /* 0x001fce0000000f00 */
.L_x_3116:
[----:B------:R-:W0:Y:S02]  /*3c20*/  LDS R4, [R2+0x4] ;  /* 0x0000040002047984 */ /* 0x000e240000000800 */
[----:B0-----:R-:W-:-:S05]  /*3c30*/  HFMA2 R5, R4, 1, 1, R49 ;  /* 0x3c003c0004057831 */ /* 0x001fca0000000031 */
[----:B------:R-:W0:Y:S02]  /*3c40*/  ATOMS.CAST.SPIN P0, [R2+0x4], R4, R5 ;  /* 0x000004040200758d */ /* 0x000e240001800005 */
[----:B0-----:R-:W-:Y:S05]  /*3c50*/  @!P0 BRA `(.L_x_3116) ;  /* 0xfffffffc00f08947 */ /* 0x001fea000383ffff */
[----:B------:R-:W-:Y:S05]  /*3c60*/  EXIT ;  /* 0x000000000000794d */ /* 0x000fea0003800000 */
.L_x_3115:
[----:B------:R-:W0:Y:S02]  /*3c70*/  LD.E R0, desc[UR10][R2.64+0x4] ;  /* 0x0000040a02007980 */ /* 0x000e24000c101900 */
[----:B0-----:R-:W-:-:S05]  /*3c80*/  IMAD.IADD R5, R49, 0x1, R0 ;  /* 0x0000000131057824 */ /* 0x001fca00078e0200 */
[----:B------:R-:W-:Y:S01]  /*3c90*/  ST.E desc[UR10][R2.64+0x4], R5 ;  /* 0x0000040502007985 */ /* 0x000fe2000c10190a */
[----:B------:R-:W-:Y:S05]  /*3ca0*/  EXIT ;  /* 0x000000000000794d */ /* 0x000fea0003800000 */
.L_x_3117:
        /* <DEDUP_REMOVED lines=13> */
.L_x_3964:


//--------------------- .text._Z23gemm_half_q_half_kernelILi2ELi48ELb1ELb1ELi32EEvPK6__halfPKjS4_S2_PS0_iiiiPKtS7_iiiiiibS2_i --------------------------
	.section	.text._Z23gemm_half_q_half_kernelILi2ELi48ELb1ELb1ELi32EEvPK6__halfPKjS4_S2_PS0_iiiiPKtS7_iiiiiibS2_i,"ax",@progbits
	.align	128
        .global         _Z23gemm_half_q_half_kernelILi2ELi48ELb1ELb1ELi32EEvPK6__halfPKjS4_S2_PS0_iiiiPKtS7_iiiiiibS2_i
        .type           _Z23gemm_half_q_half_kernelILi2ELi48ELb1ELb1ELi32EEvPK6__halfPKjS4_S2_PS0_iiiiPKtS7_iiiiiibS2_i,@function
        .size           _Z23gemm_half_q_half_kernelILi2ELi48ELb1ELb1ELi32EEvPK6__halfPKjS4_S2_PS0_iiiiPKtS7_iiiiiibS2_i,(.L_x_3965 - _Z23gemm_half_q_half_kernelILi2ELi48ELb1ELb1ELi32EEvPK6__halfPKjS4_S2_PS0_iiiiPKtS7_iiiiiibS2_i)
        .other          _Z23gemm_half_q_half_kernelILi2ELi48ELb1ELb1ELi32EEvPK6__halfPKjS4_S2_PS0_iiiiPKtS7_iiiiiibS2_i,@"STO_CUDA_ENTRY STV_DEFAULT"
_Z23gemm_half_q_half_kernelILi2ELi48ELb1ELb1ELi32EEvPK6__halfPKjS4_S2_PS0_iiiiPKtS7_iiiiiibS2_i:
.text._Z23gemm_half_q_half_kernelILi2ELi48ELb1ELb1ELi32EEvPK6__halfPKjS4_S2_PS0_iiiiPKtS7_iiiiiibS2_i:
[----:B------:R-:W-:Y:S01]  /*0000*/  LDC R1, c[0x0][0x37c] ;  /* 0x0000df00ff017b82 */ /* 0x000fe20000000800 */
[----:B------:R-:W0:Y:S07]  /*0010*/  S2R R2, SR_CTAID.Y ;  /* 0x0000000000027919 */ /* 0x000e2e0000002600 */
[----:B------:R-:W0:Y:S02]  /*0020*/  LDC R9, c[0x0][0x3a8] ;  /* 0x0000ea00ff097b82 */ /* 0x000e240000000800 */
[----:B0-----:R-:W-:-:S05]  /*0030*/  IMAD R9, R2, -0x2, R9 ;  /* 0xfffffffe02097824 */ /* 0x001fca00078e0209 */
[----:B------:R-:W-:-:S13]  /*0040*/  ISETP.GE.AND P0, PT, R9, 0x1, PT ;  /* 0x000000010900780c */ /* 0x000fda0003f06270 */
[----:B------:R-:W-:Y:S05]  /*0050*/  @!P0 EXIT ;  /* 0x000000000000894d */ /* 0x000fea0003800000 */
[----:B------:R-:W0:Y:S01]  /*0060*/  LDC R3, c[0x0][0x3f0] ;  /* 0x0000fc00ff037b82 */ /* 0x000e220000000800 */
[----:B------:R-:W1:Y:S01]  /*0070*/  LDCU.64 UR8, c[0x0][0x358] ;  /* 0x00006b00ff0877ac */ /* 0x000e620008000a00 */
[----:B------:R-:W-:Y:S02]  /*0080*/  ISETP.NE.AND P0, PT, R9, 0x1, PT ;  /* 0x000000010900780c */ /* 0x000fe40003f05270 */
[----:B------:R-:W-:-:S04]  /*0090*/  PRMT R87, RZ, 0x7610, R87 ;  /* 0x00007610ff577816 */ /* 0x000fc80000000057 */
[----:B------:R-:W0:Y:S08]  /*00a0*/  LDC.64 R4, c[0x0][0x3e8] ;  /* 0x0000fa00ff047b82 */ /* 0x000e300000000a00 */
[----:B------:R-:W2:Y:S01]  /*00b0*/  LDC.64 R88, c[0x0][0x3e8] ;  /* 0x0000fa00ff587b82 */ /* 0x000ea20000000a00 */
[----:B0-----:R-:W-:-:S05]  /*00c0*/  IMAD.WIDE R4, R3, 0x2, R4 ;  /* 0x0000000203047825 */ /* 0x001fca00078e0204 */
[----:B-1----:R-:W3:Y:S04]  /*00d0*/  @P0 LDG.E.U16 R87, desc[UR8][R4.64] ;  /* 0x0000000804570981 */ /* 0x002ee8000c1e1500 */
[----:B--2---:R-:W2:Y:S02]  /*00e0*/  LDG.E.U16 R88, desc[UR8][R88.64] ;  /* 0x0000000858587981 */ /* 0x004ea4000c1e1500 */
[----:B--2---:R-:W-:Y:S02]  /*00f0*/  PRMT R0, R88, 0x7610, R0 ;  /* 0x0000761058007816 */ /* 0x004fe40000000000 */
[----:B---3--:R-:W-:-:S04]  /*0100*/  @P0 LOP3.LUT R0, R87, R88, RZ, 0xfc, !PT ;  /* 0x0000005857000212 */ /* 0x008fc800078efcff */
[----:B------:R-:W-:-:S04]  /*0110*/  PRMT R0, R0, 0x9910, RZ ;  /* 0x0000991000007816 */ /* 0x000fc800000000ff */
[----:B------:R-:W-:-:S13]  /*0120*/  ISETP.NE.AND P1, PT, R0, RZ, PT ;  /* 0x000000ff0000720c */ /* 0x000fda0003f25270 */
[----:B------:R-:W-:Y:S05]  /*0130*/  @!P1 EXIT ;  /* 0x000000000000994d */ /* 0x000fea0003800000 */
[----:B------:R-:W0:Y:S01]  /*0140*/  S2R R5, SR_CTAID.Z ;  /* 0x0000000000057919 */ /* 0x000e220000002700 */
[----:B------:R-:W1:Y:S01]  /*0150*/  LDCU UR7, c[0x0][0x3b0] ;  /* 0x00007600ff0777ac */ /* 0x000e620008000800 */
[----:B------:R-:W2:Y:S01]  /*0160*/  S2UR UR4, SR_CTAID.X ;  /* 0x00000000000479c3 */ /* 0x000ea20000002500 */
[----:B------:R-:W-:Y:S01]  /*0170*/  IMAD.MOV.U32 R3, RZ, RZ, 0x2 ;  /* 0x00000002ff037424 */ /* 0x000fe200078e00ff */
[----:B------:R-:W3:Y:S01]  /*0180*/  S2R R4, SR_TID.X ;  /* 0x0000000000047919 */ /* 0x000ee20000002100 */
[----:B------:R-:W-:Y:S03]  /*0190*/  BSSY.RECONVERGENT B0, `(.L_x_3118) ;  /* 0x00000bb000007945 */ /* 0x000fe60003800200 */
[----:B------:R-:W-:Y:S01]  /*01a0*/  SEL R3, R3, 0x1, P0 ;  /* 0x0000000103037807 */ /* 0x000fe20000000000 */
[----:B--2---:R-:W-:Y:S01]  /*01b0*/  USHF.L.U32 UR4, UR4, 0x7, URZ ;  /* 0x0000000704047899 */ /* 0x004fe200080006ff */
[----:B0-----:R-:W-:-:S04]  /*01c0*/  IMAD.SHL.U32 R89, R5, 0x20, RZ ;  /* 0x0000002005597824 */ /* 0x001fc800078e00ff */
[C---:B------:R-:W-:Y:S01]  /*01d0*/  VIADD R32, R89.reuse, 0x20 ;  /* 0x0000002059207836 */ /* 0x040fe20000000000 */
[----:B---3--:R-:W-:Y:S01]  /*01e0*/  LEA R0, R4, UR4, 0x2 ;  /* 0x0000000404007c11 */ /* 0x008fe2000f8e10ff */
[----:B------:R-:W-:-:S03]  /*01f0*/  IMAD.IADD R19, R89, 0x1, R4 ;  /* 0x0000000159137824 */ /* 0x000fc600078e0204 */
[----:B-1----:R-:W-:-:S04]  /*0200*/  VIMNMX R86, PT, PT, R32, UR7, PT ;  /* 0x0000000720567c48 */ /* 0x002fc8000bfe0100 */
        /* <DEDUP_REMOVED lines=24> */
[----:B0-----:R-:W-:-:S10]  /*0390*/  VIADD R8, R10, UR7 ;  /* 0x000000070a087c36 */ /* 0x001fd40008000000 */
[----:B------:R-:W-:Y:S05]  /*03a0*/  @P0 BRA `(.L_x_3121) ;  /* 0x0000000000ec0947 */ /* 0x000fea0003800000 */
[----:B------:R-:W-:Y:S01]  /*03b0*/  IMAD.MOV R6, RZ, RZ, -R16 ;  /* 0x000000ffff067224 */ /* 0x000fe200078e0a10 */
[----:B------:R-:W-:-:S04]  /*03c0*/  PLOP3.LUT P0, PT, PT, PT, PT, 0x80, 0x8 ;  /* 0x000000000008781c */ /* 0x000fc80003f0f070 */
[----:B------:R-:W-:-:S13]  /*03d0*/  ISETP.GT.AND P1, PT, R6, 0x3, PT ;  /* 0x000000030600780c */ /* 0x000fda0003f24270 */
[----:B------:R-:W-:Y:S05]  /*03e0*/  @!P1 BRA `(.L_x_3122) ;  /* 0x0000000000849947 */ /* 0x000fea0003800000 */
[----:B------:R-:W-:-:S13]  /*03f0*/  PLOP3.LUT P0, PT, PT, PT, PT, 0x8, 0x80 ;  /* 0x000000000080781c */ /* 0x000fda0003f0e170 */
.L_x_3123:
[----:B------:R-:W-:Y:S01]  /*0400*/  IADD3 R7, P1, PT, R19, R8, RZ ;  /* 0x0000000813077210 */ /* 0x000fe20007f3e0ff */
[----:B------:R-:W-:-:S03]  /*0410*/  VIADD R10, R8, UR7 ;  /* 0x00000007080a7c36 */ /* 0x000fc60008000000 */
[----:B------:R-:W-:Y:S01]  /*0420*/  LEA.HI.X.SX32 R12, R8, RZ, 0x1, P1 ;  /* 0x000000ff080c7211 */ /* 0x000fe200008f0eff */
[----:B------:R-:W-:Y:S01]  /*0430*/  VIADD R8, R10, UR7 ;  /* 0x000000070a087c36 */ /* 0x000fe20008000000 */
[----:B------:R-:W-:Y:S02]  /*0440*/  LEA R6, P1, R7, UR10, 0x1 ;  /* 0x0000000a07067c11 */ /* 0x000fe4000f8208ff */
[----:B------:R-:W-:Y:S01]  /*0450*/  IADD3 R11, P2, PT, R19, R10, RZ ;  /* 0x0000000a130b7210 */ /* 0x000fe20007f5e0ff */
[----:B------:R-:W-:Y:S01]  /*0460*/  VIADD R18, R8, UR7 ;  /* 0x0000000708127c36 */ /* 0x000fe20008000000 */
        /* <DEDUP_REMOVED lines=18> */
[----:B------:R-:W-:Y:S01]  /*0590*/  VIADD R8, R18, UR7 ;  /* 0x0000000712087c36 */ /* 0x000fe20008000000 */
[----:B--2---:R-:W-:Y:S04]  /*05a0*/  STS.U16 [R17], R6 ;  /* 0x0000000611007388 */ /* 0x004fe80000000400 */
[----:B---3--:R-:W-:Y:S04]  /*05b0*/  STS.U16 [R17+0x40], R10 ;  /* 0x0000400a11007388 */ /* 0x008fe80000000400 */
[----:B----4-:R-:W-:Y:S04]  /*05c0*/  STS.U16 [R17+0x80], R12 ;  /* 0x0000800c11007388 */ /* 0x010fe80000000400 */
[----:B-----5:R0:W-:Y:S02]  /*05d0*/  STS.U16 [R17+0xc0], R14 ;  /* 0x0000c00e11007388 */ /* 0x0201e40000000400 */
[----:B0-----:R-:W-:Y:S01]  /*05e0*/  VIADD R17, R17, 0x100 ;  /* 0x0000010011117836 */ /* 0x001fe20000000000 */
[----:B------:R-:W-:Y:S06]  /*05f0*/  @!P1 BRA `(.L_x_3123) ;  /* 0xfffffffc00809947 */ /* 0x000fec000383ffff */
.L_x_3122:
[----:B------:R-:W-:-:S05]  /*0600*/  IMAD.MOV R6, RZ, RZ, -R16 ;  /* 0x000000ffff067224 */ /* 0x000fca00078e0a10 */
        /* <DEDUP_REMOVED lines=15> */
[----:B------:R-:W-:Y:S01]  /*0700*/  VIADD R8, R12, UR7 ;  /* 0x000000070c087c36 */ /* 0x000fe20008000000 */
[----:B--2---:R-:W-:Y:S04]  /*0710*/  STS.U16 [R17], R6 ;  /* 0x0000000611007388 */ /* 0x004fe80000000400 */
[----:B---3--:R0:W-:Y:S02]  /*0720*/  STS.U16 [R17+0x40], R10 ;  /* 0x0000400a11007388 */ /* 0x0081e40000000400 */
[----:B0-----:R-:W-:-:S07]  /*0730*/  VIADD R17, R17, 0x80 ;  /* 0x0000008011117836 */ /* 0x001fce0000000000 */
.L_x_3124:
[----:B------:R-:W-:-:S13]  /*0740*/  ISETP.EQ.AND P1, PT, R16, RZ, PT ;  /* 0x000000ff1000720c */ /* 0x000fda0003f22270 */
[----:B------:R-:W-:Y:S05]  /*0750*/  @!P0 BRA P1, `(.L_x_3119) ;  /* 0x0000000400788947 */ /* 0x000fea0000800000 */
.L_x_3121:
[----:B------:R-:W-:-:S04]  /*0760*/  IADD3 R7, P0, PT, R19, R8, RZ ;  /* 0x0000000813077210 */ /* 0x000fc80007f1e0ff */
[----:B------:R-:W-:Y:S02]  /*0770*/  LEA.HI.X.SX32 R10, R8, RZ, 0x1, P0 ;  /* 0x000000ff080a7211 */ /* 0x000fe400000f0eff */
[----:B------:R-:W-:-:S04]  /*0780*/  LEA R6, P0, R7, UR10, 0x1 ;  /* 0x0000000a07067c11 */ /* 0x000fc8000f8008ff */
[----:B------:R-:W-:-:S05]  /*0790*/  LEA.HI.X R7, R7, UR11, R10, 0x1, P0 ;  /* 0x0000000b07077c11 */ /* 0x000fca00080f0c0a */
[----:B------:R-:W2:Y:S01]  /*07a0*/  LDG.E.U16.CONSTANT R6, desc[UR8][R6.64] ;  /* 0x0000000806067981 */ /* 0x000ea2000c1e9500 */
[----:B------:R-:W-:Y:S02]  /*07b0*/  VIADD R16, R16, 0x1 ;  /* 0x0000000110107836 */ /* 0x000fe40000000000 */
[----:B------:R-:W-:-:S03]  /*07c0*/  VIADD R8, R8, UR7 ;  /* 0x0000000708087c36 */ /* 0x000fc60008000000 */
[----:B------:R-:W-:Y:S01]  /*07d0*/  ISETP.NE.AND P0, PT, R16, RZ, PT ;  /* 0x000000ff1000720c */ /* 0x000fe20003f05270 */
[----:B--2---:R0:W-:Y:S02]  /*07e0*/  STS.U16 [R17], R6 ;  /* 0x0000000611007388 */ /* 0x0041e40000000400 */
[----:B0-----:R-:W-:-:S10]  /*07f0*/  VIADD R17, R17, 0x40 ;  /* 0x0000004011117836 */ /* 0x001fd40000000000 */
[----:B------:R-:W-:Y:S05]  /*0800*/  @P0 BRA `(.L_x_3121) ;  /* 0xfffffffc00d40947 */ /* 0x000fea000383ffff */
[----:B------:R-:W-:Y:S05]  /*0810*/  BRA `(.L_x_3119) ;  /* 0x0000000400487947 */ /* 0x000fea0003800000 */
.L_x_3120:
[C---:B------:R-:W-:Y:S01]  /*0820*/  LEA R6, P0, R19.reuse, UR10, 0x1 ;  /* 0x0000000a13067c11 */ /* 0x040fe2000f8008ff */
[----:B------:R-:W0:Y:S03]  /*0830*/  LDCU.64 UR12, c[0x0][0x380] ;  /* 0x00007000ff0c77ac */ /* 0x000e260008000a00 */
[----:B------:R-:W-:-:S05]  /*0840*/  LEA.HI.X R7, R19, UR11, RZ, 0x1, P0 ;  /* 0x0000000b13077c11 */ /* 0x000fca00080f0cff */
[----:B------:R1:W5:Y:S01]  /*0850*/  LDG.E.U16.CONSTANT R22, desc[UR8][R6.64] ;  /* 0x0000000806167981 */ /* 0x000362000c1e9500 */
[----:B------:R-:W-:Y:S02]  /*0860*/  IMAD.MOV R16, RZ, RZ, -R3 ;  /* 0x000000ffff107224 */ /* 0x000fe400078e0a03 */
[----:B------:R-:W-:-:S03]  /*0870*/  IMAD R17, R2, UR7, RZ ;  /* 0x0000000702117c24 */ /* 0x000fc6000f8e02ff */
[----:B------:R-:W-:Y:S01]  /*0880*/  ISETP.GE.AND P0, PT, R16, RZ, PT ;  /* 0x000000ff1000720c */ /* 0x000fe20003f06270 */
[----:B------:R-:W-:-:S12]  /*0890*/  IMAD.SHL.U32 R17, R17, 0x2, RZ ;  /* 0x0000000211117824 */ /* 0x000fd800078e00ff */
[----:B01----:R-:W-:Y:S05]  /*08a0*/  @P0 BRA `(.L_x_3125) ;  /* 0x0000000000f80947 */ /* 0x003fea0003800000 */
[----:B------:R-:W-:Y:S01]  /*08b0*/  IMAD.MOV R6, RZ, RZ, -R16 ;  /* 0x000000ffff067224 */ /* 0x000fe200078e0a10 */
[----:B------:R-:W-:-:S04]  /*08c0*/  PLOP3.LUT P0, PT, PT, PT, PT, 0x80, 0x8 ;  /* 0x000000000008781c */ /* 0x000fc80003f0f070 */
[----:B------:R-:W-:-:S13]  /*08d0*/  ISETP.GT.AND P1, PT, R6, 0x3, PT ;  /* 0x000000030600780c */ /* 0x000fda0003f24270 */
[----:B------:R-:W-:Y:S05]  /*08e0*/  @!P1 BRA `(.L_x_3126) ;  /* 0x00000000008c9947 */ /* 0x000fea0003800000 */
[----:B------:R-:W-:Y:S01]  /*08f0*/  PLOP3.LUT P0, PT, PT, PT, PT, 0x8, 0x80 ;  /* 0x000000000080781c */ /* 0x000fe20003f0e170 */
[----:B------:R-:W0:Y:S01]  /*0900*/  LDCU.64 UR10, c[0x0][0x380] ;  /* 0x00007000ff0a77ac */ /* 0x000e220008000a00 */
[----:B------:R-:W-:-:S11]  /*0910*/  NOP ;  /* 0x0000000000007918 */ /* 0x000fd60000000000 */
.L_x_3127:
[----:B------:R-:W-:Y:S01]  /*0920*/  VIADD R10, R17, UR7 ;  /* 0x00000007110a7c36 */ /* 0x000fe20008000000 */
[----:B-----5:R-:W-:-:S03]  /*0930*/  IADD3 R7, P1, PT, R22, R17, RZ ;  /* 0x0000001116077210 */ /* 0x020fc60007f3e0ff */
[----:B------:R-:W-:Y:S01]  /*0940*/  VIADD R11, R10, UR7 ;  /* 0x000000070a0b7c36 */ /* 0x000fe20008000000 */
[----:B------:R-:W-:Y:S02]  /*0950*/  LEA.HI.X.SX32 R12, R17, RZ, 0x1, P1 ;  /* 0x000000ff110c7211 */ /* 0x000fe400008f0eff */
[----:B0-----:R-:W-:Y:S01]  /*0960*/  LEA R6, P1, R7, UR10, 0x1 ;  /* 0x0000000a07067c11 */ /* 0x001fe2000f8208ff */
[----:B------:R-:W-:Y:S01]  /*0970*/  VIADD R17, R11, UR7 ;  /* 0x000000070b117c36 */ /* 0x000fe20008000000 */
[C---:B------:R-:W-:Y:S02]  /*0980*/  IADD3 R14, P2, PT, R22.reuse, R10, RZ ;  /* 0x0000000a160e7210 */ /* 0x040fe40007f5e0ff */
        /* <DEDUP_REMOVED lines=18> */
[----:B------:R-:W-:Y:S01]  /*0ab0*/  VIADD R17, R17, UR7 ;  /* 0x0000000711117c36 */ /* 0x000fe20008000000 */
[----:B--2---:R-:W-:Y:S04]  /*0ac0*/  STS.U16 [R8], R7 ;  /* 0x0000000708007388 */ /* 0x004fe80000000400 */
[----:B---3--:R-:W-:Y:S04]  /*0ad0*/  STS.U16 [R8+0x40], R11 ;  /* 0x0000400b08007388 */ /* 0x008fe80000000400 */
[----:B----4-:R-:W-:Y:S04]  /*0ae0*/  STS.U16 [R8+0x80], R13 ;  /* 0x0000800d08007388 */ /* 0x010fe80000000400 */
[----:B------:R0:W-:Y:S02]  /*0af0*/  STS.U16 [R8+0xc0], R15 ;  /* 0x0000c00f08007388 */ /* 0x0001e40000000400 */
[----:B0-----:R-:W-:Y:S01]  /*0b00*/  VIADD R8, R8, 0x100 ;  /* 0x0000010008087836 */ /* 0x001fe20000000000 */
[----:B------:R-:W-:Y:S06]  /*0b10*/  @!P1 BRA `(.L_x_3127) ;  /* 0xfffffffc00809947 */ /* 0x000fec000383ffff */
.L_x_3126:
[----:B------:R-:W-:-:S05]  /*0b20*/  IMAD.MOV R6, RZ, RZ, -R16 ;  /* 0x000000ffff067224 */ /* 0x000fca00078e0a10 */
[----:B------:R-:W-:-:S13]  /*0b30*/  ISETP.GT.AND P1, PT, R6, 0x1, PT ;  /* 0x000000010600780c */ /* 0x000fda0003f24270 */
[----:B------:R-:W-:Y:S05]  /*0b40*/  @!P1 BRA `(.L_x_3128) ;  /* 0x0000000000489947 */ /* 0x000fea0003800000 */
[----:B------:R-:W0:Y:S01]  /*0b50*/  LDCU.64 UR10, c[0x0][0x380] ;  /* 0x00007000ff0a77ac */ /* 0x000e220008000a00 */
[----:B------:R-:W-:Y:S01]  /*0b60*/  VIADD R12, R17, UR7 ;  /* 0x00000007110c7c36 */ /* 0x000fe20008000000 */
        /* <DEDUP_REMOVED lines=16> */
.L_x_3128:
[----:B------:R-:W-:-:S13]  /*0c70*/  ISETP.NE.OR P0, PT, R16, RZ, P0 ;  /* 0x000000ff1000720c */ /* 0x000fda0000705670 */
[----:B------:R-:W-:Y:S05]  /*0c80*/  @!P0 BRA `(.L_x_3119) ;  /* 0x00000000002c8947 */ /* 0x000fea0003800000 */
.L_x_3125:
[----:B-----5:R-:W-:-:S04]  /*0c90*/  IADD3 R7, P0, PT, R22, R17, RZ ;  /* 0x0000001116077210 */ /* 0x020fc80007f1e0ff */
[----:B------:R-:W-:Y:S02]  /*0ca0*/  LEA.HI.X.SX32 R10, R17, RZ, 0x1, P0 ;  /* 0x000000ff110a7211 */ /* 0x000fe400000f0eff */
[----:B------:R-:W-:-:S04]  /*0cb0*/  LEA R6, P0, R7, UR12, 0x1 ;  /* 0x0000000c07067c11 */ /* 0x000fc8000f8008ff */
[----:B------:R-:W-:-:S06]  /*0cc0*/  LEA.HI.X R7, R7, UR13, R10, 0x1, P0 ;  /* 0x0000000d07077c11 */ /* 0x000fcc00080f0c0a */
[----:B------:R-:W2:Y:S01]  /*0cd0*/  LDG.E.U16.CONSTANT R7, desc[UR8][R6.64] ;  /* 0x0000000806077981 */ /* 0x000ea2000c1e9500 */
[----:B------:R-:W-:Y:S02]  /*0ce0*/  VIADD R16, R16, 0x1 ;  /* 0x0000000110107836 */ /* 0x000fe40000000000 */
[----:B------:R-:W-:-:S03]  /*0cf0*/  VIADD R17, R17, UR7 ;  /* 0x0000000711117c36 */ /* 0x000fc60008000000 */
[----:B------:R-:W-:Y:S01]  /*0d00*/  ISETP.NE.AND P0, PT, R16, RZ, PT ;  /* 0x000000ff1000720c */ /* 0x000fe20003f05270 */
[----:B--2---:R0:W-:Y:S02]  /*0d10*/  STS.U16 [R8], R7 ;  /* 0x0000000708007388 */ /* 0x0041e40000000400 */
[----:B0-----:R-:W-:-:S10]  /*0d20*/  VIADD R8, R8, 0x40 ;  /* 0x0000004008087836 */ /* 0x001fd40000000000 */
[----:B------:R-:W-:Y:S05]  /*0d30*/  @P0 BRA `(.L_x_3125) ;  /* 0xfffffffc00d40947 */ /* 0x000fea000383ffff */
.L_x_3119:
[----:B------:R-:W-:Y:S05]  /*0d40*/  BSYNC.RECONVERGENT B0 ;  /* 0x0000000000007941 */ /* 0x000fea0003800200 */
.L_x_3118:
        /* <DEDUP_REMOVED lines=9> */
[----:B0-----:R-:W-:Y:S02]  /*0de0*/  IMAD.MOV R8, RZ, RZ, -R3 ;  /* 0x000000ffff087224 */ /* 0x001fe400078e0a03 */
        /* <DEDUP_REMOVED lines=11> */
.L_x_3132:
[C---:B------:R-:W-:Y:S02]  /*0ea0*/  IMAD.IADD R6, R16.reuse, 0x1, R85 ;  /* 0x0000000110067824 */ /* 0x040fe400078e0255 */
[----:B0-----:R-:W-:-:S04]  /*0eb0*/  IMAD.WIDE R2, R16, 0x2, R14 ;  /* 0x0000000210027825 */ /* 0x001fc800078e020e */
        /* <DEDUP_REMOVED lines=13> */
.L_x_3131:
[----:B------:R-:W-:-:S05]  /*0f90*/  IMAD.MOV R2, RZ, RZ, -R8 ;  /* 0x000000ffff027224 */ /* 0x000fca00078e0a08 */
[----:B------:R-:W-:-:S13]  /*0fa0*/  ISETP.GT.AND P1, PT, R2, 0x1, PT ;  /* 0x000000010200780c */ /* 0x000fda0003f24270 */
[----:B------:R-:W-:Y:S05]  /*0fb0*/  @!P1 BRA `(.L_x_3133) ;  /* 0x0000000000249947 */ /* 0x000fea0003800000 */
[----:B------:R-:W0:Y:S01]  /*0fc0*/  LDC.64 R6, c[0x0][0x3a0] ;  /* 0x0000e800ff067b82 */ /* 0x000e220000000a00 */
[----:B------:R-:W-:Y:S01]  /*0fd0*/  IMAD.IADD R10, R16, 0x1, R85 ;  /* 0x00000001100a7824 */ /* 0x000fe200078e0255 */
[----:B------:R-:W-:Y:S01]  /*0fe0*/  PLOP3.LUT P0, PT, PT, PT, PT, 0x8, 0x80 ;  /* 0x000000000080781c */ /* 0x000fe20003f0e170 */
[----:B------:R-:W-:Y:S02]  /*0ff0*/  VIADD R8, R8, 0x2 ;  /* 0x0000000208087836 */ /* 0x000fe40000000000 */
[----:B0-----:R-:W-:-:S04]  /*1000*/  IMAD.WIDE R2, R16, 0x2, R6 ;  /* 0x0000000210027825 */ /* 0x001fc800078e0206 */
[C---:B------:R-:W-:Y:S01]  /*1010*/  IMAD.WIDE R6, R10.reuse, 0x2, R6 ;  /* 0x000000020a067825 */ /* 0x040fe200078e0206 */
[----:B------:R0:W-:Y:S03]  /*1020*/  STG.E.64 desc[UR8][R2.64], RZ ;  /* 0x000000ff02007986 */ /* 0x0001e6000c101b08 */
[----:B------:R-:W-:Y:S01]  /*1030*/  IMAD.IADD R16, R10, 0x1, R85 ;  /* 0x000000010a107824 */ /* 0x000fe200078e0255 */
[----:B------:R0:W-:Y:S06]  /*1040*/  STG.E.64 desc[UR8][R6.64], RZ ;  /* 0x000000ff06007986 */ /* 0x0001ec000c101b08 */
.L_x_3133:
[----:B------:R-:W-:-:S13]  /*1050*/  ISETP.NE.OR P0, PT, R8, RZ, P0 ;  /* 0x000000ff0800720c */ /* 0x000fda0000705670 */
[----:B------:R-:W-:Y:S05]  /*1060*/  @!P0 BRA `(.L_x_3129) ;  /* 0x00000000001c8947 */ /* 0x000fea0003800000 */
.L_x_3130:
[----:B0-----:R-:W0:Y:S02]  /*1070*/  LDC.64 R2, c[0x0][0x3a0] ;  /* 0x0000e800ff027b82 */ /* 0x001e240000000a00 */
.L_x_3134:
[----:B0-----:R-:W-:-:S04]  /*1080*/  IMAD.WIDE R6, R16, 0x2, R2 ;  /* 0x0000000210067825 */ /* 0x001fc800078e0202 */
[----:B------:R-:W-:Y:S01]  /*1090*/  VIADD R8, R8, 0x1 ;  /* 0x0000000108087836 */ /* 0x000fe20000000000 */
[----:B------:R1:W-:Y:S01]  /*10a0*/  STG.E.64 desc[UR8][R6.64], RZ ;  /* 0x000000ff06007986 */ /* 0x0003e2000c101b08 */
[----:B------:R-:W-:-:S03]  /*10b0*/  IMAD.IADD R16, R16, 0x1, R85 ;  /* 0x0000000110107824 */ /* 0x000fc600078e0255 */
[----:B------:R-:W-:-:S13]  /*10c0*/  ISETP.NE.AND P0, PT, R8, RZ, PT ;  /* 0x000000ff0800720c */ /* 0x000fda0003f05270 */
[----:B-1----:R-:W-:Y:S05]  /*10d0*/  @P0 BRA `(.L_x_3134) ;  /* 0xfffffffc00e80947 */ /* 0x002fea000383ffff */
.L_x_3129:
        /* <DEDUP_REMOVED lines=20> */
.L_x_3136:
        /* <DEDUP_REMOVED lines=12> */
[----:B0-----:R-:W-:-:S05]  /*12e0*/  IMAD.WIDE.U32 R6, R8, 0x2, R6 ;  /* 0x0000000208067825 */ /* 0x001fca00078e0006 */
        /* <DEDUP_REMOVED lines=10> */
[----:B------:R-:W-:Y:S01]  /*1390*/  LOP3.LUT R17, R17, 0xf, RZ, 0xc0, !PT ;  /* 0x0000000f11117812 */ /* 0x000fe200078ec0ff */
[----:B---3--:R-:W-:Y:S01]  /*13a0*/  IMAD.IADD R15, R20, 0x1, R15 ;  /* 0x00000001140f7824 */ /* 0x008fe200078e020f */
[----:B------:R-:W-:-:S02]  /*13b0*/  LOP3.LUT R8, R8, 0xf, RZ, 0xc0, !PT ;  /* 0x0000000f08087812 */ /* 0x000fc400078ec0ff */
        /* <DEDUP_REMOVED lines=8> */
[----:B0-----:R-:W0:Y:S01]  /*1440*/  I2F.F16 R7, R16 ;  /* 0x0000001000077306 */ /* 0x001e220000200c00 */
[----:B----4-:R-:W-:-:S07]  /*1450*/  HMUL2 R8, R19.H0_H0, R18.H0_H0 ;  /* 0x2000001213087232 */ /* 0x010fce0000000800 */
[----:B------:R-:W1:Y:S01]  /*1460*/  I2F.F16 R11, R4 ;  /* 0x00000004000b7306 */ /* 0x000e620000200c00 */
[----:B0-----:R-:W-:-:S07]  /*1470*/  HMUL2 R7, R7.H0_H0, R18.H0_H0 ;  /* 0x2000001207077232 */ /* 0x001fce0000000800 */
[----:B------:R-:W0:Y:S01]  /*1480*/  I2F.F16 R5, R10 ;  /* 0x0000000a00057306 */ /* 0x000e220000200c00 */
[-C--:B-1----:R-:W-:Y:S02]  /*1490*/  HMUL2 R6, R11.H0_H0, R18.reuse.H0_H0 ;  /* 0x200000120b067232 */ /* 0x082fe40000000800 */
[----:B0-----:R-:W-:Y:S01]  /*14a0*/  HMUL2 R5, R5.H0_H0, R18.H0_H0 ;  /* 0x2000001205057232 */ /* 0x001fe20000000800 */
[----:B------:R-:W-:Y:S06]  /*14b0*/  @!P0 BRA `(.L_x_3136) ;  /* 0xfffffffc00588947 */ /* 0x000fec000383ffff */
.L_x_3135:
[C---:B------:R-:W-:Y:S01]  /*14c0*/  ISETP.GT.AND P0, PT, R89.reuse, UR6, PT ;  /* 0x0000000659007c0c */ /* 0x040fe2000bf04270 */
[----:B------:R-:W-:Y:S01]  /*14d0*/  IMAD.MOV.U32 R4, RZ, RZ, RZ ;  /* 0x000000ffff047224 */ /* 0x000fe200078e00ff */
[----:B0-----:R-:W-:Y:S01]  /*14e0*/  SHF.R.S32.HI R2, RZ, 0x1f, R21 ;  /* 0x0000001fff027819 */ /* 0x001fe20000011415 */
[----:B------:R-:W-:Y:S01]  /*14f0*/  IMAD.MOV.U32 R11, RZ, RZ, RZ ;  /* 0x000000ffff0b7224 */ /* 0x000fe200078e00ff */
[C---:B--2---:R-:W-:Y:S02]  /*1500*/  ISETP.GT.AND P1, PT, R89.reuse, UR5, PT ;  /* 0x0000000559007c0c */ /* 0x044fe4000bf24270 */
[----:B------:R-:W-:Y:S02]  /*1510*/  CS2R R12, SRZ ;  /* 0x00000000000c7805 */ /* 0x000fe4000001ff00 */
[----:B------:R-:W-:Y:S02]  /*1520*/  LEA.HI R2, R2, R21, RZ, 0x5 ;  /* 0x0000001502027211 */ /* 0x000fe400078f28ff */
[----:B---3--:R-:W-:-:S02]  /*1530*/  ISETP.GT.AND P2, PT, R89, UR12, PT ;  /* 0x0000000c59007c0c */ /* 0x008fc4000bf44270 */
[C---:B----4-:R-:W-:Y:S02]  /*1540*/  ISETP.GT.AND P3, PT, R89.reuse, UR10, PT ;  /* 0x0000000a59007c0c */ /* 0x050fe4000bf64270 */
[----:B-1----:R-:W-:Y:S02]  /*1550*/  ISETP.GT.AND P4, PT, R89, UR11, PT ;  /* 0x0000000b59007c0c */ /* 0x002fe4000bf84270 */
[----:B------:R-:W-:Y:S01]  /*1560*/  SHF.R.S32.HI R15, RZ, 0x5, R2 ;  /* 0x00000005ff0f7819 */ /* 0x000fe20000011402 */
[----:B------:R-:W-:Y:S01]  /*1570*/  IMAD.MOV.U32 R2, RZ, RZ, RZ ;  /* 0x000000ffff027224 */ /* 0x000fe200078e00ff */
        /* <DEDUP_REMOVED lines=8> */
.L_x_3137:
        /* <DEDUP_REMOVED lines=8> */
.L_x_3138:
        /* <DEDUP_REMOVED lines=8> */
.L_x_3139:
        /* <DEDUP_REMOVED lines=8> */
.L_x_3140:
        /* <DEDUP_REMOVED lines=8> */
.L_x_3141:
[----:B------:R-:W-:Y:S01]  /*1800*/  IMAD R2, R15, 0x8, R2 ;  /* 0x000000080f027824 */ /* 0x000fe200078e0202 */
[----:B------:R-:W0:Y:S01]  /*1810*/  LDCU.64 UR10, c[0x0][0x388] ;  /* 0x00007100ff0a77ac */ /* 0x000e220008000a00 */
[----:B------:R-:W1:Y:S03]  /*1820*/  S2UR UR6, SR_CgaCtaId ;  /* 0x00000000000679c3 */ /* 0x000e660000008800 */
[----:B------:R-:W-:Y:S01]  /*1830*/  IADD3 R2, PT, PT, R11, R2, R4 ;  /* 0x000000020b027210 */ /* 0x000fe20007ffe004 */
[----:B------:R-:W-:Y:S01]  /*1840*/  UISETP.LT.AND UP0, UPT, UR7, UR5, UPT ;  /* 0x000000050700728c */ /* 0x000fe2000bf01270 */
[----:B------:R-:W-:Y:S02]  /*1850*/  PRMT R4, RZ, 0x5410, RZ ;  /* 0x00005410ff047816 */ /* 0x000fe400000000ff */
[----:B------:R-:W-:Y:S01]  /*1860*/  IADD3 R2, PT, PT, R13, R2, R12 ;  /* 0x000000020d027210 */ /* 0x000fe20007ffe00c */
[----:B------:R-:W-:-:S03]  /*1870*/  USEL UR4, UR7, UR5, UP0 ;  /* 0x0000000507047287 */ /* 0x000fc60008000000 */
[----:B------:R-:W-:Y:S01]  /*1880*/  UMOV UR5, 0x400 ;  /* 0x0000040000057882 */ /* 0x000fe20000000000 */
[----:B------:R-:W-:Y:S01]  /*1890*/  IMAD R3, R2, R85, RZ ;  /* 0x0000005502037224 */ /* 0x000fe200078e02ff */
[----:B------:R-:W-:-:S04]  /*18a0*/  SHF.R.S32.HI R2, RZ, 0x1f, R0 ;  /* 0x0000001fff027819 */ /* 0x000fc80000011400 */
[----:B------:R-:W-:-:S04]  /*18b0*/  IADD3 R0, P0, PT, R0, R3, RZ ;  /* 0x0000000300007210 */ /* 0x000fc80007f1e0ff */
[----:B------:R-:W-:Y:S02]  /*18c0*/  LEA.HI.X.SX32 R3, R3, R2, 0x1, P0 ;  /* 0x0000000203037211 */ /* 0x000fe400000f0eff */
[C---:B0-----:R-:W-:Y:S01]  /*18d0*/  LEA R34, P0, R0.reuse, UR10, 0x2 ;  /* 0x0000000a00227c11 */ /* 0x041fe2000f8010ff */
[----:B-1----:R-:W-:Y:S01]  /*18e0*/  ULEA UR5, UR6, UR5, 0x18 ;  /* 0x0000000506057291 */ /* 0x002fe2000f8ec0ff */
[----:B------:R-:W-:Y:S02]  /*18f0*/  PRMT R2, RZ, 0x5410, RZ ;  /* 0x00005410ff027816 */ /* 0x000fe400000000ff */
[----:B------:R-:W-:Y:S02]  /*1900*/  LEA.HI.X R35, R0, UR11, R3, 0x2, P0 ;  /* 0x0000000b00237c11 */ /* 0x000fe400080f1403 */
[----:B------:R-:W-:Y:S02]  /*1910*/  ISETP.LT.AND P0, PT, R89, UR4, PT ;  /* 0x0000000459007c0c */ /* 0x000fe4000bf01270 */
[----:B------:R-:W-:Y:S01]  /*1920*/  UMOV UR4, UR5 ;  /* 0x0000000500047c82 */ /* 0x000fe20008000000 */
[----:B------:R-:W-:-:S02]  /*1930*/  PRMT R3, RZ, 0x5410, RZ ;  /* 0x00005410ff037816 */ /* 0x000fc400000000ff */
[----:B------:R-:W-:-:S08]  /*1940*/  PRMT R0, RZ, 0x5410, RZ ;  /* 0x00005410ff007816 */ /* 0x000fd000000000ff */
[----:B------:R-:W-:Y:S05]  /*1950*/  @!P0 BRA `(.L_x_3142) ;  /* 0x0000001c00488947 */ /* 0x000fea0003800000 */
[C---:B------:R-:W-:Y:S01]  /*1960*/  IMAD.WIDE R24, R85.reuse, 0x4, R34 ;  /* 0x0000000455187825 */ /* 0x040fe200078e0222 */
[----:B------:R-:W2:Y:S03]  /*1970*/  LDG.E.128.CONSTANT R36, desc[UR8][R34.64] ;  /* 0x0000000822247981 */ /* 0x000ea6000c1e9d00 */
[C---:B------:R-:W-:Y:S02]  /*1980*/  IMAD.WIDE R40, R85.reuse, 0x4, R24 ;  /* 0x0000000455287825 */ /* 0x040fe400078e0218 */
[----:B------:R-:W3:Y:S04]  /*1990*/  LDG.E.128.CONSTANT R24, desc[UR8][R24.64] ;  /* 0x0000000818187981 */ /* 0x000ee8000c1e9d00 */
[----:B------:R-:W4:Y:S01]  /*19a0*/  LDG.E.128.CONSTANT R28, desc[UR8][R40.64] ;  /* 0x00000008281c7981 */ /* 0x000f22000c1e9d00 */
[----:B------:R-:W-:-:S04]  /*19b0*/  IMAD.WIDE R20, R85, 0x4, R40 ;  /* 0x0000000455147825 */ /* 0x000fc800078e0228 */
[C---:B------:R-:W-:Y:S02]  /*19c0*/  IMAD.WIDE R16, R85.reuse, 0x4, R20 ;  /* 0x0000000455107825 */ /* 0x040fe400078e0214 */
[----:B-----5:R-:W5:Y:S02]  /*19d0*/  LDG.E.128.CONSTANT R20, desc[UR8][R20.64] ;  /* 0x0000000814147981 */ /* 0x020f64000c1e9d00 */
[----:B------:R-:W-:Y:S02]  /*19e0*/  IMAD.WIDE R10, R85, 0x4, R16 ;  /* 0x00000004550a7825 */ /* 0x000fe400078e0210 */
[----:B------:R-:W5:Y:S04]  /*19f0*/  LDG.E.128.CONSTANT R16, desc[UR8][R16.64] ;  /* 0x0000000810107981 */ /* 0x000f68000c1e9d00 */
[----:B------:R0:W5:Y:S01]  /*1a00*/  LDG.E.128.CONSTANT R12, desc[UR8][R10.64] ;  /* 0x000000080a0c7981 */ /* 0x000162000c1e9d00 */
[----:B------:R-:W-:-:S04]  /*1a10*/  PRMT R0, R87, 0x9910, RZ ;  /* 0x0000991057007816 */ /* 0x000fc800000000ff */
[----:B------:R-:W-:Y:S02]  /*1a20*/  ISETP.NE.AND P0, PT, R0, RZ, PT ;  /* 0x000000ff0000720c */ /* 0x000fe40003f05270 */
[----:B------:R-:W-:Y:S02]  /*1a30*/  ISETP.NE.AND P1, PT, R88, RZ, PT ;  /* 0x000000ff5800720c */ /* 0x000fe40003f25270 */
[----:B------:R-:W-:Y:S02]  /*1a40*/  PRMT R4, RZ, 0x7610, R4 ;  /* 0x00007610ff047816 */ /* 0x000fe40000000004 */
[----:B------:R-:W-:Y:S02]  /*1a50*/  ISETP.EQ.OR P0, PT, R9, 0x1, !P0 ;  /* 0x000000010900780c */ /* 0x000fe40004702670 */
[----:B--2---:R-:W-:Y:S02]  /*1a60*/  SHF.R.U32.HI R49, RZ, 0xc, R37 ;  /* 0x0000000cff317819 */ /* 0x004fe40000011625 */
[----:B------:R-:W-:-:S02]  /*1a70*/  SHF.R.U32.HI R0, RZ, 0xc, R36 ;  /* 0x0000000cff007819 */ /* 0x000fc40000011624 */
[--C-:B------:R-:W-:Y:S02]  /*1a80*/  SHF.R.U32.HI R50, RZ, 0xc, R38.reuse ;  /* 0x0000000cff327819 */ /* 0x100fe40000011626 */
[----:B------:R-:W-:Y:S02]  /*1a90*/  LOP3.LUT R45, R38, 0x3f003f, RZ, 0xc0, !PT ;  /* 0x003f003f262d7812 */ /* 0x000fe400078ec0ff */
[----:B------:R-:W-:Y:S02]  /*1aa0*/  SHF.R.U32.HI R34, RZ, 0x6, R38 ;  /* 0x00000006ff227819 */ /* 0x000fe40000011626 */
[----:B------:R-:W-:Y:S02]  /*1ab0*/  SHF.R.U32.HI R53, RZ, 0xc, R39 ;  /* 0x0000000cff357819 */ /* 0x000fe40000011627 */
[----:B----4-:R-:W-:Y:S02]  /*1ac0*/  SHF.R.U32.HI R2, RZ, 0x8, R28 ;  /* 0x00000008ff027819 */ /* 0x010fe4000001161c */
[----:B------:R-:W-:-:S02]  /*1ad0*/  LOP3.LUT R44, R28, 0x3f003f, RZ, 0xc0, !PT ;  /* 0x003f003f1c2c7812 */ /* 0x000fc400078ec0ff */
[--C-:B------:R-:W-:Y:S02]  /*1ae0*/  SHF.R.U32.HI R43, RZ, 0x6, R28.reuse ;  /* 0x00000006ff2b7819 */ /* 0x100fe4000001161c */
[----:B------:R-:W-:Y:S02]  /*1af0*/  SHF.R.U32.HI R51, RZ, 0xa, R28 ;  /* 0x0000000aff337819 */ /* 0x000fe4000001161c */
[--C-:B------:R-:W-:Y:S02]  /*1b00*/  SHF.R.U32.HI R28, RZ, 0x8, R29.reuse ;  /* 0x00000008ff1c7819 */ /* 0x100fe4000001161d */
[----:B------:R-:W-:Y:S02]  /*1b10*/  LOP3.LUT R41, R29, 0x3f003f, RZ, 0xc0, !PT ;  /* 0x003f003f1d297812 */ /* 0x000fe400078ec0ff */
[--C-:B------:R-:W-:Y:S02]  /*1b20*/  SHF.R.U32.HI R38, RZ, 0x6, R29.reuse ;  /* 0x00000006ff267819 */ /* 0x100fe4000001161d */
[----:B------:R-:W-:-:S02]  /*1b30*/  SHF.R.U32.HI R54, RZ, 0xa, R29 ;  /* 0x0000000aff367819 */ /* 0x000fc4000001161d */
[--C-:B------:R-:W-:Y:S02]  /*1b40*/  SHF.R.U32.HI R55, RZ, 0x8, R31.reuse ;  /* 0x00000008ff377819 */ /* 0x100fe4000001161f */
[----:B------:R-:W-:Y:S02]  /*1b50*/  LOP3.LUT R40, R31, 0x3f003f, RZ, 0xc0, !PT ;  /* 0x003f003f1f287812 */ /* 0x000fe400078ec0ff */
[--C-:B------:R-:W-:Y:S02]  /*1b60*/  SHF.R.U32.HI R42, RZ, 0x6, R31.reuse ;  /* 0x00000006ff2a7819 */ /* 0x100fe4000001161f */
[----:B------:R-:W-:Y:S02]  /*1b70*/  SHF.R.U32.HI R58, RZ, 0xa, R31 ;  /* 0x0000000aff3a7819 */ /* 0x000fe4000001161f */
        /* <DEDUP_REMOVED lines=8> */
[----:B------:R-:W-:Y:S02]  /*1c00*/  SHF.R.U32.HI R36, RZ, 0x6, R37 ;  /* 0x00000006ff247819 */ /* 0x000fe40000011625 */
[----:B------:R-:W-:Y:S02]  /*1c10*/  LOP3.LUT R35, R39, 0x3f003f, RZ, 0xc0, !PT ;  /* 0x003f003f27237812 */ /* 0x000fe400078ec0ff */
[----:B------:R-:W-:Y:S02]  /*1c20*/  SHF.R.U32.HI R33, RZ, 0x6, R39 ;  /* 0x00000006ff217819 */ /* 0x000fe40000011627 */
[----:B------:R-:W-:Y:S02]  /*1c30*/  LOP3.LUT R37, R30, 0x3f003f, RZ, 0xc0, !PT ;  /* 0x003f003f1e257812 */ /* 0x000fe400078ec0ff */
[--C-:B------:R-:W-:Y:S02]  /*1c40*/  SHF.R.U32.HI R39, RZ, 0x6, R30.reuse ;  /* 0x00000006ff277819 */ /* 0x100fe4000001161e */
[----:B------:R-:W-:-:S02]  /*1c50*/  SHF.R.U32.HI R56, RZ, 0xa, R30 ;  /* 0x0000000aff387819 */ /* 0x000fc4000001161e */
[----:B------:R-:W-:Y:S02]  /*1c60*/  LOP3.LUT R29, R29, 0x300030, R28, 0xf8, !PT ;  /* 0x003000301d1d7812 */ /* 0x000fe400078ef81c */
[----:B------:R-:W-:Y:S02]  /*1c70*/  LOP3.LUT R30, R49, 0x300030, R52, 0xf8, !PT ;  /* 0x00300030311e7812 */ /* 0x000fe400078ef834 */
[----:B---3--:R-:W-:Y:S02]  /*1c80*/  LOP3.LUT R61, R27, 0x3f003f, RZ, 0xc0, !PT ;  /* 0x003f003f1b3d7812 */ /* 0x008fe400078ec0ff */
[----:B------:R-:W-:Y:S02]  /*1c90*/  SHF.R.U32.HI R62, RZ, 0x6, R27 ;  /* 0x00000006ff3e7819 */ /* 0x000fe4000001161b */
[----:B------:R-:W-:Y:S02]  /*1ca0*/  LOP3.LUT R28, R0, 0x300030, R55, 0xf8, !PT ;  /* 0x00300030001c7812 */ /* 0x000fe400078ef837 */
[----:B------:R-:W-:-:S02]  /*1cb0*/  LOP3.LUT R52, R25, 0x3f003f, RZ, 0xc0, !PT ;  /* 0x003f003f19347812 */ /* 0x000fc400078ec0ff */
[----:B------:R-:W-:Y:S02]  /*1cc0*/  SHF.R.U32.HI R53, RZ, 0x6, R25 ;  /* 0x00000006ff357819 */ /* 0x000fe40000011619 */
        /* <DEDUP_REMOVED lines=19> */
[----:B------:R-:W-:Y:S02]  /*1e00*/  LOP3.LUT R58, R35, 0x64006400, RZ, 0xfc, !PT ;  /* 0x64006400233a7812 */ /* 0x000fe400078efcff */
[----:B------:R-:W-:Y:S02]  /*1e10*/  LOP3.LUT R25, R59, 0x300030, R56, 0xf8, !PT ;  /* 0x003000303b197812 */ /* 0x000fe400078ef838 */
[----:B------:R-:W-:Y:S01]  /*1e20*/  LOP3.LUT R46, R46, 0x3f003f, RZ, 0xc0, !PT ;  /* 0x003f003f2e2e7812 */ /* 0x000fe200078ec0ff */
[----:B------:R-:W-:Y:S01]  /*1e30*/  HADD2 R35, R47, -1056, -1056 ;  /* 0xe420e4202f237430 */ /* 0x000fe20000000000 */
        /* <DEDUP_REMOVED lines=52> */
[----:B------:R-:W-:Y:S01]  /*2180*/  PRMT R2, RZ, 0x5410, RZ ;  /* 0x00005410ff027816 */ /* 0x000fe200000000ff */
        /* <DEDUP_REMOVED lines=19> */
[----:B0-----:R-:W-:Y:S06]  /*22c0*/  @!P1 BRA `(.L_x_3143) ;  /* 0x0000000000b09947 */ /* 0x001fec0003800000 */
        /* <DEDUP_REMOVED lines=44> */
.L_x_3143:
        /* <DEDUP_REMOVED lines=46> */
.L_x_3144:
[----:B-----5:R-:W-:Y:S01]  /*2870*/  SHF.R.U32.HI R37, RZ, 0xc, R21 ;  /* 0x0000000cff257819 */ /* 0x020fe20000011615 */
[----:B------:R-:W-:Y:S01]  /*2880*/  UIADD3 UR4, UPT, UPT, UR5, 0x40, URZ ;  /* 0x0000004005047890 */ /* 0x000fe2000fffe0ff */
        /* <DEDUP_REMOVED lines=17> */
[----:B------:R-:W-:Y:S02]  /*29a0*/  SHF.R.U32.HI R20, RZ, 0xc, R20 ;  /* 0x0000000cff147819 */ /* 0x000fe40000011614 */
[----:B------:R-:W-:Y:S02]  /*29b0*/  SHF.R.U32.HI R22, RZ, 0xc, R22 ;  /* 0x0000000cff167819 */ /* 0x000fe40000011616 */
[----:B------:R-:W-:Y:S02]  /*29c0*/  SHF.R.U32.HI R12, RZ, 0x8, R13 ;  /* 0x00000008ff0c7819 */ /* 0x000fe4000001160d */
[----:B------:R-:W-:Y:S02]  /*29d0*/  LOP3.LUT R15, R37, 0xf000f, RZ, 0xc0, !PT ;  /* 0x000f000f250f7812 */ /* 0x000fe400078ec0ff */
        /* <DEDUP_REMOVED lines=10> */
[----:B------:R-:W-:Y:S02]  /*2a80*/  LOP3.LUT R15, R15, 0x300030, R12, 0xf8, !PT ;  /* 0x003000300f0f7812 */ /* 0x000fe400078ef80c */
[----:B------:R-:W-:Y:S02]  /*2a90*/  LOP3.LUT R12, R37, 0x300030, R44, 0xf8, !PT ;  /* 0x00300030250c7812 */ /* 0x000fe400078ef82c */
[----:B------:R-:W-:Y:S02]  /*2aa0*/  LOP3.LUT R44, R18, 0x3f003f, RZ, 0xc0, !PT ;  /* 0x003f003f122c7812 */ /* 0x000fe400078ec0ff */
[----:B------:R-:W-:-:S02]  /*2ab0*/  SHF.R.U32.HI R45, RZ, 0x6, R18 ;  /* 0x00000006ff2d7819 */ /* 0x000fc40000011612 */
[----:B------:R-:W-:Y:S02]  /*2ac0*/  SHF.R.U32.HI R18, RZ, 0xc, R18 ;  /* 0x0000000cff127819 */ /* 0x000fe40000011612 */
        /* <DEDUP_REMOVED lines=25> */
[----:B------:R-:W-:Y:S02]  /*2c60*/  LOP3.LUT R17, R17, 0x300030, R38, 0xf8, !PT ;  /* 0x0030003011117812 */ /* 0x000fe400078ef826 */
        /* <DEDUP_REMOVED lines=114> */
.L_x_3145:
[----:B------:R-:W-:Y:S02]  /*3390*/  IMAD.MOV.U32 R89, RZ, RZ, R32 ;  /* 0x000000ffff597224 */ /* 0x000fe400078e0020 */
[----:B------:R-:W-:Y:S01]  /*33a0*/  IMAD.WIDE R34, R85, 0x4, R10 ;  /* 0x0000000455227825 */ /* 0x000fe200078e020a */
        /* <DEDUP_REMOVED lines=45> */
.L_x_3142:
        /* <DEDUP_REMOVED lines=8> */
.L_x_3149:
[----:B------:R-:W0:Y:S01]  /*3700*/  LDC R85, c[0x0][0x3ac] ;  /* 0x0000eb00ff557b82 */ /* 0x000e220000000800 */
[----:B------:R-:W2:Y:S01]  /*3710*/  LDG.E.128.CONSTANT R28, desc[UR8][R34.64] ;  /* 0x00000008221c7981 */ /* 0x000ea2000c1e9d00 */
[----:B0-----:R-:W-:-:S05]  /*3720*/  IMAD.WIDE R10, R85, 0x4, R34 ;  /* 0x00000004550a7825 */ /* 0x001fca00078e0222 */
[----:B------:R0:W3:Y:S01]  /*3730*/  LDG.E.128.CONSTANT R24, desc[UR8][R10.64] ;  /* 0x000000080a187981 */ /* 0x0000e2000c1e9d00 */
[----:B------:R-:W-:-:S05]  /*3740*/  IMAD.WIDE R32, R85, 0x4, R10 ;  /* 0x0000000455207825 */ /* 0x000fca00078e020a */
[----:B-----5:R1:W4:Y:S01]  /*3750*/  LDG.E.128.CONSTANT R20, desc[UR8][R32.64] ;  /* 0x0000000820147981 */ /* 0x020322000c1e9d00 */
[----:B------:R-:W-:-:S05]  /*3760*/  IMAD.WIDE R36, R85, 0x4, R32 ;  /* 0x0000000455247825 */ /* 0x000fca00078e0220 */
[----:B------:R4:W4:Y:S01]  /*3770*/  LDG.E.128.CONSTANT R16, desc[UR8][R36.64] ;  /* 0x0000000824107981 */ /* 0x000922000c1e9d00 */
[----:B------:R-:W-:-:S05]  /*3780*/  IMAD.WIDE R90, R85, 0x4, R36 ;  /* 0x00000004555a7825 */ /* 0x000fca00078e0224 */
[----:B------:R-:W4:Y:S01]  /*3790*/  LDG.E.128.CONSTANT R12, desc[UR8][R90.64] ;  /* 0x000000085a0c7981 */ /* 0x000f22000c1e9d00 */
[----:B------:R-:W-:Y:S01]  /*37a0*/  IMAD.MOV.U32 R9, RZ, RZ, 0x2800 ;  /* 0x00002800ff097424 */ /* 0x000fe200078e00ff */
[----:B------:R-:W-:-:S04]  /*37b0*/  ISETP.NE.AND P1, PT, R88, RZ, PT ;  /* 0x000000ff5800720c */ /* 0x000fc80003f25270 */
[----:B------:R-:W-:Y:S02]  /*37c0*/  PRMT R5, R5, 0x5410, R9 ;  /* 0x0000541005057816 */ /* 0x000fe40000000009 */
[C---:B--2---:R-:W-:Y:S02]  /*37d0*/  LOP3.LUT R43, R28.reuse, 0x1f001f, RZ, 0xc0, !PT ;  /* 0x001f001f1c2b7812 */ /* 0x044fe400078ec0ff */
[--C-:B------:R-:W-:Y:S02]  /*37e0*/  SHF.R.U32.HI R42, RZ, 0xa, R28.reuse ;  /* 0x0000000aff2a7819 */ /* 0x100fe4000001161c */
[----:B0-----:R-:W-:Y:S02]  /*37f0*/  LOP3.LUT R10, R28, 0x3e003e0, RZ, 0xc0, !PT ;  /* 0x03e003e01c0a7812 */ /* 0x001fe400078ec0ff */
[----:B------:R-:W-:Y:S02]  /*3800*/  SHF.R.U32.HI R28, RZ, 0xf, R28 ;  /* 0x0000000fff1c7819 */ /* 0x000fe4000001161c */
[----:B-1----:R-:W-:-:S02]  /*3810*/  SHF.R.U32.HI R32, RZ, 0xf, R29 ;  /* 0x0000000fff207819 */ /* 0x002fc4000001161d */
        /* <DEDUP_REMOVED lines=12> */
[--C-:B------:R-:W-:Y:S02]  /*38e0*/  SHF.R.U32.HI R29, RZ, 0xe, R24.reuse ;  /* 0x0000000eff1d7819 */ /* 0x100fe40000011618 */
        /* <DEDUP_REMOVED lines=10> */
[----:B----4-:R-:W-:-:S02]  /*3990*/  LOP3.LUT R35, R20, 0x1f001f, RZ, 0xc0, !PT ;  /* 0x001f001f14237812 */ /* 0x010fc400078ec0ff */
[----:B------:R-:W-:Y:S02]  /*39a0*/  SHF.R.U32.HI R36, RZ, 0xa, R20 ;  /* 0x0000000aff247819 */ /* 0x000fe40000011614 */
[----:B------:R-:W-:Y:S02]  /*39b0*/  LOP3.LUT R69, R20, 0x3e003e0, RZ, 0xc0, !PT ;  /* 0x03e003e014457812 */ /* 0x000fe400078ec0ff */
[C---:B------:R-:W-:Y:S02]  /*39c0*/  LOP3.LUT R37, R21.reuse, 0x1f001f, RZ, 0xc0, !PT ;  /* 0x001f001f15257812 */ /* 0x040fe400078ec0ff */
[----:B------:R-:W-:Y:S02]  /*39d0*/  SHF.R.U32.HI R38, RZ, 0xa, R21 ;  /* 0x0000000aff267819 */ /* 0x000fe40000011615 */
        /* <DEDUP_REMOVED lines=15> */
[C---:B------:R-:W-:Y:S02]  /*3ad0*/  LOP3.LUT R54, R22.reuse, 0x1f001f, RZ, 0xc0, !PT ;  /* 0x001f001f16367812 */ /* 0x040fe400078ec0ff */
[--C-:B------:R-:W-:Y:S02]  /*3ae0*/  SHF.R.U32.HI R50, RZ, 0xa, R22.reuse ;  /* 0x0000000aff327819 */ /* 0x100fe40000011616 */
[----:B------:R-:W-:Y:S02]  /*3af0*/  LOP3.LUT R73, R22, 0x3e003e0, RZ, 0xc0, !PT ;  /* 0x03e003e016497812 */ /* 0x000fe400078ec0ff */
[----:B------:R-:W-:Y:S02]  /*3b00*/  LOP3.LUT R31, R30, 0x20002, R31, 0xf8, !PT ;  /* 0x000200021e1f7812 */ /* 0x000fe400078ef81f */
[----:B------:R-:W-:-:S02]  /*3b10*/  SHF.R.U32.HI R22, RZ, 0xd, R22 ;  /* 0x0000000dff167819 */ /* 0x000fc40000011616 */
[----:B------:R-:W-:Y:S02]  /*3b20*/  LOP3.LUT R29, R29, 0x40004, R20, 0xf8, !PT ;  /* 0x000400041d1d7812 */ /* 0x000fe400078ef814 */
[----:B------:R-:W-:Y:S02]  /*3b30*/  LOP3.LUT R21, R32, 0x40004, R21, 0xf8, !PT ;  /* 0x0004000420157812 */ /* 0x000fe400078ef815 */
[C---:B------:R-:W-:Y:S02]  /*3b40*/  LOP3.LUT R32, R16.reuse, 0x1f001f, RZ, 0xc0, !PT ;  /* 0x001f001f10207812 */ /* 0x040fe400078ec0ff */
[--C-:B------:R-:W-:Y:S02]  /*3b50*/  SHF.R.U32.HI R33, RZ, 0xa, R16.reuse ;  /* 0x0000000aff217819 */ /* 0x100fe40000011610 */
[----:B------:R-:W-:Y:S02]  /*3b60*/  LOP3.LUT R70, R16, 0x3e003e0, RZ, 0xc0, !PT ;  /* 0x03e003e010467812 */ /* 0x000fe400078ec0ff */
[----:B------:R-:W-:-:S02]  /*3b70*/  SHF.R.U32.HI R20, RZ, 0xc, R16 ;  /* 0x0000000cff147819 */ /* 0x000fc40000011610 */
[----:B------:R-:W-:Y:S02]  /*3b80*/  LOP3.LUT R26, R26, 0x40004, R23, 0xf8, !PT ;  /* 0x000400041a1a7812 */ /* 0x000fe400078ef817 */
[C---:B------:R-:W-:Y:S02]  /*3b90*/  LOP3.LUT R34, R17.reuse, 0x1f001f, RZ, 0xc0, !PT ;  /* 0x001f001f11227812 */ /* 0x040fe400078ec0ff */
[--C-:B------:R-:W-:Y:S02]  /*3ba0*/  SHF.R.U32.HI R46, RZ, 0xa, R17.reuse ;  /* 0x0000000aff2e7819 */ /* 0x100fe40000011611 */
[----:B------:R-:W-:Y:S02]  /*3bb0*/  LOP3.LUT R72, R17, 0x3e003e0, RZ, 0xc0, !PT ;  /* 0x03e003e011487812 */ /* 0x000fe400078ec0ff */
        /* <DEDUP_REMOVED lines=8> */
[--C-:B------:R-:W-:Y:S02]  /*3c40*/  SHF.R.U32.HI R65, RZ, 0xa, R19.reuse ;  /* 0x0000000aff417819 */ /* 0x100fe40000011613 */
[----:B------:R-:W-:Y:S02]  /*3c50*/  LOP3.LUT R18, R19, 0x3e003e0, RZ, 0xc0, !PT ;  /* 0x03e003e013127812 */ /* 0x000fe400078ec0ff */
[----:B------:R-:W-:Y:S02]  /*3c60*/  LOP3.LUT R10, R10, 0x64006400, RZ, 0xfc, !PT ;  /* 0x640064000a0a7812 */ /* 0x000fe400078efcff */
[----:B------:R-:W-:Y:S02]  /*3c70*/  SHF.R.U32.HI R19, RZ, 0xc, R19 ;  /* 0x0000000cff137819 */ /* 0x000fe40000011613 */
[----:B------:R-:W-:Y:S01]  /*3c80*/  LOP3.LUT R82, R59, 0x64006400, RZ, 0xfc, !PT ;  /* 0x640064003b527812 */ /* 0x000fe200078efcff */
[----:B------:R-:W-:Y:S01]  /*3c90*/  HFMA2 R83, R10, R5.H1_H1, -48, -48 ;  /* 0xd200d2000a537431 */ /* 0x000fe20000060005 */
[----:B------:R-:W-:-:S02]  /*3ca0*/  LOP3.LUT R75, R24, 0x80008, R23, 0xf8, !PT ;  /* 0x00080008184b7812 */ /* 0x000fc400078ef817 */
[----:B------:R-:W-:Y:S02]  /*3cb0*/  LOP3.LUT R22, R21, 0x80008, R16, 0xf8, !PT ;  /* 0x0008000815167812 */ /* 0x000fe400078ef810 */
[----:B------:R-:W-:Y:S02]  /*3cc0*/  LOP3.LUT R23, R26, 0x80008, R19, 0xf8, !PT ;  /* 0x000800081a177812 */ /* 0x000fe400078ef813 */
[----:B------:R-:W-:Y:S02]  /*3cd0*/  LOP3.LUT R66, R27, 0x1f001f, RZ, 0xc0, !PT ;  /* 0x001f001f1b427812 */ /* 0x000fe400078ec0ff */
[----:B------:R-:W-:Y:S02]  /*3ce0*/  SHF.R.U32.HI R61, RZ, 0xa, R27 ;  /* 0x0000000aff3d7819 */ /* 0x000fe4000001161b */
[----:B------:R-:W-:Y:S02]  /*3cf0*/  LOP3.LUT R24, R12, 0x1f001f, RZ, 0xc0, !PT ;  /* 0x001f001f0c187812 */ /* 0x000fe400078ec0ff */
[----:B------:R-:W-:-:S02]  /*3d00*/  SHF.R.U32.HI R25, RZ, 0xa, R12 ;  /* 0x0000000aff197819 */ /* 0x000fc4000001160c */
[----:B------:R-:W-:Y:S02]  /*3d10*/  LOP3.LUT R16, R12, 0x3e003e0, RZ, 0xc0, !PT ;  /* 0x03e003e00c107812 */ /* 0x000fe400078ec0ff */
[----:B------:R-:W-:Y:S02]  /*3d20*/  SHF.R.U32.HI R19, RZ, 0xb, R12 ;  /* 0x0000000bff137819 */ /* 0x000fe4000001160c */
[----:B------:R-:W-:Y:S02]  /*3d30*/  SHF.R.U32.HI R78, RZ, 0xb, R15 ;  /* 0x0000000bff4e7819 */ /* 0x000fe4000001160f */
[----:B------:R-:W-:Y:S02]  /*3d40*/  LOP3.LUT R10, R11, 0x64006400, RZ, 0xfc, !PT ;  /* 0x640064000b0a7812 */ /* 0x000fe400078efcff */
[----:B------:R-:W-:Y:S02]  /*3d50*/  LOP3.LUT R44, R44, 0x1f001f, RZ, 0xc0, !PT ;  /* 0x001f001f2c2c7812 */ /* 0x000fe400078ec0ff */
[----:B------:R-:W-:Y:S01]  /*3d60*/  LOP3.LUT R20, R29, 0x80008, R20, 0xf8, !PT ;  /* 0x000800081d147812 */ /* 0x000fe200078ef814 */
[----:B------:R-:W-:Y:S01]  /*3d70*/  HFMA2 R59, R10, R5.H1_H1, -48, -48 ;  /* 0xd200d2000a3b7431 */ /* 0x000fe20000060005 */
[----:B------:R-:W-:-:S02]  /*3d80*/  LOP3.LUT R26, R13, 0x1f001f, RZ, 0xc0, !PT ;  /* 0x001f001f0d1a7812 */ /* 0x000fc400078ec0ff */
[--C-:B------:R-:W-:Y:S02]  /*3d90*/  SHF.R.U32.HI R27, RZ, 0xa, R13.reuse ;  /* 0x0000000aff1b7819 */ /* 0x100fe4000001160d */
[----:B------:R-:W-:Y:S02]  /*3da0*/  LOP3.LUT R12, R13, 0x3e003e0, RZ, 0xc0, !PT ;  /* 0x03e003e00d0c7812 */ /* 0x000fe400078ec0ff */
[----:B------:R-:W-:Y:S02]  /*3db0*/  SHF.R.U32.HI R21, RZ, 0xb, R13 ;  /* 0x0000000bff157819 */ /* 0x000fe4000001160d */
[----:B------:R-:W-:Y:S01]  /*3dc0*/  LOP3.LUT R76, R57, 0x64006400, RZ, 0xfc, !PT ;  /* 0x64006400394c7812 */ /* 0x000fe200078efcff */
[-C--:B------:R-:W-:Y:S01]  /*3dd0*/  HFMA2 R57, R82, R5.reuse.H1_H1, -48, -48 ;  /* 0xd200d20052397431 */ /* 0x080fe20000060005 */
[----:B------:R-:W-:Y:S02]  /*3de0*/  LOP3.LUT R80, R73, 0x64006400, RZ, 0xfc, !PT ;  /* 0x6400640049507812 */ /* 0x000fe400078efcff */
[----:B------:R-:W-:Y:S01]  /*3df0*/  LOP3.LUT R68, R68, 0x64006400, RZ, 0xfc, !PT ;  /* 0x6400640044447812 */ /* 0x000fe200078efcff */
[-C--:B------:R-:W-:Y:S01]  /*3e00*/  HFMA2 R76, R76, R5.reuse.H1_H1, -48, -48 ;  /* 0xd200d2004c4c7431 */ /* 0x080fe20000060005 */
[----:B------:R-:W-:Y:S01]  /*3e10*/  LOP3.LUT R28, R14, 0x1f001f, RZ, 0xc0, !PT ;  /* 0x001f001f0e1c7812 */ /* 0x000fe200078ec0ff */
[----:B------:R-:W-:Y:S01]  /*3e20*/  HFMA2 R10, R80, R5.H1_H1, -48, -48 ;  /* 0xd200d200500a7431 */ /* 0x000fe20000060005 */
[----:B------:R-:W-:-:S02]  /*3e30*/  SHF.R.U32.HI R29, RZ, 0xa, R14 ;  /* 0x0000000aff1d7819 */ /* 0x000fc4000001160e */
[----:B------:R-:W-:Y:S02]  /*3e40*/  LOP3.LUT R13, R14, 0x3e003e0, RZ, 0xc0, !PT ;  /* 0x03e003e00e0d7812 */ /* 0x000fe400078ec0ff */
[----:B------:R-:W-:Y:S02]  /*3e50*/  SHF.R.U32.HI R74, RZ, 0xb, R14 ;  /* 0x0000000bff4a7819 */ /* 0x000fe4000001160e */
[----:B------:R-:W-:Y:S02]  /*3e60*/  LOP3.LUT R14, R15, 0x3e003e0, RZ, 0xc0, !PT ;  /* 0x03e003e00f0e7812 */ /* 0x000fe400078ec0ff */
[----:B------:R-:W-:Y:S02]  /*3e70*/  LOP3.LUT R84, R77, 0x64006400, RZ, 0xfc, !PT ;  /* 0x640064004d547812 */ /* 0x000fe400078efcff */
[----:B------:R-:W-:Y:S02]  /*3e80*/  LOP3.LUT R82, R17, 0x64006400, RZ, 0xfc, !PT ;  /* 0x6400640011527812 */ /* 0x000fe400078efcff */
[----:B------:R-:W-:Y:S01]  /*3e90*/  LOP3.LUT R23, R23, 0x100010, R78, 0xf8, !PT ;  /* 0x0010001017177812 */ /* 0x000fe200078ef84e */
[----:B------:R-:W-:Y:S01]  /*3ea0*/  HFMA2 R11, R84, R5.H1_H1, -48, -48 ;  /* 0xd200d200540b7431 */ /* 0x000fe20000060005 */
        /* <DEDUP_REMOVED lines=18> */
[----:B------:R-:W-:Y:S01]  /*3fd0*/  HFMA2 R17, R18, R5.H1_H1, -48, -48 ;  /* 0xd200d20012117431 */ /* 0x000fe20000060005 */
[----:B------:R-:W-:Y:S01]  /*3fe0*/  LOP3.LUT R38, R38, 0x1f001f, RZ, 0xc0, !PT ;  /* 0x001f001f26267812 */ /* 0x000fe200078ec0ff */
[----:B------:R-:W-:Y:S01]  /*3ff0*/  HADD2 R84, R43, -1040, -1040 ;  /* 0xe410e4102b547430 */ /* 0x000fe20000000000 */
[----:B------:R-:W-:-:S02]  /*4000*/  LOP3.LUT R37, R50, 0x1f001f, RZ, 0xc0, !PT ;  /* 0x001f001f32257812 */ /* 0x000fc400078ec0ff */
[----:B------:R-:W-:Y:S02]  /*4010*/  LOP3.LUT R21, R22, 0x100010, R21, 0xf8, !PT ;  /* 0x0010001016157812 */ /* 0x000fe400078ef815 */
[----:B------:R-:W-:Y:S02]  /*4020*/  LOP3.LUT R82, R42, 0x64006400, RZ, 0xfc, !PT ;  /* 0x640064002a527812 */ /* 0x000fe400078efcff */
[----:B------:R-:W-:Y:S01]  /*4030*/  LOP3.LUT R22, R75, 0x100010, R74, 0xf8, !PT ;  /* 0x001000104b167812 */ /* 0x000fe200078ef84a */
[----:B------:R-:W-:Y:S01]  /*4040*/  HFMA2 R74, R60, R5.H1_H1, -48, -48 ;  /* 0xd200d2003c4a7431 */ /* 0x000fe20000060005 */
[----:B------:R-:W-:Y:S01]  /*4050*/  LOP3.LUT R67, R67, 0x1f001f, RZ, 0xc0, !PT ;  /* 0x001f001f43437812 */ /* 0x000fe200078ec0ff */
[----:B------:R-:W-:Y:S01]  /*4060*/  HADD2 R82, R82, -1040, -1040 ;  /* 0xe410e41052527430 */ /* 0x000fe20000000000 */
[----:B------:R-:W-:Y:S02]  /*4070*/  LOP3.LUT R41, R41, 0x1f001f, RZ, 0xc0, !PT ;  /* 0x001f001f29297812 */ /* 0x000fe400078ec0ff */
[----:B------:R-:W-:-:S02]  /*4080*/  LOP3.LUT R42, R51, 0x1f001f, RZ, 0xc0, !PT ;  /* 0x001f001f332a7812 */ /* 0x000fc400078ec0ff */
[----:B------:R-:W-:Y:S02]  /*4090*/  LOP3.LUT R36, R36, 0x1f001f, RZ, 0xc0, !PT ;  /* 0x001f001f24247812 */ /* 0x000fe400078ec0ff */
[----:B------:R-:W-:Y:S01]  /*40a0*/  LOP3.LUT R70, R62, 0x64006400, RZ, 0xfc, !PT ;  /* 0x640064003e467812 */ /* 0x000fe200078efcff */
[----:B------:R-:W-:Y:S01]  /*40b0*/  HADD2 R62, R39, -1040, -1040 ;  /* 0xe410e410273e7430 */ /* 0x000fe20000000000 */
[----:B------:R-:W-:Y:S01]  /*40c0*/  LOP3.LUT R20, R20, 0x100010, R19, 0xf8, !PT ;  /* 0x0010001014147812 */ /* 0x000fe200078ef813 */
[-C--:B------:R-:W-:Y:S01]  /*40d0*/  HFMA2 R19, R80, R5.reuse.H1_H1, -48, -48 ;  /* 0xd200d20050137431 */ /* 0x080fe20000060005 */
[----:B------:R-:W-:Y:S01]  /*40e0*/  LOP3.LUT R58, R58, 0x64006400, RZ, 0xfc, !PT ;  /* 0x640064003a3a7812 */ /* 0x000fe200078efcff */
[----:B------:R-:W-:Y:S01]  /*40f0*/  HADD2 R80, R40, -1040, -1040 ;  /* 0xe410e41028507430 */ /* 0x000fe20000000000 */
[----:B------:R-:W-:Y:S01]  /*4100*/  SHF.R.U32.HI R31, RZ, 0xa, R15 ;  /* 0x0000000aff1f7819 */ /* 0x000fe2000001160f */
[----:B------:R-:W-:Y:S01]  /*4110*/  HADD2 R70, R70, -1040, -1040 ;  /* 0xe410e41046467430 */ /* 0x000fe20000000000 */
        /* <DEDUP_REMOVED lines=134> */
[----:B------:R-:W1:Y:S01]  /*4980*/  LDS.128 R28, [UR4+-0x10] ;  /* 0xfffff004ff1c7984 */ /* 0x000e620008000c00 */
        /* <DEDUP_REMOVED lines=43> */
.L_x_3147:
[----:B------:R-:W-:Y:S05]  /*4c40*/  @P0 BRA `(.L_x_3148) ;  /* 0x0000000400380947 */ /* 0x000fea0003800000 */
        /* <DEDUP_REMOVED lines=78> */
.L_x_3148:
[----:B------:R-:W-:Y:S01]  /*5130*/  VIADD R89, R89, 0x20 ;  /* 0x0000002059597836 */ /* 0x000fe20000000000 */
[----:B------:R-:W-:Y:S01]  /*5140*/  UIADD3 UR4, UPT, UPT, UR4, 0x40, URZ ;  /* 0x0000004004047890 */ /* 0x000fe2000fffe0ff */
[----:B------:R-:W-:-:S03]  /*5150*/  IMAD.WIDE R34, R85, 0x4, R90 ;  /* 0x0000000455227825 */ /* 0x000fc600078e025a */
[----:B------:R-:W-:-:S13]  /*5160*/  ISETP.GE.AND P1, PT, R89, R86, PT ;  /* 0x000000565900720c */ /* 0x000fda0003f26270 */
[----:B------:R-:W-:Y:S05]  /*5170*/  @!P1 BRA `(.L_x_3149) ;  /* 0xffffffe400609947 */ /* 0x000fea000383ffff */
.L_x_3146:
[----:B------:R-:W0:Y:S01]  /*5180*/  S2R R8, SR_CTAID.X ;  /* 0x0000000000087919 */ /* 0x000e220000002500 */
[----:B------:R-:W1:Y:S01]  /*5190*/  S2UR UR4, SR_CTAID.Y ;  /* 0x00000000000479c3 */ /* 0x000e620000002600 */
[----:B------:R-:W-:Y:S01]  /*51a0*/  HMUL2 R9, R4, R88.H0_H0 ;  /* 0x2000005804097232 */ /* 0x000fe20000000000 */
[----:B------:R-:W0:Y:S06]  /*51b0*/  S2R R5, SR_TID.X ;  /* 0x0000000000057919 */ /* 0x000e2c0000002100 */
[----:B------:R-:W2:Y:S08]  /*51c0*/  LDC.64 R6, c[0x0][0x3a0] ;  /* 0x0000e800ff067b82 */ /* 0x000eb00000000a00 */
[----:B------:R-:W3:Y:S01]  /*51d0*/  LDC R4, c[0x0][0x3a8] ;  /* 0x0000ea00ff047b82 */ /* 0x000ee20000000800 */
[----:B-1----:R-:W-:Y:S01]  /*51e0*/  USHF.L.U32 UR4, UR4, 0x1, URZ ;  /* 0x0000000104047899 */ /* 0x002fe200080006ff */
[----:B0-----:R-:W-:-:S04]  /*51f0*/  IMAD R8, R8, 0x20, R5 ;  /* 0x0000002008087824 */ /* 0x001fc800078e0205 */
[----:B------:R-:W-:-:S04]  /*5200*/  IMAD.SHL.U32 R8, R8, 0x4, RZ ;  /* 0x0000000408087824 */ /* 0x000fc800078e00ff */
[----:B------:R-:W-:-:S04]  /*5210*/  IMAD R5, R85, UR4, R8 ;  /* 0x0000000455057c24 */ /* 0x000fc8000f8e0208 */
[----:B--2---:R-:W-:-:S05]  /*5220*/  IMAD.WIDE R6, R5, 0x2, R6 ;  /* 0x0000000205067825 */ /* 0x004fca00078e0206 */
[----:B------:R0:W-:Y:S01]  /*5230*/  ATOM.E.ADD.F16x2.RN.STRONG.GPU P1, RZ, desc[UR8][R6.64], R9 ;  /* 0x8000000906ff79a2 */ /* 0x0001e2000c12e108 */
[----:B---3--:R-:W-:Y:S01]  /*5240*/  VIADD R4, R4, -UR4 ;  /* 0x8000000404047c36 */ /* 0x008fe20008000000 */
[----:B------:R-:W-:Y:S01]  /*5250*/  BSSY.RECONVERGENT B0, `(.L_x_3150) ;  /* 0x0000010000007945 */ /* 0x000fe20003800200 */
[----:B------:R-:W-:-:S03]  /*5260*/  HMUL2 R11, R3, R88.H0_H0 ;  /* 0x20000058030b7232 */ /* 0x000fc60000000000 */
[----:B------:R-:W-:Y:S01]  /*5270*/  ISETP.NE.AND P0, PT, R4, 0x1, PT ;  /* 0x000000010400780c */ /* 0x000fe20003f05270 */
[----:B0-----:R-:W-:-:S12]  /*5280*/  @P1 BRA `(.L_x_3151) ;  /* 0x0000000000301947 */ /* 0x001fd80003800000 */
[----:B------:R-:W0:Y:S02]  /*5290*/  QSPC.E.S P1, RZ, [R6] ;  /* 0x0000000006ff73aa */ /* 0x000e240000020500 */
[----:B0-----:R-:W-:Y:S05]  /*52a0*/  @!P1 BRA `(.L_x_3152) ;  /* 0x00000000001c9947 */ /* 0x001fea0003800000 */
[----:B------:R-:W-:-:S05]  /*52b0*/  IMAD.MOV.U32 R4, RZ, RZ, R6 ;  /* 0x000000ffff047224 */ /* 0x000fca00078e0006 */
[----:B------:R-:W-:-:S07]  /*52c0*/  MOV R3, R4 ;  /* 0x0000000400037202 */ /* 0x000fce0000000f00 */
.L_x_3153:
[----:B------:R-:W0:Y:S02]  /*52d0*/  LDS R4, [R3] ;  /* 0x0000000003047984 */ /* 0x000e240000000800 */
[----:B0-----:R-:W-:-:S05]  /*52e0*/  HFMA2 R5, R4, 1, 1, R9 ;  /* 0x3c003c0004057831 */ /* 0x001fca0000000009 */
[----:B------:R-:W0:Y:S02]  /*52f0*/  ATOMS.CAST.SPIN P1, [R3], R4, R5 ;  /* 0x000000040300758d */ /* 0x000e240001820005 */
[----:B0-----:R-:W-:Y:S05]  /*5300*/  @!P1 BRA `(.L_x_3153) ;  /* 0xfffffffc00f09947 */ /* 0x001fea000383ffff */
[----:B------:R-:W-:Y:S05]  /*5310*/  BRA `(.L_x_3151) ;  /* 0x00000000000c7947 */ /* 0x000fea0003800000 */
.L_x_3152:
[----:B------:R-:W2:Y:S02]  /*5320*/  LD.E R3, desc[UR8][R6.64] ;  /* 0x0000000806037980 */ /* 0x000ea4000c101900 */
[----:B--2---:R-:W-:-:S05]  /*5330*/  IMAD.IADD R3, R9, 0x1, R3 ;  /* 0x0000000109037824 */ /* 0x004fca00078e0203 */
[----:B------:R0:W-:Y:S02]  /*5340*/  ST.E desc[UR8][R6.64], R3 ;  /* 0x0000000306007985 */ /* 0x0001e4000c101908 */
.L_x_3151:
[----:B------:R-:W-:Y:S05]  /*5350*/  BSYNC.RECONVERGENT B0 ;  /* 0x0000000000007941 */ /* 0x000fea0003800200 */
.L_x_3150:
[----:B------:R1:W-:Y:S01]  /*5360*/  ATOM.E.ADD.F16x2.RN.STRONG.GPU P1, RZ, desc[UR8][R6.64+0x4], R11 ;  /* 0x8000040b06ff79a2 */ /* 0x0003e2000c12e108 */
[----:B------:R-:W-:Y:S04]  /*5370*/  BSSY.RECONVERGENT B0, `(.L_x_3154) ;  /* 0x000000e000007945 */ /* 0x000fe80003800200 */
[----:B-1----:R-:W-:Y:S05]  /*5380*/  @P1 BRA `(.L_x_3155) ;  /* 0x0000000000301947 */ /* 0x002fea0003800000 */
[----:B------:R-:W1:Y:S02]  /*5390*/  QSPC.E.S P1, RZ, [R6+0x4] ;  /* 0x0000040006ff73aa */ /* 0x000e640000020500 */
[----:B-1----:R-:W-:Y:S05]  /*53a0*/  @!P1 BRA `(.L_x_3156) ;  /* 0x00000000001c9947 */ /* 0x002fea0003800000 */
[----:B------:R-:W-:-:S05]  /*53b0*/  IMAD.MOV.U32 R4, RZ, RZ, R6 ;  /* 0x000000ffff047224 */ /* 0x000fca00078e0006 */
[----:B0-----:R-:W-:-:S07]  /*53c0*/  MOV R3, R4 ;  /* 0x0000000400037202 */ /* 0x001fce0000000f00 */
.L_x_3157:
[----:B------:R-:W0:Y:S02]  /*53d0*/  LDS R4, [R3+0x4] ;  /* 0x0000040003047984 */ /* 0x000e240000000800 */
[----:B0-----:R-:W-:-:S05]  /*53e0*/  HADD2 R5, R4, R11 ;  /* 0x0000000b04057230 */ /* 0x001fca0000000000 */
[----:B------:R-:W0:Y:S02]  /*53f0*/  ATOMS.CAST.SPIN P1, [R3+0x4], R4, R5 ;  /* 0x000004040300758d */ /* 0x000e240001820005 */
[----:B0-----:R-:W-:Y:S05]  /*5400*/  @!P1 BRA `(.L_x_3157) ;  /* 0xfffffffc00f09947 */ /* 0x001fea000383ffff */
[----:B------:R-:W-:Y:S05]  /*5410*/  BRA `(.L_x_3155) ;  /* 0x00000000000c7947 */ /* 0x000fea0003800000 */
.L_x_3156:
[----:B0-----:R-:W2:Y:S02]  /*5420*/  LD.E R3, desc[UR8][R6.64+0x4] ;  /* 0x0000040806037980 */ /* 0x001ea4000c101900 */
[----:B--2---:R-:W-:-:S05]  /*5430*/  IMAD.IADD R3, R11, 0x1, R3 ;  /* 0x000000010b037824 */ /* 0x004fca00078e0203 */
[----:B------:R1:W-:Y:S02]  /*5440*/  ST.E desc[UR8][R6.64+0x4], R3 ;  /* 0x0000040306007985 */ /* 0x0003e4000c101908 */
.L_x_3155:
[----:B------:R-:W-:Y:S05]  /*5450*/  BSYNC.RECONVERGENT B0 ;  /* 0x0000000000007941 */ /* 0x000fea0003800200 */
.L_x_3154:
        /* <DEDUP_REMOVED lines=11> */
.L_x_3161:
[----:B------:R-:W0:Y:S02]  /*5510*/  LDS R2, [R0] ;  /* 0x0000000000027984 */ /* 0x000e240000000800 */
[----:B0-----:R-:W-:-:S05]  /*5520*/  HFMA2 R3, R2, 1, 1, R5 ;  /* 0x3c003c0002037831 */ /* 0x001fca0000000005 */
[----:B------:R-:W0:Y:S02]  /*5530*/  ATOMS.CAST.SPIN P0, [R0], R2, R3 ;  /* 0x000000020000758d */ /* 0x000e240001800003 */
[----:B0-----:R-:W-:Y:S05]  /*5540*/  @!P0 BRA `(.L_x_3161) ;  /* 0xfffffffc00f08947 */ /* 0x001fea000383ffff */
[----:B------:R-:W-:Y:S05]  /*5550*/  BRA `(.L_x_3159) ;  /* 0x00000000000c7947 */ /* 0x000fea0003800000 */
.L_x_3160:
[----:B------:R-:W2:Y:S02]  /*5560*/  LD.E R0, desc[UR8][R6.64] ;  /* 0x0000000806007980 */ /* 0x000ea4000c101900 */
[----:B--2---:R-:W-:-:S05]  /*5570*/  IMAD.IADD R3, R5, 0x1, R0 ;  /* 0x0000000105037824 */ /* 0x004fca00078e0200 */
[----:B------:R0:W-:Y:S02]  /*5580*/  ST.E desc[UR8][R6.64], R3 ;  /* 0x0000000306007985 */ /* 0x0001e4000c101908 */
.L_x_3159:
[----:B------:R-:W-:Y:S05]  /*5590*/  BSYNC.RECONVERGENT B0 ;  /* 0x0000000000007941 */ /* 0x000fea0003800200 */
.L_x_3158:
[----:B------:R1:W-:Y:S02]  /*55a0*/  ATOM.E.ADD.F16x2.RN.STRONG.GPU P0, RZ, desc[UR8][R6.64+0x4], R87 ;  /* 0x8000045706ff79a2 */ /* 0x0003e4000c10e108 */
[----:B-1----:R-:W-:Y:S05]  /*55b0*/  @P0 EXIT ;  /* 0x000000000000094d */ /* 0x002fea0003800000 */
[----:B------:R-:W1:Y:S02]  /*55c0*/  QSPC.E.S P0, RZ, [R6+0x4] ;  /* 0x0000040006ff73aa */ /* 0x000e640000000500 */
[----:B-1----:R-:W-:Y:S05]  /*55d0*/  @!P0 BRA `(.L_x_3162) ;  /* 0x00000000001c8947 */ /* 0x002fea0003800000 */
[----:B------:R-:W-:-:S05]  /*55e0*/  IMAD.MOV.U32 R2, RZ, RZ, R6 ;  /* 0x000000ffff027224 */ /* 0x000fca00078e0006 */
[----:B------:R-:W-:-:S07]  /*55f0*/  MOV R0, R2 ;  /* 0x0000000200007202 */ /* 0x000fce0000000f00 */
.L_x_3163:
[----:B------:R-:W0:Y:S02]  /*5600*/  LDS R2, [R0+0x4] ;  /* 0x0000040000027984 */ /* 0x000e240000000800 */
[----:B0-----:R-:W-:-:S05]  /*5610*/  HADD2 R3, R2, R87 ;  /* 0x0000005702037230 */ /* 0x001fca0000000000 */
[----:B------:R-:W0:Y:S02]  /*5620*/  ATOMS.CAST.SPIN P0, [R0+0x4], R2, R3 ;  /* 0x000004020000758d */ /* 0x000e240001800003 */
[----:B0-----:R-:W-:Y:S05]  /*5630*/  @!P0 BRA `(.L_x_3163) ;  /* 0xfffffffc00f08947 */ /* 0x001fea000383ffff */
[----:B------:R-:W-:Y:S05]  /*5640*/  EXIT ;  /* 0x000000000000794d */ /* 0x000fea0003800000 */
.L_x_3162:
[----:B------:R-:W0:Y:S02]  /*5650*/  LD.E R0, desc[UR8][R6.64+0x4] ;  /* 0x0000040806007980 */ /* 0x000e24000c101900 */
[----:B0-----:R-:W-:-:S05]  /*5660*/  IMAD.IADD R3, R87, 0x1, R0 ;  /* 0x0000000157037824 */ /* 0x001fca00078e0200 */
[----:B------:R-:W-:Y:S01]  /*5670*/  ST.E desc[UR8][R6.64+0x4], R3 ;  /* 0x0000040306007985 */ /* 0x000fe2000c101908 */
[----:B------:R-:W-:Y:S05]  /*5680*/  EXIT ;  /* 0x000000000000794d */ /* 0x000fea0003800000 */
.L_x_3164:
        /* <DEDUP_REMOVED lines=15> */
.L_x_3965:


//--------------------- .text._Z23gemm_half_q_half_kernelILi2ELi16ELb1ELb1ELi32EEvPK6__halfPKjS4_S2_PS0_iiiiPKtS7_iiiiiibS2_i --------------------------
	.section	.text._Z23gemm_half_q_half_kernelILi2ELi16ELb1ELb1ELi32EEvPK6__halfPKjS4_S2_PS0_iiiiPKtS7_iiiiiibS2_i,"ax",@progbits
	.align	128
        .global         _Z23gemm_half_q_half_kernelILi2ELi16ELb1ELb1ELi32EEvPK6__halfPKjS4_S2_PS0_iiiiPKtS7_iiiiiibS2_i
        .type           _Z23gemm_half_q_half_kernelILi2ELi16ELb1ELb1ELi32EEvPK6__halfPKjS4_S2_PS0_iiiiPKtS7_iiiiiibS2_i,@function
        .size           _Z23gemm_half_q_half_kernelILi2ELi16ELb1ELb1ELi32EEvPK6__halfPKjS4_S2_PS0_iiiiPKtS7_iiiiiibS2_i,(.L_x_3966 - _Z23gemm_half_q_half_kernelILi2ELi16ELb1ELb1ELi32EEvPK6__halfPKjS4_S2_PS0_iiiiPKtS7_iiiiiibS2_i)
        .other          _Z23gemm_half_q_half_kernelILi2ELi16ELb1ELb1ELi32EEvPK6__halfPKjS4_S2_PS0_iiiiPKtS7_iiiiiibS2_i,@"STO_CUDA_ENTRY STV_DEFAULT"
_Z23gemm_half_q_half_kernelILi2ELi16ELb1ELb1ELi32EEvPK6__halfPKjS4_S2_PS0_iiiiPKtS7_iiiiiibS2_i:
.text._Z23gemm_half_q_half_kernelILi2ELi16ELb1ELb1ELi32EEvPK6__halfPKjS4_S2_PS0_iiiiPKtS7_iiiiiibS2_i:
        /* <DEDUP_REMOVED lines=21> */
[----:B------:R-:W1:Y:S01]  /*0150*/  LDC R4, c[0x0][0x3b0] ;  /* 0x0000ec00ff047b82 */ /* 0x000e620000000800 */
[----:B------:R-:W-:Y:S01]  /*0160*/  IMAD.MOV.U32 R7, RZ, RZ, 0x2 ;  /* 0x00000002ff077424 */ /* 0x000fe200078e00ff */
[----:B------:R-:W-:Y:S01]  /*0170*/  BSSY.RECONVERGENT B0, `(.L_x_3165) ;  /* 0x00000bc000007945 */ /* 0x000fe20003800200 */
[----:B------:R-:W2:Y:S03]  /*0180*/  S2R R5, SR_TID.X ;  /* 0x0000000000057919 */ /* 0x000ea60000002100 */
[----:B------:R-:W-:Y:S01]  /*0190*/  SEL R7, R7, 0x1, P0 ;  /* 0x0000000107077807 */ /* 0x000fe20000000000 */
[----:B------:R-:W3:Y:S01]  /*01a0*/  S2R R88, SR_CTAID.X ;  /* 0x0000000000587919 */ /* 0x000ee20000002500 */
[----:B0-----:R-:W-:-:S04]  /*01b0*/  IMAD.SHL.U32 R0, R8, 0x20, RZ ;  /* 0x0000002008007824 */ /* 0x001fc800078e00ff */
[C---:B--2---:R-:W-:Y:S01]  /*01c0*/  IMAD.IADD R9, R0.reuse, 0x1, R5 ;  /* 0x0000000100097824 */ /* 0x044fe200078e0205 */
[----:B-1----:R-:W-:Y:S01]  /*01d0*/  VIADDMNMX R2, R0, 0x20, R4, PT ;  /* 0x0000002000027846 */ /* 0x002fe20003800104 */
[----:B---3--:R-:W-:-:S03]  /*01e0*/  IMAD.SHL.U32 R6, R88, 0x80, RZ ;  /* 0x0000008058067824 */ /* 0x008fc600078e00ff */
        /* <DEDUP_REMOVED lines=32> */
.L_x_3170:
[----:B------:R-:W-:Y:S01]  /*03f0*/  IADD3 R11, P1, PT, R9, R18, RZ ;  /* 0x00000012090b7210 */ /* 0x000fe20007f3e0ff */
[----:B------:R-:W-:-:S03]  /*0400*/  IMAD.IADD R12, R18, 0x1, R4 ;  /* 0x00000001120c7824 */ /* 0x000fc600078e0204 */
[----:B------:R-:W-:Y:S01]  /*0410*/  LEA.HI.X.SX32 R18, R18, RZ, 0x1, P1 ;  /* 0x000000ff12127211 */ /* 0x000fe200008f0eff */
[C---:B------:R-:W-:Y:S01]  /*0420*/  IMAD.IADD R13, R12.reuse, 0x1, R4 ;  /* 0x000000010c0d7824 */ /* 0x040fe200078e0204 */
[----:B------:R-:W-:Y:S02]  /*0430*/  LEA R10, P1, R11, UR4, 0x1 ;  /* 0x000000040b0a7c11 */ /* 0x000fe4000f8208ff */
        /* <DEDUP_REMOVED lines=27> */
.L_x_3169:
        /* <DEDUP_REMOVED lines=20> */
.L_x_3171:
[----:B------:R-:W-:-:S13]  /*0730*/  ISETP.EQ.AND P1, PT, R19, RZ, PT ;  /* 0x000000ff1300720c */ /* 0x000fda0003f22270 */
[----:B------:R-:W-:Y:S05]  /*0740*/  @!P0 BRA P1, `(.L_x_3166) ;  /* 0x0000000400788947 */ /* 0x000fea0000800000 */
.L_x_3168:
        /* <DEDUP_REMOVED lines=12> */
.L_x_3167:
        /* <DEDUP_REMOVED lines=16> */
.L_x_3174:
        /* <DEDUP_REMOVED lines=32> */
.L_x_3173:
        /* <DEDUP_REMOVED lines=21> */
.L_x_3175:
[----:B------:R-:W-:-:S13]  /*0c60*/  ISETP.NE.OR P0, PT, R19, RZ, P0 ;  /* 0x000000ff1300720c */ /* 0x000fda0000705670 */
[----:B------:R-:W-:Y:S05]  /*0c70*/  @!P0 BRA `(.L_x_3166) ;  /* 0x00000000002c8947 */ /* 0x000fea0003800000 */
.L_x_3172:
        /* <DEDUP_REMOVED lines=11> */
.L_x_3166:
[----:B0-----:R-:W-:Y:S05]  /*0d30*/  BSYNC.RECONVERGENT B0 ;  /* 0x0000000000007941 */ /* 0x001fea0003800200 */
.L_x_3165:
        /* <DEDUP_REMOVED lines=8> */
[----:B-----5:R-:W-:Y:S02]  /*0dc0*/  IMAD.MOV R9, RZ, RZ, -R7 ;  /* 0x000000ffff097224 */ /* 0x020fe400078e0a07 */
        /* <DEDUP_REMOVED lines=9> */
[----:B-1----:R-:W0:Y:S01]  /*0e60*/  LDC.64 R18, c[0x0][0x3a0] ;  /* 0x0000e800ff127b82 */ /* 0x002e220000000a00 */
[----:B------:R-:W-:-:S13]  /*0e70*/  PLOP3.LUT P0, PT, PT, PT, PT, 0x8, 0x80 ;  /* 0x000000000080781c */ /* 0x000fda0003f0e170 */
.L_x_3179:
        /* <DEDUP_REMOVED lines=8> */
[----:B------:R-:W-:Y:S01]  /*0f00*/  IMAD.WIDE R14, R21, 0x2, R18 ;  /* 0x00000002150e7825 */ /* 0x000fe200078e0212 */
[----:B------:R2:W-:Y:S03]  /*0f10*/  STG.E.64 desc[UR6][R12.64], RZ ;  /* 0x000000ff0c007986 */ /* 0x0005e6000c101b06 */
[----:B------:R-:W-:Y:S01]  /*0f20*/  VIADD R9, R9, 0x4 ;  /* 0x0000000409097836 */ /* 0x000fe20000000000 */
[----:B------:R2:W-:Y:S01]  /*0f30*/  STG.E.64 desc[UR6][R14.64], RZ ;  /* 0x000000ff0e007986 */ /* 0x0005e2000c101b06 */
[----:B------:R-:W-:-:S03]  /*0f40*/  IMAD.IADD R17, R21, 0x1, R16 ;  /* 0x0000000115117824 */ /* 0x000fc600078e0210 */
[----:B------:R-:W-:-:S13]  /*0f50*/  ISETP.GE.AND P1, PT, R9, -0x3, PT ;  /* 0xfffffffd0900780c */ /* 0x000fda0003f26270 */
[----:B--2---:R-:W-:Y:S05]  /*0f60*/  @!P1 BRA `(.L_x_3179) ;  /* 0xfffffffc00c49947 */ /* 0x004fea000383ffff */
.L_x_3178:
[----:B------:R-:W-:-:S05]  /*0f70*/  IMAD.MOV R6, RZ, RZ, -R9 ;  /* 0x000000ffff067224 */ /* 0x000fca00078e0a09 */
[----:B------:R-:W-:-:S13]  /*0f80*/  ISETP.GT.AND P1, PT, R6, 0x1, PT ;  /* 0x000000010600780c */ /* 0x000fda0003f24270 */
[----:B------:R-:W-:Y:S05]  /*0f90*/  @!P1 BRA `(.L_x_3180) ;  /* 0x0000000000249947 */ /* 0x000fea0003800000 */
[----:B-1----:R-:W0:Y:S01]  /*0fa0*/  LDC.64 R10, c[0x0][0x3a0] ;  /* 0x0000e800ff0a7b82 */ /* 0x002e220000000a00 */
        /* <DEDUP_REMOVED lines=8> */
.L_x_3180:
[----:B------:R-:W-:-:S13]  /*1030*/  ISETP.NE.OR P0, PT, R9, RZ, P0 ;  /* 0x000000ff0900720c */ /* 0x000fda0000705670 */
[----:B------:R-:W-:Y:S05]  /*1040*/  @!P0 BRA `(.L_x_3176) ;  /* 0x00000000001c8947 */ /* 0x000fea0003800000 */
.L_x_3177:
[----:B0-----:R-:W0:Y:S02]  /*1050*/  LDC.64 R6, c[0x0][0x3a0] ;  /* 0x0000e800ff067b82 */ /* 0x001e240000000a00 */
.L_x_3181:
[----:B01----:R-:W-:-:S04]  /*1060*/  IMAD.WIDE R10, R17, 0x2, R6 ;  /* 0x00000002110a7825 */ /* 0x003fc800078e0206 */
[----:B------:R-:W-:Y:S01]  /*1070*/  VIADD R9, R9, 0x1 ;  /* 0x0000000109097836 */ /* 0x000fe20000000000 */
[----:B------:R2:W-:Y:S01]  /*1080*/  STG.E.64 desc[UR6][R10.64], RZ ;  /* 0x000000ff0a007986 */ /* 0x0005e2000c101b06 */
[----:B------:R-:W-:-:S03]  /*1090*/  IMAD.IADD R17, R17, 0x1, R16 ;  /* 0x0000000111117824 */ /* 0x000fc600078e0210 */
[----:B------:R-:W-:-:S13]  /*10a0*/  ISETP.NE.AND P0, PT, R9, RZ, PT ;  /* 0x000000ff0900720c */ /* 0x000fda0003f05270 */
[----:B--2---:R-:W-:Y:S05]  /*10b0*/  @P0 BRA `(.L_x_3181) ;  /* 0xfffffffc00e80947 */ /* 0x004fea000383ffff */
.L_x_3176:
        /* <DEDUP_REMOVED lines=10> */
[----:B-----5:R-:W-:-:S04]  /*1160*/  IMAD.SHL.U32 R9, R8, 0x40, RZ ;  /* 0x0000004008097824 */ /* 0x020fc800078e00ff */
        /* <DEDUP_REMOVED lines=9> */
.L_x_3183:
[----:B0-----:R-:W0:Y:S01]  /*1200*/  LDC.64 R8, c[0x0][0x390] ;  /* 0x0000e400ff087b82 */ /* 0x001e220000000a00 */
[----:B-----5:R-:W-:-:S04]  /*1210*/  VIADD R15, R17, UR4 ;  /* 0x00000004110f7c36 */ /* 0x020fc80008000000 */
[----:B------:R-:W-:-:S05]  /*1220*/  IMAD R10, R15, R16, RZ ;  /* 0x000000100f0a7224 */ /* 0x000fca00078e02ff */
[----:B------:R-:W-:-:S04]  /*1230*/  SHF.R.S32.HI R11, RZ, 0x1f, R10 ;  /* 0x0000001fff0b7819 */ /* 0x000fc8000001140a */
[----:B------:R-:W-:-:S04]  /*1240*/  LEA.HI R11, R11, R10, RZ, 0x3 ;  /* 0x0000000a0b0b7211 */ /* 0x000fc800078f18ff */
[----:B------:R-:W-:-:S05]  /*1250*/  LEA.HI.SX32 R11, R11, R18, 0x1d ;  /* 0x000000120b0b7211 */ /* 0x000fca00078feaff */
[----:B0-----:R-:W-:Y:S02]  /*1260*/  IMAD.WIDE R8, R11, 0x4, R8 ;  /* 0x000000040b087825 */ /* 0x001fe400078e0208 */
        /* <DEDUP_REMOVED lines=35> */
.L_x_3182:
[C---:B------:R-:W-:Y:S02]  /*14a0*/  ISETP.GT.AND P0, PT, R0.reuse, UR5, PT ;  /* 0x0000000500007c0c */ /* 0x040fe4000bf04270 */
[----:B0-----:R-:W-:Y:S02]  /*14b0*/  CS2R R6, SRZ ;  /* 0x0000000000067805 */ /* 0x001fe4000001ff00 */
[----:B------:R-:W-:Y:S01]  /*14c0*/  SHF.R.S32.HI R2, RZ, 0x1f, R21 ;  /* 0x0000001fff027819 */ /* 0x000fe20000011415 */
[----:B-----5:R-:W-:Y:S01]  /*14d0*/  IMAD.MOV.U32 R9, RZ, RZ, RZ ;  /* 0x000000ffff097224 */ /* 0x020fe200078e00ff */
[----:B---3--:R-:W-:Y:S01]  /*14e0*/  ISETP.GT.AND P1, PT, R0, UR8, PT ;  /* 0x0000000800007c0c */ /* 0x008fe2000bf24270 */
[----:B------:R-:W-:Y:S01]  /*14f0*/  IMAD.MOV.U32 R10, RZ, RZ, RZ ;  /* 0x000000ffff0a7224 */ /* 0x000fe200078e00ff */
[----:B------:R-:W-:Y:S02]  /*1500*/  LEA.HI R2, R2, R21, RZ, 0x5 ;  /* 0x0000001502027211 */ /* 0x000fe400078f28ff */
[----:B----4-:R-:W-:-:S02]  /*1510*/  ISETP.GT.AND P2, PT, R0, UR9, PT ;  /* 0x0000000900007c0c */ /* 0x010fc4000bf44270 */
[C---:B------:R-:W-:Y:S02]  /*1520*/  ISETP.GT.AND P3, PT, R0.reuse, UR10, PT ;  /* 0x0000000a00007c0c */ /* 0x040fe4000bf64270 */
[----:B--2---:R-:W-:Y:S02]  /*1530*/  ISETP.GT.AND P4, PT, R0, UR11, PT ;  /* 0x0000000b00007c0c */ /* 0x004fe4000bf84270 */
[----:B-1----:R-:W-:Y:S01]  /*1540*/  SHF.R.S32.HI R11, RZ, 0x5, R2 ;  /* 0x00000005ff0b7819 */ /* 0x002fe20000011402 */
        /* <DEDUP_REMOVED lines=9> */
.L_x_3184:
        /* <DEDUP_REMOVED lines=8> */
.L_x_3185:
        /* <DEDUP_REMOVED lines=8> */
.L_x_3186:
        /* <DEDUP_REMOVED lines=8> */
.L_x_3187:
        /* <DEDUP_REMOVED lines=8> */
.L_x_3188:
        /* <DEDUP_REMOVED lines=9> */
[----:B------:R-:W-:-:S05]  /*1870*/  IMAD R2, R9, R16, RZ ;  /* 0x0000001009027224 */ /* 0x000fca00078e02ff */
[----:B------:R-:W-:Y:S02]  /*1880*/  IADD3 R6, P0, PT, R3, R2, RZ ;  /* 0x0000000203067210 */ /* 0x000fe40007f1e0ff */
[----:B------:R-:W-:Y:S02]  /*1890*/  VIMNMX R3, PT, PT, R4, UR9, PT ;  /* 0x0000000904037c48 */ /* 0x000fe4000bfe0100 */
[----:B------:R-:W-:Y:S02]  /*18a0*/  LEA.HI.X.SX32 R5, R2, R5, 0x1, P0 ;  /* 0x0000000502057211 */ /* 0x000fe400000f0eff */
[----:B------:R-:W-:Y:S02]  /*18b0*/  ISETP.GT.AND P0, PT, R3, R0, PT ;  /* 0x000000000300720c */ /* 0x000fe40003f04270 */
[----:B0-----:R-:W-:-:S04]  /*18c0*/  LEA R38, P1, R6, UR4, 0x2 ;  /* 0x0000000406267c11 */ /* 0x001fc8000f8210ff */
[----:B------:R-:W-:-:S07]  /*18d0*/  LEA.HI.X R39, R6, UR5, R5, 0x2, P1 ;  /* 0x0000000506277c11 */ /* 0x000fce00088f1405 */
[----:B------:R-:W-:Y:S05]  /*18e0*/  @!P0 BRA `(.L_x_3189) ;  /* 0x0000001800b88947 */ /* 0x000fea0003800000 */
[C---:B------:R-:W-:Y:S01]  /*18f0*/  IMAD.WIDE R2, R16.reuse, 0x4, R38 ;  /* 0x0000000410027825 */ /* 0x040fe200078e0226 */
[----:B------:R-:W2:Y:S04]  /*1900*/  LDG.E.128.CONSTANT R20, desc[UR6][R38.64] ;  /* 0x0000000626147981 */ /* 0x000ea8000c1e9d00 */
[----:B------:R-:W3:Y:S01]  /*1910*/  LDG.E.128.CONSTANT R28, desc[UR6][R2.64] ;  /* 0x00000006021c7981 */ /* 0x000ee2000c1e9d00 */
[----:B------:R-:W-:-:S05]  /*1920*/  IMAD.WIDE R18, R16, 0x4, R2 ;  /* 0x0000000410127825 */ /* 0x000fca00078e0202 */
[----:B------:R-:W4:Y:S01]  /*1930*/  LDG.E.128.CONSTANT R24, desc[UR6][R18.64] ;  /* 0x0000000612187981 */ /* 0x000f22000c1e9d00 */
[----:B------:R-:W-:-:S05]  /*1940*/  IMAD.WIDE R36, R16, 0x4, R18 ;  /* 0x0000000410247825 */ /* 0x000fca00078e0212 */
[----:B------:R2:W5:Y:S01]  /*1950*/  LDG.E.128.CONSTANT R8, desc[UR6][R36.64] ;  /* 0x0000000624087981 */ /* 0x000562000c1e9d00 */
[----:B------:R-:W-:-:S06]  /*1960*/  IMAD.WIDE R4, R16, 0x4, R36 ;  /* 0x0000000410047825 */ /* 0x000fcc00078e0224 */
[----:B------:R-:W5:Y:S01]  /*1970*/  LDG.E.128.CONSTANT R4, desc[UR6][R4.64] ;  /* 0x0000000604047981 */ /* 0x000f62000c1e9d00 */
[----:B------:R-:W-:Y:S01]  /*1980*/  PRMT R0, R89, 0x9910, RZ ;  /* 0x0000991059007816 */ /* 0x000fe200000000ff */
[----:B------:R-:W-:Y:S01]  /*1990*/  IMAD.MOV.U32 R17, RZ, RZ, 0x2800 ;  /* 0x00002800ff117424 */ /* 0x000fe200078e00ff */
[----:B------:R-:W-:Y:S02]  /*19a0*/  ISETP.NE.AND P1, PT, R94, RZ, PT ;  /* 0x000000ff5e00720c */ /* 0x000fe40003f25270 */
[----:B------:R-:W-:Y:S02]  /*19b0*/  ISETP.NE.AND P0, PT, R0, RZ, PT ;  /* 0x000000ff0000720c */ /* 0x000fe40003f05270 */
[----:B------:R-:W-:Y:S02]  /*19c0*/  PRMT R0, R17, 0x7610, R0 ;  /* 0x0000761011007816 */ /* 0x000fe40000000000 */
[----:B------:R-:W-:Y:S02]  /*19d0*/  ISETP.EQ.OR P0, PT, R34, 0x1, !P0 ;  /* 0x000000012200780c */ /* 0x000fe40004702670 */
[----:B------:R-:W-:-:S02]  /*19e0*/  PRMT R32, RZ, 0x7610, R32 ;  /* 0x00007610ff207816 */ /* 0x000fc40000000020 */
[----:B------:R-:W-:Y:S02]  /*19f0*/  PRMT R91, RZ, 0x5410, RZ ;  /* 0x00005410ff5b7816 */ /* 0x000fe400000000ff */
[C---:B--2---:R-:W-:Y:S02]  /*1a00*/  LOP3.LUT R37, R21.reuse, 0x1f001f, RZ, 0xc0, !PT ;  /* 0x001f001f15257812 */ /* 0x044fe400078ec0ff */
        /* <DEDUP_REMOVED lines=13> */
[----:B------:R-:W-:Y:S02]  /*1ae0*/  SHF.R.U32.HI R22, RZ, 0xf, R22 ;  /* 0x0000000fff167819 */ /* 0x000fe40000011616 */
[----:B------:R-:W-:Y:S02]  /*1af0*/  SHF.R.U32.HI R23, RZ, 0xf, R23 ;  /* 0x0000000fff177819 */ /* 0x000fe40000011617 */
[----:B---3--:R-:W-:-:S02]  /*1b00*/  LOP3.LUT R47, R28, 0x1f001f, RZ, 0xc0, !PT ;  /* 0x001f001f1c2f7812 */ /* 0x008fc400078ec0ff */
[--C-:B------:R-:W-:Y:S02]  /*1b10*/  SHF.R.U32.HI R48, RZ, 0xa, R28.reuse ;  /* 0x0000000aff307819 */ /* 0x100fe4000001161c */
[----:B------:R-:W-:Y:S02]  /*1b20*/  LOP3.LUT R59, R28, 0x3e003e0, RZ, 0xc0, !PT ;  /* 0x03e003e01c3b7812 */ /* 0x000fe400078ec0ff */
[----:B------:R-:W-:Y:S02]  /*1b30*/  SHF.R.U32.HI R17, RZ, 0xe, R28 ;  /* 0x0000000eff117819 */ /* 0x000fe4000001161c */
[----:B------:R-:W-:Y:S02]  /*1b40*/  SHF.R.U32.HI R18, RZ, 0xe, R29 ;  /* 0x0000000eff127819 */ /* 0x000fe4000001161d */
[----:B------:R-:W-:Y:S02]  /*1b50*/  LOP3.LUT R21, R21, 0x10001, RZ, 0xc0, !PT ;  /* 0x0001000115157812 */ /* 0x000fe400078ec0ff */
[----:B------:R-:W-:-:S02]  /*1b60*/  SHF.R.U32.HI R19, RZ, 0xe, R30 ;  /* 0x0000000eff137819 */ /* 0x000fc4000001161e */
[----:B------:R-:W-:Y:S02]  /*1b70*/  SHF.R.U32.HI R28, RZ, 0xe, R31 ;  /* 0x0000000eff1c7819 */ /* 0x000fe4000001161f */
[----:B------:R-:W-:Y:S02]  /*1b80*/  LOP3.LUT R20, R20, 0x10001, RZ, 0xc0, !PT ;  /* 0x0001000114147812 */ /* 0x000fe400078ec0ff */
[----:B------:R-:W-:Y:S02]  /*1b90*/  LOP3.LUT R22, R22, 0x10001, RZ, 0xc0, !PT ;  /* 0x0001000116167812 */ /* 0x000fe400078ec0ff */
[----:B------:R-:W-:Y:S02]  /*1ba0*/  LOP3.LUT R23, R23, 0x10001, RZ, 0xc0, !PT ;  /* 0x0001000117177812 */ /* 0x000fe400078ec0ff */
[----:B----4-:R-:W-:Y:S02]  /*1bb0*/  LOP3.LUT R51, R25, 0x1f001f, RZ, 0xc0, !PT ;  /* 0x001f001f19337812 */ /* 0x010fe400078ec0ff */
[----:B------:R-:W-:-:S02]  /*1bc0*/  SHF.R.U32.HI R52, RZ, 0xa, R25 ;  /* 0x0000000aff347819 */ /* 0x000fc40000011619 */
[----:B------:R-:W-:Y:S02]  /*1bd0*/  LOP3.LUT R71, R25, 0x3e003e0, RZ, 0xc0, !PT ;  /* 0x03e003e019477812 */ /* 0x000fe400078ec0ff */
[----:B------:R-:W-:Y:S02]  /*1be0*/  LOP3.LUT R18, R21, 0x20002, R18, 0xf8, !PT ;  /* 0x0002000215127812 */ /* 0x000fe400078ef812 */
        /* <DEDUP_REMOVED lines=23> */
[C---:B-----5:R-:W-:Y:S02]  /*1d60*/  LOP3.LUT R29, R8.reuse, 0x1f001f, RZ, 0xc0, !PT ;  /* 0x001f001f081d7812 */ /* 0x060fe400078ec0ff */
        /* <DEDUP_REMOVED lines=42> */
[----:B------:R-:W-:Y:S02]  /*2010*/  LOP3.LUT R57, R57, 0x64006400, RZ, 0xfc, !PT ;  /* 0x6400640039397812 */ /* 0x000fe400078efcff */
[----:B------:R-:W-:Y:S02]  /*2020*/  LOP3.LUT R20, R11, 0x100010, R20, 0xf8, !PT ;  /* 0x001000100b147812 */ /* 0x000fe400078ef814 */
[----:B------:R-:W-:Y:S02]  /*2030*/  LOP3.LUT R22, R72, 0x100010, R23, 0xf8, !PT ;  /* 0x0010001048167812 */ /* 0x000fe400078ef817 */
        /* <DEDUP_REMOVED lines=230> */
.L_x_3190:
        /* <DEDUP_REMOVED lines=83> */
.L_x_3189:
[----:B------:R-:W0:Y:S01]  /*33d0*/  S2R R5, SR_TID.X ;  /* 0x0000000000057919 */ /* 0x000e220000002100 */
[----:B------:R-:W1:Y:S01]  /*33e0*/  LDC.64 R2, c[0x0][0x3a0] ;  /* 0x0000e800ff027b82 */ /* 0x000e620000000a00 */
[----:B------:R-:W-:Y:S02]  /*33f0*/  IMAD.SHL.U32 R87, R87, 0x2, RZ ;  /* 0x0000000257577824 */ /* 0x000fe400078e00ff */
        /* <DEDUP_REMOVED lines=15> */
.L_x_3194:
[----:B------:R-:W0:Y:S02]  /*34f0*/  LDS R6, [R4] ;  /* 0x0000000004067984 */ /* 0x000e240000000800 */
[----:B0-----:R-:W-:-:S05]  /*3500*/  HADD2 R7, R6, R9 ;  /* 0x0000000906077230 */ /* 0x001fca0000000000 */
[----:B------:R-:W0:Y:S02]  /*3510*/  ATOMS.CAST.SPIN P1, [R4], R6, R7 ;  /* 0x000000060400758d */ /* 0x000e240001820007 */
[----:B0-----:R-:W-:Y:S05]  /*3520*/  @!P1 BRA `(.L_x_3194) ;  /* 0xfffffffc00f09947 */ /* 0x001fea000383ffff */
[----:B------:R-:W-:Y:S05]  /*3530*/  BRA `(.L_x_3192) ;  /* 0x00000000000c7947 */ /* 0x000fea0003800000 */
.L_x_3193:
[----:B------:R-:W2:Y:S02]  /*3540*/  LD.E R0, desc[UR6][R2.64] ;  /* 0x0000000602007980 */ /* 0x000ea4000c101900 */
[----:B--2---:R-:W-:-:S05]  /*3550*/  IMAD.IADD R5, R9, 0x1, R0 ;  /* 0x0000000109057824 */ /* 0x004fca00078e0200 */
[----:B------:R0:W-:Y:S02]  /*3560*/  ST.E desc[UR6][R2.64], R5 ;  /* 0x0000000502007985 */ /* 0x0001e4000c101906 */
.L_x_3192:
[----:B------:R-:W-:Y:S05]  /*3570*/  BSYNC.RECONVERGENT B0 ;  /* 0x0000000000007941 */ /* 0x000fea0003800200 */
.L_x_3191:
[----:B------:R1:W-:Y:S01]  /*3580*/  ATOM.E.ADD.F16x2.RN.STRONG.GPU P1, RZ, desc[UR6][R2.64+0x4], R33 ;  /* 0x8000042102ff79a2 */ /* 0x0003e2000c12e106 */
[----:B------:R-:W-:Y:S04]  /*3590*/  BSSY.RECONVERGENT B0, `(.L_x_3195) ;  /* 0x000000e000007945 */ /* 0x000fe80003800200 */
[----:B-1----:R-:W-:Y:S05]  /*35a0*/  @P1 BRA `(.L_x_3196) ;  /* 0x0000000000301947 */ /* 0x002fea0003800000 */
[----:B------:R-:W1:Y:S02]  /*35b0*/  QSPC.E.S P1, RZ, [R2+0x4] ;  /* 0x0000040002ff73aa */ /* 0x000e640000020500 */
[----:B-1----:R-:W-:Y:S05]  /*35c0*/  @!P1 BRA `(.L_x_3197) ;  /* 0x00000000001c9947 */ /* 0x002fea0003800000 */
[----:B------:R-:W-:-:S05]  /*35d0*/  IMAD.MOV.U32 R4, RZ, RZ, R2 ;  /* 0x000000ffff047224 */ /* 0x000fca00078e0002 */
[----:B------:R-:W-:-:S07]  /*35e0*/  MOV R4, R4 ;  /* 0x0000000400047202 */ /* 0x000fce0000000f00 */
.L_x_3198:
[----:B------:R-:W1:Y:S02]  /*35f0*/  LDS R6, [R4+0x4] ;  /* 0x0000040004067984 */ /* 0x000e640000000800 */
[----:B-1----:R-:W-:-:S05]  /*3600*/  HFMA2 R7, R6, 1, 1, R33 ;  /* 0x3c003c0006077831 */ /* 0x002fca0000000021 */
[----:B------:R-:W1:Y:S02]  /*3610*/  ATOMS.CAST.SPIN P1, [R4+0x4], R6, R7 ;  /* 0x000004060400758d */ /* 0x000e640001820007 */
[----:B-1----:R-:W-:Y:S05]  /*3620*/  @!P1 BRA `(.L_x_3198) ;  /* 0xfffffffc00f09947 */ /* 0x002fea000383ffff */
[----:B------:R-:W-:Y:S05]  /*3630*/  BRA `(.L_x_3196) ;  /* 0x00000000000c7947 */ /* 0x000fea0003800000 */
.L_x_3197:
[----:B------:R-:W0:Y:S02]  /*3640*/  LD.E R0, desc[UR6][R2.64+0x4] ;  /* 0x0000040602007980 */ /* 0x000e24000c101900 */
[----:B0-----:R-:W-:-:S05]  /*3650*/  IMAD.IADD R5, R33, 0x1, R0 ;  /* 0x0000000121057824 */ /* 0x001fca00078e0200 */
[----:B------:R1:W-:Y:S02]  /*3660*/  ST.E desc[UR6][R2.64+0x4], R5 ;  /* 0x0000040502007985 */ /* 0x0003e4000c101906 */
.L_x_3196:
[----:B------:R-:W-:Y:S05]  /*3670*/  BSYNC.RECONVERGENT B0 ;  /* 0x0000000000007941 */ /* 0x000fea0003800200 */
.L_x_3195:
        /* <DEDUP_REMOVED lines=11> */
.L_x_3202:
[----:B------:R-:W0:Y:S02]  /*3730*/  LDS R6, [R4] ;  /* 0x0000000004067984 */ /* 0x000e240000000800 */
[----:B0-----:R-:W-:-:S05]  /*3740*/  HADD2 R7, R6, R91 ;  /* 0x0000005b06077230 */ /* 0x001fca0000000000 */
[----:B------:R-:W0:Y:S02]  /*3750*/  ATOMS.CAST.SPIN P0, [R4], R6, R7 ;  /* 0x000000060400758d */ /* 0x000e240001800007 */
[----:B0-----:R-:W-:Y:S05]  /*3760*/  @!P0 BRA `(.L_x_3202) ;  /* 0xfffffffc00f08947 */ /* 0x001fea000383ffff */
[----:B------:R-:W-:Y:S05]  /*3770*/  BRA `(.L_x_3200) ;  /* 0x00000000000c7947 */ /* 0x000fea0003800000 */
.L_x_3201:
[----:B------:R-:W2:Y:S02]  /*3780*/  LD.E R0, desc[UR6][R2.64] ;  /* 0x0000000602007980 */ /* 0x000ea4000c101900 */
[----:B--2---:R-:W-:-:S05]  /*3790*/  IMAD.IADD R5, R91, 0x1, R0 ;  /* 0x000000015b057824 */ /* 0x004fca00078e0200 */
[----:B------:R0:W-:Y:S02]  /*37a0*/  ST.E desc[UR6][R2.64], R5 ;  /* 0x0000000502007985 */ /* 0x0001e4000c101906 */
.L_x_3200:
[----:B------:R-:W-:Y:S05]  /*37b0*/  BSYNC.RECONVERGENT B0 ;  /* 0x0000000000007941 */ /* 0x000fea0003800200 */
.L_x_3199:
[----:B------:R1:W-:Y:S02]  /*37c0*/  ATOM.E.ADD.F16x2.RN.STRONG.GPU P0, RZ, desc[UR6][R2.64+0x4], R89 ;  /* 0x8000045902ff79a2 */ /* 0x0003e4000c10e106 */
[----:B-1----:R-:W-:Y:S05]  /*37d0*/  @P0 EXIT ;  /* 0x000000000000094d */ /* 0x002fea0003800000 */
[----:B------:R-:W1:Y:S02]  /*37e0*/  QSPC.E.S P0, RZ, [R2+0x4] ;  /* 0x0000040002ff73aa */ /* 0x000e640000000500 */
[----:B-1----:R-:W-:Y:S05]  /*37f0*/  @!P0 BRA `(.L_x_3203) ;  /* 0x0000000000188947 */ /* 0x002fea0003800000 */
[----:B0-----:R-:W-:-:S07]  /*3800*/  MOV R2, R2 ;  /* 0x0000000200027202 */ /* 0x001fce0000000f00 */
.L_x_3204:
[----:B------:R-:W0:Y:S02]  /*3810*/  LDS R4, [R2+0x4] ;  /* 0x0000040002047984 */ /* 0x000e240000000800 */
[----:B0-----:R-:W-:-:S05]  /*3820*/  HFMA2 R5, R4, 1, 1, R89 ;  /* 0x3c003c0004057831 */ /* 0x001fca0000000059 */
[----:B------:R-:W0:Y:S02]  /*3830*/  ATOMS.CAST.SPIN P0, [R2+0x4], R4, R5 ;  /* 0x000004040200758d */ /* 0x000e240001800005 */
[----:B0-----:R-:W-:Y:S05]  /*3840*/  @!P0 BRA `(.L_x_3204) ;  /* 0xfffffffc00f08947 */ /* 0x001fea000383ffff */
[----:B------:R-:W-:Y:S05]  /*3850*/  EXIT ;  /* 0x000000000000794d */ /* 0x000fea0003800000 */
.L_x_3203:
[----:B------:R-:W0:Y:S02]  /*3860*/  LD.E R0, desc[UR6][R2.64+0x4] ;  /* 0x0000040602007980 */ /* 0x000e24000c101900 */
[----:B0-----:R-:W-:-:S05]  /*3870*/  IMAD.IADD R5, R89, 0x1, R0 ;  /* 0x0000000159057824 */ /* 0x001fca00078e0200 */
[----:B------:R-:W-:Y:S01]  /*3880*/  ST.E desc[UR6][R2.64+0x4], R5 ;  /* 0x0000040502007985 */ /* 0x000fe2000c101906 */
[----:B------:R-:W-:Y:S05]  /*3890*/  EXIT ;  /* 0x000000000000794d */ /* 0x000fea0003800000 */
.L_x_3205:
        /* <DEDUP_REMOVED lines=14> */
.L_x_3966:


//--------------------- .text._Z23gemm_half_q_half_kernelILi2ELi24ELb1ELb1ELi32EEvPK6__halfPKjS4_S2_PS0_iiiiPKtS7_iiiiiibS2_i --------------------------
	.section	.text._Z23gemm_half_q_half_kernelILi2ELi24ELb1ELb1ELi32EEvPK6__halfPKjS4_S2_PS0_iiiiPKtS7_iiiiiibS2_i,"ax",@progbits
	.align	128
        .global         _Z23gemm_half_q_half_kernelILi2ELi24ELb1ELb1ELi32EEvPK6__halfPKjS4_S2_PS0_iiiiPKtS7_iiiiiibS2_i
        .type           _Z23gemm_half_q_half_kernelILi2ELi24ELb1ELb1ELi32EEvPK6__halfPKjS4_S2_PS0_iiiiPKtS7_iiiiiibS2_i,@function
        .size           _Z23gemm_half_q_half_kernelILi2ELi24ELb1ELb1ELi32EEvPK6__halfPKjS4_S2_PS0_iiiiPKtS7_iiiiiibS2_i,(.L_x_3967 - _Z23gemm_half_q_half_kernelILi2ELi24ELb1ELb1ELi32EEvPK6__halfPKjS4_S2_PS0_iiiiPKtS7_iiiiiibS2_i)
        .other          _Z23gemm_half_q_half_kernelILi2ELi24ELb1ELb1ELi32EEvPK6__halfPKjS4_S2_PS0_iiiiPKtS7_iiiiiibS2_i,@"STO_CUDA_ENTRY STV_DEFAULT"
_Z23gemm_half_q_half_kernelILi2ELi24ELb1ELb1ELi32EEvPK6__halfPKjS4_S2_PS0_iiiiPKtS7_iiiiiibS2_i:
.text._Z23gemm_half_q_half_kernelILi2ELi24ELb1ELb1ELi32EEvPK6__halfPKjS4_S2_PS0_iiiiPKtS7_iiiiiibS2_i:
        /* <DEDUP_REMOVED lines=19> */
[----:B------:R-:W-:-:S04]  /*0130*/  MOV R0, UR19 ;  /* 0x0000001300007c02 */ /* 0x000fc80008000f00 */
[----:B------:R-:W-:-:S04]  /*0140*/  @P1 MOV R0, UR4 ;  /* 0x0000000400001c02 */ /* 0x000fc80008000f00 */
[----:B------:R-:W-:-:S04]  /*0150*/  PRMT R0, R0, 0x9910, RZ ;  /* 0x0000991000007816 */ /* 0x000fc800000000ff */
[----:B------:R-:W-:-:S13]  /*0160*/  ISETP.NE.AND P0, PT, R0, RZ, PT ;  /* 0x000000ff0000720c */ /* 0x000fda0003f05270 */
[----:B------:R-:W-:Y:S05]  /*0170*/  @!P0 EXIT ;  /* 0x000000000000894d */ /* 0x000fea0003800000 */
[----:B------:R-:W0:Y:S01]  /*0180*/  S2UR UR9, SR_CTAID.Z ;  /* 0x00000000000979c3 */ /* 0x000e220000002700 */
[----:B------:R-:W1:Y:S01]  /*0190*/  S2R R3, SR_TID.X ;  /* 0x0000000000037919 */ /* 0x000e620000002100 */
[----:B------:R-:W-:Y:S01]  /*01a0*/  UMOV UR10, 0x2 ;  /* 0x00000002000a7882 */ /* 0x000fe20000000000 */
[----:B------:R-:W-:Y:S01]  /*01b0*/  PRMT R43, RZ, 0x7610, R43 ;  /* 0x00007610ff2b7816 */ /* 0x000fe2000000002b */
[----:B------:R-:W-:Y:S01]  /*01c0*/  USEL UR10, UR10, 0x1, UP0 ;  /* 0x000000010a0a7887 */ /* 0x000fe20008000000 */
[----:B------:R-:W-:Y:S01]  /*01d0*/  @P1 MOV R2, UR11 ;  /* 0x0000000b00021c02 */ /* 0x000fe20008000f00 */
[----:B------:R-:W-:Y:S02]  /*01e0*/  BSSY.RECONVERGENT B0, `(.L_x_3206) ;  /* 0x00000bd000007945 */ /* 0x000fe40003800200 */
[----:B------:R-:W2:Y:S01]  /*01f0*/  LDC R0, c[0x0][0x3b0] ;  /* 0x0000ec00ff007b82 */ /* 0x000ea20000000800 */
[----:B------:R-:W-:-:S07]  /*0200*/  @P1 PRMT R43, R2, 0x7610, R43 ;  /* 0x00007610022b1816 */ /* 0x000fce000000002b */
        /* <DEDUP_REMOVED lines=39> */
.L_x_3211:
        /* <DEDUP_REMOVED lines=32> */
.L_x_3210:
        /* <DEDUP_REMOVED lines=20> */
.L_x_3212:
[----:B------:R-:W-:-:S13]  /*07c0*/  ISETP.EQ.AND P1, PT, RZ, UR11, PT ;  /* 0x0000000bff007c0c */ /* 0x000fda000bf22270 */
[----:B------:R-:W-:Y:S05]  /*07d0*/  @!P0 BRA P1, `(.L_x_3207) ;  /* 0x0000000400748947 */ /* 0x000fea0000800000 */
.L_x_3209:
        /* <DEDUP_REMOVED lines=12> */
.L_x_3208:
        /* <DEDUP_REMOVED lines=15> */
.L_x_3215:
        /* <DEDUP_REMOVED lines=32> */
.L_x_3214:
        /* <DEDUP_REMOVED lines=21> */
.L_x_3216:
[----:B------:R-:W-:-:S09]  /*0ce0*/  UISETP.NE.OR UP0, UPT, UR11, URZ, UP0 ;  /* 0x000000ff0b00728c */ /* 0x000fd20008705670 */
[----:B------:R-:W-:Y:S05]  /*0cf0*/  BRA.U !UP0, `(.L_x_3207) ;  /* 0x00000001082c7547 */ /* 0x000fea000b800000 */
.L_x_3213:
        /* <DEDUP_REMOVED lines=11> */
.L_x_3207:
[----:B0-----:R-:W-:Y:S05]  /*0db0*/  BSYNC.RECONVERGENT B0 ;  /* 0x0000000000007941 */ /* 0x001fea0003800200 */
.L_x_3206:
        /* <DEDUP_REMOVED lines=20> */
.L_x_3220:
        /* <DEDUP_REMOVED lines=15> */
.L_x_3219:
        /* <DEDUP_REMOVED lines=12> */
.L_x_3221:
[----:B------:R-:W-:-:S09]  /*10b0*/  UISETP.NE.OR UP0, UPT, UR10, URZ, UP0 ;  /* 0x000000ff0a00728c */ /* 0x000fd20008705670 */
[----:B------:R-:W-:Y:S05]  /*10c0*/  BRA.U !UP0, `(.L_x_3217) ;  /* 0x00000001081c7547 */ /* 0x000fea000b800000 */
.L_x_3218:
[----:B012---:R-:W0:Y:S02]  /*10d0*/  LDC.64 R4, c[0x0][0x3a0] ;  /* 0x0000e800ff047b82 */ /* 0x007e240000000a00 */
.L_x_3222:
[C---:B0-----:R-:W-:Y:S01]  /*10e0*/  IMAD.WIDE R6, R15.reuse, 0x2, R4 ;  /* 0x000000020f067825 */ /* 0x041fe200078e0204 */
[----:B------:R-:W-:Y:S01]  /*10f0*/  UIADD3 UR10, UPT, UPT, UR10, 0x1, URZ ;  /* 0x000000010a0a7890 */ /* 0x000fe2000fffe0ff */
[----:B------:R-:W-:-:S03]  /*1100*/  IADD3 R15, PT, PT, R15, UR16, RZ ;  /* 0x000000100f0f7c10 */ /* 0x000fc6000fffe0ff */
[----:B------:R3:W-:Y:S01]  /*1110*/  STG.E.64 desc[UR14][R6.64], RZ ;  /* 0x000000ff06007986 */ /* 0x0007e2000c101b0e */
[----:B------:R-:W-:-:S09]  /*1120*/  UISETP.NE.AND UP0, UPT, UR10, URZ, UPT ;  /* 0x000000ff0a00728c */ /* 0x000fd2000bf05270 */
[----:B---3--:R-:W-:Y:S05]  /*1130*/  BRA.U UP0, `(.L_x_3222) ;  /* 0xfffffffd00e87547 */ /* 0x008fea000b83ffff */
.L_x_3217:
        /* <DEDUP_REMOVED lines=31> */
.L_x_3224:
[----:B-----5:R-:W-:-:S05]  /*1330*/  IADD3 R11, PT, PT, R14, UR4, RZ ;  /* 0x000000040e0b7c10 */ /* 0x020fca000fffe0ff */
[----:B0-----:R-:W-:-:S05]  /*1340*/  IMAD R8, R11, UR16, RZ ;  /* 0x000000100b087c24 */ /* 0x001fca000f8e02ff */
        /* <DEDUP_REMOVED lines=20> */
[----:B------:R-:W-:-:S02]  /*1490*/  SHF.R.U32.HI R16, RZ, 0xc, R16 ;  /* 0x0000000cff107819 */ /* 0x000fc40000011610 */
[----:B----4-:R-:W-:Y:S01]  /*14a0*/  R2UR UR10, R12 ;  /* 0x000000000c0a72ca */ /* 0x010fe200000e0000 */
[C---:B------:R-:W-:Y:S01]  /*14b0*/  IMAD R20, R17.reuse, R17, R17 ;  /* 0x0000001111147224 */ /* 0x040fe200078e0211 */
[----:B------:R-:W-:Y:S01]  /*14c0*/  IADD3 R18, PT, PT, R18, 0x1, R9 ;  /* 0x0000000112127810 */ /* 0x000fe20007ffe009 */
[----:B------:R-:W-:Y:S01]  /*14d0*/  IMAD R9, R8, R8, R8 ;  /* 0x0000000808097224 */ /* 0x000fe200078e0208 */
[----:B------:R-:W-:Y:S02]  /*14e0*/  LOP3.LUT R16, R16, 0xf, RZ, 0xc0, !PT ;  /* 0x0000000f10107812 */ /* 0x000fe400078ec0ff */
[----:B------:R-:W-:Y:S01]  /*14f0*/  IADD3 R20, PT, PT, R17, 0x1, R20 ;  /* 0x0000000111147810 */ /* 0x000fe20007ffe014 */
[----:B------:R-:W2:Y:S01]  /*1500*/  I2F.F16 R41, R18 ;  /* 0x0000001200297306 */ /* 0x000ea20000200c00 */
[----:B------:R-:W-:Y:S01]  /*1510*/  IADD3 R8, PT, PT, R8, 0x1, R9 ;  /* 0x0000000108087810 */ /* 0x000fe20007ffe009 */
[----:B------:R-:W-:-:S04]  /*1520*/  IMAD R9, R16, R16, R16 ;  /* 0x0000001010097224 */ /* 0x000fc800078e0210 */
[----:B------:R-:W-:Y:S01]  /*1530*/  UIADD3 UR12, UPT, UPT, UR10, UR12, URZ ;  /* 0x0000000c0a0c7290 */ /* 0x000fe2000fffe0ff */
[----:B------:R-:W-:Y:S01]  /*1540*/  IADD3 R9, PT, PT, R16, 0x1, R9 ;  /* 0x0000000110097810 */ /* 0x000fe20007ffe009 */
[----:B------:R-:W0:Y:S02]  /*1550*/  I2F.F16 R13, R20 ;  /* 0x00000014000d7306 */ /* 0x000e240000200c00 */
[----:B------:R-:W-:Y:S01]  /*1560*/  UISETP.GE.AND UP4, UPT, UR12, UR8, UPT ;  /* 0x000000080c00728c */ /* 0x000fe2000bf86270 */
[----:B--2---:R-:W-:-:S05]  /*1570*/  HMUL2 R41, R41.H0_H0, R10.H0_H0 ;  /* 0x2000000a29297232 */ /* 0x004fca0000000800 */
[----:B------:R-:W1:Y:S01]  /*1580*/  I2F.F16 R11, R8 ;  /* 0x00000008000b7306 */ /* 0x000e620000200c00 */
[----:B0-----:R-:W-:-:S07]  /*1590*/  HMUL2 R42, R13.H0_H0, R10.H0_H0 ;  /* 0x2000000a0d2a7232 */ /* 0x001fce0000000800 */
[----:B------:R-:W0:Y:S01]  /*15a0*/  I2F.F16 R39, R9 ;  /* 0x0000000900277306 */ /* 0x000e220000200c00 */
[-C--:B-1----:R-:W-:Y:S02]  /*15b0*/  HMUL2 R40, R11.H0_H0, R10.reuse.H0_H0 ;  /* 0x2000000a0b287232 */ /* 0x082fe40000000800 */
[----:B0-----:R-:W-:Y:S01]  /*15c0*/  HMUL2 R39, R39.H0_H0, R10.H0_H0 ;  /* 0x2000000a27277232 */ /* 0x001fe20000000800 */
[----:B------:R-:W-:Y:S06]  /*15d0*/  BRA.U !UP4, `(.L_x_3224) ;  /* 0xfffffffd0c547547 */ /* 0x000fec000b83ffff */
.L_x_3223:
        /* <DEDUP_REMOVED lines=15> */
.L_x_3225:
        /* <DEDUP_REMOVED lines=8> */
.L_x_3226:
        /* <DEDUP_REMOVED lines=8> */
.L_x_3227:
        /* <DEDUP_REMOVED lines=8> */
.L_x_3228:
        /* <DEDUP_REMOVED lines=8> */
.L_x_3229:
        /* <DEDUP_REMOVED lines=12> */
[----:B------:R-:W-:-:S04]  /*1990*/  PRMT R12, RZ, 0x5410, RZ ;  /* 0x00005410ff0c7816 */ /* 0x000fc800000000ff */
[----:B------:R-:W-:-:S04]  /*19a0*/  IADD3 R2, P0, PT, R2, R3, RZ ;  /* 0x0000000302027210 */ /* 0x000fc80007f1e0ff */
        /* <DEDUP_REMOVED lines=15> */
[----:B------:R1:W4:Y:S01]  /*1aa0*/  LDG.E.128.CONSTANT R12, desc[UR14][R22.64] ;  /* 0x0000000e160c7981 */ /* 0x000322000c1e9d00 */
[----:B------:R-:W-:-:S05]  /*1ab0*/  IMAD.WIDE R24, R25, 0x4, R22 ;  /* 0x0000000419187825 */ /* 0x000fca00078e0216 */
[----:B------:R-:W4:Y:S01]  /*1ac0*/  LDG.E.128.CONSTANT R8, desc[UR14][R24.64] ;  /* 0x0000000e18087981 */ /* 0x000f22000c1e9d00 */
[----:B0-----:R-:W-:-:S05]  /*1ad0*/  IMAD.WIDE R86, R5, 0x4, R24 ;  /* 0x0000000405567825 */ /* 0x001fca00078e0218 */
[----:B------:R0:W4:Y:S01]  /*1ae0*/  LDG.E.128.CONSTANT R4, desc[UR14][R86.64] ;  /* 0x0000000e56047981 */ /* 0x000122000c1e9d00 */
[----:B-1----:R-:W-:Y:S01]  /*1af0*/  MOV R23, UR16 ;  /* 0x0000001000177c02 */ /* 0x002fe20008000f00 */
[----:B------:R-:W-:Y:S01]  /*1b00*/  HFMA2 R28, -RZ, RZ, 0, 0.03125 ;  /* 0x00002800ff1c7431 */ /* 0x000fe200000001ff */
[----:B------:R-:W-:Y:S01]  /*1b10*/  PRMT R0, R43, 0x9910, RZ ;  /* 0x000099102b007816 */ /* 0x000fe200000000ff */
[----:B------:R-:W-:Y:S01]  /*1b20*/  UISETP.NE.AND UP1, UPT, UR19, URZ, UPT ;  /* 0x000000ff1300728c */ /* 0x000fe2000bf25270 */
[----:B------:R-:W-:Y:S01]  /*1b30*/  PRMT R21, RZ, 0x7610, R21 ;  /* 0x00007610ff157816 */ /* 0x000fe20000000015 */
[----:B------:R-:W-:Y:S01]  /*1b40*/  ULEA UR7, UR9, 0x20, 0x5 ;  /* 0x0000002009077891 */ /* 0x000fe2000f8e28ff */
[----:B------:R-:W-:Y:S01]  /*1b50*/  ISETP.NE.AND P0, PT, R0, RZ, PT ;  /* 0x000000ff0000720c */ /* 0x000fe20003f05270 */
[----:B------:R-:W-:Y:S01]  /*1b60*/  UIADD3 UR4, UPT, UPT, UR10, 0x40, URZ ;  /* 0x000000400a047890 */ /* 0x000fe2000fffe0ff */
[----:B0-----:R-:W-:-:S11]  /*1b70*/  IMAD.WIDE R86, R23, 0x4, R86 ;  /* 0x0000000417567825 */ /* 0x001fd600078e0256 */
[----:B------:R-:W-:Y:S01]  /*1b80*/  VOTEU.ANY UP0, P0 ;  /* 0x0000000000ff7886 */ /* 0x000fe20000000100 */
[----:B------:R-:W-:Y:S01]  /*1b90*/  UISETP.EQ.OR UP0, UPT, UR5, 0x1, !UP0 ;  /* 0x000000010500788c */ /* 0x000fe2000c702670 */
[C---:B--2---:R-:W-:Y:S02]  /*1ba0*/  LOP3.LUT R58, R34.reuse, 0x1f001f, RZ, 0xc0, !PT ;  /* 0x001f001f223a7812 */ /* 0x044fe400078ec0ff */
[--C-:B------:R-:W-:Y:S02]  /*1bb0*/  SHF.R.U32.HI R59, RZ, 0xa, R34.reuse ;  /* 0x0000000aff3b7819 */ /* 0x100fe40000011622 */
[----:B------:R-:W-:Y:S02]  /*1bc0*/  LOP3.LUT R3, R34, 0x3e003e0, RZ, 0xc0, !PT ;  /* 0x03e003e022037812 */ /* 0x000fe400078ec0ff */
[----:B------:R-:W-:Y:S02]  /*1bd0*/  SHF.R.U32.HI R34, RZ, 0xf, R34 ;  /* 0x0000000fff227819 */ /* 0x000fe40000011622 */
[----:B------:R-:W-:-:S02]  /*1be0*/  SHF.R.U32.HI R22, RZ, 0xf, R32 ;  /* 0x0000000fff167819 */ /* 0x000fc40000011620 */
[----:B------:R-:W-:Y:S02]  /*1bf0*/  SHF.R.U32.HI R24, RZ, 0xf, R33 ;  /* 0x0000000fff187819 */ /* 0x000fe40000011621 */
[C---:B------:R-:W-:Y:S02]  /*1c00*/  LOP3.LUT R72, R35.reuse, 0x1f001f, RZ, 0xc0, !PT ;  /* 0x001f001f23487812 */ /* 0x040fe400078ec0ff */
[--C-:B------:R-:W-:Y:S02]  /*1c10*/  SHF.R.U32.HI R73, RZ, 0xa, R35.reuse ;  /* 0x0000000aff497819 */ /* 0x100fe40000011623 */
[----:B------:R-:W-:Y:S02]  /*1c20*/  LOP3.LUT R30, R35, 0x3e003e0, RZ, 0xc0, !PT ;  /* 0x03e003e0231e7812 */ /* 0x000fe400078ec0ff */
[----:B------:R-:W-:Y:S02]  /*1c30*/  SHF.R.U32.HI R35, RZ, 0xf, R35 ;  /* 0x0000000fff237819 */ /* 0x000fe40000011623 */
[----:B---3--:R-:W-:-:S02]  /*1c40*/  SHF.R.U32.HI R25, RZ, 0xe, R18 ;  /* 0x0000000eff197819 */ /* 0x008fc40000011612 */
        /* <DEDUP_REMOVED lines=20> */
[----:B------:R-:W-:Y:S02]  /*1d90*/  LOP3.LUT R23, R22, 0x20002, R23, 0xf8, !PT ;  /* 0x0002000216177812 */ /* 0x000fe400078ef817 */
[----:B------:R-:W-:Y:S02]  /*1da0*/  LOP3.LUT R24, R24, 0x20002, R17, 0xf8, !PT ;  /* 0x0002000218187812 */ /* 0x000fe400078ef811 */
        /* <DEDUP_REMOVED lines=66> */
[----:B------:R-:W-:Y:S01]  /*21d0*/  LOP3.LUT R15, R70, 0x100010, R7, 0xf8, !PT ;  /* 0x00100010460f7812 */ /* 0x000fe200078ef807 */
[----:B------:R-:W-:Y:S01]  /*21e0*/  HFMA2 R71, R29, R28.H0_H0, -48, -48 ;  /* 0xd200d2001d477431 */ /* 0x000fe2000004001c */
[----:B------:R-:W-:-:S02]  /*21f0*/  LOP3.LUT R12, R11, 0x100010, R12, 0xf8, !PT ;  /* 0x001000100b0c7812 */ /* 0x000fc400078ef80c */
        /* <DEDUP_REMOVED lines=225> */
.L_x_3231:
[----:B------:R-:W-:Y:S02]  /*3010*/  PRMT R13, RZ, 0x5410, RZ ;  /* 0x00005410ff0d7816 */ /* 0x000fe400000000ff */
[----:B------:R-:W-:Y:S01]  /*3020*/  PRMT R12, RZ, 0x5410, RZ ;  /* 0x00005410ff0c7816 */ /* 0x000fe200000000ff */
[----:B------:R-:W-:Y:S06]  /*3030*/  BRA.U UP0, `(.L_x_3230) ;  /* 0x00000005003c7547 */ /* 0x000fec000b800000 */
        /* <DEDUP_REMOVED lines=17> */
[-C--:B------:R-:W-:Y:S01]  /*3150*/  HFMA2 R0, R84, R19.reuse, R0 ;  /* 0x0000001354007231 */ /* 0x080fe20000000000 */
[----:B------:R-:W0:Y:S01]  /*3160*/  LDS.128 R4, [UR10+0x60] ;  /* 0x0000600aff047984 */ /* 0x000e220008000c00 */
        /* <DEDUP_REMOVED lines=16> */
[-C--:B------:R-:W-:Y:S01]  /*3270*/  HFMA2 R3, R38, R15.reuse, R3 ;  /* 0x0000000f26037231 */ /* 0x080fe20000000003 */
[----:B------:R-:W1:Y:S01]  /*3280*/  LDS.128 R8, [UR10+0x70] ;  /* 0x0000700aff087984 */ /* 0x000e620008000c00 */
[-C--:B------:R-:W-:Y:S02]  /*3290*/  HFMA2 R12, R37, R15.reuse, R12 ;  /* 0x0000000f250c7231 */ /* 0x080fe4000000000c */
[----:B------:R-:W-:Y:S02]  /*32a0*/  HFMA2 R16, R36, R15, R16 ;  /* 0x0000000f24107231 */ /* 0x000fe40000000010 */
[----:B0-----:R-:W-:-:S02]  /*32b0*/  HFMA2 R2, R44, R4, R2 ;  /* 0x000000042c027231 */ /* 0x001fc40000000002 */
        /* <DEDUP_REMOVED lines=39> */
.L_x_3230:
        /* <DEDUP_REMOVED lines=8> */
[----:B------:R-:W-:Y:S02]  /*35b0*/  USEL UR8, UR8, UR18, UP0 ;  /* 0x0000001208087287 */ /* 0x000fe40008000000 */
[----:B------:R-:W-:-:S10]  /*35c0*/  UIADD3 UR4, UPT, UPT, UR4, 0x40, URZ ;  /* 0x0000004004047890 */ /* 0x000fd4000fffe0ff */
[----:B------:R-:W-:Y:S01]  /*35d0*/  VOTEU.ANY UP0, P0 ;  /* 0x0000000000ff7886 */ /* 0x000fe20000000100 */
[----:B------:R-:W-:-:S11]  /*35e0*/  UISETP.EQ.OR UP0, UPT, UR5, 0x1, !UP0 ;  /* 0x000000010500788c */ /* 0x000fd6000c702670 */
.L_x_3241:
[----:B------:R-:W2:Y:S01]  /*35f0*/  LDG.E.128.CONSTANT R28, desc[UR14][R86.64] ;  /* 0x0000000e561c7981 */ /* 0x000ea2000c1e9d00 */
[----:B0-----:R-:W-:Y:S02]  /*3600*/  MOV R25, UR16 ;  /* 0x0000001000197c02 */ /* 0x001fe40008000f00 */
[----:B------:R-:W-:Y:S02]  /*3610*/  MOV R17, UR16 ;  /* 0x0000001000117c02 */ /* 0x000fe40008000f00 */
[----:B------:R-:W-:Y:S01]  /*3620*/  MOV R7, UR16 ;  /* 0x0000001000077c02 */ /* 0x000fe20008000f00 */
[----:B------:R-:W-:-:S04]  /*3630*/  IMAD.WIDE R24, R25, 0x4, R86 ;  /* 0x0000000419187825 */ /* 0x000fc800078e0256 */
[----:B------:R-:W-:Y:S02]  /*3640*/  IMAD.WIDE R16, R17, 0x4, R24 ;  /* 0x0000000411107825 */ /* 0x000fe400078e0218 */
[----:B-----5:R-:W5:Y:S02]  /*3650*/  LDG.E.128.CONSTANT R24, desc[UR14][R24.64] ;  /* 0x0000000e18187981 */ /* 0x020f64000c1e9d00 */
[----:B------:R-:W-:Y:S02]  /*3660*/  IMAD.WIDE R6, R7, 0x4, R16 ;  /* 0x0000000407067825 */ /* 0x000fe400078e0210 */
[----:B------:R-:W5:Y:S04]  /*3670*/  LDG.E.128.CONSTANT R16, desc[UR14][R16.64] ;  /* 0x0000000e10107981 */ /* 0x000f68000c1e9d00 */
[----:B------:R0:W5:Y:S01]  /*3680*/  LDG.E.128.CONSTANT R8, desc[UR14][R6.64] ;  /* 0x0000000e06087981 */ /* 0x000162000c1e9d00 */
[----:B------:R-:W-:Y:S01]  /*3690*/  UISETP.NE.AND UP1, UPT, UR19, URZ, UPT ;  /* 0x000000ff1300728c */ /* 0x000fe2000bf25270 */
[----:B------:R-:W-:-:S02]  /*36a0*/  MOV R5, 0x2c00 ;  /* 0x00002c0000057802 */ /* 0x000fc40000000f00 */
[C---:B--2---:R-:W-:Y:S02]  /*36b0*/  LOP3.LUT R4, R29.reuse, 0xf000f, RZ, 0xc0, !PT ;  /* 0x000f000f1d047812 */ /* 0x044fe400078ec0ff */
[----:B------:R-:W-:Y:S02]  /*36c0*/  LOP3.LUT R14, R29, 0xf000f0, RZ, 0xc0, !PT ;  /* 0x00f000f01d0e7812 */ /* 0x000fe400078ec0ff */
        /* <DEDUP_REMOVED lines=36> */
[----:B------:R-:W-:Y:S02]  /*3910*/  HADD2 R38, R44, -1032, -1032 ;  /* 0xe408e4082c267430 */ /* 0x000fe40000000000 */
        /* <DEDUP_REMOVED lines=8> */
[----:B------:R-:W-:Y:S02]  /*39a0*/  HADD2 R34, R3, -1032, -1032 ;  /* 0xe408e40803227430 */ /* 0x000fe40000000000 */
[----:B------:R-:W-:-:S02]  /*39b0*/  HFMA2 R35, R4, R5.H0_H0, -72, -72 ;  /* 0xd480d48004237431 */ /* 0x000fc40000040005 */
[----:B------:R-:W-:Y:S02]  /*39c0*/  HADD2 R36, R15, -1032, -1032 ;  /* 0xe408e4080f247430 */ /* 0x000fe40000000000 */
[----:B------:R-:W-:Y:S02]  /*39d0*/  HADD2 R45, R45, -1032, -1032 ;  /* 0xe408e4082d2d7430 */ /* 0x000fe40000000000 */
[----:B------:R-:W-:Y:S01]  /*39e0*/  HFMA2 R46, R48, R5.H0_H0, -72, -72 ;  /* 0xd480d480302e7431 */ /* 0x000fe20000040005 */
[----:B0-----:R-:W-:Y:S06]  /*39f0*/  BRA.U !UP1, `(.L_x_3233) ;  /* 0x0000000509687547 */ /* 0x001fec000b800000 */
        /* <DEDUP_REMOVED lines=90> */
.L_x_3233:
[----:B------:R-:W-:Y:S05]  /*3fa0*/  BRA.U UP0, `(.L_x_3234) ;  /* 0x0000000500687547 */ /* 0x000fea000b800000 */
        /* <DEDUP_REMOVED lines=90> */
.L_x_3234:
[C---:B-----5:R-:W-:Y:S02]  /*4550*/  LOP3.LUT R0, R24.reuse, 0xf000f, RZ, 0xc0, !PT ;  /* 0x000f000f18007812 */ /* 0x060fe400078ec0ff */
[----:B------:R-:W-:Y:S02]  /*4560*/  LOP3.LUT R2, R24, 0xf000f0, RZ, 0xc0, !PT ;  /* 0x00f000f018027812 */ /* 0x000fe400078ec0ff */
[C---:B------:R-:W-:Y:S02]  /*4570*/  LOP3.LUT R4, R25.reuse, 0xf000f, RZ, 0xc0, !PT ;  /* 0x000f000f19047812 */ /* 0x040fe400078ec0ff */
[----:B------:R-:W-:Y:S02]  /*4580*/  LOP3.LUT R14, R25, 0xf000f0, RZ, 0xc0, !PT ;  /* 0x00f000f0190e7812 */ /* 0x000fe400078ec0ff */
[C---:B------:R-:W-:Y:S02]  /*4590*/  LOP3.LUT R22, R26.reuse, 0xf000f, RZ, 0xc0, !PT ;  /* 0x000f000f1a167812 */ /* 0x040fe400078ec0ff */
[----:B------:R-:W-:-:S02]  /*45a0*/  LOP3.LUT R23, R26, 0xf000f0, RZ, 0xc0, !PT ;  /* 0x00f000f01a177812 */ /* 0x000fc400078ec0ff */
[----:B------:R-:W-:Y:S02]  /*45b0*/  SHF.R.U32.HI R24, RZ, 0x8, R24 ;  /* 0x00000008ff187819 */ /* 0x000fe40000011618 */
[----:B------:R-:W-:Y:S02]  /*45c0*/  SHF.R.U32.HI R25, RZ, 0x8, R25 ;  /* 0x00000008ff197819 */ /* 0x000fe40000011619 */
[----:B------:R-:W-:Y:S02]  /*45d0*/  SHF.R.U32.HI R26, RZ, 0x8, R26 ;  /* 0x00000008ff1a7819 */ /* 0x000fe4000001161a */
[----:B------:R-:W-:Y:S02]  /*45e0*/  SHF.R.U32.HI R31, RZ, 0x8, R27 ;  /* 0x00000008ff1f7819 */ /* 0x000fe4000001161b */
[----:B------:R-:W-:Y:S02]  /*45f0*/  LOP3.LUT R28, R23, 0x64006400, RZ, 0xfc, !PT ;  /* 0x64006400171c7812 */ /* 0x000fe400078efcff */
[----:B------:R-:W-:-:S02]  /*4600*/  LOP3.LUT R3, R24, 0xf000f, RZ, 0xc0, !PT ;  /* 0x000f000f18037812 */ /* 0x000fc400078ec0ff */
[----:B------:R-:W-:Y:S01]  /*4610*/  LOP3.LUT R15, R25, 0xf000f, RZ, 0xc0, !PT ;  /* 0x000f000f190f7812 */ /* 0x000fe200078ec0ff */
[----:B------:R-:W-:Y:S01]  /*4620*/  HFMA2 R28, R28, R5.H0_H0, -72, -72 ;  /* 0xd480d4801c1c7431 */ /* 0x000fe20000040005 */
        /* <DEDUP_REMOVED lines=130> */
.L_x_3235:
[----:B------:R-:W-:Y:S05]  /*4e50*/  BRA.U UP0, `(.L_x_3236) ;  /* 0x0000000500687547 */ /* 0x000fea000b800000 */
        /* <DEDUP_REMOVED lines=90> */
.L_x_3236:
[----:B------:R-:W-:Y:S02]  /*5400*/  LOP3.LUT R23, R18, 0xf000f, RZ, 0xc0, !PT ;  /* 0x000f000f12177812 */ /* 0x000fe400078ec0ff */
[----:B------:R-:W-:Y:S02]  /*5410*/  SHF.R.U32.HI R27, RZ, 0x8, R18 ;  /* 0x00000008ff1b7819 */ /* 0x000fe40000011612 */
[----:B------:R-:W-:Y:S02]  /*5420*/  LOP3.LUT R0, R16, 0xf000f0, RZ, 0xc0, !PT ;  /* 0x00f000f010007812 */ /* 0x000fe400078ec0ff */
[C---:B------:R-:W-:Y:S02]  /*5430*/  LOP3.LUT R4, R17.reuse, 0xf000f, RZ, 0xc0, !PT ;  /* 0x000f000f11047812 */ /* 0x040fe400078ec0ff */
[----:B------:R-:W-:Y:S02]  /*5440*/  LOP3.LUT R14, R17, 0xf000f0, RZ, 0xc0, !PT ;  /* 0x00f000f0110e7812 */ /* 0x000fe400078ec0ff */
[----:B------:R-:W-:-:S02]  /*5450*/  LOP3.LUT R25, R18, 0xf000f0, RZ, 0xc0, !PT ;  /* 0x00f000f012197812 */ /* 0x000fc400078ec0ff */
[----:B------:R-:W-:Y:S02]  /*5460*/  SHF.R.U32.HI R16, RZ, 0x8, R16 ;  /* 0x00000008ff107819 */ /* 0x000fe40000011610 */
[----:B------:R-:W-:Y:S02]  /*5470*/  SHF.R.U32.HI R17, RZ, 0x8, R17 ;  /* 0x00000008ff117819 */ /* 0x000fe40000011611 */
[----:B------:R-:W-:Y:S02]  /*5480*/  SHF.R.U32.HI R31, RZ, 0x8, R19 ;  /* 0x00000008ff1f7819 */ /* 0x000fe40000011613 */
[----:B------:R-:W-:Y:S02]  /*5490*/  LOP3.LUT R24, R23, 0x64006400, RZ, 0xfc, !PT ;  /* 0x6400640017187812 */ /* 0x000fe400078efcff */
[----:B------:R-:W-:Y:S02]  /*54a0*/  LOP3.LUT R23, R27, 0xf000f, RZ, 0xc0, !PT ;  /* 0x000f000f1b177812 */ /* 0x000fe400078ec0ff */
[----:B------:R-:W-:Y:S01]  /*54b0*/  LOP3.LUT R26, R25, 0x64006400, RZ, 0xfc, !PT ;  /* 0x64006400191a7812 */ /* 0x000fe200078efcff */
[----:B------:R-:W-:Y:S01]  /*54c0*/  HADD2 R24, R24, -1032, -1032 ;  /* 0xe408e40818187430 */ /* 0x000fe20000000000 */
        /* <DEDUP_REMOVED lines=34> */
[C---:B------:R-:W-:Y:S01]  /*56f0*/  LOP3.LUT R16, R8.reuse, 0xf000f, RZ, 0xc0, !PT ;  /* 0x000f000f08107812 */ /* 0x040fe200078ec0ff */
[----:B------:R-:W-:Y:S01]  /*5700*/  HADD2 R28, R2, -1032, -1032 ;  /* 0xe408e408021c7430 */ /* 0x000fe20000000000 */
[----:B------:R-:W-:Y:S01]  /*5710*/  LOP3.LUT R17, R8, 0xf000f0, RZ, 0xc0, !PT ;  /* 0x00f000f008117812 */ /* 0x000fe200078ec0ff */
[----:B------:R-:W-:-:S02]  /*5720*/  HADD2 R30, R15, -1032, -1032 ;  /* 0xe408e4080f1e7430 */ /* 0x000fc40000000000 */
        /* <DEDUP_REMOVED lines=93> */
.L_x_3237:
        /* <DEDUP_REMOVED lines=91> */
.L_x_3238:
[C---:B------:R-:W-:Y:S02]  /*62b0*/  LOP3.LUT R3, R9.reuse, 0xf000f, RZ, 0xc0, !PT ;  /* 0x000f000f09037812 */ /* 0x040fe400078ec0ff */
[----:B------:R-:W-:Y:S02]  /*62c0*/  LOP3.LUT R2, R9, 0xf000f0, RZ, 0xc0, !PT ;  /* 0x00f000f009027812 */ /* 0x000fe400078ec0ff */
[----:B------:R-:W-:Y:S02]  /*62d0*/  SHF.R.U32.HI R22, RZ, 0x8, R9 ;  /* 0x00000008ff167819 */ /* 0x000fe40000011609 */
[C---:B------:R-:W-:Y:S02]  /*62e0*/  LOP3.LUT R23, R10.reuse, 0xf000f, RZ, 0xc0, !PT ;  /* 0x000f000f0a177812 */ /* 0x040fe400078ec0ff */
[----:B------:R-:W-:Y:S02]  /*62f0*/  LOP3.LUT R9, R10, 0xf000f0, RZ, 0xc0, !PT ;  /* 0x00f000f00a097812 */ /* 0x000fe400078ec0ff */
[----:B------:R-:W-:-:S02]  /*6300*/  SHF.R.U32.HI R0, RZ, 0x8, R8 ;  /* 0x00000008ff007819 */ /* 0x000fc40000011608 */
[----:B------:R-:W-:Y:S02]  /*6310*/  SHF.R.U32.HI R10, RZ, 0x8, R10 ;  /* 0x00000008ff0a7819 */ /* 0x000fe4000001160a */
[C---:B------:R-:W-:Y:S02]  /*6320*/  LOP3.LUT R15, R11.reuse, 0xf000f0, RZ, 0xc0, !PT ;  /* 0x00f000f00b0f7812 */ /* 0x040fe400078ec0ff */
[----:B------:R-:W-:Y:S02]  /*6330*/  SHF.R.U32.HI R27, RZ, 0x8, R11 ;  /* 0x00000008ff1b7819 */ /* 0x000fe4000001160b */
        /* <DEDUP_REMOVED lines=132> */
.L_x_3239:
        /* <DEDUP_REMOVED lines=12> */
[----:B------:R-:W-:Y:S02]  /*6c40*/  HADD2.F32 R31, -RZ, R3.H1_H1 ;  /* 0x30000003ff1f7230 */ /* 0x000fe40000004100 */
[----:B------:R-:W-:Y:S01]  /*6c50*/  FFMA.FTZ R33, R2, R29, RZ ;  /* 0x0000001d02217223 */ /* 0x000fe200000100ff */
[----:B------:R-:W-:Y:S02]  /*6c60*/  HADD2.F32 R3, -RZ, R22.H0_H0 ;  /* 0x20000016ff037230 */ /* 0x000fe40000004100 */
[----:B------:R-:W-:Y:S01]  /*6c70*/  FFMA.FTZ R23, R34, R30, R23 ;  /* 0x0000001e22177223 */ /* 0x000fe20000010017 */
[----:B------:R-:W-:-:S02]  /*6c80*/  HADD2.F32 R16, -RZ, R16.H1_H1 ;  /* 0x30000010ff107230 */ /* 0x000fc40000004100 */
[----:B------:R-:W-:Y:S02]  /*6c90*/  HADD2.F32 R22, -RZ, R22.H1_H1 ;  /* 0x30000016ff167230 */ /* 0x000fe40000004100 */
[-C--:B------:R-:W-:Y:S01]  /*6ca0*/  FFMA.FTZ R3, R3, R29.reuse, RZ ;  /* 0x0000001d03037223 */ /* 0x080fe200000100ff */
[----:B------:R-:W-:Y:S01]  /*6cb0*/  FFMA.FTZ R29, R4, R29, RZ ;  /* 0x0000001d041d7223 */ /* 0x000fe200000100ff */
        /* <DEDUP_REMOVED lines=17> */
[--C-:B-1----:R-:W-:Y:S02]  /*6dd0*/  HADD2.F32 R3, -RZ, R10.reuse.H0_H0 ;  /* 0x2000000aff037230 */ /* 0x102fe40000004100 */
[-C--:B------:R-:W-:Y:S01]  /*6de0*/  FFMA.FTZ R16, R23, R31.reuse, R16 ;  /* 0x0000001f17107223 */ /* 0x080fe20000010010 */
[----:B------:R-:W-:Y:S02]  /*6df0*/  HADD2.F32 R9, -RZ, R25.H0_H0 ;  /* 0x20000019ff097230 */ /* 0x000fe40000004100 */
[----:B------:R-:W-:Y:S01]  /*6e00*/  FFMA.FTZ R32, R15, R31, R32 ;  /* 0x0000001f0f207223 */ /* 0x000fe20000010020 */
[----:B------:R-:W-:-:S02]  /*6e10*/  HADD2.F32 R10, -RZ, R10.H1_H1 ;  /* 0x3000000aff0a7230 */ /* 0x000fc40000004100 */
[----:B------:R-:W-:Y:S02]  /*6e20*/  HADD2.F32 R8, -RZ, R25.H1_H1 ;  /* 0x30000019ff087230 */ /* 0x000fe40000004100 */
[-C--:B------:R-:W-:Y:S01]  /*6e30*/  FFMA.FTZ R9, R9, R3.reuse, R0 ;  /* 0x0000000309097223 */ /* 0x080fe20000010000 */
[----:B------:R-:W-:Y:S02]  /*6e40*/  HADD2.F32 R15, -RZ, R26.H0_H0 ;  /* 0x2000001aff0f7230 */ /* 0x000fe40000004100 */
        /* <DEDUP_REMOVED lines=46> */
.L_x_3240:
[----:B------:R-:W-:Y:S01]  /*7130*/  UIADD3 UR7, UPT, UPT, UR7, 0x20, URZ ;  /* 0x0000002007077890 */ /* 0x000fe2000fffe0ff */
[----:B------:R-:W-:Y:S01]  /*7140*/  MOV R87, UR16 ;  /* 0x0000001000577c02 */ /* 0x000fe20008000f00 */
[----:B------:R-:W-:Y:S02]  /*7150*/  UIADD3 UR4, UPT, UPT, UR4, 0x40, URZ ;  /* 0x0000004004047890 */ /* 0x000fe4000fffe0ff */
[----:B------:R-:W-:Y:S02]  /*7160*/  UISETP.GE.AND UP1, UPT, UR7, UR8, UPT ;  /* 0x000000080700728c */ /* 0x000fe4000bf26270 */
[----:B------:R-:W-:-:S07]  /*7170*/  IMAD.WIDE R86, R87, 0x4, R6 ;  /* 0x0000000457567825 */ /* 0x000fce00078e0206 */
[----:B------:R-:W-:Y:S05]  /*7180*/  BRA.U !UP1, `(.L_x_3241) ;  /* 0xffffffc509187547 */ /* 0x000fea000b83ffff */
.L_x_3232:
[----:B------:R-:W0:Y:S01]  /*7190*/  S2R R0, SR_CTAID.X ;  /* 0x0000000000007919 */ /* 0x000e220000002500 */
[----:B------:R-:W1:Y:S01]  /*71a0*/  LDC.64 R4, c[0x0][0x3a0] ;  /* 0x0000e800ff047b82 */ /* 0x000e620000000a00 */
[----:B------:R-:W-:Y:S01]  /*71b0*/  UIMAD UR6, UR6, UR16, URZ ;  /* 0x00000010060672a4 */ /* 0x000fe2000f8e02ff */
[----:B------:R-:W-:Y:S01]  /*71c0*/  HMUL2 R21, R21, UR19.H0_H0 ;  /* 0x2000001315157c32 */ /* 0x000fe20008000000 */
[----:B------:R-:W0:Y:S02]  /*71d0*/  S2R R3, SR_TID.X ;  /* 0x0000000000037919 */ /* 0x000e240000002100 */
[----:B0-----:R-:W-:-:S04]  /*71e0*/  LEA R0, R0, R3, 0x5 ;  /* 0x0000000300007211 */ /* 0x001fc800078e28ff */
[----:B------:R-:W-:-:S04]  /*71f0*/  LEA R0, R0, UR6, 0x1 ;  /* 0x0000000600007c11 */ /* 0x000fc8000f8e08ff */
[----:B------:R-:W-:-:S05]  /*7200*/  SHF.L.U32 R3, R0, 0x1, RZ ;  /* 0x0000000100037819 */ /* 0x000fca00000006ff */
[----:B-1----:R-:W-:-:S05]  /*7210*/  IMAD.WIDE R4, R3, 0x2, R4 ;  /* 0x0000000203047825 */ /* 0x002fca00078e0204 */
[----:B------:R0:W-:Y:S01]  /*7220*/  ATOM.E.ADD.F16x2.RN.STRONG.GPU P0, RZ, desc[UR14][R4.64], R21 ;  /* 0x8000001504ff79a2 */ /* 0x0001e2000c10e10e */
[----:B------:R-:W-:Y:S01]  /*7230*/  UISETP.NE.AND UP0, UPT, UR5, 0x1, UPT ;  /* 0x000000010500788c */ /* 0x000fe2000bf05270 */
[----:B------:R-:W-:Y:S01]  /*7240*/  BSSY.RECONVERGENT B0, `(.L_x_3242) ;  /* 0x000000f000007945 */ /* 0x000fe20003800200 */
[----:B------:R-:W-:-:S03]  /*7250*/  HMUL2 R7, R20, UR19.H0_H0 ;  /* 0x2000001314077c32 */ /* 0x000fc60008000000 */
[----:B0-----:R-:W-:Y:S06]  /*7260*/  @P0 BRA `(.L_x_3243) ;  /* 0x0000000000300947 */ /* 0x001fec0003800000 */
[----:B------:R-:W0:Y:S02]  /*7270*/  QSPC.E.S P0, RZ, [R4] ;  /* 0x0000000004ff73aa */ /* 0x000e240000000500 */
[----:B0-----:R-:W-:Y:S05]  /*7280*/  @!P0 BRA `(.L_x_3244) ;  /* 0x00000000001c8947 */ /* 0x001fea0003800000 */
[----:B------:R-:W-:-:S04]  /*7290*/  MOV R2, R4 ;  /* 0x0000000400027202 */ /* 0x000fc80000000f00 */
[----:B------:R-:W-:-:S07]  /*72a0*/  MOV R0, R2 ;  /* 0x0000000200007202 */ /* 0x000fce0000000f00 */
.L_x_3245:
[----:B------:R-:W0:Y:S02]  /*72b0*/  LDS R2, [R0] ;  /* 0x0000000000027984 */ /* 0x000e240000000800 */
[----:B0-----:R-:W-:-:S05]  /*72c0*/  HFMA2 R3, R2, 1, 1, R21 ;  /* 0x3c003c0002037831 */ /* 0x001fca0000000015 */
[----:B------:R-:W0:Y:S02]  /*72d0*/  ATOMS.CAST.SPIN P0, [R0], R2, R3 ;  /* 0x000000020000758d */ /* 0x000e240001800003 */
[----:B0-----:R-:W-:Y:S05]  /*72e0*/  @!P0 BRA `(.L_x_3245) ;  /* 0xfffffffc00f08947 */ /* 0x001fea000383ffff */
[----:B------:R-:W-:Y:S05]  /*72f0*/  BRA `(.L_x_3243) ;  /* 0x00000000000c7947 */ /* 0x000fea0003800000 */
.L_x_3244:
[----:B------:R-:W2:Y:S02]  /*7300*/  LD.E R0, desc[UR14][R4.64] ;  /* 0x0000000e04007980 */ /* 0x000ea4000c101900 */
[----:B--2---:R-:W-:-:S05]  /*7310*/  IADD3 R3, PT, PT, R21, R0, RZ ;  /* 0x0000000015037210 */ /* 0x004fca0007ffe0ff */
[----:B------:R0:W-:Y:S02]  /*7320*/  ST.E desc[UR14][R4.64], R3 ;  /* 0x0000000304007985 */ /* 0x0001e4000c10190e */
.L_x_3243:
[----:B------:R-:W-:Y:S05]  /*7330*/  BSYNC.RECONVERGENT B0 ;  /* 0x0000000000007941 */ /* 0x000fea0003800200 */
.L_x_3242:
[----:B------:R1:W-:Y:S01]  /*7340*/  ATOM.E.ADD.F16x2.RN.STRONG.GPU P0, RZ, desc[UR14][R4.64+0x4], R7 ;  /* 0x8000040704ff79a2 */ /* 0x0003e2000c10e10e */
[----:B------:R-:W-:Y:S04]  /*7350*/  BSSY.RECONVERGENT B0, `(.L_x_3246) ;  /* 0x000000e000007945 */ /* 0x000fe80003800200 */
[----:B-1----:R-:W-:Y:S05]  /*7360*/  @P0 BRA `(.L_x_3247) ;  /* 0x0000000000300947 */ /* 0x002fea0003800000 */
[----:B------:R-:W1:Y:S02]  /*7370*/  QSPC.E.S P0, RZ, [R4+0x4] ;  /* 0x0000040004ff73aa */ /* 0x000e640000000500 */
[----:B-1----:R-:W-:Y:S05]  /*7380*/  @!P0 BRA `(.L_x_3248) ;  /* 0x00000000001c8947 */ /* 0x002fea0003800000 */
[----:B------:R-:W-:-:S04]  /*7390*/  MOV R2, R4 ;  /* 0x0000000400027202 */ /* 0x000fc80000000f00 */
[----:B------:R-:W-:-:S07]  /*73a0*/  MOV R0, R2 ;  /* 0x0000000200007202 */ /* 0x000fce0000000f00 */
.L_x_3249:
[----:B------:R-:W0:Y:S02]  /*73b0*/  LDS R2, [R0+0x4] ;  /* 0x0000040000027984 */ /* 0x000e240000000800 */
[----:B0-----:R-:W-:-:S05]  /*73c0*/  HADD2 R3, R2, R7 ;  /* 0x0000000702037230 */ /* 0x001fca0000000000 */
[----:B------:R-:W0:Y:S02]  /*73d0*/  ATOMS.CAST.SPIN P0, [R0+0x4], R2, R3 ;  /* 0x000004020000758d */ /* 0x000e240001800003 */
[----:B0-----:R-:W-:Y:S05]  /*73e0*/  @!P0 BRA `(.L_x_3249) ;  /* 0xfffffffc00f08947 */ /* 0x001fea000383ffff */
[----:B------:R-:W-:Y:S05]  /*73f0*/  BRA `(.L_x_3247) ;  /* 0x00000000000c7947 */ /* 0x000fea0003800000 */
.L_x_3248:
[----:B------:R-:W0:Y:S02]  /*7400*/  LD.E R0, desc[UR14][R4.64+0x4] ;  /* 0x0000040e04007980 */ /* 0x000e24000c101900 */
[----:B0-----:R-:W-:-:S05]  /*7410*/  IADD3 R3, PT, PT, R7, R0, RZ ;  /* 0x0000000007037210 */ /* 0x001fca0007ffe0ff */
[----:B------:R1:W-:Y:S02]  /*7420*/  ST.E desc[UR14][R4.64+0x4], R3 ;  /* 0x0000040304007985 */ /* 0x0003e4000c10190e */
.L_x_3247:
[----:B------:R-:W-:Y:S05]  /*7430*/  BSYNC.RECONVERGENT B0 ;  /* 0x0000000000007941 */ /* 0x000fea0003800200 */
.L_x_3246:
        /* <DEDUP_REMOVED lines=13> */
.L_x_3253:
[----:B------:R-:W0:Y:S02]  /*7510*/  LDS R2, [R0] ;  /* 0x0000000000027984 */ /* 0x000e240000000800 */
[----:B0-----:R-:W-:-:S05]  /*7520*/  HFMA2 R3, R2, 1, 1, R13 ;  /* 0x3c003c0002037831 */ /* 0x001fca000000000d */
[----:B------:R-:W0:Y:S02]  /*7530*/  ATOMS.CAST.SPIN P0, [R0], R2, R3 ;  /* 0x000000020000758d */ /* 0x000e240001800003 */
[----:B0-----:R-:W-:Y:S05]  /*7540*/  @!P0 BRA `(.L_x_3253) ;  /* 0xfffffffc00f08947 */ /* 0x001fea000383ffff */
[----:B------:R-:W-:Y:S05]  /*7550*/  BRA `(.L_x_3251) ;  /* 0x00000000000c7947 */ /* 0x000fea0003800000 */
.L_x_3252:
[----:B------:R-:W2:Y:S02]  /*7560*/  LD.E R0, desc[UR14][R4.64] ;  /* 0x0000000e04007980 */ /* 0x000ea4000c101900 */
[----:B--2---:R-:W-:-:S05]  /*7570*/  IADD3 R3, PT, PT, R13, R0, RZ ;  /* 0x000000000d037210 */ /* 0x004fca0007ffe0ff */
[----:B------:R0:W-:Y:S02]  /*7580*/  ST.E desc[UR14][R4.64], R3 ;  /* 0x0000000304007985 */ /* 0x0001e4000c10190e */
.L_x_3251:
[----:B------:R-:W-:Y:S05]  /*7590*/  BSYNC.RECONVERGENT B0 ;  /* 0x0000000000007941 */ /* 0x000fea0003800200 */
.L_x_3250:
[----:B------:R1:W-:Y:S02]  /*75a0*/  ATOM.E.ADD.F16x2.RN.STRONG.GPU P0, RZ, desc[UR14][R4.64+0x4], R43 ;  /* 0x8000042b04ff79a2 */ /* 0x0003e4000c10e10e */
[----:B-1----:R-:W-:Y:S05]  /*75b0*/  @P0 EXIT ;  /* 0x000000000000094d */ /* 0x002fea0003800000 */
[----:B------:R-:W1:Y:S02]  /*75c0*/  QSPC.E.S P0, RZ, [R4+0x4] ;  /* 0x0000040004ff73aa */ /* 0x000e640000000500 */
[----:B-1----:R-:W-:Y:S05]  /*75d0*/  @!P0 BRA `(.L_x_3254) ;  /* 0x00000000001c8947 */ /* 0x002fea0003800000 */
[----:B------:R-:W-:-:S04]  /*75e0*/  MOV R2, R4 ;  /* 0x0000000400027202 */ /* 0x000fc80000000f00 */
[----:B------:R-:W-:-:S07]  /*75f0*/  MOV R0, R2 ;  /* 0x0000000200007202 */ /* 0x000fce0000000f00 */
.L_x_3255:
[----:B------:R-:W0:Y:S02]  /*7600*/  LDS R2, [R0+0x4] ;  /* 0x0000040000027984 */ /* 0x000e240000000800 */
[----:B0-----:R-:W-:-:S05]  /*7610*/  HADD2 R3, R2, R43 ;  /* 0x0000002b02037230 */ /* 0x001fca0000000000 */
[----:B------:R-:W0:Y:S02]  /*7620*/  ATOMS.CAST.SPIN P0, [R0+0x4], R2, R3 ;  /* 0x000004020000758d */ /* 0x000e240001800003 */
[----:B0-----:R-:W-:Y:S05]  /*7630*/  @!P0 BRA `(.L_x_3255) ;  /* 0xfffffffc00f08947 */ /* 0x001fea000383ffff */
[----:B------:R-:W-:Y:S05]  /*7640*/  EXIT ;  /* 0x000000000000794d */ /* 0x000fea0003800000 */
.L_x_3254:
[----:B------:R-:W0:Y:S02]  /*7650*/  LD.E R0, desc[UR14][R4.64+0x4] ;  /* 0x0000040e04007980 */ /* 0x000e24000c101900 */
[----:B0-----:R-:W-:-:S05]  /*7660*/  IADD3 R3, PT, PT, R43, R0, RZ ;  /* 0x000000002b037210 */ /* 0x001fca0007ffe0ff */
[----:B------:R-:W-:Y:S01]  /*7670*/  ST.E desc[UR14][R4.64+0x4], R3 ;  /* 0x0000040304007985 */ /* 0x000fe2000c10190e */
[----:B------:R-:W-:Y:S05]  /*7680*/  EXIT ;  /* 0x000000000000794d */ /* 0x000fea0003800000 */
.L_x_3256:
        /* <DEDUP_REMOVED lines=15> */
.L_x_3967:


//--------------------- .text._Z23gemm_half_q_half_kernelILi2ELi8ELb1ELb1ELi32EEvPK6__halfPKjS4_S2_PS0_iiiiPKtS7_iiiiiibS2_i --------------------------
	.section	.text._Z23gemm_half_q_half_kernelILi2ELi8ELb1ELb1ELi32EEvPK6__halfPKjS4_S2_PS0_iiiiPKtS7_iiiiiibS2_i,"ax",@progbits
	.align	128
        .global         _Z23gemm_half_q_half_kernelILi2ELi8ELb1ELb1ELi32EEvPK6__halfPKjS4_S2_PS0_iiiiPKtS7_iiiiiibS2_i
        .type           _Z23gemm_half_q_half_kernelILi2ELi8ELb1ELb1ELi32EEvPK6__halfPKjS4_S2_PS0_iiiiPKtS7_iiiiiibS2_i,@function
        .size           _Z23gemm_half_q_half_kernelILi2ELi8ELb1ELb1ELi32EEvPK6__halfPKjS4_S2_PS0_iiiiPKtS7_iiiiiibS2_i,(.L_x_3968 - _Z23gemm_half_q_half_kernelILi2ELi8ELb1ELb1ELi32EEvPK6__halfPKjS4_S2_PS0_iiiiPKtS7_iiiiiibS2_i)
        .other          _Z23gemm_half_q_half_kernelILi2ELi8ELb1ELb1ELi32EEvPK6__halfPKjS4_S2_PS0_iiiiPKtS7_iiiiiibS2_i,@"STO_CUDA_ENTRY STV_DEFAULT"
_Z23gemm_half_q_half_kernelILi2ELi8ELb1ELb1ELi32EEvPK6__halfPKjS4_S2_PS0_iiiiPKtS7_iiiiiibS2_i:
.text._Z23gemm_half_q_half_kernelILi2ELi8ELb1ELb1ELi32EEvPK6__halfPKjS4_S2_PS0_iiiiPKtS7_iiiiiibS2_i:
        /* <DEDUP_REMOVED lines=22> */
[----:B------:R-:W-:Y:S01]  /*0160*/  HFMA2 R9, -RZ, RZ, 0, 1.1920928955078125e-07 ;  /* 0x00000002ff097431 */ /* 0x000fe200000001ff */
[----:B------:R-:W-:Y:S01]  /*0170*/  BSSY.RECONVERGENT B0, `(.L_x_3257) ;  /* 0x00000bc000007945 */ /* 0x000fe20003800200 */
[----:B------:R-:W2:Y:S03]  /*0180*/  S2R R7, SR_TID.X ;  /* 0x0000000000077919 */ /* 0x000ea60000002100 */
[----:B------:R-:W-:Y:S01]  /*0190*/  SEL R9, R9, 0x1, P1 ;  /* 0x0000000109097807 */ /* 0x000fe20000800000 */
[----:B------:R-:W3:Y:S01]  /*01a0*/  S2R R13, SR_CTAID.X ;  /* 0x00000000000d7919 */ /* 0x000ee20000002500 */
[----:B0-----:R-:W-:-:S04]  /*01b0*/  SHF.L.U32 R2, R6, 0x5, RZ ;  /* 0x0000000506027819 */ /* 0x001fc800000006ff */
[C---:B--2---:R-:W-:Y:S02]  /*01c0*/  IADD3 R19, PT, PT, R2.reuse, R7, RZ ;  /* 0x0000000702137210 */ /* 0x044fe40007ffe0ff */
[----:B-1----:R-:W-:Y:S02]  /*01d0*/  VIADDMNMX R4, R2, 0x20, R3, PT ;  /* 0x0000002002047846 */ /* 0x002fe40003800103 */
[----:B---3--:R-:W-:Y:S02]  /*01e0*/  SHF.L.U32 R8, R13, 0x7, RZ ;  /* 0x000000070d087819 */ /* 0x008fe400000006ff */
        /* <DEDUP_REMOVED lines=27> */
[----:B-1----:R-:W-:Y:S02]  /*03a0*/  IADD3 R10, PT, PT, RZ, -R12, RZ ;  /* 0x8000000cff0a7210 */ /* 0x002fe40007ffe0ff */
[----:B------:R-:W-:Y:S02]  /*03b0*/  PLOP3.LUT P0, PT, PT, PT, PT, 0x80, 0x8 ;  /* 0x000000000008781c */ /* 0x000fe40003f0f070 */
[----:B------:R-:W-:-:S13]  /*03c0*/  ISETP.GT.AND P2, PT, R10, 0x3, PT ;  /* 0x000000030a00780c */ /* 0x000fda0003f44270 */
[----:B------:R-:W-:Y:S05]  /*03d0*/  @!P2 BRA `(.L_x_3261) ;  /* 0x000000000084a947 */ /* 0x000fea0003800000 */
[----:B------:R-:W-:-:S13]  /*03e0*/  PLOP3.LUT P0, PT, PT, PT, PT, 0x8, 0x80 ;  /* 0x000000000080781c */ /* 0x000fda0003f0e170 */
.L_x_3262:
        /* <DEDUP_REMOVED lines=32> */
.L_x_3261:
        /* <DEDUP_REMOVED lines=20> */
.L_x_3263:
[----:B------:R-:W-:-:S13]  /*0730*/  ISETP.EQ.AND P2, PT, R12, RZ, PT ;  /* 0x000000ff0c00720c */ /* 0x000fda0003f42270 */
[----:B------:R-:W-:Y:S05]  /*0740*/  @!P0 BRA P2, `(.L_x_3258) ;  /* 0x0000000400788947 */ /* 0x000fea0001000000 */
.L_x_3260:
[----:B------:R-:W-:-:S04]  /*0750*/  IADD3 R11, P0, PT, R19, R18, RZ ;  /* 0x00000012130b7210 */ /* 0x000fc80007f1e0ff */
[----:B------:R-:W-:Y:S02]  /*0760*/  LEA.HI.X.SX32 R20, R18, RZ, 0x1, P0 ;  /* 0x000000ff12147211 */ /* 0x000fe400000f0eff */
[----:B-1----:R-:W-:-:S04]  /*0770*/  LEA R10, P0, R11, UR4, 0x1 ;  /* 0x000000040b0a7c11 */ /* 0x002fc8000f8008ff */
        /* <DEDUP_REMOVED lines=9> */
.L_x_3259:
        /* <DEDUP_REMOVED lines=16> */
.L_x_3266:
[----:B-----5:R-:W-:Y:S02]  /*0910*/  IADD3 R19, P2, PT, R11, R16, RZ ;  /* 0x000000100b137210 */ /* 0x020fe40007f5e0ff */
[CC--:B------:R-:W-:Y:S02]  /*0920*/  IADD3 R18, PT, PT, R16.reuse, R3.reuse, RZ ;  /* 0x0000000310127210 */ /* 0x0c0fe40007ffe0ff */
[----:B------:R-:W-:Y:S02]  /*0930*/  LEA.HI.X.SX32 R22, R16, RZ, 0x1, P2 ;  /* 0x000000ff10167211 */ /* 0x000fe400010f0eff */
[----:B------:R-:W-:Y:S02]  /*0940*/  IADD3 R16, PT, PT, R18, R3, RZ ;  /* 0x0000000312107210 */ /* 0x000fe40007ffe0ff */
        /* <DEDUP_REMOVED lines=28> */
.L_x_3265:
        /* <DEDUP_REMOVED lines=21> */
.L_x_3267:
[----:B------:R-:W-:-:S13]  /*0c60*/  ISETP.NE.OR P0, PT, R12, RZ, P0 ;  /* 0x000000ff0c00720c */ /* 0x000fda0000705670 */
[----:B------:R-:W-:Y:S05]  /*0c70*/  @!P0 BRA `(.L_x_3258) ;  /* 0x00000000002c8947 */ /* 0x000fea0003800000 */
.L_x_3264:
        /* <DEDUP_REMOVED lines=11> */
.L_x_3258:
[----:B0-----:R-:W-:Y:S05]  /*0d30*/  BSYNC.RECONVERGENT B0 ;  /* 0x0000000000007941 */ /* 0x001fea0003800200 */
.L_x_3257:
        /* <DEDUP_REMOVED lines=20> */
.L_x_3271:
[CC--:B--2--5:R-:W-:Y:S01]  /*0e80*/  IADD3 R11, PT, PT, R25.reuse, R12.reuse, RZ ;  /* 0x0000000c190b7210 */ /* 0x0e4fe20007ffe0ff */
[--C-:B0-----:R-:W-:Y:S01]  /*0e90*/  IMAD.WIDE R8, R25, 0x2, R22.reuse ;  /* 0x0000000219087825 */ /* 0x101fe200078e0216 */
[----:B------:R-:W-:Y:S02]  /*0ea0*/  IADD3 R16, PT, PT, R16, 0x4, RZ ;  /* 0x0000000410107810 */ /* 0x000fe40007ffe0ff */
[CC--:B------:R-:W-:Y:S01]  /*0eb0*/  IADD3 R19, PT, PT, R11.reuse, R12.reuse, RZ ;  /* 0x0000000c0b137210 */ /* 0x0c0fe20007ffe0ff */
[--C-:B-1----:R-:W-:Y:S01]  /*0ec0*/  IMAD.WIDE R10, R11, 0x2, R22.reuse ;  /* 0x000000020b0a7825 */ /* 0x102fe200078e0216 */
        /* <DEDUP_REMOVED lines=10> */
.L_x_3270:
[----:B--2---:R-:W-:-:S04]  /*0f70*/  IADD3 R8, PT, PT, RZ, -R16, RZ ;  /* 0x80000010ff087210 */ /* 0x004fc80007ffe0ff */
[----:B------:R-:W-:-:S13]  /*0f80*/  ISETP.GT.AND P2, PT, R8, 0x1, PT ;  /* 0x000000010800780c */ /* 0x000fda0003f44270 */
[----:B------:R-:W-:Y:S05]  /*0f90*/  @!P2 BRA `(.L_x_3272) ;  /* 0x000000000024a947 */ /* 0x000fea0003800000 */
[----:B-1---5:R-:W0:Y:S01]  /*0fa0*/  LDC.64 R10, c[0x0][0x3a0] ;  /* 0x0000e800ff0a7b82 */ /* 0x022e220000000a00 */
        /* <DEDUP_REMOVED lines=8> */
.L_x_3272:
[----:B------:R-:W-:-:S13]  /*1030*/  ISETP.NE.OR P0, PT, R16, RZ, P0 ;  /* 0x000000ff1000720c */ /* 0x000fda0000705670 */
[----:B------:R-:W-:Y:S05]  /*1040*/  @!P0 BRA `(.L_x_3268) ;  /* 0x00000000001c8947 */ /* 0x000fea0003800000 */
.L_x_3269:
[----:B0-----:R-:W0:Y:S02]  /*1050*/  LDC.64 R8, c[0x0][0x3a0] ;  /* 0x0000e800ff087b82 */ /* 0x001e240000000a00 */
.L_x_3273:
[C---:B01---5:R-:W-:Y:S01]  /*1060*/  IMAD.WIDE R10, R25.reuse, 0x2, R8 ;  /* 0x00000002190a7825 */ /* 0x063fe200078e0208 */
[----:B------:R-:W-:Y:S02]  /*1070*/  IADD3 R16, PT, PT, R16, 0x1, RZ ;  /* 0x0000000110107810 */ /* 0x000fe40007ffe0ff */
[----:B------:R-:W-:Y:S02]  /*1080*/  IADD3 R25, PT, PT, R25, R12, RZ ;  /* 0x0000000c19197210 */ /* 0x000fe40007ffe0ff */
[----:B------:R2:W-:Y:S01]  /*1090*/  STG.E.64 desc[UR6][R10.64], RZ ;  /* 0x000000ff0a007986 */ /* 0x0005e2000c101b06 */
[----:B------:R-:W-:-:S13]  /*10a0*/  ISETP.NE.AND P0, PT, R16, RZ, PT ;  /* 0x000000ff1000720c */ /* 0x000fda0003f05270 */
[----:B--2---:R-:W-:Y:S05]  /*10b0*/  @P0 BRA `(.L_x_3273) ;  /* 0xfffffffc00e80947 */ /* 0x004fea000383ffff */
.L_x_3268:
        /* <DEDUP_REMOVED lines=9> */
[----:B------:R-:W1:Y:S01]  /*1150*/  LDC.64 R18, c[0x0][0x3b8] ;  /* 0x0000ee00ff127b82 */ /* 0x000e620000000a00 */
[----:B0-----:R-:W-:-:S05]  /*1160*/  SHF.L.U32 R9, R6, 0x6, RZ ;  /* 0x0000000606097819 */ /* 0x001fca00000006ff */
[----:B-1----:R-:W-:-:S05]  /*1170*/  IMAD.WIDE.U32 R8, R9, 0x2, R18 ;  /* 0x0000000209087825 */ /* 0x002fca00078e0012 */
        /* <DEDUP_REMOVED lines=8> */
.L_x_3275:
        /* <DEDUP_REMOVED lines=42> */
.L_x_3274:
[C---:B------:R-:W-:Y:S01]  /*14a0*/  ISETP.GT.AND P0, PT, R2.reuse, UR5, PT ;  /* 0x0000000502007c0c */ /* 0x040fe2000bf04270 */
[----:B------:R-:W-:Y:S01]  /*14b0*/  HFMA2 R23, -RZ, RZ, 0, 0 ;  /* 0x00000000ff177431 */ /* 0x000fe200000001ff */
[----:B------:R-:W-:Y:S02]  /*14c0*/  SHF.R.S32.HI R7, RZ, 0x1f, R16 ;  /* 0x0000001fff077819 */ /* 0x000fe40000011410 */
[----:B------:R-:W-:Y:S02]  /*14d0*/  CS2R R18, SRZ ;  /* 0x0000000000127805 */ /* 0x000fe4000001ff00 */
[----:B---3--:R-:W-:Y:S02]  /*14e0*/  ISETP.GT.AND P2, PT, R2, UR8, PT ;  /* 0x0000000802007c0c */ /* 0x008fe4000bf44270 */
[----:B------:R-:W-:Y:S02]  /*14f0*/  LEA.HI R4, R7, R16, RZ, 0x5 ;  /* 0x0000001007047211 */ /* 0x000fe400078f28ff */
[----:B------:R-:W-:-:S02]  /*1500*/  CS2R R6, SRZ ;  /* 0x0000000000067805 */ /* 0x000fc4000001ff00 */
[C---:B----4-:R-:W-:Y:S02]  /*1510*/  ISETP.GT.AND P3, PT, R2.reuse, UR9, PT ;  /* 0x0000000902007c0c */ /* 0x050fe4000bf64270 */
[C---:B0-----:R-:W-:Y:S02]  /*1520*/  ISETP.GT.AND P4, PT, R2.reuse, UR10, PT ;  /* 0x0000000a02007c0c */ /* 0x041fe4000bf84270 */
[----:B--2---:R-:W-:Y:S02]  /*1530*/  ISETP.GT.AND P5, PT, R2, UR11, PT ;  /* 0x0000000b02007c0c */ /* 0x004fe4000bfa4270 */
[----:B------:R-:W-:Y:S01]  /*1540*/  SHF.R.S32.HI R4, RZ, 0x5, R4 ;  /* 0x00000005ff047819 */ /* 0x000fe20000011404 */
        /* <DEDUP_REMOVED lines=8> */
.L_x_3276:
[----:B------:R-:W-:Y:S05]  /*15d0*/  @!P2 BRA `(.L_x_3277) ;  /* 0x00000000001ca947 */ /* 0x000fea0003800000 */
[----:B-1----:R-:W0:Y:S02]  /*15e0*/  LDC R21, c[0x0][0x3d0] ;  /* 0x0000f400ff157b82 */ /* 0x002e240000000800 */
[----:B0-----:R-:W-:-:S04]  /*15f0*/  VIMNMX R16, PT, PT, R2, R21, PT ;  /* 0x0000001502107248 */ /* 0x001fc80003fe0100 */
[----:B------:R-:W-:-:S04]  /*1600*/  IADD3 R16, PT, PT, R16, -UR8, RZ ;  /* 0x8000000810107c10 */ /* 0x000fc8000fffe0ff */
[----:B------:R-:W-:-:S04]  /*1610*/  SHF.R.S32.HI R21, RZ, 0x1f, R16 ;  /* 0x0000001fff157819 */ /* 0x000fc80000011410 */
[----:B------:R-:W-:-:S04]  /*1620*/  LEA.HI R21, R21, R16, RZ, 0x5 ;  /* 0x0000001015157211 */ /* 0x000fc800078f28ff */
[----:B------:R-:W-:-:S04]  /*1630*/  SHF.R.S32.HI R21, RZ, 0x5, R21 ;  /* 0x00000005ff157819 */ /* 0x000fc80000011415 */
[----:B------:R-:W-:-:S07]  /*1640*/  LEA R18, R21, R21, 0x2 ;  /* 0x0000001515127211 */ /* 0x000fce00078e10ff */
.L_x_3277:
[----:B------:R-:W-:Y:S05]  /*1650*/  @!P3 BRA `(.L_x_3278) ;  /* 0x00000000001cb947 */ /* 0x000fea0003800000 */
[----:B-1----:R-:W0:Y:S02]  /*1660*/  LDC R21, c[0x0][0x3d4] ;  /* 0x0000f500ff157b82 */ /* 0x002e240000000800 */
[----:B0-----:R-:W-:-:S04]  /*1670*/  VIMNMX R16, PT, PT, R2, R21, PT ;  /* 0x0000001502107248 */ /* 0x001fc80003fe0100 */
[----:B------:R-:W-:-:S04]  /*1680*/  IADD3 R16, PT, PT, R16, -UR9, RZ ;  /* 0x8000000910107c10 */ /* 0x000fc8000fffe0ff */
[----:B------:R-:W-:-:S04]  /*1690*/  SHF.R.S32.HI R21, RZ, 0x1f, R16 ;  /* 0x0000001fff157819 */ /* 0x000fc80000011410 */
[----:B------:R-:W-:-:S04]  /*16a0*/  LEA.HI R21, R21, R16, RZ, 0x5 ;  /* 0x0000001015157211 */ /* 0x000fc800078f28ff */
[----:B------:R-:W-:-:S04]  /*16b0*/  SHF.R.S32.HI R21, RZ, 0x5, R21 ;  /* 0x00000005ff157819 */ /* 0x000fc80000011415 */
[----:B------:R-:W-:-:S07]  /*16c0*/  SHF.L.U32 R23, R21, 0x2, RZ ;  /* 0x0000000215177819 */ /* 0x000fce00000006ff */
.L_x_3278:
        /* <DEDUP_REMOVED lines=8> */
.L_x_3279:
        /* <DEDUP_REMOVED lines=8> */
.L_x_3280:
[----:B------:R-:W-:Y:S01]  /*17d0*/  LEA R4, R4, R19, 0x3 ;  /* 0x0000001304047211 */ /* 0x000fe200078e18ff */
[----:B------:R-:W0:Y:S01]  /*17e0*/  LDCU.64 UR4, c[0x0][0x388] ;  /* 0x00007100ff0477ac */ /* 0x000e220008000a00 */
[----:B------:R-:W-:Y:S02]  /*17f0*/  VIMNMX R3, PT, PT, R3, UR10, PT ;  /* 0x0000000a03037c48 */ /* 0x000fe4000bfe0100 */
[----:B------:R-:W-:Y:S02]  /*1800*/  IADD3 R4, PT, PT, R23, R4, R18 ;  /* 0x0000000417047210 */ /* 0x000fe40007ffe012 */
[----:B------:R-:W-:Y:S02]  /*1810*/  PRMT R20, RZ, 0x5410, RZ ;  /* 0x00005410ff147816 */ /* 0x000fe400000000ff */
[----:B------:R-:W-:Y:S02]  /*1820*/  IADD3 R7, PT, PT, R6, R4, R7 ;  /* 0x0000000406077210 */ /* 0x000fe40007ffe007 */
[----:B------:R-:W-:-:S02]  /*1830*/  PRMT R16, RZ, 0x5410, RZ ;  /* 0x00005410ff107816 */ /* 0x000fc400000000ff */
[----:B-1----:R-:W-:Y:S01]  /*1840*/  PRMT R21, RZ, 0x5410, RZ ;  /* 0x00005410ff157816 */ /* 0x002fe200000000ff */
[----:B------:R-:W-:Y:S01]  /*1850*/  IMAD R4, R7, R12, RZ ;  /* 0x0000000c07047224 */ /* 0x000fe200078e02ff */
[----:B------:R-:W-:Y:S02]  /*1860*/  SHF.R.S32.HI R7, RZ, 0x1f, R5 ;  /* 0x0000001fff077819 */ /* 0x000fe40000011405 */
[----:B------:R-:W-:Y:S02]  /*1870*/  PRMT R22, RZ, 0x5410, RZ ;  /* 0x00005410ff167816 */ /* 0x000fe400000000ff */
[----:B------:R-:W-:-:S04]  /*1880*/  IADD3 R5, P0, PT, R5, R4, RZ ;  /* 0x0000000405057210 */ /* 0x000fc80007f1e0ff */
[----:B------:R-:W-:Y:S02]  /*1890*/  LEA.HI.X.SX32 R4, R4, R7, 0x1, P0 ;  /* 0x0000000704047211 */ /* 0x000fe400000f0eff */
[----:B------:R-:W-:Y:S02]  /*18a0*/  ISETP.GT.AND P0, PT, R3, R2, PT ;  /* 0x000000020300720c */ /* 0x000fe40003f04270 */
[----:B0-----:R-:W-:-:S04]  /*18b0*/  LEA R18, P2, R5, UR4, 0x2 ;  /* 0x0000000405127c11 */ /* 0x001fc8000f8410ff */
[----:B------:R-:W-:-:S07]  /*18c0*/  LEA.HI.X R19, R5, UR5, R4, 0x2, P2 ;  /* 0x0000000505137c11 */ /* 0x000fce00090f1404 */
[----:B------:R-:W-:Y:S05]  /*18d0*/  @!P0 BRA `(.L_x_3281) ;  /* 0x0000003c00508947 */ /* 0x000fea0003800000 */
[----:B------:R0:W2:Y:S01]  /*18e0*/  LDG.E.128.CONSTANT R4, desc[UR6][R18.64] ;  /* 0x0000000612047981 */ /* 0x0000a2000c1e9d00 */
[----:B------:R-:W-:Y:S02]  /*18f0*/  PRMT R2, R15, 0x9910, RZ ;  /* 0x000099100f027816 */ /* 0x000fe400000000ff */
[----:B------:R-:W-:Y:S02]  /*1900*/  ISETP.NE.AND P2, PT, R14, RZ, PT ;  /* 0x000000ff0e00720c */ /* 0x000fe40003f45270 */
[----:B------:R-:W-:Y:S02]  /*1910*/  ISETP.NE.AND P0, PT, R2, RZ, PT ;  /* 0x000000ff0200720c */ /* 0x000fe40003f05270 */
[----:B------:R-:W-:Y:S02]  /*1920*/  MOV R24, 0x2c00 ;  /* 0x00002c0000187802 */ /* 0x000fe40000000f00 */
[----:B------:R-:W-:Y:S01]  /*1930*/  ISETP.EQ.OR P0, PT, R0, 0x1, !P0 ;  /* 0x000000010000780c */ /* 0x000fe20004702670 */
[----:B0-----:R-:W-:Y:S01]  /*1940*/  IMAD.WIDE R18, R12, 0x4, R18 ;  /* 0x000000040c127825 */ /* 0x001fe200078e0212 */
[----:B--2---:R-:W-:-:S02]  /*1950*/  LOP3.LUT R3, R5, 0xf000f, RZ, 0xc0, !PT ;  /* 0x000f000f05037812 */ /* 0x004fc400078ec0ff */
[----:B------:R-:W-:Y:S02]  /*1960*/  LOP3.LUT R20, R5, 0xf000f0, RZ, 0xc0, !PT ;  /* 0x00f000f005147812 */ /* 0x000fe400078ec0ff */
[C---:B------:R-:W-:Y:S02]  /*1970*/  LOP3.LUT R2, R4.reuse, 0xf000f, RZ, 0xc0, !PT ;  /* 0x000f000f04027812 */ /* 0x040fe400078ec0ff */
[----:B------:R-:W-:Y:S02]  /*1980*/  LOP3.LUT R16, R4, 0xf000f0, RZ, 0xc0, !PT ;  /* 0x00f000f004107812 */ /* 0x000fe400078ec0ff */
[----:B------:R-:W-:Y:S02]  /*1990*/  SHF.R.U32.HI R23, RZ, 0x8, R4 ;  /* 0x00000008ff177819 */ /* 0x000fe40000011604 */
        /* <DEDUP_REMOVED lines=48> */
[----:B------:R-:W-:Y:S01]  /*1ca0*/  PRMT R20, RZ, 0x5410, RZ ;  /* 0x00005410ff147816 */ /* 0x000fe200000000ff */
[----:B------:R-:W-:Y:S01]  /*1cb0*/  HADD2 R34, R7, -1032, -1032 ;  /* 0xe408e40807227430 */ /* 0x000fe20000000000 */
[----:B------:R-:W-:Y:S01]  /*1cc0*/  PRMT R16, R16, 0x5410, RZ ;  /* 0x0000541010107816 */ /* 0x000fe200000000ff */
        /* <DEDUP_REMOVED lines=10> */
[----:B------:R-:W-:Y:S02]  /*1d70*/  HADD2.F32 R5, -RZ, R32.H1_H1 ;  /* 0x30000020ff057230 */ /* 0x000fe40000004100 */
[----:B------:R-:W-:Y:S01]  /*1d80*/  HADD2.F32 R42, -RZ, R34.H0_H0 ;  /* 0x20000022ff2a7230 */ /* 0x000fe20000004100 */
        /* <DEDUP_REMOVED lines=25> */
[----:B------:R-:W-:Y:S02]  /*1f20*/  HADD2.F32 R21, -RZ, R33.H0_H0 ;  /* 0x20000021ff157230 */ /* 0x000fe40000004100 */
[----:B------:R-:W-:Y:S01]  /*1f30*/  FFMA.FTZ R2, R3, R7, R2 ;  /* 0x0000000703027223 */ /* 0x000fe20000010002 */
[----:B-1----:R-:W-:Y:S02]  /*1f40*/  HADD2.F32 R0, -RZ, R22.H0_H0 ;  /* 0x20000016ff007230 */ /* 0x002fe40000004100 */
[----:B------:R-:W-:Y:S01]  /*1f50*/  FFMA.FTZ R3, R7, R5, R4 ;  /* 0x0000000507037223 */ /* 0x000fe20000010004 */
[----:B------:R-:W-:Y:S02]  /*1f60*/  HADD2.F32 R41, -RZ, R29.H1_H1 ;  /* 0x3000001dff297230 */ /* 0x000fe40000004100 */
[----:B------:R-:W-:-:S02]  /*1f70*/  HADD2.F32 R40, -RZ, R28.H1_H1 ;  /* 0x3000001cff287230 */ /* 0x000fc40000004100 */
[----:B------:R-:W-:Y:S01]  /*1f80*/  FFMA.FTZ R4, R21, R0, R2 ;  /* 0x0000000015047223 */ /* 0x000fe20000010002 */
[----:B------:R-:W-:Y:S02]  /*1f90*/  HADD2.F32 R21, -RZ, R33.H1_H1 ;  /* 0x30000021ff157230 */ /* 0x000fe40000004100 */
[C---:B------:R-:W-:Y:S01]  /*1fa0*/  FFMA.FTZ R5, R7.reuse, R41, R6 ;  /* 0x0000002907057223 */ /* 0x040fe20000010006 */
[----:B------:R-:W-:Y:S02]  /*1fb0*/  HADD2.F32 R22, -RZ, R22.H1_H1 ;  /* 0x30000016ff167230 */ /* 0x000fe40000004100 */
[----:B------:R-:W-:Y:S01]  /*1fc0*/  FFMA.FTZ R7, R7, R40, R43 ;  /* 0x0000002807077223 */ /* 0x000fe2000001002b */
[--C-:B------:R-:W-:Y:S02]  /*1fd0*/  HADD2.F32 R6, -RZ, R36.reuse.H0_H0 ;  /* 0x20000024ff067230 */ /* 0x100fe40000004100 */
        /* <DEDUP_REMOVED lines=24> */
[----:B------:R-:W-:Y:S01]  /*2160*/  FFMA.FTZ R22, R23, R22, R3 ;  /* 0x0000001617167223 */ /* 0x000fe20000010003 */
[----:B------:R-:W-:Y:S02]  /*2170*/  HADD2.F32 R2, -RZ, R24.H1_H1 ;  /* 0x30000018ff027230 */ /* 0x000fe40000004100 */
[----:B------:R-:W-:Y:S01]  /*2180*/  FFMA.FTZ R0, R0, R23, R21 ;  /* 0x0000001700007223 */ /* 0x000fe20000010015 */
[----:B-----5:R-:W-:-:S02]  /*2190*/  HADD2.F32 R3, -RZ, R11.H0_H0 ;  /* 0x2000000bff037230 */ /* 0x020fc40000004100 */
        /* <DEDUP_REMOVED lines=17> */
.L_x_3282:
[----:B------:R-:W-:Y:S01]  /*22b0*/  PRMT R16, RZ, 0x7610, R16 ;  /* 0x00007610ff107816 */ /* 0x000fe20000000010 */
[----:B------:R-:W-:Y:S06]  /*22c0*/  @P0 BRA `(.L_x_3283) ;  /* 0x0000000400740947 */ /* 0x000fec0003800000 */
[----:B------:R-:W0:Y:S01]  /*22d0*/  S2UR UR5, SR_CgaCtaId ;  /* 0x00000000000579c3 */ /* 0x000e220000008800 */
[----:B------:R-:W-:Y:S01]  /*22e0*/  UMOV UR4, 0x400 ;  /* 0x0000040000047882 */ /* 0x000fe20000000000 */
[----:B------:R-:W-:Y:S02]  /*22f0*/  HADD2.F32 R0, -RZ, R39.H0_H0 ;  /* 0x20000027ff007230 */ /* 0x000fe40000004100 */
[----:B------:R-:W-:Y:S02]  /*2300*/  HADD2.F32 R6, -RZ, R37.H0_H0 ;  /* 0x20000025ff067230 */ /* 0x000fe40000004100 */
[----:B------:R-:W-:Y:S01]  /*2310*/  HADD2.F32 R40, -RZ, R39.H1_H1 ;  /* 0x30000027ff287230 */ /* 0x000fe20000004100 */
        /* <DEDUP_REMOVED lines=11> */
[-C--:B------:R-:W-:Y:S01]  /*23d0*/  FFMA.FTZ R39, R40, R20.reuse, R39 ;  /* 0x0000001428277223 */ /* 0x080fe20000010027 */
[----:B------:R-:W-:Y:S02]  /*23e0*/  HADD2.F32 R38, -RZ, R38.H1_H1 ;  /* 0x30000026ff267230 */ /* 0x000fe40000004100 */
[----:B------:R-:W-:Y:S02]  /*23f0*/  HADD2.F32 R32, -RZ, R32.H1_H1 ;  /* 0x30000020ff207230 */ /* 0x000fe40000004100 */
[-C--:B------:R-:W-:Y:S01]  /*2400*/  FFMA.FTZ R3, R3, R23.reuse, RZ ;  /* 0x0000001703037223 */ /* 0x080fe200000100ff */
[----:B------:R-:W-:Y:S01]  /*2410*/  FFMA.FTZ R23, R6, R23, RZ ;  /* 0x0000001706177223 */ /* 0x000fe200000100ff */
[----:B------:R-:W-:Y:S01]  /*2420*/  FFMA.FTZ R41, R38, R20, R41 ;  /* 0x0000001426297223 */ /* 0x000fe20000010029 */
[----:B------:R-:W-:-:S02]  /*2430*/  HADD2.F32 R38, -RZ, R37.H1_H1 ;  /* 0x30000025ff267230 */ /* 0x000fc40000004100 */
[-C--:B------:R-:W-:Y:S01]  /*2440*/  FFMA.FTZ R3, R32, R20.reuse, R3 ;  /* 0x0000001420037223 */ /* 0x080fe20000010003 */
[----:B------:R-:W-:Y:S02]  /*2450*/  HADD2.F32 R2, -RZ, R29.H0_H0 ;  /* 0x2000001dff027230 */ /* 0x000fe40000004100 */
[--C-:B------:R-:W-:Y:S02]  /*2460*/  HADD2.F32 R0, -RZ, R31.reuse.H0_H0 ;  /* 0x2000001fff007230 */ /* 0x100fe40000004100 */
        /* <DEDUP_REMOVED lines=49> */
[----:B-----5:R-:W-:-:S02]  /*2780*/  HADD2.F32 R3, -RZ, R11.H0_H0 ;  /* 0x2000000bff037230 */ /* 0x020fc40000004100 */
        /* <DEDUP_REMOVED lines=17> */
.L_x_3283:
[----:B------:R0:W2:Y:S01]  /*28a0*/  LDG.E.128.CONSTANT R4, desc[UR6][R18.64] ;  /* 0x0000000612047981 */ /* 0x0000a2000c1e9d00 */
[----:B------:R-:W-:Y:S01]  /*28b0*/  MOV R23, 0x2c00 ;  /* 0x00002c0000177802 */ /* 0x000fe20000000f00 */
[----:B0-----:R-:W-:Y:S01]  /*28c0*/  IMAD.WIDE R18, R12, 0x4, R18 ;  /* 0x000000040c127825 */ /* 0x001fe200078e0212 */
        /* <DEDUP_REMOVED lines=9> */
[C---:B------:R-:W-:Y:S02]  /*2960*/  LOP3.LUT R3, R7.reuse, 0xf000f, RZ, 0xc0, !PT ;  /* 0x000f000f07037812 */ /* 0x040fe400078ec0ff */
[----:B------:R-:W-:-:S02]  /*2970*/  LOP3.LUT R28, R7, 0xf000f0, RZ, 0xc0, !PT ;  /* 0x00f000f0071c7812 */ /* 0x000fc400078ec0ff */
[----:B------:R-:W-:Y:S02]  /*2980*/  SHF.R.U32.HI R7, RZ, 0x8, R7 ;  /* 0x00000008ff077819 */ /* 0x000fe40000011607 */
        /* <DEDUP_REMOVED lines=41> */
[----:B------:R-:W0:Y:S01]  /*2c20*/  S2UR UR5, SR_CgaCtaId ;  /* 0x00000000000579c3 */ /* 0x000e220000008800 */
[----:B------:R-:W-:Y:S01]  /*2c30*/  UMOV UR4, 0x400 ;  /* 0x0000040000047882 */ /* 0x000fe20000000000 */
[--C-:B------:R-:W-:Y:S02]  /*2c40*/  HADD2.F32 R0, -RZ, R40.reuse.H0_H0 ;  /* 0x20000028ff007230 */ /* 0x100fe40000004100 */
[----:B------:R-:W-:Y:S02]  /*2c50*/  HADD2.F32 R5, -RZ, R40.H1_H1 ;  /* 0x30000028ff057230 */ /* 0x000fe40000004100 */
[----:B------:R-:W-:Y:S02]  /*2c60*/  HADD2.F32 R42, -RZ, R39.H0_H0 ;  /* 0x20000027ff2a7230 */ /* 0x000fe40000004100 */
[----:B------:R-:W-:Y:S02]  /*2c70*/  HADD2.F32 R2, -RZ, R33.H0_H0 ;  /* 0x20000021ff027230 */ /* 0x000fe40000004100 */
[----:B------:R-:W-:-:S02]  /*2c80*/  HADD2.F32 R4, -RZ, R38.H0_H0 ;  /* 0x20000026ff047230 */ /* 0x000fc40000004100 */
[----:B------:R-:W-:Y:S01]  /*2c90*/  HADD2.F32 R44, -RZ, R35.H0_H0 ;  /* 0x20000023ff2c7230 */ /* 0x000fe20000004100 */
[----:B0-----:R-:W-:-:S09]  /*2ca0*/  ULEA UR4, UR5, UR4, 0x18 ;  /* 0x0000000405047291 */ /* 0x001fd2000f8ec0ff */
[----:B------:R-:W0:Y:S04]  /*2cb0*/  LDS.64 R6, [UR4+0x10] ;  /* 0x00001004ff067984 */ /* 0x000e280008000a00 */
        /* <DEDUP_REMOVED lines=18> */
[----:B------:R-:W-:Y:S02]  /*2de0*/  HADD2.F32 R2, -RZ, R30.H0_H0 ;  /* 0x2000001eff027230 */ /* 0x000fe40000004100 */
[----:B------:R-:W-:Y:S01]  /*2df0*/  FFMA.FTZ R0, R0, R4, R43 ;  /* 0x0000000400007223 */ /* 0x000fe2000001002b */
[----:B------:R-:W-:-:S02]  /*2e00*/  HADD2.F32 R7, -RZ, R7.H1_H1 ;  /* 0x30000007ff077230 */ /* 0x000fc40000004100 */
[C---:B------:R-:W-:Y:S01]  /*2e10*/  FFMA.FTZ R6, R4.reuse, R6, R3 ;  /* 0x0000000604067223 */ /* 0x040fe20000010003 */
[----:B------:R-:W-:Y:S02]  /*2e20*/  HADD2.F32 R3, -RZ, R32.H1_H1 ;  /* 0x30000020ff037230 */ /* 0x000fe40000004100 */
[C---:B------:R-:W-:Y:S01]  /*2e30*/  FFMA.FTZ R2, R4.reuse, R2, R5 ;  /* 0x0000000204027223 */ /* 0x040fe20000010005 */
[----:B------:R-:W-:Y:S02]  /*2e40*/  HADD2.F32 R5, -RZ, R31.H1_H1 ;  /* 0x3000001fff057230 */ /* 0x000fe40000004100 */
[----:B------:R-:W-:Y:S01]  /*2e50*/  FFMA.FTZ R4, R4, R42, R41 ;  /* 0x0000002a04047223 */ /* 0x000fe20000010029 */
[----:B------:R-:W-:Y:S02]  /*2e60*/  HADD2.F32 R41, -RZ, R37.H0_H0 ;  /* 0x20000025ff297230 */ /* 0x000fe40000004100 */
[----:B------:R-:W-:Y:S01]  /*2e70*/  FFMA.FTZ R3, R3, R7, R0 ;  /* 0x0000000703037223 */ /* 0x000fe20000010000 */
[----:B-1----:R-:W-:-:S02]  /*2e80*/  HADD2.F32 R0, -RZ, R24.H0_H0 ;  /* 0x20000018ff007230 */ /* 0x002fc40000004100 */
[----:B------:R-:W-:Y:S01]  /*2e90*/  FFMA.FTZ R5, R7, R5, R6 ;  /* 0x0000000507057223 */ /* 0x000fe20000010006 */
[----:B------:R-:W-:Y:S02]  /*2ea0*/  HADD2.F32 R6, -RZ, R34.H0_H0 ;  /* 0x20000022ff067230 */ /* 0x000fe40000004100 */
[----:B------:R-:W-:Y:S02]  /*2eb0*/  HADD2.F32 R24, -RZ, R24.H1_H1 ;  /* 0x30000018ff187230 */ /* 0x000fe40000004100 */
[----:B------:R-:W-:Y:S01]  /*2ec0*/  FFMA.FTZ R45, R0, R41, R5 ;  /* 0x00000029002d7223 */ /* 0x000fe20000010005 */
[----:B------:R-:W-:Y:S02]  /*2ed0*/  HADD2.F32 R5, -RZ, R30.H1_H1 ;  /* 0x3000001eff057230 */ /* 0x000fe40000004100 */
[----:B------:R-:W-:Y:S01]  /*2ee0*/  FFMA.FTZ R3, R6, R0, R3 ;  /* 0x0000000006037223 */ /* 0x000fe20000010003 */
[----:B------:R-:W-:Y:S02]  /*2ef0*/  HADD2.F32 R6, -RZ, R34.H1_H1 ;  /* 0x30000022ff067230 */ /* 0x000fe40000004100 */
        /* <DEDUP_REMOVED lines=11> */
[C---:B------:R-:W-:Y:S01]  /*2fb0*/  FFMA.FTZ R7, R0.reuse, R44, R7 ;  /* 0x0000002c00077223 */ /* 0x040fe20000010007 */
[----:B------:R-:W-:Y:S01]  /*2fc0*/  FFMA.FTZ R5, R0, R42, R5 ;  /* 0x0000002a00057223 */ /* 0x000fe20000010005 */
[----:B------:R-:W-:Y:S02]  /*2fd0*/  HADD2.F32 R42, -RZ, R35.H1_H1 ;  /* 0x30000023ff2a7230 */ /* 0x000fe40000004100 */
[----:B------:R-:W-:Y:S01]  /*2fe0*/  FFMA.FTZ R0, R2, R6, R3 ;  /* 0x0000000602007223 */ /* 0x000fe20000010003 */
[----:B------:R-:W-:Y:S02]  /*2ff0*/  HADD2.F32 R6, -RZ, R36.H1_H1 ;  /* 0x30000024ff067230 */ /* 0x000fe40000004100 */
[----:B------:R-:W-:Y:S02]  /*3000*/  HADD2.F32 R25, -RZ, R25.H1_H1 ;  /* 0x30000019ff197230 */ /* 0x000fe40000004100 */
[----:B------:R-:W-:Y:S01]  /*3010*/  FFMA.FTZ R7, R24, R42, R7 ;  /* 0x0000002a18077223 */ /* 0x000fe20000010007 */
[----:B------:R-:W-:-:S02]  /*3020*/  HADD2.F32 R41, -RZ, R28.H1_H1 ;  /* 0x3000001cff297230 */ /* 0x000fc40000004100 */
[----:B------:R-:W-:Y:S01]  /*3030*/  FFMA.FTZ R43, R24, R6, R5 ;  /* 0x00000006182b7223 */ /* 0x000fe20000010005 */
[----:B------:R-:W-:Y:S02]  /*3040*/  HADD2.F32 R5, -RZ, R27.H1_H1 ;  /* 0x3000001bff057230 */ /* 0x000fe40000004100 */
[--C-:B------:R-:W-:Y:S02]  /*3050*/  HADD2.F32 R3, -RZ, R26.reuse.H0_H0 ;  /* 0x2000001aff037230 */ /* 0x100fe40000004100 */
[----:B------:R-:W-:Y:S01]  /*3060*/  FFMA.FTZ R4, R41, R25, R4 ;  /* 0x0000001929047223 */ /* 0x000fe20000010004 */
[----:B------:R-:W-:Y:S02]  /*3070*/  HADD2.F32 R24, -RZ, R23.H0_H0 ;  /* 0x20000017ff187230 */ /* 0x000fe40000004100 */
[----:B------:R-:W-:Y:S01]  /*3080*/  FFMA.FTZ R0, R25, R5, R0 ;  /* 0x0000000519007223 */ /* 0x000fe20000010000 */
[----:B-----5:R-:W-:Y:S02]  /*3090*/  HADD2.F32 R5, -RZ, R11.H0_H0 ;  /* 0x2000000bff057230 */ /* 0x020fe40000004100 */
[----:B------:R-:W-:Y:S01]  /*30a0*/  FFMA.FTZ R3, R2, R3, R43 ;  /* 0x0000000302037223 */ /* 0x000fe2000001002b */
[----:B------:R-:W-:-:S02]  /*30b0*/  HADD2.F32 R6, -RZ, R26.H1_H1 ;  /* 0x3000001aff067230 */ /* 0x000fc40000004100 */
[----:B------:R-:W-:Y:S01]  /*30c0*/  FFMA.FTZ R24, R2, R24, R7 ;  /* 0x0000001802187223 */ /* 0x000fe20000010007 */
[----:B------:R-:W-:Y:S02]  /*30d0*/  HADD2.F32 R2, -RZ, R23.H1_H1 ;  /* 0x30000017ff027230 */ /* 0x000fe40000004100 */
[----:B------:R-:W-:Y:S01]  /*30e0*/  FMUL.FTZ R4, R5, R4 ;  /* 0x0000000405047220 */ /* 0x000fe20000410000 */
[----:B------:R-:W-:Y:S02]  /*30f0*/  HADD2.F32 R5, -RZ, R10.H0_H0 ;  /* 0x2000000aff057230 */ /* 0x000fe40000004100 */
[C---:B------:R-:W-:Y:S01]  /*3100*/  FFMA.FTZ R3, R25.reuse, R6, R3 ;  /* 0x0000000619037223 */ /* 0x040fe20000010003 */
[----:B------:R-:W-:Y:S02]  /*3110*/  HADD2.F32 R6, -RZ, R9.H0_H0 ;  /* 0x20000009ff067230 */ /* 0x000fe40000004100 */
[----:B------:R-:W-:Y:S01]  /*3120*/  FFMA.FTZ R2, R25, R2, R24 ;  /* 0x0000000219027223 */ /* 0x000fe20000010018 */
[----:B------:R-:W-:-:S02]  /*3130*/  HADD2.F32 R7, -RZ, R8.H0_H0 ;  /* 0x20000008ff077230 */ /* 0x000fc40000004100 */
        /* <DEDUP_REMOVED lines=11> */
.L_x_3284:
[----:B------:R-:W-:Y:S05]  /*31f0*/  @P0 BRA `(.L_x_3285) ;  /* 0x0000000400740947 */ /* 0x000fea0003800000 */
        /* <DEDUP_REMOVED lines=11> */
[--C-:B------:R-:W-:Y:S02]  /*32b0*/  HADD2.F32 R24, -RZ, R3.reuse.H0_H0 ;  /* 0x20000003ff187230 */ /* 0x100fe40000004100 */
[----:B------:R-:W-:Y:S01]  /*32c0*/  FFMA.FTZ R6, R6, R7, RZ ;  /* 0x0000000706067223 */ /* 0x000fe200000100ff */
[----:B------:R-:W-:-:S02]  /*32d0*/  HADD2.F32 R41, -RZ, R3.H1_H1 ;  /* 0x30000003ff297230 */ /* 0x000fc40000004100 */
[----:B------:R-:W-:Y:S02]  /*32e0*/  HADD2.F32 R2, -RZ, R39.H0_H0 ;  /* 0x20000027ff027230 */ /* 0x000fe40000004100 */
[-C--:B------:R-:W-:Y:S01]  /*32f0*/  FFMA.FTZ R39, R0, R7.reuse, RZ ;  /* 0x0000000700277223 */ /* 0x080fe200000100ff */
[--C-:B------:R-:W-:Y:S02]  /*3300*/  HADD2.F32 R3, -RZ, R33.reuse.H0_H0 ;  /* 0x20000021ff037230 */ /* 0x100fe40000004100 */
[----:B------:R-:W-:Y:S02]  /*3310*/  HADD2.F32 R33, -RZ, R33.H1_H1 ;  /* 0x30000021ff217230 */ /* 0x000fe40000004100 */
[-C--:B------:R-:W-:Y:S01]  /*3320*/  FFMA.FTZ R43, R2, R7.reuse, RZ ;  /* 0x00000007022b7223 */ /* 0x080fe200000100ff */
[----:B------:R-:W-:Y:S02]  /*3330*/  HADD2.F32 R2, -RZ, R32.H0_H0 ;  /* 0x20000020ff027230 */ /* 0x000fe40000004100 */
[----:B------:R-:W-:Y:S01]  /*3340*/  FFMA.FTZ R0, R3, R7, RZ ;  /* 0x0000000703007223 */ /* 0x000fe200000100ff */
        /* <DEDUP_REMOVED lines=19> */
[----:B------:R-:W-:Y:S02]  /*3480*/  HADD2.F32 R25, -RZ, R37.H0_H0 ;  /* 0x20000025ff197230 */ /* 0x000fe40000004100 */
[-C--:B------:R-:W-:Y:S01]  /*3490*/  FFMA.FTZ R38, R7, R41.reuse, R38 ;  /* 0x0000002907267223 */ /* 0x080fe20000010026 */
        /* <DEDUP_REMOVED lines=33> */
[----:B-----5:R-:W-:Y:S02]  /*36b0*/  HADD2.F32 R3, -RZ, R11.H0_H0 ;  /* 0x2000000bff037230 */ /* 0x020fe40000004100 */
        /* <DEDUP_REMOVED lines=17> */
.L_x_3285:
[----:B------:R-:W2:Y:S01]  /*37d0*/  LDG.E.128.CONSTANT R4, desc[UR6][R18.64] ;  /* 0x0000000612047981 */ /* 0x000ea2000c1e9d00 */
[----:B------:R-:W-:Y:S02]  /*37e0*/  MOV R23, 0x2c00 ;  /* 0x00002c0000177802 */ /* 0x000fe40000000f00 */
[C---:B--2---:R-:W-:Y:S02]  /*37f0*/  LOP3.LUT R0, R6.reuse, 0xf000f, RZ, 0xc0, !PT ;  /* 0x000f000f06007812 */ /* 0x044fe400078ec0ff */
[----:B------:R-:W-:Y:S02]  /*3800*/  LOP3.LUT R29, R6, 0xf000f0, RZ, 0xc0, !PT ;  /* 0x00f000f0061d7812 */ /* 0x000fe400078ec0ff */
[----:B------:R-:W-:Y:S02]  /*3810*/  SHF.R.U32.HI R3, RZ, 0x8, R6 ;  /* 0x00000008ff037819 */ /* 0x000fe40000011606 */
[C---:B------:R-:W-:Y:S02]  /*3820*/  LOP3.LUT R2, R5.reuse, 0xf000f, RZ, 0xc0, !PT ;  /* 0x000f000f05027812 */ /* 0x040fe400078ec0ff */
        /* <DEDUP_REMOVED lines=38> */
[----:B------:R-:W-:Y:S01]  /*3a90*/  IMAD.WIDE R6, R12, 0x4, R18 ;  /* 0x000000040c067825 */ /* 0x000fe200078e0212 */
[----:B------:R-:W-:-:S03]  /*3aa0*/  LOP3.LUT R5, R5, 0x64006400, RZ, 0xfc, !PT ;  /* 0x6400640005057812 */ /* 0x000fc600078efcff */
[----:B------:R-:W-:Y:S01]  /*3ab0*/  HADD2 R39, R2, -1032, -1032 ;  /* 0xe408e40802277430 */ /* 0x000fe20000000000 */
[----:B------:R-:W-:Y:S01]  /*3ac0*/  LOP3.LUT R3, R3, 0x64006400, RZ, 0xfc, !PT ;  /* 0x6400640003037812 */ /* 0x000fe200078efcff */
[----:B------:R-:W-:Y:S01]  /*3ad0*/  HADD2 R33, R0, -1032, -1032 ;  /* 0xe408e40800217430 */ /* 0x000fe20000000000 */
[----:B------:R-:W-:Y:S01]  /*3ae0*/  LOP3.LUT R24, R24, 0x64006400, RZ, 0xfc, !PT ;  /* 0x6400640018187812 */ /* 0x000fe200078efcff */
        /* <DEDUP_REMOVED lines=99> */
.L_x_3286:
        /* <DEDUP_REMOVED lines=94> */
.L_x_3287:
        /* <DEDUP_REMOVED lines=8> */
[----:B------:R-:W-:Y:S02]  /*4780*/  LOP3.LUT R2, R6, 0xf000f, RZ, 0xc0, !PT ;  /* 0x000f000f06027812 */ /* 0x000fe400078ec0ff */
[C---:B------:R-:W-:Y:S02]  /*4790*/  LOP3.LUT R26, R7.reuse, 0xf000f0, RZ, 0xc0, !PT ;  /* 0x00f000f0071a7812 */ /* 0x040fe400078ec0ff */
[----:B------:R-:W-:Y:S02]  /*47a0*/  SHF.R.U32.HI R4, RZ, 0x8, R4 ;  /* 0x00000008ff047819 */ /* 0x000fe40000011604 */
        /* <DEDUP_REMOVED lines=57> */
[----:B------:R-:W-:Y:S02]  /*4b40*/  HADD2.F32 R39, -RZ, R6.H1_H1 ;  /* 0x30000006ff277230 */ /* 0x000fe40000004100 */
[----:B------:R-:W-:Y:S02]  /*4b50*/  HADD2.F32 R6, -RZ, R26.H1_H1 ;  /* 0x3000001aff067230 */ /* 0x000fe40000004100 */
[----:B------:R-:W-:Y:S01]  /*4b60*/  FFMA.FTZ R41, R2, R3, RZ ;  /* 0x0000000302297223 */ /* 0x000fe200000100ff */
[C---:B------:R-:W-:Y:S01]  /*4b70*/  FFMA.FTZ R44, R3.reuse, R44, RZ ;  /* 0x0000002c032c7223 */ /* 0x040fe200000100ff */
[----:B------:R-:W-:Y:S01]  /*4b80*/  FFMA.FTZ R43, R3, R4, RZ ;  /* 0x00000004032b7223 */ /* 0x000fe200000100ff */
[----:B------:R-:W-:-:S02]  /*4b90*/  HADD2.F32 R2, -RZ, R33.H1_H1 ;  /* 0x30000021ff027230 */ /* 0x000fc40000004100 */
[----:B------:R-:W-:Y:S01]  /*4ba0*/  FFMA.FTZ R3, R3, R0, RZ ;  /* 0x0000000003037223 */ /* 0x000fe200000100ff */
[----:B------:R-:W-:Y:S01]  /*4bb0*/  FFMA.FTZ R42, R42, R39, R41 ;  /* 0x000000272a2a7223 */ /* 0x000fe20000010029 */
[C---:B------:R-:W-:Y:S01]  /*4bc0*/  FFMA.FTZ R40, R39.reuse, R40, R44 ;  /* 0x0000002827287223 */ /* 0x040fe2000001002c */
[C---:B------:R-:W-:Y:S01]  /*4bd0*/  FFMA.FTZ R38, R39.reuse, R38, R43 ;  /* 0x0000002627267223 */ /* 0x040fe2000001002b */
[----:B------:R-:W-:Y:S01]  /*4be0*/  FFMA.FTZ R2, R39, R2, R3 ;  /* 0x0000000227027223 */ /* 0x000fe20000010003 */
[----:B------:R-:W-:Y:S02]  /*4bf0*/  HADD2.F32 R3, -RZ, R23.H0_H0 ;  /* 0x20000017ff037230 */ /* 0x000fe40000004100 */
[----:B------:R-:W-:Y:S02]  /*4c00*/  HADD2.F32 R39, -RZ, R7.H0_H0 ;  /* 0x20000007ff277230 */ /* 0x000fe40000004100 */
[----:B------:R-:W-:Y:S02]  /*4c10*/  HADD2.F32 R0, -RZ, R24.H0_H0 ;  /* 0x20000018ff007230 */ /* 0x000fe40000004100 */
[----:B------:R-:W-:-:S02]  /*4c20*/  HADD2.F32 R41, -RZ, R25.H0_H0 ;  /* 0x20000019ff297230 */ /* 0x000fc40000004100 */
[----:B------:R-:W-:Y:S01]  /*4c30*/  FFMA.FTZ R42, R3, R39, R42 ;  /* 0x00000027032a7223 */ /* 0x000fe2000001002a */
[----:B------:R-:W-:Y:S02]  /*4c40*/  HADD2.F32 R43, -RZ, R26.H0_H0 ;  /* 0x2000001aff2b7230 */ /* 0x000fe40000004100 */
[C---:B------:R-:W-:Y:S01]  /*4c50*/  FFMA.FTZ R40, R39.reuse, R0, R40 ;  /* 0x0000000027287223 */ /* 0x040fe20000010028 */
[----:B------:R-:W-:Y:S02]  /*4c60*/  HADD2.F32 R7, -RZ, R7.H1_H1 ;  /* 0x30000007ff077230 */ /* 0x000fe40000004100 */
[C---:B------:R-:W-:Y:S01]  /*4c70*/  FFMA.FTZ R38, R39.reuse, R41, R38 ;  /* 0x0000002927267223 */ /* 0x040fe20000010026 */
[----:B------:R-:W-:Y:S02]  /*4c80*/  HADD2.F32 R3, -RZ, R23.H1_H1 ;  /* 0x30000017ff037230 */ /* 0x000fe40000004100 */
[----:B------:R-:W-:Y:S01]  /*4c90*/  FFMA.FTZ R43, R39, R43, R2 ;  /* 0x0000002b272b7223 */ /* 0x000fe20000010002 */
[----:B------:R-:W-:-:S02]  /*4ca0*/  HADD2.F32 R41, -RZ, R34.H0_H0 ;  /* 0x20000022ff297230 */ /* 0x000fc40000004100 */
[----:B-1----:R-:W-:Y:S02]  /*4cb0*/  HADD2.F32 R0, -RZ, R18.H0_H0 ;  /* 0x20000012ff007230 */ /* 0x002fe40000004100 */
[----:B------:R-:W-:Y:S01]  /*4cc0*/  FFMA.FTZ R4, R3, R7, R42 ;  /* 0x0000000703047223 */ /* 0x000fe2000001002a */
[----:B------:R-:W-:Y:S02]  /*4cd0*/  HADD2.F32 R2, -RZ, R24.H1_H1 ;  /* 0x30000018ff027230 */ /* 0x000fe40000004100 */
[----:B------:R-:W-:Y:S02]  /*4ce0*/  HADD2.F32 R39, -RZ, R25.H1_H1 ;  /* 0x30000019ff277230 */ /* 0x000fe40000004100 */
[----:B------:R-:W-:Y:S01]  /*4cf0*/  FFMA.FTZ R4, R41, R0, R4 ;  /* 0x0000000029047223 */ /* 0x000fe20000010004 */
[----:B------:R-:W-:Y:S02]  /*4d00*/  HADD2.F32 R41, -RZ, R34.H1_H1 ;  /* 0x30000022ff297230 */ /* 0x000fe40000004100 */
[----:B------:R-:W-:Y:S01]  /*4d10*/  FFMA.FTZ R3, R7, R2, R40 ;  /* 0x0000000207037223 */ /* 0x000fe20000010028 */
[----:B------:R-:W-:-:S02]  /*4d20*/  HADD2.F32 R18, -RZ, R18.H1_H1 ;  /* 0x30000012ff127230 */ /* 0x000fc40000004100 */
[C---:B------:R-:W-:Y:S01]  /*4d30*/  FFMA.FTZ R39, R7.reuse, R39, R38 ;  /* 0x0000002707277223 */ /* 0x040fe20000010026 */
        /* <DEDUP_REMOVED lines=30> */
[----:B-----5:R-:W-:Y:S02]  /*4f20*/  HADD2.F32 R7, -RZ, R11.H0_H0 ;  /* 0x2000000bff077230 */ /* 0x020fe40000004100 */
        /* <DEDUP_REMOVED lines=17> */
.L_x_3288:
[----:B------:R-:W-:Y:S05]  /*5040*/  @P0 BRA `(.L_x_3281) ;  /* 0x0000000400740947 */ /* 0x000fea0003800000 */
[----:B------:R-:W0:Y:S01]  /*5050*/  S2UR UR5, SR_CgaCtaId ;  /* 0x00000000000579c3 */ /* 0x000e220000008800 */
[----:B------:R-:W-:Y:S01]  /*5060*/  UMOV UR4, 0x400 ;  /* 0x0000040000047882 */ /* 0x000fe20000000000 */
[----:B------:R-:W-:Y:S02]  /*5070*/  HADD2.F32 R0, -RZ, R37.H0_H0 ;  /* 0x20000025ff007230 */ /* 0x000fe40000004100 */
[----:B------:R-:W-:Y:S02]  /*5080*/  HADD2.F32 R4, -RZ, R33.H0_H0 ;  /* 0x20000021ff047230 */ /* 0x000fe40000004100 */
[----:B------:R-:W-:Y:S02]  /*5090*/  HADD2.F32 R40, -RZ, R37.H1_H1 ;  /* 0x30000025ff287230 */ /* 0x000fe40000004100 */
[----:B------:R-:W-:Y:S02]  /*50a0*/  HADD2.F32 R42, -RZ, R31.H1_H1 ;  /* 0x3000001fff2a7230 */ /* 0x000fe40000004100 */
[----:B-----5:R-:W-:-:S02]  /*50b0*/  HADD2.F32 R11, -RZ, R11.H0_H0 ;  /* 0x2000000bff0b7230 */ /* 0x020fc40000004100 */
[----:B------:R-:W-:Y:S01]  /*50c0*/  HADD2.F32 R9, -RZ, R9.H0_H0 ;  /* 0x20000009ff097230 */ /* 0x000fe20000004100 */
[----:B0-----:R-:W-:-:S09]  /*50d0*/  ULEA UR4, UR5, UR4, 0x18 ;  /* 0x0000000405047291 */ /* 0x001fd2000f8ec0ff */
[----:B------:R-:W0:Y:S04]  /*50e0*/  LDS.64 R2, [UR4+0x70] ;  /* 0x00007004ff027984 */ /* 0x000e280008000a00 */
[----:B------:R-:W1:Y:S01]  /*50f0*/  LDS.64 R6, [UR4+0x78] ;  /* 0x00007804ff067984 */ /* 0x000e620008000a00 */
[--C-:B0-----:R-:W-:Y:S02]  /*5100*/  HADD2.F32 R39, -RZ, R2.reuse.H0_H0 ;  /* 0x20000002ff277230 */ /* 0x101fe40000004100 */
[----:B------:R-:W-:Y:S02]  /*5110*/  HADD2.F32 R38, -RZ, R2.H1_H1 ;  /* 0x30000002ff267230 */ /* 0x000fe40000004100 */
[--C-:B------:R-:W-:Y:S02]  /*5120*/  HADD2.F32 R19, -RZ, R3.reuse.H0_H0 ;  /* 0x20000003ff137230 */ /* 0x100fe40000004100 */
[----:B------:R-:W-:-:S02]  /*5130*/  HADD2.F32 R18, -RZ, R3.H1_H1 ;  /* 0x30000003ff127230 */ /* 0x000fc40000004100 */
[----:B------:R-:W-:Y:S02]  /*5140*/  HADD2.F32 R2, -RZ, R31.H0_H0 ;  /* 0x2000001fff027230 */ /* 0x000fe40000004100 */
[-C--:B------:R-:W-:Y:S01]  /*5150*/  FFMA.FTZ R31, R0, R39.reuse, RZ ;  /* 0x00000027001f7223 */ /* 0x080fe200000100ff */
[--C-:B------:R-:W-:Y:S02]  /*5160*/  HADD2.F32 R3, -RZ, R32.reuse.H0_H0 ;  /* 0x20000020ff037230 */ /* 0x100fe40000004100 */
[-C--:B------:R-:W-:Y:S01]  /*5170*/  FFMA.FTZ R37, R2, R39.reuse, RZ ;  /* 0x0000002702257223 */ /* 0x080fe200000100ff */
[----:B------:R-:W-:Y:S02]  /*5180*/  FFMA.FTZ R0, R40, R38, R31 ;  /* 0x0000002628007223 */ /* 0x000fe4000001001f */
[-C--:B------:R-:W-:Y:S01]  /*5190*/  FFMA.FTZ R3, R3, R39.reuse, RZ ;  /* 0x0000002703037223 */ /* 0x080fe200000100ff */
[----:B------:R-:W-:Y:S01]  /*51a0*/  FFMA.FTZ R39, R4, R39, RZ ;  /* 0x0000002704277223 */ /* 0x000fe200000100ff */
[----:B------:R-:W-:-:S02]  /*51b0*/  HADD2.F32 R4, -RZ, R32.H1_H1 ;  /* 0x30000020ff047230 */ /* 0x000fc40000004100 */
        /* <DEDUP_REMOVED lines=70> */
.L_x_3281:
[----:B------:R-:W0:Y:S01]  /*5620*/  S2R R4, SR_TID.X ;  /* 0x0000000000047919 */ /* 0x000e220000002100 */
[----:B------:R-:W1:Y:S01]  /*5630*/  LDC.64 R2, c[0x0][0x3a0] ;  /* 0x0000e800ff027b82 */ /* 0x000e620000000a00 */
[----:B------:R-:W-:Y:S02]  /*5640*/  IMAD R0, R17, R12, RZ ;  /* 0x0000000c11007224 */ /* 0x000fe400078e02ff */
[----:B------:R-:W-:Y:S01]  /*5650*/  HMUL2 R9, R22, R14.H0_H0 ;  /* 0x2000000e16097232 */ /* 0x000fe20000000000 */
[----:B0-----:R-:W-:-:S04]  /*5660*/  LEA R13, R13, R4, 0x5 ;  /* 0x000000040d0d7211 */ /* 0x001fc800078e28ff */
[----:B------:R-:W-:-:S04]  /*5670*/  LEA R5, R13, R0, 0x1 ;  /* 0x000000000d057211 */ /* 0x000fc800078e08ff */
[----:B------:R-:W-:-:S05]  /*5680*/  SHF.L.U32 R5, R5, 0x1, RZ ;  /* 0x0000000105057819 */ /* 0x000fca00000006ff */
[----:B-1----:R-:W-:-:S05]  /*5690*/  IMAD.WIDE R2, R5, 0x2, R2 ;  /* 0x0000000205027825 */ /* 0x002fca00078e0202 */
        /* <DEDUP_REMOVED lines=8> */
.L_x_3292:
[----:B------:R-:W0:Y:S02]  /*5720*/  LDS R6, [R4] ;  /* 0x0000000004067984 */ /* 0x000e240000000800 */
[----:B0-----:R-:W-:-:S05]  /*5730*/  HFMA2 R7, R6, 1, 1, R9 ;  /* 0x3c003c0006077831 */ /* 0x001fca0000000009 */
[----:B------:R-:W0:Y:S02]  /*5740*/  ATOMS.CAST.SPIN P0, [R4], R6, R7 ;  /* 0x000000060400758d */ /* 0x000e240001800007 */
[----:B0-----:R-:W-:Y:S05]  /*5750*/  @!P0 BRA `(.L_x_3292) ;  /* 0xfffffffc00f08947 */ /* 0x001fea000383ffff */
[----:B------:R-:W-:Y:S05]  /*5760*/  BRA `(.L_x_3290) ;  /* 0x00000000000c7947 */ /* 0x000fea0003800000 */
.L_x_3291:
[----:B------:R-:W2:Y:S02]  /*5770*/  LD.E R0, desc[UR6][R2.64] ;  /* 0x0000000602007980 */ /* 0x000ea4000c101900 */
[----:B--2---:R-:W-:-:S05]  /*5780*/  IADD3 R5, PT, PT, R9, R0, RZ ;  /* 0x0000000009057210 */ /* 0x004fca0007ffe0ff */
[----:B------:R0:W-:Y:S02]  /*5790*/  ST.E desc[UR6][R2.64], R5 ;  /* 0x0000000502007985 */ /* 0x0001e4000c101906 */
.L_x_3290:
[----:B------:R-:W-:Y:S05]  /*57a0*/  BSYNC.RECONVERGENT B0 ;  /* 0x0000000000007941 */ /* 0x000fea0003800200 */
.L_x_3289:
[----:B------:R1:W-:Y:S01]  /*57b0*/  ATOM.E.ADD.F16x2.RN.STRONG.GPU P0, RZ, desc[UR6][R2.64+0x4], R21 ;  /* 0x8000041502ff79a2 */ /* 0x0003e2000c10e106 */
[----:B------:R-:W-:Y:S04]  /*57c0*/  BSSY.RECONVERGENT B0, `(.L_x_3293) ;  /* 0x000000e000007945 */ /* 0x000fe80003800200 */
[----:B-1----:R-:W-:Y:S05]  /*57d0*/  @P0 BRA `(.L_x_3294) ;  /* 0x0000000000300947 */ /* 0x002fea0003800000 */
[----:B------:R-:W1:Y:S02]  /*57e0*/  QSPC.E.S P0, RZ, [R2+0x4] ;  /* 0x0000040002ff73aa */ /* 0x000e640000000500 */
[----:B-1----:R-:W-:Y:S05]  /*57f0*/  @!P0 BRA `(.L_x_3295) ;  /* 0x00000000001c8947 */ /* 0x002fea0003800000 */
[----:B------:R-:W-:-:S04]  /*5800*/  MOV R4, R2 ;  /* 0x0000000200047202 */ /* 0x000fc80000000f00 */
[----:B------:R-:W-:-:S07]  /*5810*/  MOV R4, R4 ;  /* 0x0000000400047202 */ /* 0x000fce0000000f00 */
.L_x_3296:
[----:B------:R-:W1:Y:S02]  /*5820*/  LDS R6, [R4+0x4] ;  /* 0x0000040004067984 */ /* 0x000e640000000800 */
[----:B-1----:R-:W-:-:S05]  /*5830*/  HADD2 R7, R6, R21 ;  /* 0x0000001506077230 */ /* 0x002fca0000000000 */
[----:B------:R-:W1:Y:S02]  /*5840*/  ATOMS.CAST.SPIN P0, [R4+0x4], R6, R7 ;  /* 0x000004060400758d */ /* 0x000e640001800007 */
[----:B-1----:R-:W-:Y:S05]  /*5850*/  @!P0 BRA `(.L_x_3296) ;  /* 0xfffffffc00f08947 */ /* 0x002fea000383ffff */
[----:B------:R-:W-:Y:S05]  /*5860*/  BRA `(.L_x_3294) ;  /* 0x00000000000c7947 */ /* 0x000fea0003800000 */
.L_x_3295:
[----:B------:R-:W0:Y:S02]  /*5870*/  LD.E R0, desc[UR6][R2.64+0x4] ;  /* 0x0000040602007980 */ /* 0x000e24000c101900 */
[----:B0-----:R-:W-:-:S05]  /*5880*/  IADD3 R5, PT, PT, R21, R0, RZ ;  /* 0x0000000015057210 */ /* 0x001fca0007ffe0ff */
[----:B------:R1:W-:Y:S02]  /*5890*/  ST.E desc[UR6][R2.64+0x4], R5 ;  /* 0x0000040502007985 */ /* 0x0003e4000c101906 */
.L_x_3294:
[----:B------:R-:W-:Y:S05]  /*58a0*/  BSYNC.RECONVERGENT B0 ;  /* 0x0000000000007941 */ /* 0x000fea0003800200 */
.L_x_3293:
        /* <DEDUP_REMOVED lines=11> */
.L_x_3300:
[----:B------:R-:W0:Y:S02]  /*5960*/  LDS R6, [R4] ;  /* 0x0000000004067984 */ /* 0x000e240000000800 */
[----:B0-----:R-:W-:-:S05]  /*5970*/  HFMA2 R7, R6, 1, 1, R9 ;  /* 0x3c003c0006077831 */ /* 0x001fca0000000009 */
[----:B------:R-:W0:Y:S02]  /*5980*/  ATOMS.CAST.SPIN P0, [R4], R6, R7 ;  /* 0x000000060400758d */ /* 0x000e240001800007 */
[----:B0-----:R-:W-:Y:S05]  /*5990*/  @!P0 BRA `(.L_x_3300) ;  /* 0xfffffffc00f08947 */ /* 0x001fea000383ffff */
[----:B------:R-:W-:Y:S05]  /*59a0*/  BRA `(.L_x_3298) ;  /* 0x00000000000c7947 */ /* 0x000fea0003800000 */
.L_x_3299:
[----:B------:R-:W2:Y:S02]  /*59b0*/  LD.E R0, desc[UR6][R2.64] ;  /* 0x0000000602007980 */ /* 0x000ea4000c101900 */
[----:B--2---:R-:W-:-:S05]  /*59c0*/  IADD3 R5, PT, PT, R9, R0, RZ ;  /* 0x0000000009057210 */ /* 0x004fca0007ffe0ff */
[----:B------:R0:W-:Y:S02]  /*59d0*/  ST.E desc[UR6][R2.64], R5 ;  /* 0x0000000502007985 */ /* 0x0001e4000c101906 */
.L_x_3298:
[----:B------:R-:W-:Y:S05]  /*59e0*/  BSYNC.RECONVERGENT B0 ;  /* 0x0000000000007941 */ /* 0x000fea0003800200 */
.L_x_3297:
[----:B------:R1:W-:Y:S02]  /*59f0*/  ATOM.E.ADD.F16x2.RN.STRONG.GPU P0, RZ, desc[UR6][R2.64+0x4], R15 ;  /* 0x8000040f02ff79a2 */ /* 0x0003e4000c10e106 */
[----:B-1----:R-:W-:Y:S05]  /*5a00*/  @P0 EXIT ;  /* 0x000000000000094d */ /* 0x002fea0003800000 */
[----:B------:R-:W1:Y:S02]  /*5a10*/  QSPC.E.S P0, RZ, [R2+0x4] ;  /* 0x0000040002ff73aa */ /* 0x000e640000000500 */
[----:B-1----:R-:W-:Y:S05]  /*5a20*/  @!P0 BRA `(.L_x_3301) ;  /* 0x0000000000188947 */ /* 0x002fea0003800000 */
[----:B0-----:R-:W-:-:S07]  /*5a30*/  MOV R2, R2 ;  /* 0x0000000200027202 */ /* 0x001fce0000000f00 */
.L_x_3302:
[----:B------:R-:W0:Y:S02]  /*5a40*/  LDS R4, [R2+0x4] ;  /* 0x0000040002047984 */ /* 0x000e240000000800 */
[----:B0-----:R-:W-:-:S05]  /*5a50*/  HADD2 R5, R4, R15 ;  /* 0x0000000f04057230 */ /* 0x001fca0000000000 */
[----:B------:R-:W0:Y:S02]  /*5a60*/  ATOMS.CAST.SPIN P0, [R2+0x4], R4, R5 ;  /* 0x000004040200758d */ /* 0x000e240001800005 */
[----:B0-----:R-:W-:Y:S05]  /*5a70*/  @!P0 BRA `(.L_x_3302) ;  /* 0xfffffffc00f08947 */ /* 0x001fea000383ffff */
[----:B------:R-:W-:Y:S05]  /*5a80*/  EXIT ;  /* 0x000000000000794d */ /* 0x000fea0003800000 */
.L_x_3301:
[----:B------:R-:W0:Y:S02]  /*5a90*/  LD.E R0, desc[UR6][R2.64+0x4] ;  /* 0x0000040602007980 */ /* 0x000e24000c101900 */
[----:B0-----:R-:W-:-:S05]  /*5aa0*/  IADD3 R5, PT, PT, R15, R0, RZ ;  /* 0x000000000f057210 */ /* 0x001fca0007ffe0ff */
[----:B------:R-:W-:Y:S01]  /*5ab0*/  ST.E desc[UR6][R2.64+0x4], R5 ;  /* 0x0000040502007985 */ /* 0x000fe2000c101906 */
[----:B------:R-:W-:Y:S05]  /*5ac0*/  EXIT ;  /* 0x000000000000794d */ /* 0x000fea0003800000 */
.L_x_3303:
        /* <DEDUP_REMOVED lines=11> */
.L_x_3968:


//--------------------- .text._Z23gemm_half_q_half_kernelILi2ELi12ELb1ELb1ELi32EEvPK6__halfPKjS4_S2_PS0_iiiiPKtS7_iiiiiibS2_i --------------------------
	.section	.text._Z23gemm_half_q_half_kernelILi2ELi12ELb1ELb1ELi32EEvPK6__halfPKjS4_S2_PS0_iiiiPKtS7_iiiiiibS2_i,"ax",@progbits
	.align	128
        .global         _Z23gemm_half_q_half_kernelILi2ELi12ELb1ELb1ELi32EEvPK6__halfPKjS4_S2_PS0_iiiiPKtS7_iiiiiibS2_i
        .type           _Z23gemm_half_q_half_kernelILi2ELi12ELb1ELb1ELi32EEvPK6__halfPKjS4_S2_PS0_iiiiPKtS7_iiiiiibS2_i,@function
        .size           _Z23gemm_half_q_half_kernelILi2ELi12ELb1ELb1ELi32EEvPK6__halfPKjS4_S2_PS0_iiiiPKtS7_iiiiiibS2_i,(.L_x_3969 - _Z23gemm_half_q_half_kernelILi2ELi12ELb1ELb1ELi32EEvPK6__halfPKjS4_S2_PS0_iiiiPKtS7_iiiiiibS2_i)
        .other          _Z23gemm_half_q_half_kernelILi2ELi12ELb1ELb1ELi32EEvPK6__halfPKjS4_S2_PS0_iiiiPKtS7_iiiiiibS2_i,@"STO_CUDA_ENTRY STV_DEFAULT"
_Z23gemm_half_q_half_kernelILi2ELi12ELb1ELb1ELi32EEvPK6__halfPKjS4_S2_PS0_iiiiPKtS7_iiiiiibS2_i:
.text._Z23gemm_half_q_half_kernelILi2ELi12ELb1ELb1ELi32EEvPK6__halfPKjS4_S2_PS0_iiiiPKtS7_iiiiiibS2_i:
        /* <DEDUP_REMOVED lines=23> */
[----:B------:R-:W-:Y:S01]  /*0170*/  HFMA2 R3, -RZ, RZ, 0, 1.1920928955078125e-07 ;  /* 0x00000002ff037431 */ /* 0x000fe200000001ff */
[----:B------:R-:W3:Y:S01]  /*0180*/  S2R R4, SR_TID.X ;  /* 0x0000000000047919 */ /* 0x000ee20000002100 */
[----:B------:R-:W-:Y:S03]  /*0190*/  BSSY.RECONVERGENT B0, `(.L_x_3304) ;  /* 0x00000bb000007945 */ /* 0x000fe60003800200 */
[----:B------:R-:W-:Y:S01]  /*01a0*/  SEL R3, R3, 0x1, P0 ;  /* 0x0000000103037807 */ /* 0x000fe20000000000 */
[----:B--2---:R-:W-:Y:S01]  /*01b0*/  USHF.L.U32 UR4, UR4, 0x7, URZ ;  /* 0x0000000704047899 */ /* 0x004fe200080006ff */
[----:B0-----:R-:W-:-:S04]  /*01c0*/  SHF.L.U32 R89, R5, 0x5, RZ ;  /* 0x0000000505597819 */ /* 0x001fc800000006ff */
[C---:B------:R-:W-:Y:S02]  /*01d0*/  IADD3 R27, PT, PT, R89.reuse, 0x20, RZ ;  /* 0x00000020591b7810 */ /* 0x040fe40007ffe0ff */
[----:B---3--:R-:W-:Y:S02]  /*01e0*/  IADD3 R19, PT, PT, R89, R4, RZ ;  /* 0x0000000459137210 */ /* 0x008fe40007ffe0ff */
[----:B-1----:R-:W-:Y:S02]  /*01f0*/  VIMNMX R86, PT, PT, R27, UR7, PT ;  /* 0x000000071b567c48 */ /* 0x002fe4000bfe0100 */
        /* <DEDUP_REMOVED lines=32> */
.L_x_3309:
[----:B------:R-:W-:Y:S02]  /*0400*/  IADD3 R7, P1, PT, R19, R14, RZ ;  /* 0x0000000e13077210 */ /* 0x000fe40007f3e0ff */
[C---:B------:R-:W-:Y:S02]  /*0410*/  IADD3 R8, PT, PT, R14.reuse, UR7, RZ ;  /* 0x000000070e087c10 */ /* 0x040fe4000fffe0ff */
[----:B------:R-:W-:Y:S02]  /*0420*/  LEA.HI.X.SX32 R14, R14, RZ, 0x1, P1 ;  /* 0x000000ff0e0e7211 */ /* 0x000fe400008f0eff */
[----:B------:R-:W-:Y:S02]  /*0430*/  LEA R6, P1, R7, UR10, 0x1 ;  /* 0x0000000a07067c11 */ /* 0x000fe4000f8208ff */
[----:B------:R-:W-:Y:S02]  /*0440*/  IADD3 R9, PT, PT, R8, UR7, RZ ;  /* 0x0000000708097c10 */ /* 0x000fe4000fffe0ff */
[----:B------:R-:W-:-:S02]  /*0450*/  IADD3 R12, P2, PT, R19, R8, RZ ;  /* 0x00000008130c7210 */ /* 0x000fc40007f5e0ff */
[----:B------:R-:W-:Y:S02]  /*0460*/  LEA.HI.X R7, R7, UR11, R14, 0x1, P1 ;  /* 0x0000000b07077c11 */ /* 0x000fe400088f0c0e */
[----:B------:R-:W-:Y:S02]  /*0470*/  IADD3 R14, PT, PT, R9, UR7, RZ ;  /* 0x00000007090e7c10 */ /* 0x000fe4000fffe0ff */
[C---:B------:R-:W-:Y:S02]  /*0480*/  IADD3 R11, P3, PT, R19.reuse, R9, RZ ;  /* 0x00000009130b7210 */ /* 0x040fe40007f7e0ff */
[----:B------:R-:W-:Y:S01]  /*0490*/  LEA.HI.X.SX32 R17, R8, RZ, 0x1, P2 ;  /* 0x000000ff08117211 */ /* 0x000fe200010f0eff */
        /* <DEDUP_REMOVED lines=22> */
.L_x_3308:
        /* <DEDUP_REMOVED lines=20> */
.L_x_3310:
[----:B------:R-:W-:-:S13]  /*0740*/  ISETP.EQ.AND P1, PT, R15, RZ, PT ;  /* 0x000000ff0f00720c */ /* 0x000fda0003f22270 */
[----:B------:R-:W-:Y:S05]  /*0750*/  @!P0 BRA P1, `(.L_x_3305) ;  /* 0x0000000400788947 */ /* 0x000fea0000800000 */
.L_x_3307:
[----:B------:R-:W-:-:S04]  /*0760*/  IADD3 R7, P0, PT, R19, R14, RZ ;  /* 0x0000000e13077210 */ /* 0x000fc80007f1e0ff */
[----:B------:R-:W-:Y:S02]  /*0770*/  LEA.HI.X.SX32 R8, R14, RZ, 0x1, P0 ;  /* 0x000000ff0e087211 */ /* 0x000fe400000f0eff */
[----:B------:R-:W-:-:S04]  /*0780*/  LEA R6, P0, R7, UR10, 0x1 ;  /* 0x0000000a07067c11 */ /* 0x000fc8000f8008ff */
[----:B------:R-:W-:-:S06]  /*0790*/  LEA.HI.X R7, R7, UR11, R8, 0x1, P0 ;  /* 0x0000000b07077c11 */ /* 0x000fcc00080f0c08 */
        /* <DEDUP_REMOVED lines=8> */
.L_x_3306:
        /* <DEDUP_REMOVED lines=16> */
.L_x_3313:
        /* <DEDUP_REMOVED lines=32> */
.L_x_3312:
        /* <DEDUP_REMOVED lines=21> */
.L_x_3314:
[----:B------:R-:W-:-:S13]  /*0c70*/  ISETP.NE.OR P0, PT, R15, RZ, P0 ;  /* 0x000000ff0f00720c */ /* 0x000fda0000705670 */
[----:B------:R-:W-:Y:S05]  /*0c80*/  @!P0 BRA `(.L_x_3305) ;  /* 0x00000000002c8947 */ /* 0x000fea0003800000 */
.L_x_3311:
[----:B-----5:R-:W-:-:S04]  /*0c90*/  IADD3 R7, P0, PT, R19, R16, RZ ;  /* 0x0000001013077210 */ /* 0x020fc80007f1e0ff */
        /* <DEDUP_REMOVED lines=10> */
.L_x_3305:
[----:B------:R-:W-:Y:S05]  /*0d40*/  BSYNC.RECONVERGENT B0 ;  /* 0x0000000000007941 */ /* 0x000fea0003800200 */
.L_x_3304:
        /* <DEDUP_REMOVED lines=21> */
.L_x_3318:
        /* <DEDUP_REMOVED lines=15> */
.L_x_3317:
        /* <DEDUP_REMOVED lines=12> */
.L_x_3319:
[----:B------:R-:W-:-:S13]  /*1050*/  ISETP.NE.OR P0, PT, R14, RZ, P0 ;  /* 0x000000ff0e00720c */ /* 0x000fda0000705670 */
[----:B------:R-:W-:Y:S05]  /*1060*/  @!P0 BRA `(.L_x_3315) ;  /* 0x00000000001c8947 */ /* 0x000fea0003800000 */
.L_x_3316:
[----:B0-----:R-:W0:Y:S02]  /*1070*/  LDC.64 R2, c[0x0][0x3a0] ;  /* 0x0000e800ff027b82 */ /* 0x001e240000000a00 */
.L_x_3320:
[C---:B0-----:R-:W-:Y:S01]  /*1080*/  IMAD.WIDE R6, R15.reuse, 0x2, R2 ;  /* 0x000000020f067825 */ /* 0x041fe200078e0202 */
[----:B------:R-:W-:Y:S02]  /*1090*/  IADD3 R14, PT, PT, R14, 0x1, RZ ;  /* 0x000000010e0e7810 */ /* 0x000fe40007ffe0ff */
[----:B------:R-:W-:Y:S02]  /*10a0*/  IADD3 R15, PT, PT, R15, R85, RZ ;  /* 0x000000550f0f7210 */ /* 0x000fe40007ffe0ff */
[----:B------:R1:W-:Y:S01]  /*10b0*/  STG.E.64 desc[UR8][R6.64], RZ ;  /* 0x000000ff06007986 */ /* 0x0003e2000c101b08 */
[----:B------:R-:W-:-:S13]  /*10c0*/  ISETP.NE.AND P0, PT, R14, RZ, PT ;  /* 0x000000ff0e00720c */ /* 0x000fda0003f05270 */
[----:B-1----:R-:W-:Y:S05]  /*10d0*/  @P0 BRA `(.L_x_3320) ;  /* 0xfffffffc00e80947 */ /* 0x002fea000383ffff */
.L_x_3315:
[----:B------:R-:W1:Y:S01]  /*10e0*/  LDCU UR6, c[0x0][0x3c8] ;  /* 0x00007900ff0677ac */ /* 0x000e620008000800 */
[----:B------:R-:W-:Y:S01]  /*10f0*/  BAR.SYNC.DEFER_BLOCKING 0x0 ;  /* 0x0000000000007b1d */ /* 0x000fe20000010000 */
[----:B------:R-:W-:-:S05]  /*1100*/  ISETP.GE.AND P0, PT, R89, UR7, PT ;  /* 0x0000000759007c0c */ /* 0x000fca000bf06270 */
[----:B------:R-:W2:Y:S01]  /*1110*/  LDCU UR10, c[0x0][0x3cc] ;  /* 0x00007980ff0a77ac */ /* 0x000ea20008000800 */
[----:B------:R-:W3:Y:S01]  /*1120*/  LDCU UR11, c[0x0][0x3d0] ;  /* 0x00007a00ff0b77ac */ /* 0x000ee20008000800 */
[----:B------:R-:W4:Y:S01]  /*1130*/  LDCU UR5, c[0x0][0x3d4] ;  /* 0x00007a80ff0577ac */ /* 0x000f220008000800 */
[----:B-1---5:R-:W-:Y:S01]  /*1140*/  VIMNMX R19, PT, PT, R89, UR6, PT ;  /* 0x0000000659137c48 */ /* 0x022fe2000bfe0100 */
        /* <DEDUP_REMOVED lines=13> */
.L_x_3322:
        /* <DEDUP_REMOVED lines=13> */
[----:B------:R-:W4:Y:S01]  /*12f0*/  LDG.E.U16.CONSTANT R17, desc[UR8][R6.64] ;  /* 0x0000000806117981 */ /* 0x000f22000c1e9500 */
        /* <DEDUP_REMOVED lines=14> */
[----:B------:R-:W-:Y:S02]  /*13e0*/  IADD3 R18, PT, PT, R15, 0x1, R18 ;  /* 0x000000010f127810 */ /* 0x000fe40007ffe012 */
[----:B------:R-:W-:Y:S01]  /*13f0*/  IADD3 R4, PT, PT, R4, 0x1, R5 ;  /* 0x0000000104047810 */ /* 0x000fe20007ffe005 */
[----:B------:R-:W-:Y:S01]  /*1400*/  IMAD R5, R14, R14, R14 ;  /* 0x0000000e0e057224 */ /* 0x000fe200078e020e */
[----:B------:R-:W4:Y:S01]  /*1410*/  I2F.F16 R8, R18 ;  /* 0x0000001200087306 */ /* 0x000f220000200c00 */
[----:B------:R-:W-:-:S03]  /*1420*/  ISETP.GE.AND P0, PT, R13, R86, PT ;  /* 0x000000560d00720c */ /* 0x000fc60003f06270 */
[----:B------:R-:W-:-:S04]  /*1430*/  IADD3 R14, PT, PT, R14, 0x1, R5 ;  /* 0x000000010e0e7810 */ /* 0x000fc80007ffe005 */
        /* <DEDUP_REMOVED lines=8> */
.L_x_3321:
[C---:B------:R-:W-:Y:S01]  /*14c0*/  ISETP.GT.AND P0, PT, R89.reuse, UR6, PT ;  /* 0x0000000659007c0c */ /* 0x040fe2000bf04270 */
[----:B------:R-:W-:Y:S01]  /*14d0*/  HFMA2 R4, -RZ, RZ, 0, 0 ;  /* 0x00000000ff047431 */ /* 0x000fe200000001ff */
[----:B0-----:R-:W-:Y:S01]  /*14e0*/  SHF.R.S32.HI R2, RZ, 0x1f, R19 ;  /* 0x0000001fff027819 */ /* 0x001fe20000011413 */
[----:B------:R-:W-:Y:S01]  /*14f0*/  HFMA2 R11, -RZ, RZ, 0, 0 ;  /* 0x00000000ff0b7431 */ /* 0x000fe200000001ff */
[C---:B--2---:R-:W-:Y:S02]  /*1500*/  ISETP.GT.AND P1, PT, R89.reuse, UR10, PT ;  /* 0x0000000a59007c0c */ /* 0x044fe4000bf24270 */
[----:B------:R-:W-:Y:S02]  /*1510*/  LEA.HI R2, R2, R19, RZ, 0x5 ;  /* 0x0000001302027211 */ /* 0x000fe400078f28ff */
[C---:B---3--:R-:W-:Y:S02]  /*1520*/  ISETP.GT.AND P2, PT, R89.reuse, UR11, PT ;  /* 0x0000000b59007c0c */ /* 0x048fe4000bf44270 */
[----:B----4-:R-:W-:-:S02]  /*1530*/  ISETP.GT.AND P3, PT, R89, UR5, PT ;  /* 0x0000000559007c0c */ /* 0x010fc4000bf64270 */
[----:B-1----:R-:W-:Y:S02]  /*1540*/  ISETP.GT.AND P4, PT, R89, UR12, PT ;  /* 0x0000000c59007c0c */ /* 0x002fe4000bf84270 */
[----:B------:R-:W-:Y:S01]  /*1550*/  SHF.R.S32.HI R13, RZ, 0x5, R2 ;  /* 0x00000005ff0d7819 */ /* 0x000fe20000011402 */
[----:B------:R-:W-:Y:S01]  /*1560*/  HFMA2 R2, -RZ, RZ, 0, 0 ;  /* 0x00000000ff027431 */ /* 0x000fe200000001ff */
[----:B------:R-:W-:Y:S02]  /*1570*/  MOV R9, RZ ;  /* 0x000000ff00097202 */ /* 0x000fe40000000f00 */
[----:B------:R-:W-:Y:S01]  /*1580*/  MOV R12, RZ ;  /* 0x000000ff000c7202 */ /* 0x000fe20000000f00 */
        /* <DEDUP_REMOVED lines=8> */
.L_x_3323:
        /* <DEDUP_REMOVED lines=8> */
.L_x_3324:
        /* <DEDUP_REMOVED lines=8> */
.L_x_3325:
        /* <DEDUP_REMOVED lines=8> */
.L_x_3326:
        /* <DEDUP_REMOVED lines=8> */
.L_x_3327:
[----:B------:R-:W-:Y:S01]  /*1810*/  LEA R2, R13, R2, 0x3 ;  /* 0x000000020d027211 */ /* 0x000fe200078e18ff */
[----:B------:R-:W0:Y:S01]  /*1820*/  LDCU.64 UR10, c[0x0][0x388] ;  /* 0x00007100ff0a77ac */ /* 0x000e220008000a00 */
[----:B------:R-:W1:Y:S02]  /*1830*/  S2UR UR6, SR_CgaCtaId ;  /* 0x00000000000679c3 */ /* 0x000e640000008800 */
        /* <DEDUP_REMOVED lines=19> */
[----:B------:R-:W2:Y:S01]  /*1970*/  LDG.E.128.CONSTANT R28, desc[UR8][R36.64] ;  /* 0x00000008241c7981 */ /* 0x000ea2000c1e9d00 */
[----:B------:R-:W-:-:S04]  /*1980*/  IMAD.WIDE R12, R85, 0x4, R36 ;  /* 0x00000004550c7825 */ /* 0x000fc800078e0224 */
[C---:B------:R-:W-:Y:S02]  /*1990*/  IMAD.WIDE R20, R85.reuse, 0x4, R12 ;  /* 0x0000000455147825 */ /* 0x040fe400078e020c */
[----:B------:R-:W5:Y:S02]  /*19a0*/  LDG.E.128.CONSTANT R12, desc[UR8][R12.64] ;  /* 0x000000080c0c7981 */ /* 0x000f64000c1e9d00 */
[----:B------:R-:W-:Y:S02]  /*19b0*/  IMAD.WIDE R24, R85, 0x4, R20 ;  /* 0x0000000455187825 */ /* 0x000fe400078e0214 */
[----:B------:R-:W5:Y:S04]  /*19c0*/  LDG.E.128.CONSTANT R20, desc[UR8][R20.64] ;  /* 0x0000000814147981 */ /* 0x000f68000c1e9d00 */
[----:B------:R0:W5:Y:S01]  /*19d0*/  LDG.E.128.CONSTANT R16, desc[UR8][R24.64] ;  /* 0x0000000818107981 */ /* 0x000162000c1e9d00 */
[----:B------:R-:W-:Y:S01]  /*19e0*/  ISETP.NE.AND P1, PT, R88, RZ, PT ;  /* 0x000000ff5800720c */ /* 0x000fe20003f25270 */
[----:B------:R-:W-:Y:S01]  /*19f0*/  HFMA2 R2, -RZ, RZ, 0, 0.0625 ;  /* 0x00002c00ff027431 */ /* 0x000fe200000001ff */
[----:B------:R-:W-:-:S04]  /*1a00*/  PRMT R0, R87, 0x9910, RZ ;  /* 0x0000991057007816 */ /* 0x000fc800000000ff */
[----:B------:R-:W-:Y:S02]  /*1a10*/  PRMT R5, R5, 0x5410, R2 ;  /* 0x0000541005057816 */ /* 0x000fe40000000002 */
[----:B------:R-:W-:Y:S02]  /*1a20*/  ISETP.NE.AND P0, PT, R0, RZ, PT ;  /* 0x000000ff0000720c */ /* 0x000fe40003f05270 */
[----:B------:R-:W-:Y:S02]  /*1a30*/  PRMT R4, RZ, 0x7610, R4 ;  /* 0x00007610ff047816 */ /* 0x000fe40000000004 */
[----:B------:R-:W-:Y:S02]  /*1a40*/  PRMT R2, RZ, 0x5410, RZ ;  /* 0x00005410ff027816 */ /* 0x000fe400000000ff */
[----:B------:R-:W-:Y:S02]  /*1a50*/  PRMT R0, RZ, 0x5410, RZ ;  /* 0x00005410ff007816 */ /* 0x000fe400000000ff */
[----:B------:R-:W-:-:S02]  /*1a60*/  ISETP.EQ.OR P0, PT, R26, 0x1, !P0 ;  /* 0x000000011a00780c */ /* 0x000fc40004702670 */
[C---:B--2---:R-:W-:Y:S02]  /*1a70*/  LOP3.LUT R9, R28.reuse, 0xf000f, RZ, 0xc0, !PT ;  /* 0x000f000f1c097812 */ /* 0x044fe400078ec0ff */
[----:B------:R-:W-:Y:S02]  /*1a80*/  LOP3.LUT R10, R28, 0xf000f0, RZ, 0xc0, !PT ;  /* 0x00f000f01c0a7812 */ /* 0x000fe400078ec0ff */
[C---:B------:R-:W-:Y:S02]  /*1a90*/  LOP3.LUT R11, R29.reuse, 0xf000f, RZ, 0xc0, !PT ;  /* 0x000f000f1d0b7812 */ /* 0x040fe400078ec0ff */
[----:B------:R-:W-:Y:S02]  /*1aa0*/  LOP3.LUT R32, R29, 0xf000f0, RZ, 0xc0, !PT ;  /* 0x00f000f01d207812 */ /* 0x000fe400078ec0ff */
[----:B------:R-:W-:Y:S02]  /*1ab0*/  SHF.R.U32.HI R28, RZ, 0x8, R28 ;  /* 0x00000008ff1c7819 */ /* 0x000fe4000001161c */
[----:B------:R-:W-:-:S02]  /*1ac0*/  SHF.R.U32.HI R29, RZ, 0x8, R29 ;  /* 0x00000008ff1d7819 */ /* 0x000fc4000001161d */
[----:B------:R-:W-:Y:S02]  /*1ad0*/  SHF.R.U32.HI R35, RZ, 0x8, R30 ;  /* 0x00000008ff237819 */ /* 0x000fe4000001161e */
[----:B------:R-:W-:Y:S02]  /*1ae0*/  SHF.R.U32.HI R40, RZ, 0x8, R31 ;  /* 0x00000008ff287819 */ /* 0x000fe4000001161f */
[C---:B------:R-:W-:Y:S02]  /*1af0*/  LOP3.LUT R33, R30.reuse, 0xf000f, RZ, 0xc0, !PT ;  /* 0x000f000f1e217812 */ /* 0x040fe400078ec0ff */
[----:B------:R-:W-:Y:S02]  /*1b00*/  LOP3.LUT R34, R30, 0xf000f0, RZ, 0xc0, !PT ;  /* 0x00f000f01e227812 */ /* 0x000fe400078ec0ff */
[C---:B------:R-:W-:Y:S02]  /*1b10*/  LOP3.LUT R37, R31.reuse, 0xf000f, RZ, 0xc0, !PT ;  /* 0x000f000f1f257812 */ /* 0x040fe400078ec0ff */
        /* <DEDUP_REMOVED lines=40> */
[----:B------:R-:W-:Y:S01]  /*1da0*/  HFMA2 R44, R46, R5.H1_H1, -72, -72 ;  /* 0xd480d4802e2c7431 */ /* 0x000fe20000060005 */
[----:B0-----:R-:W-:Y:S06]  /*1db0*/  @!P1 BRA `(.L_x_3329) ;  /* 0x0000000400689947 */ /* 0x001fec0003800000 */
[----:B------:R-:W0:Y:S01]  /*1dc0*/  LDS.64 R46, [UR5] ;  /* 0x00000005ff2e7984 */ /* 0x000e220008000a00 */
[--C-:B------:R-:W-:Y:S02]  /*1dd0*/  HADD2.F32 R3, -RZ, R10.reuse.H0_H0 ;  /* 0x2000000aff037230 */ /* 0x100fe40000004100 */
        /* <DEDUP_REMOVED lines=24> */
[----:B------:R-:W-:Y:S02]  /*1f60*/  HADD2.F32 R3, -RZ, R30.H1_H1 ;  /* 0x3000001eff037230 */ /* 0x000fe40000004100 */
[----:B------:R-:W-:Y:S01]  /*1f70*/  FFMA.FTZ R4, R4, R49, R45 ;  /* 0x0000003104047223 */ /* 0x000fe2000001002d */
[----:B------:R-:W-:Y:S02]  /*1f80*/  HADD2.F32 R9, -RZ, R32.H1_H1 ;  /* 0x30000020ff097230 */ /* 0x000fe40000004100 */
[----:B------:R-:W-:Y:S01]  /*1f90*/  FFMA.FTZ R52, R49, R47, R52 ;  /* 0x0000002f31347223 */ /* 0x000fe20000010034 */
[----:B------:R-:W-:Y:S02]  /*1fa0*/  HADD2.F32 R46, -RZ, R36.H0_H0 ;  /* 0x20000024ff2e7230 */ /* 0x000fe40000004100 */
[----:B------:R-:W-:Y:S01]  /*1fb0*/  FFMA.FTZ R3, R3, R50, R4 ;  /* 0x0000003203037223 */ /* 0x000fe20000010004 */
[----:B------:R-:W-:-:S02]  /*1fc0*/  HADD2.F32 R45, -RZ, R34.H1_H1 ;  /* 0x30000022ff2d7230 */ /* 0x000fc40000004100 */
[C---:B------:R-:W-:Y:S01]  /*1fd0*/  FFMA.FTZ R48, R50.reuse, R9, R11 ;  /* 0x0000000932307223 */ /* 0x040fe2000001000b */
[----:B------:R-:W-:Y:S02]  /*1fe0*/  HADD2.F32 R47, -RZ, R36.H1_H1 ;  /* 0x30000024ff2f7230 */ /* 0x000fe40000004100 */
[----:B------:R-:W-:Y:S01]  /*1ff0*/  FFMA.FTZ R46, R49, R46, R54 ;  /* 0x0000002e312e7223 */ /* 0x000fe20000010036 */
[--C-:B-1----:R-:W-:Y:S02]  /*2000*/  HADD2.F32 R11, -RZ, R28.reuse.H0_H0 ;  /* 0x2000001cff0b7230 */ /* 0x102fe40000004100 */
[C---:B------:R-:W-:Y:S01]  /*2010*/  FFMA.FTZ R52, R50.reuse, R45, R52 ;  /* 0x0000002d32347223 */ /* 0x040fe20000010034 */
[----:B------:R-:W-:Y:S02]  /*2020*/  HADD2.F32 R4, -RZ, R37.H0_H0 ;  /* 0x20000025ff047230 */ /* 0x000fe40000004100 */
[----:B------:R-:W-:Y:S01]  /*2030*/  FFMA.FTZ R50, R50, R47, R46 ;  /* 0x0000002f32327223 */ /* 0x000fe2000001002e */
[----:B------:R-:W-:-:S02]  /*2040*/  HADD2.F32 R28, -RZ, R28.H1_H1 ;  /* 0x3000001cff1c7230 */ /* 0x000fc40000004100 */
[----:B------:R-:W-:Y:S02]  /*2050*/  HADD2.F32 R9, -RZ, R37.H1_H1 ;  /* 0x30000025ff097230 */ /* 0x000fe40000004100 */
[----:B------:R-:W-:Y:S01]  /*2060*/  FFMA.FTZ R4, R4, R11, R3 ;  /* 0x0000000b04047223 */ /* 0x000fe20000010003 */
[--C-:B------:R-:W-:Y:S02]  /*2070*/  HADD2.F32 R45, -RZ, R29.reuse.H0_H0 ;  /* 0x2000001dff2d7230 */ /* 0x100fe40000004100 */
[----:B------:R-:W-:Y:S02]  /*2080*/  HADD2.F32 R46, -RZ, R29.H1_H1 ;  /* 0x3000001dff2e7230 */ /* 0x000fe40000004100 */
[----:B------:R-:W-:Y:S01]  /*2090*/  FFMA.FTZ R4, R9, R28, R4 ;  /* 0x0000001c09047223 */ /* 0x000fe20000010004 */
[----:B------:R-:W-:Y:S02]  /*20a0*/  HADD2.F32 R47, -RZ, R41.H0_H0 ;  /* 0x20000029ff2f7230 */ /* 0x000fe40000004100 */
[----:B------:R-:W-:-:S02]  /*20b0*/  HADD2.F32 R49, -RZ, R43.H0_H0 ;  /* 0x2000002bff317230 */ /* 0x000fc40000004100 */
[--C-:B------:R-:W-:Y:S02]  /*20c0*/  HADD2.F32 R29, -RZ, R39.reuse.H0_H0 ;  /* 0x20000027ff1d7230 */ /* 0x100fe40000004100 */
[C---:B------:R-:W-:Y:S01]  /*20d0*/  FFMA.FTZ R52, R11.reuse, R47, R52 ;  /* 0x0000002f0b347223 */ /* 0x040fe20000010034 */
[----:B------:R-:W-:Y:S02]  /*20e0*/  HADD2.F32 R9, -RZ, R39.H1_H1 ;  /* 0x30000027ff097230 */ /* 0x000fe40000004100 */
[C---:B------:R-:W-:Y:S01]  /*20f0*/  FFMA.FTZ R50, R11.reuse, R49, R50 ;  /* 0x000000310b327223 */ /* 0x040fe20000010032 */
        /* <DEDUP_REMOVED lines=38> */
.L_x_3329:
[----:B------:R-:W-:Y:S05]  /*2360*/  @P0 BRA `(.L_x_3330) ;  /* 0x0000000400680947 */ /* 0x000fea0003800000 */
[----:B------:R-:W0:Y:S01]  /*2370*/  LDS.64 R46, [UR5+0x40] ;  /* 0x00004005ff2e7984 */ /* 0x000e220008000a00 */
[--C-:B------:R-:W-:Y:S02]  /*2380*/  HADD2.F32 R0, -RZ, R10.reuse.H0_H0 ;  /* 0x2000000aff007230 */ /* 0x100fe40000004100 */
[----:B------:R-:W-:Y:S01]  /*2390*/  HADD2.F32 R50, -RZ, R10.H1_H1 ;  /* 0x3000000aff327230 */ /* 0x000fe20000004100 */
[----:B------:R-:W1:Y:S01]  /*23a0*/  LDS.64 R28, [UR5+0x48] ;  /* 0x00004805ff1c7984 */ /* 0x000e620008000a00 */
[----:B------:R-:W-:Y:S02]  /*23b0*/  HADD2.F32 R2, -RZ, R31.H0_H0 ;  /* 0x2000001fff027230 */ /* 0x000fe40000004100 */
[----:B------:R-:W-:Y:S02]  /*23c0*/  HADD2.F32 R9, -RZ, R33.H0_H0 ;  /* 0x20000021ff097230 */ /* 0x000fe40000004100 */
[----:B------:R-:W-:Y:S02]  /*23d0*/  HADD2.F32 R10, -RZ, R35.H0_H0 ;  /* 0x20000023ff0a7230 */ /* 0x000fe40000004100 */
        /* <DEDUP_REMOVED lines=83> */
.L_x_3330:
        /* <DEDUP_REMOVED lines=45> */
[-C--:B------:R-:W-:Y:S01]  /*2be0*/  HFMA2 R29, R10, R5.reuse.H1_H1, -72, -72 ;  /* 0xd480d4800a1d7431 */ /* 0x080fe20000060005 */
[----:B------:R-:W-:Y:S01]  /*2bf0*/  LOP3.LUT R44, R37, 0x64006400, RZ, 0xfc, !PT ;  /* 0x64006400252c7812 */ /* 0x000fe200078efcff */
[----:B------:R-:W-:Y:S01]  /*2c00*/  HADD2 R36, R11, -1032, -1032 ;  /* 0xe408e4080b247430 */ /* 0x000fe20000000000 */
[----:B------:R-:W-:Y:S01]  /*2c10*/  LOP3.LUT R28, R20, 0xf000f, RZ, 0xc0, !PT ;  /* 0x000f000f141c7812 */ /* 0x000fe200078ec0ff */
[----:B------:R-:W-:-:S02]  /*2c20*/  HFMA2 R37, R14, R5.H1_H1, -72, -72 ;  /* 0xd480d4800e257431 */ /* 0x000fc40000060005 */
[----:B------:R-:W-:Y:S02]  /*2c30*/  HADD2 R38, R15, -1032, -1032 ;  /* 0xe408e4080f267430 */ /* 0x000fe40000000000 */
[----:B------:R-:W-:Y:S02]  /*2c40*/  HADD2 R40, R13, -1032, -1032 ;  /* 0xe408e4080d287430 */ /* 0x000fe40000000000 */
[----:B------:R-:W-:Y:S01]  /*2c50*/  HFMA2 R43, R44, R5.H1_H1, -72, -72 ;  /* 0xd480d4802c2b7431 */ /* 0x000fe20000060005 */
        /* <DEDUP_REMOVED lines=91> */
.L_x_3331:
        /* <DEDUP_REMOVED lines=91> */
.L_x_3332:
[----:B------:R-:W-:Y:S02]  /*37c0*/  LOP3.LUT R29, R22, 0xf000f0, RZ, 0xc0, !PT ;  /* 0x00f000f0161d7812 */ /* 0x000fe400078ec0ff */
[----:B------:R-:W-:Y:S02]  /*37d0*/  LOP3.LUT R9, R20, 0xf000f0, RZ, 0xc0, !PT ;  /* 0x00f000f014097812 */ /* 0x000fe400078ec0ff */
[C---:B------:R-:W-:Y:S02]  /*37e0*/  LOP3.LUT R11, R21.reuse, 0xf000f, RZ, 0xc0, !PT ;  /* 0x000f000f150b7812 */ /* 0x040fe400078ec0ff */
[----:B------:R-:W-:Y:S02]  /*37f0*/  LOP3.LUT R13, R21, 0xf000f0, RZ, 0xc0, !PT ;  /* 0x00f000f0150d7812 */ /* 0x000fe400078ec0ff */
[----:B------:R-:W-:Y:S02]  /*3800*/  SHF.R.U32.HI R31, RZ, 0x8, R22 ;  /* 0x00000008ff1f7819 */ /* 0x000fe40000011616 */
[----:B------:R-:W-:-:S02]  /*3810*/  SHF.R.U32.HI R35, RZ, 0x8, R23 ;  /* 0x00000008ff237819 */ /* 0x000fc40000011617 */
[----:B------:R-:W-:Y:S02]  /*3820*/  SHF.R.U32.HI R20, RZ, 0x8, R20 ;  /* 0x00000008ff147819 */ /* 0x000fe40000011614 */
[----:B------:R-:W-:Y:S02]  /*3830*/  SHF.R.U32.HI R21, RZ, 0x8, R21 ;  /* 0x00000008ff157819 */ /* 0x000fe40000011615 */
[----:B------:R-:W-:Y:S02]  /*3840*/  LOP3.LUT R15, R22, 0xf000f, RZ, 0xc0, !PT ;  /* 0x000f000f160f7812 */ /* 0x000fe400078ec0ff */
[C---:B------:R-:W-:Y:S02]  /*3850*/  LOP3.LUT R32, R23.reuse, 0xf000f, RZ, 0xc0, !PT ;  /* 0x000f000f17207812 */ /* 0x040fe400078ec0ff */
[----:B------:R-:W-:Y:S02]  /*3860*/  LOP3.LUT R33, R23, 0xf000f0, RZ, 0xc0, !PT ;  /* 0x00f000f017217812 */ /* 0x000fe400078ec0ff */
[----:B------:R-:W-:-:S02]  /*3870*/  LOP3.LUT R12, R28, 0x64006400, RZ, 0xfc, !PT ;  /* 0x640064001c0c7812 */ /* 0x000fc400078efcff */
[----:B------:R-:W-:Y:S02]  /*3880*/  LOP3.LUT R30, R29, 0x64006400, RZ, 0xfc, !PT ;  /* 0x640064001d1e7812 */ /* 0x000fe400078efcff */
[----:B------:R-:W-:Y:S01]  /*3890*/  LOP3.LUT R22, R9, 0x64006400, RZ, 0xfc, !PT ;  /* 0x6400640009167812 */ /* 0x000fe200078efcff */
        /* <DEDUP_REMOVED lines=30> */
[C---:B------:R-:W-:Y:S01]  /*3a80*/  LOP3.LUT R20, R16.reuse, 0xf000f, RZ, 0xc0, !PT ;  /* 0x000f000f10147812 */ /* 0x040fe200078ec0ff */
[----:B------:R-:W-:Y:S01]  /*3a90*/  HFMA2 R34, R10, R5.H1_H1, -72, -72 ;  /* 0xd480d4800a227431 */ /* 0x000fe20000060005 */
[----:B------:R-:W-:Y:S01]  /*3aa0*/  LOP3.LUT R21, R16, 0xf000f0, RZ, 0xc0, !PT ;  /* 0x00f000f010157812 */ /* 0x000fe200078ec0ff */
[----:B------:R-:W-:-:S02]  /*3ab0*/  HADD2 R35, R13, -1032, -1032 ;  /* 0xe408e4080d237430 */ /* 0x000fc40000000000 */
[-C--:B------:R-:W-:Y:S02]  /*3ac0*/  HFMA2 R36, R14, R5.reuse.H1_H1, -72, -72 ;  /* 0xd480d4800e247431 */ /* 0x080fe40000060005 */
[----:B------:R-:W-:Y:S02]  /*3ad0*/  HADD2 R37, R37, -1032, -1032 ;  /* 0xe408e40825257430 */ /* 0x000fe40000000000 */
[-C--:B------:R-:W-:Y:S02]  /*3ae0*/  HFMA2 R38, R38, R5.reuse.H1_H1, -72, -72 ;  /* 0xd480d48026267431 */ /* 0x080fe40000060005 */
[----:B------:R-:W-:Y:S02]  /*3af0*/  HADD2 R39, R39, -1032, -1032 ;  /* 0xe408e40827277430 */ /* 0x000fe40000000000 */
[----:B------:R-:W-:Y:S01]  /*3b00*/  HFMA2 R40, R40, R5.H1_H1, -72, -72 ;  /* 0xd480d48028287431 */ /* 0x000fe20000060005 */
[----:B------:R-:W-:Y:S06]  /*3b10*/  @!P1 BRA `(.L_x_3333) ;  /* 0x0000000400689947 */ /* 0x000fec0003800000 */
[----:B------:R-:W0:Y:S01]  /*3b20*/  LDS.64 R42, [UR5+0x20] ;  /* 0x00002005ff2a7984 */ /* 0x000e220008000a00 */
        /* <DEDUP_REMOVED lines=89> */
.L_x_3333:
        /* <DEDUP_REMOVED lines=14> */
[-C--:B------:R-:W-:Y:S01]  /*41a0*/  FFMA.FTZ R42, R45, R41.reuse, R42 ;  /* 0x000000292d2a7223 */ /* 0x080fe2000001002a */
[----:B------:R-:W-:Y:S02]  /*41b0*/  HADD2.F32 R11, -RZ, R29.H0_H0 ;  /* 0x2000001dff0b7230 */ /* 0x000fe40000004100 */
[----:B------:R-:W-:Y:S01]  /*41c0*/  FFMA.FTZ R12, R31, R41, R12 ;  /* 0x000000291f0c7223 */ /* 0x000fe2000001000c */
[----:B------:R-:W-:-:S02]  /*41d0*/  HADD2.F32 R23, -RZ, R23.H1_H1 ;  /* 0x30000017ff177230 */ /* 0x000fc40000004100 */
[-C--:B------:R-:W-:Y:S01]  /*41e0*/  FFMA.FTZ R10, R10, R13.reuse, RZ ;  /* 0x0000000d0a0a7223 */ /* 0x080fe200000100ff */
        /* <DEDUP_REMOVED lines=72> */
.L_x_3334:
[C---:B------:R-:W-:Y:S01]  /*4670*/  LOP3.LUT R11, R17.reuse, 0xf000f, RZ, 0xc0, !PT ;  /* 0x000f000f110b7812 */ /* 0x040fe200078ec0ff */
[----:B------:R-:W-:Y:S01]  /*4680*/  UIADD3 UR4, UPT, UPT, UR5, 0x40, URZ ;  /* 0x0000004005047890 */ /* 0x000fe2000fffe0ff */
[----:B------:R-:W-:Y:S02]  /*4690*/  LOP3.LUT R10, R17, 0xf000f0, RZ, 0xc0, !PT ;  /* 0x00f000f0110a7812 */ /* 0x000fe400078ec0ff */
[----:B------:R-:W-:Y:S02]  /*46a0*/  SHF.R.U32.HI R13, RZ, 0x8, R17 ;  /* 0x00000008ff0d7819 */ /* 0x000fe40000011611 */
[----:B------:R-:W-:Y:S02]  /*46b0*/  LOP3.LUT R17, R19, 0xf000f0, RZ, 0xc0, !PT ;  /* 0x00f000f013117812 */ /* 0x000fe400078ec0ff */
[----:B------:R-:W-:Y:S02]  /*46c0*/  LOP3.LUT R14, R18, 0xf000f0, RZ, 0xc0, !PT ;  /* 0x00f000f0120e7812 */ /* 0x000fe400078ec0ff */
[----:B------:R-:W-:-:S02]  /*46d0*/  SHF.R.U32.HI R29, RZ, 0x8, R18 ;  /* 0x00000008ff1d7819 */ /* 0x000fc40000011612 */
[----:B------:R-:W-:Y:S02]  /*46e0*/  SHF.R.U32.HI R9, RZ, 0x8, R16 ;  /* 0x00000008ff097819 */ /* 0x000fe40000011610 */
        /* <DEDUP_REMOVED lines=39> */
[----:B------:R-:W-:Y:S02]  /*4960*/  HADD2 R31, R9, -1032, -1032 ;  /* 0xe408e408091f7430 */ /* 0x000fe40000000000 */
        /* <DEDUP_REMOVED lines=62> */
[--C-:B------:R-:W-:Y:S02]  /*4d50*/  HADD2.F32 R13, -RZ, R22.reuse.H0_H0 ;  /* 0x20000016ff0d7230 */ /* 0x100fe40000004100 */
        /* <DEDUP_REMOVED lines=31> */
.L_x_3335:
[----:B------:R-:W-:Y:S01]  /*4f50*/  MOV R89, R27 ;  /* 0x0000001b00597202 */ /* 0x000fe20000000f00 */
[----:B------:R-:W-:Y:S01]  /*4f60*/  IMAD.WIDE R36, R85, 0x4, R24 ;  /* 0x0000000455247825 */ /* 0x000fe200078e0218 */
[----:B------:R-:W-:Y:S06]  /*4f70*/  @P0 BRA `(.L_x_3328) ;  /* 0x0000000400680947 */ /* 0x000fec0003800000 */
[----:B------:R-:W0:Y:S01]  /*4f80*/  LDS.64 R10, [UR5+0x70] ;  /* 0x00007005ff0a7984 */ /* 0x000e220008000a00 */
[--C-:B------:R-:W-:Y:S02]  /*4f90*/  HADD2.F32 R9, -RZ, R12.reuse.H0_H0 ;  /* 0x2000000cff097230 */ /* 0x100fe40000004100 */
[----:B------:R-:W-:Y:S01]  /*4fa0*/  HADD2.F32 R40, -RZ, R12.H1_H1 ;  /* 0x3000000cff287230 */ /* 0x000fe20000004100 */
[----:B------:R-:W1:Y:S01]  /*4fb0*/  LDS.64 R14, [UR5+0x78] ;  /* 0x00007805ff0e7984 */ /* 0x000e620008000a00 */
[----:B------:R-:W-:Y:S02]  /*4fc0*/  HADD2.F32 R12, -RZ, R30.H0_H0 ;  /* 0x2000001eff0c7230 */ /* 0x000fe40000004100 */
[--C-:B0-----:R-:W-:Y:S02]  /*4fd0*/  HADD2.F32 R13, -RZ, R10.reuse.H0_H0 ;  /* 0x2000000aff0d7230 */ /* 0x101fe40000004100 */
[----:B------:R-:W-:Y:S02]  /*4fe0*/  HADD2.F32 R24, -RZ, R10.H1_H1 ;  /* 0x3000000aff187230 */ /* 0x000fe40000004100 */
[----:B------:R-:W-:-:S02]  /*4ff0*/  HADD2.F32 R10, -RZ, R20.H0_H0 ;  /* 0x20000014ff0a7230 */ /* 0x000fc40000004100 */
[-C--:B------:R-:W-:Y:S01]  /*5000*/  FFMA.FTZ R9, R9, R13.reuse, RZ ;  /* 0x0000000d09097223 */ /* 0x080fe200000100ff */
[----:B------:R-:W-:Y:S02]  /*5010*/  HADD2.F32 R20, -RZ, R20.H1_H1 ;  /* 0x30000014ff147230 */ /* 0x000fe40000004100 */
[--C-:B------:R-:W-:Y:S02]  /*5020*/  HADD2.F32 R38, -RZ, R11.reuse.H0_H0 ;  /* 0x2000000bff267230 */ /* 0x100fe40000004100 */
[----:B------:R-:W-:Y:S01]  /*5030*/  FFMA.FTZ R27, R10, R13, RZ ;  /* 0x0000000d0a1b7223 */ /* 0x000fe200000100ff */
[----:B------:R-:W-:Y:S02]  /*5040*/  HADD2.F32 R25, -RZ, R11.H1_H1 ;  /* 0x3000000bff197230 */ /* 0x000fe40000004100 */
[-C--:B------:R-:W-:Y:S01]  /*5050*/  FFMA.FTZ R9, R40, R24.reuse, R9 ;  /* 0x0000001828097223 */ /* 0x080fe20000010009 */
[--C-:B------:R-:W-:Y:S02]  /*5060*/  HADD2.F32 R11, -RZ, R29.reuse.H0_H0 ;  /* 0x2000001dff0b7230 */ /* 0x100fe40000004100 */
[----:B------:R-:W-:Y:S01]  /*5070*/  FFMA.FTZ R27, R20, R24, R27 ;  /* 0x00000018141b7223 */ /* 0x000fe2000001001b */
[----:B------:R-:W-:-:S02]  /*5080*/  HADD2.F32 R20, -RZ, R29.H1_H1 ;  /* 0x3000001dff147230 */ /* 0x000fc40000004100 */
[----:B------:R-:W-:Y:S02]  /*5090*/  HADD2.F32 R40, -RZ, R30.H1_H1 ;  /* 0x3000001eff287230 */ /* 0x000fe40000004100 */
[-C--:B------:R-:W-:Y:S01]  /*50a0*/  FFMA.FTZ R11, R11, R13.reuse, RZ ;  /* 0x0000000d0b0b7223 */ /* 0x080fe200000100ff */
[----:B------:R-:W-:Y:S02]  /*50b0*/  HADD2.F32 R10, -RZ, R16.H0_H0 ;  /* 0x20000010ff0a7230 */ /* 0x000fe40000004100 */
[----:B------:R-:W-:Y:S01]  /*50c0*/  FFMA.FTZ R13, R12, R13, RZ ;  /* 0x0000000d0c0d7223 */ /* 0x000fe200000100ff */
[----:B------:R-:W-:Y:S02]  /*50d0*/  HADD2.F32 R30, -RZ, R18.H0_H0 ;  /* 0x20000012ff1e7230 */ /* 0x000fe40000004100 */
[----:B------:R-:W-:Y:S01]  /*50e0*/  FFMA.FTZ R11, R20, R24, R11 ;  /* 0x00000018140b7223 */ /* 0x000fe2000001000b */
[----:B------:R-:W-:Y:S02]  /*50f0*/  HADD2.F32 R12, -RZ, R17.H0_H0 ;  /* 0x20000011ff0c7230 */ /* 0x000fe40000004100 */
[----:B------:R-:W-:Y:S01]  /*5100*/  FFMA.FTZ R10, R10, R38, R9 ;  /* 0x000000260a0a7223 */ /* 0x000fe20000010009 */
[----:B------:R-:W-:-:S02]  /*5110*/  HADD2.F32 R9, -RZ, R16.H1_H1 ;  /* 0x30000010ff097230 */ /* 0x000fc40000004100 */
[----:B------:R-:W-:Y:S01]  /*5120*/  FFMA.FTZ R20, R30, R38, R11 ;  /* 0x000000261e147223 */ /* 0x000fe2000001000b */
[----:B------:R-:W-:Y:S02]  /*5130*/  HADD2.F32 R11, -RZ, R18.H1_H1 ;  /* 0x30000012ff0b7230 */ /* 0x000fe40000004100 */
[----:B------:R-:W-:Y:S01]  /*5140*/  FFMA.FTZ R13, R40, R24, R13 ;  /* 0x00000018280d7223 */ /* 0x000fe2000001000d */
[----:B------:R-:W-:Y:S02]  /*5150*/  HADD2.F32 R24, -RZ, R19.H0_H0 ;  /* 0x20000013ff187230 */ /* 0x000fe40000004100 */
[-C--:B------:R-:W-:Y:S01]  /*5160*/  FFMA.FTZ R10, R9, R25.reuse, R10 ;  /* 0x00000019090a7223 */ /* 0x080fe2000001000a */
[----:B------:R-:W-:Y:S02]  /*5170*/  HADD2.F32 R17, -RZ, R17.H1_H1 ;  /* 0x30000011ff117230 */ /* 0x000fe40000004100 */
[----:B------:R-:W-:Y:S01]  /*5180*/  FFMA.FTZ R20, R11, R25, R20 ;  /* 0x000000190b147223 */ /* 0x000fe20000010014 */
[----:B------:R-:W-:Y:S01]  /*5190*/  FFMA.FTZ R12, R12, R38, R27 ;  /* 0x000000260c0c7223 */ /* 0x000fe2000001001b */
[----:B------:R-:W-:-:S02]  /*51a0*/  HADD2.F32 R19, -RZ, R19.H1_H1 ;  /* 0x30000013ff137230 */ /* 0x000fc40000004100 */
[----:B------:R-:W-:Y:S01]  /*51b0*/  FFMA.FTZ R38, R24, R38, R13 ;  /* 0x0000002618267223 */ /* 0x000fe2000001000d */
[----:B-1----:R-:W-:Y:S02]  /*51c0*/  HADD2.F32 R9, -RZ, R14.H0_H0 ;  /* 0x2000000eff097230 */ /* 0x002fe40000004100 */
[-C--:B------:R-:W-:Y:S01]  /*51d0*/  FFMA.FTZ R16, R17, R25.reuse, R12 ;  /* 0x0000001911107223 */ /* 0x080fe2000001000c */
[--C-:B------:R-:W-:Y:S02]  /*51e0*/  HADD2.F32 R11, -RZ, R31.reuse.H0_H0 ;  /* 0x2000001fff0b7230 */ /* 0x100fe40000004100 */
[----:B------:R-:W-:Y:S01]  /*51f0*/  FFMA.FTZ R38, R19, R25, R38 ;  /* 0x0000001913267223 */ /* 0x000fe20000010026 */
[----:B------:R-:W-:Y:S02]  /*5200*/  HADD2.F32 R13, -RZ, R32.H0_H0 ;  /* 0x20000020ff0d7230 */ /* 0x000fe40000004100 */
[----:B------:R-:W-:Y:S02]  /*5210*/  HADD2.F32 R14, -RZ, R14.H1_H1 ;  /* 0x3000000eff0e7230 */ /* 0x000fe40000004100 */
[----:B------:R-:W-:Y:S01]  /*5220*/  FFMA.FTZ R11, R11, R9, R10 ;  /* 0x000000090b0b7223 */ /* 0x000fe2000001000a */
[----:B------:R-:W-:-:S02]  /*5230*/  HADD2.F32 R18, -RZ, R31.H1_H1 ;  /* 0x3000001fff127230 */ /* 0x000fc40000004100 */
[-C--:B------:R-:W-:Y:S01]  /*5240*/  FFMA.FTZ R13, R13, R9.reuse, R16 ;  /* 0x000000090d0d7223 */ /* 0x080fe20000010010 */
        /* <DEDUP_REMOVED lines=45> */
.L_x_3328:
        /* <DEDUP_REMOVED lines=8> */
.L_x_3339:
[----:B------:R-:W0:Y:S01]  /*55a0*/  LDC R85, c[0x0][0x3ac] ;  /* 0x0000eb00ff557b82 */ /* 0x000e220000000800 */
[----:B------:R-:W2:Y:S01]  /*55b0*/  LDG.E.128.CONSTANT R20, desc[UR8][R36.64] ;  /* 0x0000000824147981 */ /* 0x000ea2000c1e9d00 */
[----:B0-----:R-:W-:-:S05]  /*55c0*/  IMAD.WIDE R10, R85, 0x4, R36 ;  /* 0x00000004550a7825 */ /* 0x001fca00078e0224 */
[----:B------:R-:W3:Y:S01]  /*55d0*/  LDG.E.128.CONSTANT R16, desc[UR8][R10.64] ;  /* 0x000000080a107981 */ /* 0x000ee2000c1e9d00 */
[----:B------:R-:W-:-:S05]  /*55e0*/  IMAD.WIDE R90, R85, 0x4, R10 ;  /* 0x00000004555a7825 */ /* 0x000fca00078e020a */
[----:B------:R-:W4:Y:S01]  /*55f0*/  LDG.E.128.CONSTANT R12, desc[UR8][R90.64] ;  /* 0x000000085a0c7981 */ /* 0x000f22000c1e9d00 */
[----:B------:R-:W-:Y:S01]  /*5600*/  MOV R32, 0x3000 ;  /* 0x0000300000207802 */ /* 0x000fe20000000f00 */
[----:B------:R-:W-:Y:S01]  /*5610*/  HFMA2 R40, -RZ, RZ, 0, 0.015625 ;  /* 0x00002400ff287431 */ /* 0x000fe200000001ff */
[----:B------:R-:W-:Y:S02]  /*5620*/  ISETP.NE.AND P1, PT, R88, RZ, PT ;  /* 0x000000ff5800720c */ /* 0x000fe40003f25270 */
[----:B--2---:R-:W-:Y:S02]  /*5630*/  SHF.R.U32.HI R24, RZ, 0xf, R21 ;  /* 0x0000000fff187819 */ /* 0x004fe40000011615 */
[----:B------:R-:W-:Y:S02]  /*5640*/  SHF.R.U32.HI R25, RZ, 0xf, R22 ;  /* 0x0000000fff197819 */ /* 0x000fe40000011616 */
[C---:B------:R-:W-:Y:S02]  /*5650*/  LOP3.LUT R46, R20.reuse, 0x70007, RZ, 0xc0, !PT ;  /* 0x00070007142e7812 */ /* 0x040fe400078ec0ff */
[----:B------:R-:W-:-:S02]  /*5660*/  LOP3.LUT R33, R20, 0x380038, RZ, 0xc0, !PT ;  /* 0x0038003814217812 */ /* 0x000fc400078ec0ff */
[--C-:B------:R-:W-:Y:S02]  /*5670*/  SHF.R.U32.HI R45, RZ, 0x6, R20.reuse ;  /* 0x00000006ff2d7819 */ /* 0x100fe40000011614 */
        /* <DEDUP_REMOVED lines=8> */
[----:B------:R-:W-:Y:S02]  /*5700*/  LOP3.LUT R54, R22, 0x70007, RZ, 0xc0, !PT ;  /* 0x0007000716367812 */ /* 0x000fe400078ec0ff */
[C---:B---3--:R-:W-:Y:S02]  /*5710*/  LOP3.LUT R48, R17.reuse, 0x70007, RZ, 0xc0, !PT ;  /* 0x0007000711307812 */ /* 0x048fe400078ec0ff */
[----:B------:R-:W-:-:S02]  /*5720*/  LOP3.LUT R10, R17, 0x380038, RZ, 0xc0, !PT ;  /* 0x00380038110a7812 */ /* 0x000fc400078ec0ff */
[--C-:B------:R-:W-:Y:S02]  /*5730*/  SHF.R.U32.HI R27, RZ, 0x6, R17.reuse ;  /* 0x00000006ff1b7819 */ /* 0x100fe40000011611 */
[----:B------:R-:W-:Y:S02]  /*5740*/  SHF.R.U32.HI R17, RZ, 0xe, R17 ;  /* 0x0000000eff117819 */ /* 0x000fe40000011611 */
[----:B------:R-:W-:Y:S02]  /*5750*/  LOP3.LUT R35, R22, 0x380038, RZ, 0xc0, !PT ;  /* 0x0038003816237812 */ /* 0x000fe400078ec0ff */
[----:B------:R-:W-:Y:S02]  /*5760*/  SHF.R.U32.HI R53, RZ, 0x6, R22 ;  /* 0x00000006ff357819 */ /* 0x000fe40000011616 */
[----:B------:R-:W-:Y:S02]  /*5770*/  SHF.R.U32.HI R23, RZ, 0xf, R23 ;  /* 0x0000000fff177819 */ /* 0x000fe40000011617 */
[----:B------:R-:W-:-:S02]  /*5780*/  LOP3.LUT R47, R16, 0x70007, RZ, 0xc0, !PT ;  /* 0x00070007102f7812 */ /* 0x000fc400078ec0ff */
        /* <DEDUP_REMOVED lines=12> */
[----:B------:R-:W-:Y:S02]  /*5850*/  LOP3.LUT R19, R24, 0x20002, R17, 0xf8, !PT ;  /* 0x0002000218137812 */ /* 0x000fe400078ef811 */
[----:B------:R-:W-:Y:S02]  /*5860*/  LOP3.LUT R20, R20, 0x10001, RZ, 0xc0, !PT ;  /* 0x0001000114147812 */ /* 0x000fe400078ec0ff */
[----:B------:R-:W-:Y:S02]  /*5870*/  LOP3.LUT R23, R23, 0x10001, RZ, 0xc0, !PT ;  /* 0x0001000117177812 */ /* 0x000fe400078ec0ff */
[----:B----4-:R-:W-:Y:S02]  /*5880*/  SHF.R.U32.HI R24, RZ, 0xd, R13 ;  /* 0x0000000dff187819 */ /* 0x010fe4000001160d */
[----:B------:R-:W-:Y:S02]  /*5890*/  LOP3.LUT R18, R25, 0x20002, R18, 0xf8, !PT ;  /* 0x0002000219127812 */ /* 0x000fe400078ef812 */
[----:B------:R-:W-:-:S02]  /*58a0*/  LOP3.LUT R33, R33, 0x64006400, RZ, 0xfc, !PT ;  /* 0x6400640021217812 */ /* 0x000fc400078efcff */
[----:B------:R-:W-:Y:S02]  /*58b0*/  SHF.R.U32.HI R25, RZ, 0xd, R14 ;  /* 0x0000000dff197819 */ /* 0x000fe4000001160e */
[----:B------:R-:W-:Y:S01]  /*58c0*/  LOP3.LUT R20, R20, 0x20002, R21, 0xf8, !PT ;  /* 0x0002000214147812 */ /* 0x000fe200078ef815 */
[----:B------:R-:W-:Y:S01]  /*58d0*/  HFMA2 R83, R33, R32.H0_H0, -132, -132 ;  /* 0xd820d82021537431 */ /* 0x000fe20000040020 */
[----:B------:R-:W-:Y:S02]  /*58e0*/  LOP3.LUT R38, R23, 0x20002, R26, 0xf8, !PT ;  /* 0x0002000217267812 */ /* 0x000fe400078ef81a */
[----:B------:R-:W-:Y:S02]  /*58f0*/  LOP3.LUT R24, R19, 0x40004, R24, 0xf8, !PT ;  /* 0x0004000413187812 */ /* 0x000fe400078ef818 */
[C---:B------:R-:W-:Y:S02]  /*5900*/  LOP3.LUT R26, R12.reuse, 0x70007, RZ, 0xc0, !PT ;  /* 0x000700070c1a7812 */ /* 0x040fe400078ec0ff */
[----:B------:R-:W-:-:S02]  /*5910*/  LOP3.LUT R17, R12, 0x380038, RZ, 0xc0, !PT ;  /* 0x003800380c117812 */ /* 0x000fc400078ec0ff */
[--C-:B------:R-:W-:Y:S02]  /*5920*/  SHF.R.U32.HI R21, RZ, 0x6, R12.reuse ;  /* 0x00000006ff157819 */ /* 0x100fe4000001160c */
[----:B------:R-:W-:Y:S02]  /*5930*/  SHF.R.U32.HI R23, RZ, 0xd, R12 ;  /* 0x0000000dff177819 */ /* 0x000fe4000001160c */
[----:B------:R-:W-:Y:S02]  /*5940*/  LOP3.LUT R19, R34, 0x64006400, RZ, 0xfc, !PT ;  /* 0x6400640022137812 */ /* 0x000fe400078efcff */
[C---:B------:R-:W-:Y:S02]  /*5950*/  LOP3.LUT R29, R13.reuse, 0x70007, RZ, 0xc0, !PT ;  /* 0x000700070d1d7812 */ /* 0x040fe400078ec0ff */
[----:B------:R-:W-:Y:S01]  /*5960*/  LOP3.LUT R12, R13, 0x380038, RZ, 0xc0, !PT ;  /* 0x003800380d0c7812 */ /* 0x000fe200078ec0ff */
[----:B------:R-:W-:Y:S01]  /*5970*/  HFMA2 R78, R19, R32.H0_H0, -132, -132 ;  /* 0xd820d820134e7431 */ /* 0x000fe20000040020 */
[----:B------:R-:W-:-:S02]  /*5980*/  SHF.R.U32.HI R28, RZ, 0x6, R13 ;  /* 0x00000006ff1c7819 */ /* 0x000fc4000001160d */
[C---:B------:R-:W-:Y:S02]  /*5990*/  LOP3.LUT R30, R14.reuse, 0x70007, RZ, 0xc0, !PT ;  /* 0x000700070e1e7812 */ /* 0x040fe400078ec0ff */
[----:B------:R-:W-:Y:S02]  /*59a0*/  LOP3.LUT R13, R14, 0x380038, RZ, 0xc0, !PT ;  /* 0x003800380e0d7812 */ /* 0x000fe400078ec0ff */
[----:B------:R-:W-:Y:S02]  /*59b0*/  SHF.R.U32.HI R41, RZ, 0x6, R14 ;  /* 0x00000006ff297819 */ /* 0x000fe4000001160e */
[----:B------:R-:W-:Y:S02]  /*59c0*/  LOP3.LUT R25, R18, 0x40004, R25, 0xf8, !PT ;  /* 0x0004000412197812 */ /* 0x000fe400078ef819 */
        /* <DEDUP_REMOVED lines=8> */
[----:B------:R-:W-:Y:S02]  /*5a50*/  SHF.R.U32.HI R42, RZ, 0x6, R15 ;  /* 0x00000006ff2a7819 */ /* 0x000fe4000001160f */
        /* <DEDUP_REMOVED lines=236> */
.L_x_3337:
        /* <DEDUP_REMOVED lines=79> */
.L_x_3338:
[----:B------:R-:W-:Y:S01]  /*6e10*/  IADD3 R89, PT, PT, R89, 0x20, RZ ;  /* 0x0000002059597810 */ /* 0x000fe20007ffe0ff */
[----:B------:R-:W-:Y:S01]  /*6e20*/  UIADD3 UR4, UPT, UPT, UR4, 0x40, URZ ;  /* 0x0000004004047890 */ /* 0x000fe2000fffe0ff */
[----:B------:R-:W-:Y:S02]  /*6e30*/  IMAD.WIDE R36, R85, 0x4, R90 ;  /* 0x0000000455247825 */ /* 0x000fe400078e025a */
[----:B------:R-:W-:-:S13]  /*6e40*/  ISETP.GE.AND P1, PT, R89, R86, PT ;  /* 0x000000565900720c */ /* 0x000fda0003f26270 */
[----:B------:R-:W-:Y:S05]  /*6e50*/  @!P1 BRA `(.L_x_3339) ;  /* 0xffffffe400d09947 */ /* 0x000fea000383ffff */
.L_x_3336:
[----:B------:R-:W0:Y:S01]  /*6e60*/  S2R R8, SR_CTAID.X ;  /* 0x0000000000087919 */ /* 0x000e220000002500 */
[----:B------:R-:W1:Y:S01]  /*6e70*/  S2UR UR4, SR_CTAID.Y ;  /* 0x00000000000479c3 */ /* 0x000e620000002600 */
[----:B------:R-:W-:Y:S01]  /*6e80*/  HMUL2 R9, R4, R88.H0_H0 ;  /* 0x2000005804097232 */ /* 0x000fe20000000000 */
[----:B------:R-:W0:Y:S06]  /*6e90*/  S2R R5, SR_TID.X ;  /* 0x0000000000057919 */ /* 0x000e2c0000002100 */
[----:B------:R-:W2:Y:S08]  /*6ea0*/  LDC.64 R6, c[0x0][0x3a0] ;  /* 0x0000e800ff067b82 */ /* 0x000eb00000000a00 */
[----:B------:R-:W3:Y:S01]  /*6eb0*/  LDC R4, c[0x0][0x3a8] ;  /* 0x0000ea00ff047b82 */ /* 0x000ee20000000800 */
[----:B-1----:R-:W-:Y:S01]  /*6ec0*/  USHF.L.U32 UR4, UR4, 0x1, URZ ;  /* 0x0000000104047899 */ /* 0x002fe200080006ff */
[----:B0-----:R-:W-:-:S04]  /*6ed0*/  LEA R8, R8, R5, 0x5 ;  /* 0x0000000508087211 */ /* 0x001fc800078e28ff */
[----:B------:R-:W-:-:S05]  /*6ee0*/  SHF.L.U32 R8, R8, 0x2, RZ ;  /* 0x0000000208087819 */ /* 0x000fca00000006ff */
[----:B------:R-:W-:-:S04]  /*6ef0*/  IMAD R5, R85, UR4, R8 ;  /* 0x0000000455057c24 */ /* 0x000fc8000f8e0208 */
[----:B--2---:R-:W-:-:S05]  /*6f00*/  IMAD.WIDE R6, R5, 0x2, R6 ;  /* 0x0000000205067825 */ /* 0x004fca00078e0206 */
[----:B------:R0:W-:Y:S01]  /*6f10*/  ATOM.E.ADD.F16x2.RN.STRONG.GPU P1, RZ, desc[UR8][R6.64], R9 ;  /* 0x8000000906ff79a2 */ /* 0x0001e2000c12e108 */
[----:B---3--:R-:W-:Y:S01]  /*6f20*/  IADD3 R4, PT, PT, R4, -UR4, RZ ;  /* 0x8000000404047c10 */ /* 0x008fe2000fffe0ff */
        /* <DEDUP_REMOVED lines=8> */
.L_x_3343:
[----:B------:R-:W0:Y:S02]  /*6fb0*/  LDS R4, [R3] ;  /* 0x0000000003047984 */ /* 0x000e240000000800 */
[----:B0-----:R-:W-:-:S05]  /*6fc0*/  HADD2 R5, R4, R9 ;  /* 0x0000000904057230 */ /* 0x001fca0000000000 */
[----:B------:R-:W0:Y:S02]  /*6fd0*/  ATOMS.CAST.SPIN P1, [R3], R4, R5 ;  /* 0x000000040300758d */ /* 0x000e240001820005 */
[----:B0-----:R-:W-:Y:S05]  /*6fe0*/  @!P1 BRA `(.L_x_3343) ;  /* 0xfffffffc00f09947 */ /* 0x001fea000383ffff */
[----:B------:R-:W-:Y:S05]  /*6ff0*/  BRA `(.L_x_3341) ;  /* 0x00000000000c7947 */ /* 0x000fea0003800000 */
.L_x_3342:
[----:B------:R-:W2:Y:S02]  /*7000*/  LD.E R3, desc[UR8][R6.64] ;  /* 0x0000000806037980 */ /* 0x000ea4000c101900 */
[----:B--2---:R-:W-:-:S05]  /*7010*/  IADD3 R3, PT, PT, R9, R3, RZ ;  /* 0x0000000309037210 */ /* 0x004fca0007ffe0ff */
[----:B------:R0:W-:Y:S02]  /*7020*/  ST.E desc[UR8][R6.64], R3 ;  /* 0x0000000306007985 */ /* 0x0001e4000c101908 */
.L_x_3341:
[----:B------:R-:W-:Y:S05]  /*7030*/  BSYNC.RECONVERGENT B0 ;  /* 0x0000000000007941 */ /* 0x000fea0003800200 */
.L_x_3340:
[----:B------:R1:W-:Y:S01]  /*7040*/  ATOM.E.ADD.F16x2.RN.STRONG.GPU P1, RZ, desc[UR8][R6.64+0x4], R11 ;  /* 0x8000040b06ff79a2 */ /* 0x0003e2000c12e108 */
[----:B------:R-:W-:Y:S04]  /*7050*/  BSSY.RECONVERGENT B0, `(.L_x_3344) ;  /* 0x000000e000007945 */ /* 0x000fe80003800200 */
[----:B-1----:R-:W-:Y:S05]  /*7060*/  @P1 BRA `(.L_x_3345) ;  /* 0x0000000000301947 */ /* 0x002fea0003800000 */
[----:B------:R-:W1:Y:S02]  /*7070*/  QSPC.E.S P1, RZ, [R6+0x4] ;  /* 0x0000040006ff73aa */ /* 0x000e640000020500 */
[----:B-1----:R-:W-:Y:S05]  /*7080*/  @!P1 BRA `(.L_x_3346) ;  /* 0x00000000001c9947 */ /* 0x002fea0003800000 */
[----:B------:R-:W-:-:S04]  /*7090*/  MOV R4, R6 ;  /* 0x0000000600047202 */ /* 0x000fc80000000f00 */
[----:B0-----:R-:W-:-:S07]  /*70a0*/  MOV R3, R4 ;  /* 0x0000000400037202 */ /* 0x001fce0000000f00 */
.L_x_3347:
[----:B------:R-:W0:Y:S02]  /*70b0*/  LDS R4, [R3+0x4] ;  /* 0x0000040003047984 */ /* 0x000e240000000800 */
[----:B0-----:R-:W-:-:S05]  /*70c0*/  HFMA2 R5, R4, 1, 1, R11 ;  /* 0x3c003c0004057831 */ /* 0x001fca000000000b */
[----:B------:R-:W0:Y:S02]  /*70d0*/  ATOMS.CAST.SPIN P1, [R3+0x4], R4, R5 ;  /* 0x000004040300758d */ /* 0x000e240001820005 */
[----:B0-----:R-:W-:Y:S05]  /*70e0*/  @!P1 BRA `(.L_x_3347) ;  /* 0xfffffffc00f09947 */ /* 0x001fea000383ffff */
[----:B------:R-:W-:Y:S05]  /*70f0*/  BRA `(.L_x_3345) ;  /* 0x00000000000c7947 */ /* 0x000fea0003800000 */
.L_x_3346:
[----:B0-----:R-:W2:Y:S02]  /*7100*/  LD.E R3, desc[UR8][R6.64+0x4] ;  /* 0x0000040806037980 */ /* 0x001ea4000c101900 */
[----:B--2---:R-:W-:-:S05]  /*7110*/  IADD3 R3, PT, PT, R11, R3, RZ ;  /* 0x000000030b037210 */ /* 0x004fca0007ffe0ff */
[----:B------:R1:W-:Y:S02]  /*7120*/  ST.E desc[UR8][R6.64+0x4], R3 ;  /* 0x0000040306007985 */ /* 0x0003e4000c101908 */
.L_x_3345:
[----:B------:R-:W-:Y:S05]  /*7130*/  BSYNC.RECONVERGENT B0 ;  /* 0x0000000000007941 */ /* 0x000fea0003800200 */
.L_x_3344:
        /* <DEDUP_REMOVED lines=11> */
.L_x_3351:
[----:B------:R-:W0:Y:S02]  /*71f0*/  LDS R2, [R0] ;  /* 0x0000000000027984 */ /* 0x000e240000000800 */
[----:B0-----:R-:W-:-:S05]  /*7200*/  HADD2 R3, R2, R5 ;  /* 0x0000000502037230 */ /* 0x001fca0000000000 */
[----:B------:R-:W0:Y:S02]  /*7210*/  ATOMS.CAST.SPIN P0, [R0], R2, R3 ;  /* 0x000000020000758d */ /* 0x000e240001800003 */
[----:B0-----:R-:W-:Y:S05]  /*7220*/  @!P0 BRA `(.L_x_3351) ;  /* 0xfffffffc00f08947 */ /* 0x001fea000383ffff */
[----:B------:R-:W-:Y:S05]  /*7230*/  BRA `(.L_x_3349) ;  /* 0x00000000000c7947 */ /* 0x000fea0003800000 */
.L_x_3350:
[----:B------:R-:W2:Y:S02]  /*7240*/  LD.E R0, desc[UR8][R6.64] ;  /* 0x0000000806007980 */ /* 0x000ea4000c101900 */
[----:B--2---:R-:W-:-:S05]  /*7250*/  IADD3 R3, PT, PT, R5, R0, RZ ;  /* 0x0000000005037210 */ /* 0x004fca0007ffe0ff */
[----:B------:R0:W-:Y:S02]  /*7260*/  ST.E desc[UR8][R6.64], R3 ;  /* 0x0000000306007985 */ /* 0x0001e4000c101908 */
.L_x_3349:
[----:B------:R-:W-:Y:S05]  /*7270*/  BSYNC.RECONVERGENT B0 ;  /* 0x0000000000007941 */ /* 0x000fea0003800200 */
.L_x_3348:
[----:B------:R1:W-:Y:S02]  /*7280*/  ATOM.E.ADD.F16x2.RN.STRONG.GPU P0, RZ, desc[UR8][R6.64+0x4], R87 ;  /* 0x8000045706ff79a2 */ /* 0x0003e4000c10e108 */
[----:B-1----:R-:W-:Y:S05]  /*7290*/  @P0 EXIT ;  /* 0x000000000000094d */ /* 0x002fea0003800000 */
[----:B------:R-:W1:Y:S02]  /*72a0*/  QSPC.E.S P0, RZ, [R6+0x4] ;  /* 0x0000040006ff73aa */ /* 0x000e640000000500 */
[----:B-1----:R-:W-:Y:S05]  /*72b0*/  @!P0 BRA `(.L_x_3352) ;  /* 0x00000000001c8947 */ /* 0x002fea0003800000 */
[----:B------:R-:W-:-:S04]  /*72c0*/  MOV R2, R6 ;  /* 0x0000000600027202 */ /* 0x000fc80000000f00 */
[----:B------:R-:W-:-:S07]  /*72d0*/  MOV R0, R2 ;  /* 0x0000000200007202 */ /* 0x000fce0000000f00 */
.L_x_3353:
[----:B------:R-:W0:Y:S02]  /*72e0*/  LDS R2, [R0+0x4] ;  /* 0x0000040000027984 */ /* 0x000e240000000800 */
[----:B0-----:R-:W-:-:S05]  /*72f0*/  HFMA2 R3, R2, 1, 1, R87 ;  /* 0x3c003c0002037831 */ /* 0x001fca0000000057 */
[----:B------:R-:W0:Y:S02]  /*7300*/  ATOMS.CAST.SPIN P0, [R0+0x4], R2, R3 ;  /* 0x000004020000758d */ /* 0x000e240001800003 */
[----:B0-----:R-:W-:Y:S05]  /*7310*/  @!P0 BRA `(.L_x_3353) ;  /* 0xfffffffc00f08947 */ /* 0x001fea000383ffff */
[----:B------:R-:W-:Y:S05]  /*7320*/  EXIT ;  /* 0x000000000000794d */ /* 0x000fea0003800000 */
.L_x_3352:
[----:B------:R-:W0:Y:S02]  /*7330*/  LD.E R0, desc[UR8][R6.64+0x4] ;  /* 0x0000040806007980 */ /* 0x000e24000c101900 */
[----:B0-----:R-:W-:-:S05]  /*7340*/  IADD3 R3, PT, PT, R87, R0, RZ ;  /* 0x0000000057037210 */ /* 0x001fca0007ffe0ff */
[----:B------:R-:W-:Y:S01]  /*7350*/  ST.E desc[UR8][R6.64+0x4], R3 ;  /* 0x0000040306007985 */ /* 0x000fe2000c101908 */
[----:B------:R-:W-:Y:S05]  /*7360*/  EXIT ;  /* 0x000000000000794d */ /* 0x000fea0003800000 */
.L_x_3354:
        /* <DEDUP_REMOVED lines=9> */
.L_x_3969:


//--------------------- .text._Z23gemm_half_q_half_kernelILi2ELi14ELb1ELb1ELi32EEvPK6__halfPKjS4_S2_PS0_iiiiPKtS7_iiiiiibS2_i --------------------------
	.section	.text._Z23gemm_half_q_half_kernelILi2ELi14ELb1ELb1ELi32EEvPK6__halfPKjS4_S2_PS0_iiiiPKtS7_iiiiiibS2_i,"ax",@progbits
	.align	128
        .global         _Z23gemm_half_q_half_kernelILi2ELi14ELb1ELb1ELi32EEvPK6__halfPKjS4_S2_PS0_iiiiPKtS7_iiiiiibS2_i
        .type           _Z23gemm_half_q_half_kernelILi2ELi14ELb1ELb1ELi32EEvPK6__halfPKjS4_S2_PS0_iiiiPKtS7_iiiiiibS2_i,@function
        .size           _Z23gemm_half_q_half_kernelILi2ELi14ELb1ELb1ELi32EEvPK6__halfPKjS4_S2_PS0_iiiiPKtS7_iiiiiibS2_i,(.L_x_3970 - _Z23gemm_half_q_half_kernelILi2ELi14ELb1ELb1ELi32EEvPK6__halfPKjS4_S2_PS0_iiiiPKtS7_iiiiiibS2_i)
        .other          _Z23gemm_half_q_half_kernelILi2ELi14ELb1ELb1ELi32EEvPK6__halfPKjS4_S2_PS0_iiiiPKtS7_iiiiiibS2_i,@"STO_CUDA_ENTRY STV_DEFAULT"
_Z23gemm_half_q_half_kernelILi2ELi14ELb1ELb1ELi32EEvPK6__halfPKjS4_S2_PS0_iiiiPKtS7_iiiiiibS2_i:
.text._Z23gemm_half_q_half_kernelILi2ELi14ELb1ELb1ELi32EEvPK6__halfPKjS4_S2_PS0_iiiiPKtS7_iiiiiibS2_i:
[----:B------:R-:W-:Y:S01]  /*0000*/  LDC R1, c[0x0][0x37c] ;  /* 0x0000df00ff017b82 */ /* 0x000fe20000000800 */
[----:B------:R-:W0:Y:S07]  /*0010*/  S2R R3, SR_CTAID.Y ;  /* 0x0000000000037919 */ /* 0x000e2e0000002600 */
[----:B------:R-:W0:Y:S02]  /*0020*/  LDC R26, c[0x0][0x3a8] ;  /* 0x0000ea00ff1a7b82 */ /* 0x000e240000000800 */
[----:B0-----:R-:W-:-:S05]  /*0030*/  IMAD R26, R3, -0x2, R26 ;  /* 0xfffffffe031a7824 */ /* 0x001fca00078e021a */
        /* <DEDUP_REMOVED lines=19> */
[----:B------:R-:W2:Y:S01]  /*0170*/  LDCU UR12, c[0x0][0x3b0] ;  /* 0x00007600ff0c77ac */ /* 0x000ea20008000800 */
[----:B------:R-:W-:Y:S01]  /*0180*/  HFMA2 R4, -RZ, RZ, 0, 1.1920928955078125e-07 ;  /* 0x00000002ff047431 */ /* 0x000fe200000001ff */
[----:B------:R-:W-:Y:S04]  /*0190*/  BSSY.RECONVERGENT B0, `(.L_x_3355) ;  /* 0x00000bd000007945 */ /* 0x000fe80003800200 */
[----:B------:R-:W3:Y:S01]  /*01a0*/  S2UR UR4, SR_CTAID.X ;  /* 0x00000000000479c3 */ /* 0x000ee20000002500 */
[----:B------:R-:W-:Y:S01]  /*01b0*/  SEL R4, R4, 0x1, P0 ;  /* 0x0000000104047807 */ /* 0x000fe20000000000 */
[----:B0-----:R-:W-:-:S04]  /*01c0*/  USHF.L.U32 UR10, UR7, 0x5, URZ ;  /* 0x00000005070a7899 */ /* 0x001fc800080006ff */
[----:B------:R-:W-:-:S04]  /*01d0*/  UIADD3 UR8, UPT, UPT, UR10, 0x20, URZ ;  /* 0x000000200a087890 */ /* 0x000fc8000fffe0ff */
[----:B--2---:R-:W-:Y:S01]  /*01e0*/  UISETP.LT.AND UP0, UPT, UR8, UR12, UPT ;  /* 0x0000000c0800728c */ /* 0x004fe2000bf01270 */
[----:B-1----:R-:W-:Y:S01]  /*01f0*/  IADD3 R17, PT, PT, R2, UR10, RZ ;  /* 0x0000000a02117c10 */ /* 0x002fe2000fffe0ff */
[----:B---3--:R-:W-:Y:S02]  /*0200*/  USHF.L.U32 UR4, UR4, 0x7, URZ ;  /* 0x0000000704047899 */ /* 0x008fe400080006ff */
[----:B------:R-:W-:-:S04]  /*0210*/  USEL UR9, UR8, UR12, UP0 ;  /* 0x0000000c08097287 */ /* 0x000fc80008000000 */
        /* <DEDUP_REMOVED lines=32> */
.L_x_3360:
        /* <DEDUP_REMOVED lines=32> */
.L_x_3359:
        /* <DEDUP_REMOVED lines=20> */
.L_x_3361:
[----:B------:R-:W-:-:S13]  /*0760*/  ISETP.EQ.AND P1, PT, R14, RZ, PT ;  /* 0x000000ff0e00720c */ /* 0x000fda0003f22270 */
[----:B------:R-:W-:Y:S05]  /*0770*/  @!P0 BRA P1, `(.L_x_3356) ;  /* 0x0000000400788947 */ /* 0x000fea0000800000 */
.L_x_3358:
        /* <DEDUP_REMOVED lines=12> */
.L_x_3357:
        /* <DEDUP_REMOVED lines=16> */
.L_x_3364:
        /* <DEDUP_REMOVED lines=32> */
.L_x_3363:
        /* <DEDUP_REMOVED lines=21> */
.L_x_3365:
[----:B------:R-:W-:-:S13]  /*0c90*/  ISETP.NE.OR P0, PT, R14, RZ, P0 ;  /* 0x000000ff0e00720c */ /* 0x000fda0000705670 */
[----:B------:R-:W-:Y:S05]  /*0ca0*/  @!P0 BRA `(.L_x_3356) ;  /* 0x00000000002c8947 */ /* 0x000fea0003800000 */
.L_x_3362:
        /* <DEDUP_REMOVED lines=11> */
.L_x_3356:
[----:B------:R-:W-:Y:S05]  /*0d60*/  BSYNC.RECONVERGENT B0 ;  /* 0x0000000000007941 */ /* 0x000fea0003800200 */
.L_x_3355:
        /* <DEDUP_REMOVED lines=18> */
[----:B------:R-:W1:Y:S01]  /*0e90*/  LDC.64 R12, c[0x0][0x3a0] ;  /* 0x0000e800ff0c7b82 */ /* 0x000e620000000a00 */
[----:B------:R-:W-:-:S13]  /*0ea0*/  PLOP3.LUT P0, PT, PT, PT, PT, 0x8, 0x80 ;  /* 0x000000000080781c */ /* 0x000fda0003f0e170 */
.L_x_3369:
[C---:B--2---:R-:W-:Y:S01]  /*0eb0*/  IADD3 R7, PT, PT, R3.reuse, UR13, RZ ;  /* 0x0000000d03077c10 */ /* 0x044fe2000fffe0ff */
[--C-:B01----:R-:W-:Y:S01]  /*0ec0*/  IMAD.WIDE R4, R3, 0x2, R12.reuse ;  /* 0x0000000203047825 */ /* 0x103fe200078e020c */
        /* <DEDUP_REMOVED lines=13> */
.L_x_3368:
[----:B--2---:R-:W-:-:S04]  /*0fa0*/  IADD3 R4, PT, PT, RZ, -R14, RZ ;  /* 0x8000000eff047210 */ /* 0x004fc80007ffe0ff */
[----:B------:R-:W-:-:S13]  /*0fb0*/  ISETP.GT.AND P1, PT, R4, 0x1, PT ;  /* 0x000000010400780c */ /* 0x000fda0003f24270 */
[----:B------:R-:W-:Y:S05]  /*0fc0*/  @!P1 BRA `(.L_x_3370) ;  /* 0x0000000000249947 */ /* 0x000fea0003800000 */
[----:B0-----:R-:W0:Y:S01]  /*0fd0*/  LDC.64 R6, c[0x0][0x3a0] ;  /* 0x0000e800ff067b82 */ /* 0x001e220000000a00 */
        /* <DEDUP_REMOVED lines=8> */
.L_x_3370:
[----:B------:R-:W-:-:S13]  /*1060*/  ISETP.NE.OR P0, PT, R14, RZ, P0 ;  /* 0x000000ff0e00720c */ /* 0x000fda0000705670 */
[----:B------:R-:W-:Y:S05]  /*1070*/  @!P0 BRA `(.L_x_3366) ;  /* 0x00000000001c8947 */ /* 0x000fea0003800000 */
.L_x_3367:
[----:B01----:R-:W0:Y:S02]  /*1080*/  LDC.64 R4, c[0x0][0x3a0] ;  /* 0x0000e800ff047b82 */ /* 0x003e240000000a00 */
.L_x_3371:
[C---:B0-----:R-:W-:Y:S01]  /*1090*/  IMAD.WIDE R6, R3.reuse, 0x2, R4 ;  /* 0x0000000203067825 */ /* 0x041fe200078e0204 */
[----:B------:R-:W-:Y:S02]  /*10a0*/  IADD3 R14, PT, PT, R14, 0x1, RZ ;  /* 0x000000010e0e7810 */ /* 0x000fe40007ffe0ff */
[----:B------:R-:W-:Y:S02]  /*10b0*/  IADD3 R3, PT, PT, R3, UR13, RZ ;  /* 0x0000000d03037c10 */ /* 0x000fe4000fffe0ff */
[----:B------:R2:W-:Y:S01]  /*10c0*/  STG.E.64 desc[UR14][R6.64], RZ ;  /* 0x000000ff06007986 */ /* 0x0005e2000c101b0e */
[----:B------:R-:W-:-:S13]  /*10d0*/  ISETP.NE.AND P0, PT, R14, RZ, PT ;  /* 0x000000ff0e00720c */ /* 0x000fda0003f05270 */
[----:B--2---:R-:W-:Y:S05]  /*10e0*/  @P0 BRA `(.L_x_3371) ;  /* 0xfffffffc00e80947 */ /* 0x004fea000383ffff */
.L_x_3366:
        /* <DEDUP_REMOVED lines=31> */
.L_x_3373:
[----:B0----5:R-:W-:-:S05]  /*12e0*/  IADD3 R5, PT, PT, R9, UR4, RZ ;  /* 0x0000000409057c10 */ /* 0x021fca000fffe0ff */
        /* <DEDUP_REMOVED lines=42> */
.L_x_3372:
[----:B------:R-:W-:Y:S01]  /*1590*/  UISETP.GT.AND UP4, UPT, UR10, UR16, UPT ;  /* 0x000000100a00728c */ /* 0x000fe2000bf84270 */
[----:B------:R-:W-:Y:S01]  /*15a0*/  HFMA2 R2, -RZ, RZ, 0, 0 ;  /* 0x00000000ff027431 */ /* 0x000fe200000001ff */
[----:B------:R-:W-:Y:S02]  /*15b0*/  MOV R9, RZ ;  /* 0x000000ff00097202 */ /* 0x000fe40000000f00 */
[----:B------:R-:W-:Y:S01]  /*15c0*/  CS2R R10, SRZ ;  /* 0x00000000000a7805 */ /* 0x000fe2000001ff00 */
        /* <DEDUP_REMOVED lines=11> */
.L_x_3374:
        /* <DEDUP_REMOVED lines=8> */
.L_x_3375:
        /* <DEDUP_REMOVED lines=8> */
.L_x_3376:
        /* <DEDUP_REMOVED lines=8> */
.L_x_3377:
        /* <DEDUP_REMOVED lines=8> */
.L_x_3378:
[----:B------:R-:W-:Y:S01]  /*1880*/  ULEA UR4, UR11, UR4, 0x3 ;  /* 0x000000040b047291 */ /* 0x000fe2000f8e18ff */
[----:B------:R-:W0:Y:S01]  /*1890*/  S2UR UR6, SR_CgaCtaId ;  /* 0x00000000000679c3 */ /* 0x000e220000008800 */
[----:B------:R-:W-:Y:S01]  /*18a0*/  UISETP.LT.AND UP0, UPT, UR12, UR17, UPT ;  /* 0x000000110c00728c */ /* 0x000fe2000bf01270 */
[----:B------:R-:W-:-:S03]  /*18b0*/  PRMT R4, RZ, 0x5410, RZ ;  /* 0x00005410ff047816 */ /* 0x000fc600000000ff */
[----:B------:R-:W-:-:S04]  /*18c0*/  IADD3 R2, PT, PT, R9, UR4, R2 ;  /* 0x0000000409027c10 */ /* 0x000fc8000fffe002 */
[----:B------:R-:W-:Y:S01]  /*18d0*/  IADD3 R2, PT, PT, R11, R2, R10 ;  /* 0x000000020b027210 */ /* 0x000fe20007ffe00a */
[----:B------:R-:W1:Y:S04]  /*18e0*/  LDCU.64 UR4, c[0x0][0x388] ;  /* 0x00007100ff0477ac */ /* 0x000e680008000a00 */
[----:B------:R-:W-:Y:S01]  /*18f0*/  IMAD R3, R2, UR13, RZ ;  /* 0x0000000d02037c24 */ /* 0x000fe2000f8e02ff */
[----:B------:R-:W-:-:S04]  /*1900*/  SHF.R.S32.HI R2, RZ, 0x1f, R0 ;  /* 0x0000001fff027819 */ /* 0x000fc80000011400 */
[----:B------:R-:W-:-:S04]  /*1910*/  IADD3 R0, P0, PT, R0, R3, RZ ;  /* 0x0000000300007210 */ /* 0x000fc80007f1e0ff */
[----:B------:R-:W-:Y:S02]  /*1920*/  LEA.HI.X.SX32 R3, R3, R2, 0x1, P0 ;  /* 0x0000000203037211 */ /* 0x000fe400000f0eff */
[----:B------:R-:W-:Y:S02]  /*1930*/  PRMT R2, RZ, 0x5410, RZ ;  /* 0x00005410ff027816 */ /* 0x000fe400000000ff */
[----:B-1----:R-:W-:Y:S01]  /*1940*/  LEA R90, P0, R0, UR4, 0x2 ;  /* 0x00000004005a7c11 */ /* 0x002fe2000f8010ff */
[----:B------:R-:W-:-:S03]  /*1950*/  USEL UR4, UR12, UR17, UP0 ;  /* 0x000000110c047287 */ /* 0x000fc60008000000 */
[----:B------:R-:W-:Y:S01]  /*1960*/  LEA.HI.X R91, R0, UR5, R3, 0x2, P0 ;  /* 0x00000005005b7c11 */ /* 0x000fe200080f1403 */
[----:B------:R-:W-:Y:S01]  /*1970*/  UISETP.GT.AND UP0, UPT, UR4, UR10, UPT ;  /* 0x0000000a0400728c */ /* 0x000fe2000bf04270 */
[----:B------:R-:W-:Y:S01]  /*1980*/  PRMT R3, RZ, 0x5410, RZ ;  /* 0x00005410ff037816 */ /* 0x000fe200000000ff */
[----:B------:R-:W-:Y:S01]  /*1990*/  UMOV UR5, 0x400 ;  /* 0x0000040000057882 */ /* 0x000fe20000000000 */
[----:B------:R-:W-:Y:S01]  /*19a0*/  PRMT R0, RZ, 0x5410, RZ ;  /* 0x00005410ff007816 */ /* 0x000fe200000000ff */
[----:B0-----:R-:W-:-:S07]  /*19b0*/  ULEA UR5, UR6, UR5, 0x18 ;  /* 0x0000000506057291 */ /* 0x001fce000f8ec0ff */
[----:B------:R-:W-:Y:S01]  /*19c0*/  UMOV UR4, UR5 ;  /* 0x0000000500047c82 */ /* 0x000fe20008000000 */
[----:B------:R-:W-:Y:S05]  /*19d0*/  BRA.U !UP0, `(.L_x_3379) ;  /* 0x0000003908fc7547 */ /* 0x000fea000b800000 */
[----:B------:R-:W-:Y:S01]  /*19e0*/  MOV R13, UR13 ;  /* 0x0000000d000d7c02 */ /* 0x000fe20008000f00 */
[----:B------:R-:W2:Y:S01]  /*19f0*/  LDG.E.128.CONSTANT R28, desc[UR14][R90.64] ;  /* 0x0000000e5a1c7981 */ /* 0x000ea2000c1e9d00 */
[----:B------:R-:W-:Y:S02]  /*1a00*/  MOV R21, UR13 ;  /* 0x0000000d00157c02 */ /* 0x000fe40008000f00 */
[----:B------:R-:W-:Y:S01]  /*1a10*/  MOV R25, UR13 ;  /* 0x0000000d00197c02 */ /* 0x000fe20008000f00 */
[----:B------:R-:W-:-:S04]  /*1a20*/  IMAD.WIDE R12, R13, 0x4, R90 ;  /* 0x000000040d0c7825 */ /* 0x000fc800078e025a */
[----:B-----5:R-:W-:Y:S02]  /*1a30*/  IMAD.WIDE R20, R21, 0x4, R12 ;  /* 0x0000000415147825 */ /* 0x020fe400078e020c */
[----:B------:R-:W5:Y:S02]  /*1a40*/  LDG.E.128.CONSTANT R12, desc[UR14][R12.64] ;  /* 0x0000000e0c0c7981 */ /* 0x000f64000c1e9d00 */
[----:B------:R-:W-:Y:S02]  /*1a50*/  IMAD.WIDE R24, R25, 0x4, R20 ;  /* 0x0000000419187825 */ /* 0x000fe400078e0214 */
[----:B------:R-:W5:Y:S04]  /*1a60*/  LDG.E.128.CONSTANT R20, desc[UR14][R20.64] ;  /* 0x0000000e14147981 */ /* 0x000f68000c1e9d00 */
[----:B------:R0:W5:Y:S01]  /*1a70*/  LDG.E.128.CONSTANT R16, desc[UR14][R24.64] ;  /* 0x0000000e18107981 */ /* 0x000162000c1e9d00 */
[----:B------:R-:W-:Y:S01]  /*1a80*/  HFMA2 R2, -RZ, RZ, 0, 0.0625 ;  /* 0x00002c00ff027431 */ /* 0x000fe200000001ff */
[----:B------:R-:W-:Y:S01]  /*1a90*/  UISETP.NE.AND UP0, UPT, UR19, URZ, UPT ;  /* 0x000000ff1300728c */ /* 0x000fe2000bf05270 */
[----:B------:R-:W-:-:S03]  /*1aa0*/  PRMT R0, R85, 0x9910, RZ ;  /* 0x0000991055007816 */ /* 0x000fc600000000ff */
        /* <DEDUP_REMOVED lines=8> */
[----:B------:R-:W-:Y:S02]  /*1b30*/  LOP3.LUT R10, R28, 0xf000f0, RZ, 0xc0, !PT ;  /* 0x00f000f01c0a7812 */ /* 0x000fe400078ec0ff */
[----:B------:R-:W-:Y:S02]  /*1b40*/  SHF.R.U32.HI R29, RZ, 0x8, R29 ;  /* 0x00000008ff1d7819 */ /* 0x000fe4000001161d */
        /* <DEDUP_REMOVED lines=30> */
[----:B------:R-:W-:Y:S02]  /*1d30*/  LOP3.LUT R9, R9, 0x64006400, RZ, 0xfc, !PT ;  /* 0x6400640009097812 */ /* 0x000fe400078efcff */
[----:B------:R-:W-:Y:S02]  /*1d40*/  LOP3.LUT R36, R10, 0x64006400, RZ, 0xfc, !PT ;  /* 0x640064000a247812 */ /* 0x000fe400078efcff */
[----:B------:R-:W-:Y:S02]  /*1d50*/  LOP3.LUT R11, R27, 0x64006400, RZ, 0xfc, !PT ;  /* 0x640064001b0b7812 */ /* 0x000fe400078efcff */
[----:B------:R-:W-:Y:S01]  /*1d60*/  LOP3.LUT R46, R39, 0x64006400, RZ, 0xfc, !PT ;  /* 0x64006400272e7812 */ /* 0x000fe200078efcff */
[----:B------:R-:W-:-:S02]  /*1d70*/  HFMA2 R33, R34, R5.H1_H1, -72, -72 ;  /* 0xd480d48022217431 */ /* 0x000fc40000060005 */
[----:B------:R-:W-:Y:S02]  /*1d80*/  HADD2 R34, R37, -1032, -1032 ;  /* 0xe408e40825227430 */ /* 0x000fe40000000000 */
[-C--:B------:R-:W-:Y:S02]  /*1d90*/  HFMA2 R41, R42, R5.reuse.H1_H1, -72, -72 ;  /* 0xd480d4802a297431 */ /* 0x080fe40000060005 */
[-C--:B------:R-:W-:Y:S02]  /*1da0*/  HFMA2 R37, R38, R5.reuse.H1_H1, -72, -72 ;  /* 0xd480d48026257431 */ /* 0x080fe40000060005 */
[----:B------:R-:W-:Y:S02]  /*1db0*/  HFMA2 R39, R40, R5.H1_H1, -72, -72 ;  /* 0xd480d48028277431 */ /* 0x000fe40000060005 */
[----:B------:R-:W-:Y:S02]  /*1dc0*/  HADD2 R42, R43, -1032, -1032 ;  /* 0xe408e4082b2a7430 */ /* 0x000fe40000000000 */
[----:B------:R-:W-:-:S02]  /*1dd0*/  HADD2 R10, R9, -1032, -1032 ;  /* 0xe408e408090a7430 */ /* 0x000fc40000000000 */
[-C--:B------:R-:W-:Y:S02]  /*1de0*/  HFMA2 R27, R28, R5.reuse.H1_H1, -72, -72 ;  /* 0xd480d4801c1b7431 */ /* 0x080fe40000060005 */
[----:B------:R-:W-:Y:S02]  /*1df0*/  HADD2 R30, R30, -1032, -1032 ;  /* 0xe408e4081e1e7430 */ /* 0x000fe40000000000 */
[----:B------:R-:W-:Y:S02]  /*1e00*/  HFMA2 R35, R44, R5.H1_H1, -72, -72 ;  /* 0xd480d4802c237431 */ /* 0x000fe40000060005 */
[----:B------:R-:W-:Y:S02]  /*1e10*/  HADD2 R36, R36, -1032, -1032 ;  /* 0xe408e40824247430 */ /* 0x000fe40000000000 */
[----:B------:R-:W-:Y:S02]  /*1e20*/  HADD2 R38, R11, -1032, -1032 ;  /* 0xe408e4080b267430 */ /* 0x000fe40000000000 */
[----:B------:R-:W-:-:S02]  /*1e30*/  HADD2 R40, R29, -1032, -1032 ;  /* 0xe408e4081d287430 */ /* 0x000fc40000000000 */
[----:B------:R-:W-:Y:S01]  /*1e40*/  HFMA2 R43, R46, R5.H1_H1, -72, -72 ;  /* 0xd480d4802e2b7431 */ /* 0x000fe20000060005 */
[----:B0-----:R-:W-:Y:S06]  /*1e50*/  BRA.U !UP0, `(.L_x_3380) ;  /* 0x0000000508687547 */ /* 0x001fec000b800000 */
        /* <DEDUP_REMOVED lines=90> */
.L_x_3380:
[----:B------:R-:W-:Y:S05]  /*2400*/  @P0 BRA `(.L_x_3381) ;  /* 0x0000000400680947 */ /* 0x000fea0003800000 */
[----:B------:R-:W0:Y:S01]  /*2410*/  LDS.64 R44, [UR5+0x40] ;  /* 0x00004005ff2c7984 */ /* 0x000e220008000a00 */
[----:B------:R-:W-:Y:S02]  /*2420*/  HADD2.F32 R2, -RZ, R30.H0_H0 ;  /* 0x2000001eff027230 */ /* 0x000fe40000004100 */
[----:B------:R-:W-:Y:S01]  /*2430*/  HADD2.F32 R0, -RZ, R10.H0_H0 ;  /* 0x2000000aff007230 */ /* 0x000fe20000004100 */
[----:B------:R-:W1:Y:S01]  /*2440*/  LDS.64 R28, [UR5+0x48] ;  /* 0x00004805ff1c7984 */ /* 0x000e620008000a00 */
[----:B------:R-:W-:Y:S02]  /*2450*/  HADD2.F32 R9, -RZ, R32.H0_H0 ;  /* 0x20000020ff097230 */ /* 0x000fe40000004100 */
[----:B------:R-:W-:Y:S02]  /*2460*/  HADD2.F32 R48, -RZ, R10.H1_H1 ;  /* 0x3000000aff307230 */ /* 0x000fe40000004100 */
[----:B------:R-:W-:Y:S02]  /*2470*/  HADD2.F32 R10, -RZ, R34.H0_H0 ;  /* 0x20000022ff0a7230 */ /* 0x000fe40000004100 */
[----:B------:R-:W-:-:S02]  /*2480*/  HADD2.F32 R30, -RZ, R30.H1_H1 ;  /* 0x3000001eff1e7230 */ /* 0x000fc40000004100 */
[----:B------:R-:W-:Y:S02]  /*2490*/  HADD2.F32 R32, -RZ, R32.H1_H1 ;  /* 0x30000020ff207230 */ /* 0x000fe40000004100 */
[----:B------:R-:W-:Y:S02]  /*24a0*/  HADD2.F32 R34, -RZ, R34.H1_H1 ;  /* 0x30000022ff227230 */ /* 0x000fe40000004100 */
[--C-:B0-----:R-:W-:Y:S02]  /*24b0*/  HADD2.F32 R11, -RZ, R44.reuse.H0_H0 ;  /* 0x2000002cff0b7230 */ /* 0x101fe40000004100 */
[----:B------:R-:W-:Y:S02]  /*24c0*/  HADD2.F32 R44, -RZ, R44.H1_H1 ;  /* 0x3000002cff2c7230 */ /* 0x000fe40000004100 */
[--C-:B------:R-:W-:Y:S02]  /*24d0*/  HADD2.F32 R46, -RZ, R45.reuse.H0_H0 ;  /* 0x2000002dff2e7230 */ /* 0x100fe40000004100 */
[----:B------:R-:W-:Y:S01]  /*24e0*/  FFMA.FTZ R49, R2, R11, RZ ;  /* 0x0000000b02317223 */ /* 0x000fe200000100ff */
[----:B------:R-:W-:-:S02]  /*24f0*/  HADD2.F32 R47, -RZ, R45.H1_H1 ;  /* 0x3000002dff2f7230 */ /* 0x000fc40000004100 */
[-C--:B------:R-:W-:Y:S01]  /*2500*/  FFMA.FTZ R45, R0, R11.reuse, RZ ;  /* 0x0000000b002d7223 */ /* 0x080fe200000100ff */
        /* <DEDUP_REMOVED lines=74> */
.L_x_3381:
        /* <DEDUP_REMOVED lines=144> */
.L_x_3382:
        /* <DEDUP_REMOVED lines=91> */
.L_x_3383:
[----:B------:R-:W-:Y:S02]  /*3860*/  SHF.R.U32.HI R31, RZ, 0x8, R22 ;  /* 0x00000008ff1f7819 */ /* 0x000fe40000011616 */
[C---:B------:R-:W-:Y:S02]  /*3870*/  LOP3.LUT R11, R21.reuse, 0xf000f, RZ, 0xc0, !PT ;  /* 0x000f000f150b7812 */ /* 0x040fe400078ec0ff */
[----:B------:R-:W-:Y:S02]  /*3880*/  LOP3.LUT R13, R21, 0xf000f0, RZ, 0xc0, !PT ;  /* 0x00f000f0150d7812 */ /* 0x000fe400078ec0ff */
[----:B------:R-:W-:Y:S02]  /*3890*/  LOP3.LUT R9, R20, 0xf000f0, RZ, 0xc0, !PT ;  /* 0x00f000f014097812 */ /* 0x000fe400078ec0ff */
[----:B------:R-:W-:Y:S02]  /*38a0*/  SHF.R.U32.HI R21, RZ, 0x8, R21 ;  /* 0x00000008ff157819 */ /* 0x000fe40000011615 */
[----:B------:R-:W-:-:S02]  /*38b0*/  SHF.R.U32.HI R35, RZ, 0x8, R23 ;  /* 0x00000008ff237819 */ /* 0x000fc40000011617 */
[----:B------:R-:W-:Y:S02]  /*38c0*/  SHF.R.U32.HI R20, RZ, 0x8, R20 ;  /* 0x00000008ff147819 */ /* 0x000fe40000011614 */
[C---:B------:R-:W-:Y:S02]  /*38d0*/  LOP3.LUT R32, R23.reuse, 0xf000f, RZ, 0xc0, !PT ;  /* 0x000f000f17207812 */ /* 0x040fe400078ec0ff */
        /* <DEDUP_REMOVED lines=8> */
[----:B------:R-:W-:Y:S02]  /*3960*/  LOP3.LUT R14, R13, 0x64006400, RZ, 0xfc, !PT ;  /* 0x640064000d0e7812 */ /* 0x000fe400078efcff */
[----:B------:R-:W-:Y:S01]  /*3970*/  LOP3.LUT R15, R21, 0xf000f0, RZ, 0xc0, !PT ;  /* 0x00f000f0150f7812 */ /* 0x000fe200078ec0ff */
[----:B------:R-:W-:Y:S01]  /*3980*/  HFMA2 R22, R22, R5.H1_H1, -72, -72 ;  /* 0xd480d48016167431 */ /* 0x000fe20000060005 */
        /* <DEDUP_REMOVED lines=12> */
[----:B------:R-:W-:Y:S01]  /*3a50*/  HADD2 R30, R32, -1032, -1032 ;  /* 0xe408e408201e7430 */ /* 0x000fe20000000000 */
[----:B------:R-:W-:Y:S01]  /*3a60*/  LOP3.LUT R39, R27, 0x64006400, RZ, 0xfc, !PT ;  /* 0x640064001b277812 */ /* 0x000fe200078efcff */
[-C--:B------:R-:W-:Y:S01]  /*3a70*/  HFMA2 R31, R34, R5.reuse.H1_H1, -72, -72 ;  /* 0xd480d480221f7431 */ /* 0x080fe20000060005 */
        /* <DEDUP_REMOVED lines=13> */
[C---:B------:R-:W-:Y:S01]  /*3b50*/  LOP3.LUT R20, R16.reuse, 0xf000f, RZ, 0xc0, !PT ;  /* 0x000f000f10147812 */ /* 0x040fe200078ec0ff */
[----:B------:R-:W-:Y:S01]  /*3b60*/  HFMA2 R33, R10, R5.H1_H1, -72, -72 ;  /* 0xd480d4800a217431 */ /* 0x000fe20000060005 */
[----:B------:R-:W-:Y:S01]  /*3b70*/  LOP3.LUT R21, R16, 0xf000f0, RZ, 0xc0, !PT ;  /* 0x00f000f010157812 */ /* 0x000fe200078ec0ff */
[----:B------:R-:W-:-:S02]  /*3b80*/  HADD2 R34, R13, -1032, -1032 ;  /* 0xe408e4080d227430 */ /* 0x000fc40000000000 */
[----:B------:R-:W-:Y:S02]  /*3b90*/  HADD2 R36, R15, -1032, -1032 ;  /* 0xe408e4080f247430 */ /* 0x000fe40000000000 */
[----:B------:R-:W-:Y:S01]  /*3ba0*/  HFMA2 R39, R40, R5.H1_H1, -72, -72 ;  /* 0xd480d48028277431 */ /* 0x000fe20000060005 */
        /* <DEDUP_REMOVED lines=91> */
.L_x_3384:
[----:B------:R-:W-:Y:S05]  /*4160*/  @P0 BRA `(.L_x_3385) ;  /* 0x0000000400680947 */ /* 0x000fea0003800000 */
[----:B------:R-:W0:Y:S01]  /*4170*/  LDS.64 R10, [UR5+0x60] ;  /* 0x00006005ff0a7984 */ /* 0x000e220008000a00 */
[--C-:B------:R-:W-:Y:S02]  /*4180*/  HADD2.F32 R9, -RZ, R12.reuse.H0_H0 ;  /* 0x2000000cff097230 */ /* 0x100fe40000004100 */
[----:B------:R-:W-:Y:S01]  /*4190*/  HADD2.F32 R44, -RZ, R12.H1_H1 ;  /* 0x3000000cff2c7230 */ /* 0x000fe20000004100 */
[----:B------:R-:W1:Y:S01]  /*41a0*/  LDS.64 R14, [UR5+0x68] ;  /* 0x00006805ff0e7984 */ /* 0x000e620008000a00 */
[----:B------:R-:W-:Y:S02]  /*41b0*/  HADD2.F32 R12, -RZ, R30.H0_H0 ;  /* 0x2000001eff0c7230 */ /* 0x000fe40000004100 */
[----:B------:R-:W-:Y:S02]  /*41c0*/  HADD2.F32 R46, -RZ, R23.H1_H1 ;  /* 0x30000017ff2e7230 */ /* 0x000fe40000004100 */
[----:B0-----:R-:W-:Y:S02]  /*41d0*/  HADD2.F32 R13, -RZ, R10.H0_H0 ;  /* 0x2000000aff0d7230 */ /* 0x001fe40000004100 */
[----:B------:R-:W-:-:S02]  /*41e0*/  HADD2.F32 R42, -RZ, R11.H0_H0 ;  /* 0x2000000bff2a7230 */ /* 0x000fc40000004100 */
[----:B------:R-:W-:Y:S02]  /*41f0*/  HADD2.F32 R41, -RZ, R11.H1_H1 ;  /* 0x3000000bff297230 */ /* 0x000fe40000004100 */
[-C--:B------:R-:W-:Y:S01]  /*4200*/  FFMA.FTZ R9, R9, R13.reuse, RZ ;  /* 0x0000000d09097223 */ /* 0x080fe200000100ff */
[----:B------:R-:W-:Y:S02]  /*4210*/  HADD2.F32 R11, -RZ, R28.H0_H0 ;  /* 0x2000001cff0b7230 */ /* 0x000fe40000004100 */
[----:B------:R-:W-:Y:S02]  /*4220*/  HADD2.F32 R40, -RZ, R10.H1_H1 ;  /* 0x3000000aff287230 */ /* 0x000fe40000004100 */
[----:B------:R-:W-:Y:S02]  /*4230*/  HADD2.F32 R10, -RZ, R23.H0_H0 ;  /* 0x20000017ff0a7230 */ /* 0x000fe40000004100 */
[----:B------:R-:W-:Y:S01]  /*4240*/  FFMA.FTZ R11, R11, R13, RZ ;  /* 0x0000000d0b0b7223 */ /* 0x000fe200000100ff */
[----:B------:R-:W-:-:S02]  /*4250*/  HADD2.F32 R28, -RZ, R28.H1_H1 ;  /* 0x3000001cff1c7230 */ /* 0x000fc40000004100 */
[-C--:B------:R-:W-:Y:S01]  /*4260*/  FFMA.FTZ R9, R44, R40.reuse, R9 ;  /* 0x000000282c097223 */ /* 0x080fe20000010009 */
[----:B------:R-:W-:Y:S02]  /*4270*/  HADD2.F32 R44, -RZ, R30.H1_H1 ;  /* 0x3000001eff2c7230 */ /* 0x000fe40000004100 */
[-C--:B------:R-:W-:Y:S01]  /*4280*/  FFMA.FTZ R23, R10, R13.reuse, RZ ;  /* 0x0000000d0a177223 */ /* 0x080fe200000100ff */
[----:B------:R-:W-:Y:S02]  /*4290*/  HADD2.F32 R10, -RZ, R22.H0_H0 ;  /* 0x20000016ff0a7230 */ /* 0x000fe40000004100 */
[----:B------:R-:W-:Y:S01]  /*42a0*/  FFMA.FTZ R11, R28, R40, R11 ;  /* 0x000000281c0b7223 */ /* 0x000fe2000001000b */
[----:B------:R-:W-:Y:S02]  /*42b0*/  HADD2.F32 R30, -RZ, R29.H0_H0 ;  /* 0x2000001dff1e7230 */ /* 0x000fe40000004100 */
[----:B------:R-:W-:Y:S01]  /*42c0*/  FFMA.FTZ R13, R12, R13, RZ ;  /* 0x0000000d0c0d7223 */ /* 0x000fe200000100ff */
[----:B------:R-:W-:-:S02]  /*42d0*/  HADD2.F32 R12, -RZ, R27.H0_H0 ;  /* 0x2000001bff0c7230 */ /* 0x000fc40000004100 */
[----:B------:R-:W-:Y:S01]  /*42e0*/  FFMA.FTZ R23, R46, R40, R23 ;  /* 0x000000282e177223 */ /* 0x000fe20000010017 */
[-C--:B------:R-:W-:Y:S01]  /*42f0*/  FFMA.FTZ R10, R10, R42.reuse, R9 ;  /* 0x0000002a0a0a7223 */ /* 0x080fe20000010009 */
        /* <DEDUP_REMOVED lines=65> */
.L_x_3385:
[----:B------:R-:W-:Y:S01]  /*4710*/  SHF.R.U32.HI R31, RZ, 0x8, R19 ;  /* 0x00000008ff1f7819 */ /* 0x000fe20000011613 */
[----:B------:R-:W-:Y:S01]  /*4720*/  UIADD3 UR4, UPT, UPT, UR5, 0x40, URZ ;  /* 0x0000004005047890 */ /* 0x000fe2000fffe0ff */
[C---:B------:R-:W-:Y:S02]  /*4730*/  LOP3.LUT R11, R17.reuse, 0xf000f, RZ, 0xc0, !PT ;  /* 0x000f000f110b7812 */ /* 0x040fe400078ec0ff */
[----:B------:R-:W-:Y:S02]  /*4740*/  LOP3.LUT R10, R17, 0xf000f0, RZ, 0xc0, !PT ;  /* 0x00f000f0110a7812 */ /* 0x000fe400078ec0ff */
[----:B------:R-:W-:Y:S02]  /*4750*/  SHF.R.U32.HI R13, RZ, 0x8, R17 ;  /* 0x00000008ff0d7819 */ /* 0x000fe40000011611 */
[C---:B------:R-:W-:Y:S02]  /*4760*/  LOP3.LUT R29, R19.reuse, 0xf000f, RZ, 0xc0, !PT ;  /* 0x000f000f131d7812 */ /* 0x040fe400078ec0ff */
[----:B------:R-:W-:-:S02]  /*4770*/  LOP3.LUT R17, R19, 0xf000f0, RZ, 0xc0, !PT ;  /* 0x00f000f013117812 */ /* 0x000fc400078ec0ff */
[C---:B------:R-:W-:Y:S02]  /*4780*/  LOP3.LUT R14, R18.reuse, 0xf000f0, RZ, 0xc0, !PT ;  /* 0x00f000f0120e7812 */ /* 0x040fe400078ec0ff */
        /* <DEDUP_REMOVED lines=40> */
[----:B------:R-:W-:Y:S01]  /*4a10*/  MOV R91, UR13 ;  /* 0x0000000d005b7c02 */ /* 0x000fe20008000f00 */
        /* <DEDUP_REMOVED lines=94> */
.L_x_3386:
[----:B------:R-:W-:Y:S01]  /*5000*/  UMOV UR10, UR8 ;  /* 0x00000008000a7c82 */ /* 0x000fe20008000000 */
        /* <DEDUP_REMOVED lines=26> */
[----:B------:R-:W-:Y:S01]  /*51b0*/  FFMA.FTZ R13, R36, R24, R13 ;  /* 0x00000018240d7223 */ /* 0x000fe2000001000d */
        /* <DEDUP_REMOVED lines=65> */
.L_x_3379:
        /* <DEDUP_REMOVED lines=8> */
[----:B------:R-:W-:-:S03]  /*5650*/  USEL UR5, UR9, UR18, UP0 ;  /* 0x0000001209057287 */ /* 0x000fc60008000000 */
[----:B------:R-:W-:-:S13]  /*5660*/  ISETP.EQ.OR P0, PT, R26, 0x1, !P0 ;  /* 0x000000011a00780c */ /* 0x000fda0004702670 */
.L_x_3390:
[----:B0-----:R-:W-:Y:S01]  /*5670*/  MOV R11, UR13 ;  /* 0x0000000d000b7c02 */ /* 0x001fe20008000f00 */
[----:B-----5:R-:W2:Y:S01]  /*5680*/  LDG.E.128.CONSTANT R20, desc[UR14][R90.64] ;  /* 0x0000000e5a147981 */ /* 0x020ea2000c1e9d00 */
[----:B------:R-:W-:-:S03]  /*5690*/  MOV R87, UR13 ;  /* 0x0000000d00577c02 */ /* 0x000fc60008000f00 */
[----:B------:R-:W-:-:S05]  /*56a0*/  IMAD.WIDE R10, R11, 0x4, R90 ;  /* 0x000000040b0a7825 */ /* 0x000fca00078e025a */
[----:B------:R-:W3:Y:S01]  /*56b0*/  LDG.E.128.CONSTANT R16, desc[UR14][R10.64] ;  /* 0x0000000e0a107981 */ /* 0x000ee2000c1e9d00 */
[----:B------:R-:W-:-:S05]  /*56c0*/  IMAD.WIDE R86, R87, 0x4, R10 ;  /* 0x0000000457567825 */ /* 0x000fca00078e020a */
[----:B------:R-:W4:Y:S01]  /*56d0*/  LDG.E.128.CONSTANT R12, desc[UR14][R86.64] ;  /* 0x0000000e560c7981 */ /* 0x000f22000c1e9d00 */
[----:B------:R-:W-:Y:S01]  /*56e0*/  MOV R32, 0x3000 ;  /* 0x0000300000207802 */ /* 0x000fe20000000f00 */
[----:B------:R-:W-:Y:S01]  /*56f0*/  HFMA2 R40, -RZ, RZ, 0, 0.015625 ;  /* 0x00002400ff287431 */ /* 0x000fe200000001ff */
[----:B------:R-:W-:Y:S01]  /*5700*/  UISETP.NE.AND UP0, UPT, UR19, URZ, UPT ;  /* 0x000000ff1300728c */ /* 0x000fe2000bf05270 */
[----:B--2---:R-:W-:Y:S02]  /*5710*/  SHF.R.U32.HI R28, RZ, 0xf, R20 ;  /* 0x0000000fff1c7819 */ /* 0x004fe40000011614 */
[----:B------:R-:W-:Y:S02]  /*5720*/  SHF.R.U32.HI R30, RZ, 0xf, R21 ;  /* 0x0000000fff1e7819 */ /* 0x000fe40000011615 */
        /* <DEDUP_REMOVED lines=8> */
[C---:B---3--:R-:W-:Y:S02]  /*57b0*/  LOP3.LUT R22, R17.reuse, 0x70007, RZ, 0xc0, !PT ;  /* 0x0007000711167812 */ /* 0x048fe400078ec0ff */
[----:B------:R-:W-:Y:S02]  /*57c0*/  LOP3.LUT R11, R17, 0x380038, RZ, 0xc0, !PT ;  /* 0x00380038110b7812 */ /* 0x000fe400078ec0ff */
[--C-:B------:R-:W-:Y:S02]  /*57d0*/  SHF.R.U32.HI R23, RZ, 0x6, R17.reuse ;  /* 0x00000006ff177819 */ /* 0x100fe40000011611 */
        /* <DEDUP_REMOVED lines=21> */
[----:B------:R-:W-:Y:S02]  /*5930*/  LOP3.LUT R28, R28, 0x20002, R31, 0xf8, !PT ;  /* 0x000200021c1c7812 */ /* 0x000fe400078ef81f */
[----:B------:R-:W-:Y:S02]  /*5940*/  LOP3.LUT R19, R30, 0x20002, R17, 0xf8, !PT ;  /* 0x000200021e137812 */ /* 0x000fe400078ef811 */
[----:B------:R-:W-:Y:S02]  /*5950*/  LOP3.LUT R39, R39, 0x10001, RZ, 0xc0, !PT ;  /* 0x0001000127277812 */ /* 0x000fe400078ec0ff */
[C---:B----4-:R-:W-:Y:S02]  /*5960*/  LOP3.LUT R41, R12.reuse, 0x70007, RZ, 0xc0, !PT ;  /* 0x000700070c297812 */ /* 0x050fe400078ec0ff */
        /* <DEDUP_REMOVED lines=17> */
[----:B------:R-:W-:Y:S02]  /*5a80*/  LOP3.LUT R37, R36, 0x20002, R37, 0xf8, !PT ;  /* 0x0002000224257812 */ /* 0x000fe400078ef825 */
[----:B------:R-:W-:Y:S02]  /*5a90*/  LOP3.LUT R42, R19, 0x40004, R42, 0xf8, !PT ;  /* 0x00040004132a7812 */ /* 0x000fe400078ef82a */
[----:B------:R-:W-:-:S02]  /*5aa0*/  LOP3.LUT R31, R28, 0x40004, R31, 0xf8, !PT ;  /* 0x000400041c1f7812 */ /* 0x000fc400078ef81f */
[----:B------:R-:W-:Y:S02]  /*5ab0*/  LOP3.LUT R19, R34, 0x64006400, RZ, 0xfc, !PT ;  /* 0x6400640022137812 */ /* 0x000fe400078efcff */
[----:B------:R-:W-:Y:S02]  /*5ac0*/  LOP3.LUT R36, R55, 0x380038, RZ, 0xc0, !PT ;  /* 0x0038003837247812 */ /* 0x000fe400078ec0ff */
[----:B------:R-:W-:Y:S01]  /*5ad0*/  LOP3.LUT R28, R18, 0x40004, R15, 0xf8, !PT ;  /* 0x00040004121c7812 */ /* 0x000fe200078ef80f */
[----:B------:R-:W-:Y:S01]  /*5ae0*/  HFMA2 R78, R19, R32.H0_H0, -132, -132 ;  /* 0xd820d820134e7431 */ /* 0x000fe20000040020 */
[----:B------:R-:W-:Y:S02]  /*5af0*/  LOP3.LUT R18, R45, 0x380038, RZ, 0xc0, !PT ;  /* 0x003800382d127812 */ /* 0x000fe400078ec0ff */
[----:B------:R-:W-:Y:S02]  /*5b00*/  LOP3.LUT R57, R38, 0x64006400, RZ, 0xfc, !PT ;  /* 0x6400640026397812 */ /* 0x000fe400078efcff */
[----:B------:R-:W-:-:S02]  /*5b10*/  LOP3.LUT R15, R43, 0x380038, RZ, 0xc0, !PT ;  /* 0x003800382b0f7812 */ /* 0x000fc400078ec0ff */
[----:B------:R-:W-:Y:S01]  /*5b20*/  LOP3.LUT R59, R36, 0x64006400, RZ, 0xfc, !PT ;  /* 0x64006400243b7812 */ /* 0x000fe200078efcff */
[-C--:B------:R-:W-:Y:S01]  /*5b30*/  HFMA2 R76, R57, R32.reuse.H0_H0, -132, -132 ;  /* 0xd820d820394c7431 */ /* 0x080fe20000040020 */
[----:B------:R-:W-:Y:S02]  /*5b40*/  LOP3.LUT R30, R37, 0x40004, R30, 0xf8, !PT ;  /* 0x00040004251e7812 */ /* 0x000fe400078ef81e */
        /* <DEDUP_REMOVED lines=235> */
.L_x_3388:
[----:B------:R-:W-:Y:S02]  /*6a00*/  MOV R88, R90 ;  /* 0x0000005a00587202 */ /* 0x000fe40000000f00 */
[----:B------:R-:W-:Y:S01]  /*6a10*/  MOV R89, R91 ;  /* 0x0000005b00597202 */ /* 0x000fe20000000f00 */
        /* <DEDUP_REMOVED lines=79> */
.L_x_3389:
        /* <DEDUP_REMOVED lines=8> */
.L_x_3387:
        /* <DEDUP_REMOVED lines=8> */
[----:B------:R-:W-:Y:S01]  /*7010*/  PRMT R11, R85, 0x9910, RZ ;  /* 0x00009910550b7816 */ /* 0x000fe200000000ff */
[----:B------:R-:W0:Y:S03]  /*7020*/  LDCU UR13, c[0x0][0x3ac] ;  /* 0x00007580ff0d77ac */ /* 0x000e260008000800 */
[----:B------:R-:W-:Y:S01]  /*7030*/  ISETP.NE.AND P0, PT, R11, RZ, PT ;  /* 0x000000ff0b00720c */ /* 0x000fe20003f05270 */
[----:B------:R-:W-:-:S03]  /*7040*/  UIADD3 UR4, UPT, UPT, UR4, 0x40, URZ ;  /* 0x0000004004047890 */ /* 0x000fc6000fffe0ff */
[----:B------:R-:W-:-:S13]  /*7050*/  ISETP.EQ.OR P0, PT, R9, 0x1, !P0 ;  /* 0x000000010900780c */ /* 0x000fda0004702670 */
.L_x_3394:
[----:B------:R-:W2:Y:S01]  /*7060*/  LDG.E.128.CONSTANT R12, desc[UR14][R90.64] ;  /* 0x0000000e5a0c7981 */ /* 0x000ea2000c1e9d00 */
[----:B------:R-:W-:Y:S01]  /*7070*/  MOV R11, 0x2400 ;  /* 0x00002400000b7802 */ /* 0x000fe20000000f00 */
[----:B------:R-:W-:Y:S01]  /*7080*/  HFMA2 R34, -RZ, RZ, 0, 0.0625 ;  /* 0x00002c00ff227431 */ /* 0x000fe200000001ff */
[----:B------:R-:W-:Y:S01]  /*7090*/  MOV R33, 0x3400 ;  /* 0x0000340000217802 */ /* 0x000fe20000000f00 */
[----:B------:R-:W-:Y:S01]  /*70a0*/  UISETP.NE.AND UP0, UPT, UR19, URZ, UPT ;  /* 0x000000ff1300728c */ /* 0x000fe2000bf05270 */
[----:B------:R-:W-:Y:S02]  /*70b0*/  PRMT R5, R5, 0x5410, R11 ;  /* 0x0000541005057816 */ /* 0x000fe4000000000b */
        /* <DEDUP_REMOVED lines=9> */
[C---:B------:R-:W-:Y:S02]  /*7150*/  LOP3.LUT R18, R12.reuse, 0x30003, RZ, 0xc0, !PT ;  /* 0x000300030c127812 */ /* 0x040fe400078ec0ff */
[C---:B------:R-:W-:Y:S02]  /*7160*/  LOP3.LUT R11, R12.reuse, 0xc000c, RZ, 0xc0, !PT ;  /* 0x000c000c0c0b7812 */ /* 0x040fe400078ec0ff */
[C---:B------:R-:W-:Y:S02]  /*7170*/  LOP3.LUT R27, R12.reuse, 0x300030, RZ, 0xc0, !PT ;  /* 0x003000300c1b7812 */ /* 0x040fe400078ec0ff */
[----:B------:R-:W-:Y:S02]  /*7180*/  LOP3.LUT R35, R12, 0xc000c0, RZ, 0xc0, !PT ;  /* 0x00c000c00c237812 */ /* 0x000fe400078ec0ff */
[----:B-----5:R-:W-:Y:S02]  /*7190*/  LOP3.LUT R20, R13, 0xc000c, RZ, 0xc0, !PT ;  /* 0x000c000c0d147812 */ /* 0x020fe400078ec0ff */
[----:B------:R-:W-:-:S02]  /*71a0*/  SHF.R.U32.HI R15, RZ, 0x8, R15 ;  /* 0x00000008ff0f7819 */ /* 0x000fc4000001160f */
[----:B------:R-:W-:Y:S02]  /*71b0*/  SHF.R.U32.HI R12, RZ, 0x8, R12 ;  /* 0x00000008ff0c7819 */ /* 0x000fe4000001160c */
[C---:B------:R-:W-:Y:S02]  /*71c0*/  LOP3.LUT R16, R13.reuse, 0x30003, RZ, 0xc0, !PT ;  /* 0x000300030d107812 */ /* 0x040fe400078ec0ff */
[C---:B------:R-:W-:Y:S02]  /*71d0*/  LOP3.LUT R28, R13.reuse, 0x300030, RZ, 0xc0, !PT ;  /* 0x003000300d1c7812 */ /* 0x040fe400078ec0ff */
        /* <DEDUP_REMOVED lines=127> */
.L_x_3392:
[----:B------:R-:W-:Y:S05]  /*79d0*/  @P0 BRA `(.L_x_3393) ;  /* 0x0000000000b40947 */ /* 0x000fea0003800000 */
[----:B------:R-:W1:Y:S01]  /*79e0*/  LDS.128 R12, [UR4] ;  /* 0x00000004ff0c7984 */ /* 0x000e620008000c00 */
        /* <DEDUP_REMOVED lines=44> */
.L_x_3393:
[----:B------:R-:W-:Y:S01]  /*7cb0*/  UIADD3 UR10, UPT, UPT, UR10, 0x10, URZ ;  /* 0x000000100a0a7890 */ /* 0x000fe2000fffe0ff */
[----:B0-----:R-:W-:Y:S01]  /*7cc0*/  MOV R11, UR13 ;  /* 0x0000000d000b7c02 */ /* 0x001fe20008000f00 */
[----:B------:R-:W-:Y:S02]  /*7cd0*/  UIADD3 UR4, UPT, UPT, UR4, 0x20, URZ ;  /* 0x0000002004047890 */ /* 0x000fe4000fffe0ff */
[----:B------:R-:W-:Y:S02]  /*7ce0*/  UISETP.GE.AND UP0, UPT, UR10, UR9, UPT ;  /* 0x000000090a00728c */ /* 0x000fe4000bf06270 */
[----:B------:R-:W-:-:S07]  /*7cf0*/  IMAD.WIDE R90, R11, 0x4, R90 ;  /* 0x000000040b5a7825 */ /* 0x000fce00078e025a */
[----:B------:R-:W-:Y:S05]  /*7d00*/  BRA.U !UP0, `(.L_x_3394) ;  /* 0xfffffff108d47547 */ /* 0x000fea000b83ffff */
.L_x_3391:
        /* <DEDUP_REMOVED lines=18> */
.L_x_3398:
[----:B------:R-:W0:Y:S02]  /*7e30*/  LDS R4, [R3] ;  /* 0x0000000003047984 */ /* 0x000e240000000800 */
[----:B0-----:R-:W-:-:S05]  /*7e40*/  HADD2 R5, R4, R11 ;  /* 0x0000000b04057230 */ /* 0x001fca0000000000 */
[----:B------:R-:W0:Y:S02]  /*7e50*/  ATOMS.CAST.SPIN P1, [R3], R4, R5 ;  /* 0x000000040300758d */ /* 0x000e240001820005 */
[----:B0-----:R-:W-:Y:S05]  /*7e60*/  @!P1 BRA `(.L_x_3398) ;  /* 0xfffffffc00f09947 */ /* 0x001fea000383ffff */
[----:B------:R-:W-:Y:S05]  /*7e70*/  BRA `(.L_x_3396) ;  /* 0x00000000000c7947 */ /* 0x000fea0003800000 */
.L_x_3397:
[----:B------:R-:W2:Y:S02]  /*7e80*/  LD.E R3, desc[UR14][R6.64] ;  /* 0x0000000e06037980 */ /* 0x000ea4000c101900 */
[----:B--2---:R-:W-:-:S05]  /*7e90*/  IADD3 R3, PT, PT, R11, R3, RZ ;  /* 0x000000030b037210 */ /* 0x004fca0007ffe0ff */
[----:B------:R0:W-:Y:S02]  /*7ea0*/  ST.E desc[UR14][R6.64], R3 ;  /* 0x0000000306007985 */ /* 0x0001e4000c10190e */
.L_x_3396:
[----:B------:R-:W-:Y:S05]  /*7eb0*/  BSYNC.RECONVERGENT B0 ;  /* 0x0000000000007941 */ /* 0x000fea0003800200 */
.L_x_3395:
[----:B------:R1:W-:Y:S01]  /*7ec0*/  ATOM.E.ADD.F16x2.RN.STRONG.GPU P1, RZ, desc[UR14][R6.64+0x4], R9 ;  /* 0x8000040906ff79a2 */ /* 0x0003e2000c12e10e */
[----:B------:R-:W-:Y:S04]  /*7ed0*/  BSSY.RECONVERGENT B0, `(.L_x_3399) ;  /* 0x000000e000007945 */ /* 0x000fe80003800200 */
[----:B-1----:R-:W-:Y:S05]  /*7ee0*/  @P1 BRA `(.L_x_3400) ;  /* 0x0000000000301947 */ /* 0x002fea0003800000 */
[----:B------:R-:W1:Y:S02]  /*7ef0*/  QSPC.E.S P1, RZ, [R6+0x4] ;  /* 0x0000040006ff73aa */ /* 0x000e640000020500 */
[----:B-1----:R-:W-:Y:S05]  /*7f00*/  @!P1 BRA `(.L_x_3401) ;  /* 0x00000000001c9947 */ /* 0x002fea0003800000 */
[----:B------:R-:W-:-:S04]  /*7f10*/  MOV R4, R6 ;  /* 0x0000000600047202 */ /* 0x000fc80000000f00 */
[----:B0-----:R-:W-:-:S07]  /*7f20*/  MOV R3, R4 ;  /* 0x0000000400037202 */ /* 0x001fce0000000f00 */
.L_x_3402:
[----:B------:R-:W0:Y:S02]  /*7f30*/  LDS R4, [R3+0x4] ;  /* 0x0000040003047984 */ /* 0x000e240000000800 */
[----:B0-----:R-:W-:-:S05]  /*7f40*/  HFMA2 R5, R4, 1, 1, R9 ;  /* 0x3c003c0004057831 */ /* 0x001fca0000000009 */
[----:B------:R-:W0:Y:S02]  /*7f50*/  ATOMS.CAST.SPIN P1, [R3+0x4], R4, R5 ;  /* 0x000004040300758d */ /* 0x000e240001820005 */
[----:B0-----:R-:W-:Y:S05]  /*7f60*/  @!P1 BRA `(.L_x_3402) ;  /* 0xfffffffc00f09947 */ /* 0x001fea000383ffff */
[----:B------:R-:W-:Y:S05]  /*7f70*/  BRA `(.L_x_3400) ;  /* 0x00000000000c7947 */ /* 0x000fea0003800000 */
.L_x_3401:
[----:B0-----:R-:W2:Y:S02]  /*7f80*/  LD.E R3, desc[UR14][R6.64+0x4] ;  /* 0x0000040e06037980 */ /* 0x001ea4000c101900 */
[----:B--2---:R-:W-:-:S05]  /*7f90*/  IADD3 R3, PT, PT, R9, R3, RZ ;  /* 0x0000000309037210 */ /* 0x004fca0007ffe0ff */
[----:B------:R1:W-:Y:S02]  /*7fa0*/  ST.E desc[UR14][R6.64+0x4], R3 ;  /* 0x0000040306007985 */ /* 0x0003e4000c10190e */
.L_x_3400:
[----:B------:R-:W-:Y:S05]  /*7fb0*/  BSYNC.RECONVERGENT B0 ;  /* 0x0000000000007941 */ /* 0x000fea0003800200 */
.L_x_3399:
        /* <DEDUP_REMOVED lines=12> */
.L_x_3406:
[----:B------:R-:W0:Y:S02]  /*8080*/  LDS R2, [R0] ;  /* 0x0000000000027984 */ /* 0x000e240000000800 */
[----:B0-----:R-:W-:-:S05]  /*8090*/  HADD2 R3, R2, R5 ;  /* 0x0000000502037230 */ /* 0x001fca0000000000 */
[----:B------:R-:W0:Y:S02]  /*80a0*/  ATOMS.CAST.SPIN P0, [R0], R2, R3 ;  /* 0x000000020000758d */ /* 0x000e240001800003 */
[----:B0-----:R-:W-:Y:S05]  /*80b0*/  @!P0 BRA `(.L_x_3406) ;  /* 0xfffffffc00f08947 */ /* 0x001fea000383ffff */
[----:B------:R-:W-:Y:S05]  /*80c0*/  BRA `(.L_x_3404) ;  /* 0x00000000000c7947 */ /* 0x000fea0003800000 */
.L_x_3405:
[----:B------:R-:W2:Y:S02]  /*80d0*/  LD.E R0, desc[UR14][R6.64] ;  /* 0x0000000e06007980 */ /* 0x000ea4000c101900 */
[----:B--2---:R-:W-:-:S05]  /*80e0*/  IADD3 R3, PT, PT, R5, R0, RZ ;  /* 0x0000000005037210 */ /* 0x004fca0007ffe0ff */
[----:B------:R0:W-:Y:S02]  /*80f0*/  ST.E desc[UR14][R6.64], R3 ;  /* 0x0000000306007985 */ /* 0x0001e4000c10190e */
.L_x_3404:
[----:B------:R-:W-:Y:S05]  /*8100*/  BSYNC.RECONVERGENT B0 ;  /* 0x0000000000007941 */ /* 0x000fea0003800200 */
.L_x_3403:
[----:B------:R1:W-:Y:S02]  /*8110*/  ATOM.E.ADD.F16x2.RN.STRONG.GPU P0, RZ, desc[UR14][R6.64+0x4], R85 ;  /* 0x8000045506ff79a2 */ /* 0x0003e4000c10e10e */
[----:B-1----:R-:W-:Y:S05]  /*8120*/  @P0 EXIT ;  /* 0x000000000000094d */ /* 0x002fea0003800000 */
[----:B------:R-:W1:Y:S02]  /*8130*/  QSPC.E.S P0, RZ, [R6+0x4] ;  /* 0x0000040006ff73aa */ /* 0x000e640000000500 */
[----:B-1----:R-:W-:Y:S05]  /*8140*/  @!P0 BRA `(.L_x_3407) ;  /* 0x00000000001c8947 */ /* 0x002fea0003800000 */
[----:B------:R-:W-:-:S04]  /*8150*/  MOV R2, R6 ;  /* 0x0000000600027202 */ /* 0x000fc80000000f00 */
[----:B------:R-:W-:-:S07]  /*8160*/  MOV R0, R2 ;  /* 0x0000000200007202 */ /* 0x000fce0000000f00 */
.L_x_3408:
[----:B------:R-:W0:Y:S02]  /*8170*/  LDS R2, [R0+0x4] ;  /* 0x0000040000027984 */ /* 0x000e240000000800 */
[----:B0-----:R-:W-:-:S05]  /*8180*/  HFMA2 R3, R2, 1, 1, R85 ;  /* 0x3c003c0002037831 */ /* 0x001fca0000000055 */
[----:B------:R-:W0:Y:S02]  /*8190*/  ATOMS.CAST.SPIN P0, [R0+0x4], R2, R3 ;  /* 0x000004020000758d */ /* 0x000e240001800003 */
[----:B0-----:R-:W-:Y:S05]  /*81a0*/  @!P0 BRA `(.L_x_3408) ;  /* 0xfffffffc00f08947 */ /* 0x001fea000383ffff */
[----:B------:R-:W-:Y:S05]  /*81b0*/  EXIT ;  /* 0x000000000000794d */ /* 0x000fea0003800000 */
.L_x_3407:
[----:B------:R-:W0:Y:S02]  /*81c0*/  LD.E R0, desc[UR14][R6.64+0x4] ;  /* 0x0000040e06007980 */ /* 0x000e24000c101900 */
[----:B0-----:R-:W-:-:S05]  /*81d0*/  IADD3 R3, PT, PT, R85, R0, RZ ;  /* 0x0000000055037210 */ /* 0x001fca0007ffe0ff */
[----:B------:R-:W-:Y:S01]  /*81e0*/  ST.E desc[UR14][R6.64+0x4], R3 ;  /* 0x0000040306007985 */ /* 0x000fe2000c10190e */
[----:B------:R-:W-:Y:S05]  /*81f0*/  EXIT ;  /* 0x000000000000794d */ /* 0x000fea0003800000 */
.L_x_3409:
        /* <DEDUP_REMOVED lines=16> */
.L_x_3970:


//--------------------- .text._Z23gemm_half_q_half_kernelILi2ELi4ELb1ELb1ELi32EEvPK6__halfPKjS4_S2_PS0_iiiiPKtS7_iiiiiibS2_i --------------------------
	.section	.text._Z23gemm_half_q_half_kernelILi2ELi4ELb1ELb1ELi32EEvPK6__halfPKjS4_S2_PS0_iiiiPKtS7_iiiiiibS2_i,"ax",@progbits
	.align	128
        .global         _Z23gemm_half_q_half_kernelILi2ELi4ELb1ELb1ELi32EEvPK6__halfPKjS4_S2_PS0_iiiiPKtS7_iiiiiibS2_i
        .type           _Z23gemm_half_q_half_kernelILi2ELi4ELb1ELb1ELi32EEvPK6__halfPKjS4_S2_PS0_iiiiPKtS7_iiiiiibS2_i,@function
        .size           _Z23gemm_half_q_half_kernelILi2ELi4ELb1ELb1ELi32EEvPK6__halfPKjS4_S2_PS0_iiiiPKtS7_iiiiiibS2_i,(.L_x_3971 - _Z23gemm_half_q_half_kernelILi2ELi4ELb1ELb1ELi32EEvPK6__halfPKjS4_S2_PS0_iiiiPKtS7_iiiiiibS2_i)
        .other          _Z23gemm_half_q_half_kernelILi2ELi4ELb1ELb1ELi32EEvPK6__halfPKjS4_S2_PS0_iiiiPKtS7_iiiiiibS2_i,@"STO_CUDA_ENTRY STV_DEFAULT"
_Z23gemm_half_q_half_kernelILi2ELi4ELb1ELb1ELi32EEvPK6__halfPKjS4_S2_PS0_iiiiPKtS7_iiiiiibS2_i:
.text._Z23gemm_half_q_half_kernelILi2ELi4ELb1ELb1ELi32EEvPK6__halfPKjS4_S2_PS0_iiiiPKtS7_iiiiiibS2_i:
        /* <DEDUP_REMOVED lines=63> */
.L_x_3415:
        /* <DEDUP_REMOVED lines=32> */
.L_x_3414:
        /* <DEDUP_REMOVED lines=20> */
.L_x_3416:
[----:B------:R-:W-:-:S13]  /*0730*/  ISETP.EQ.AND P1, PT, R19, RZ, PT ;  /* 0x000000ff1300720c */ /* 0x000fda0003f22270 */
[----:B------:R-:W-:Y:S05]  /*0740*/  @!P0 BRA P1, `(.L_x_3411) ;  /* 0x0000000400788947 */ /* 0x000fea0000800000 */
.L_x_3413:
        /* <DEDUP_REMOVED lines=12> */
.L_x_3412:
        /* <DEDUP_REMOVED lines=16> */
.L_x_3419:
[----:B------:R-:W-:Y:S01]  /*0910*/  IMAD.IADD R12, R21, 0x1, R4 ;  /* 0x00000001150c7824 */ /* 0x000fe200078e0204 */
[----:B-----5:R-:W-:-:S03]  /*0920*/  IADD3 R11, P1, PT, R19, R21, RZ ;  /* 0x00000015130b7210 */ /* 0x020fc60007f3e0ff */
[C-C-:B------:R-:W-:Y:S01]  /*0930*/  IMAD.IADD R13, R12.reuse, 0x1, R4.reuse ;  /* 0x000000010c0d7824 */ /* 0x140fe200078e0204 */
[----:B------:R-:W-:Y:S02]  /*0940*/  LEA.HI.X.SX32 R14, R21, RZ, 0x1, P1 ;  /* 0x000000ff150e7211 */ /* 0x000fe400008f0eff */
[----:B-1----:R-:W-:Y:S01]  /*0950*/  LEA R10, P1, R11, UR4, 0x1 ;  /* 0x000000040b0a7c11 */ /* 0x002fe2000f8208ff */
[----:B------:R-:W-:Y:S01]  /*0960*/  IMAD.IADD R21, R13, 0x1, R4 ;  /* 0x000000010d157824 */ /* 0x000fe200078e0204 */
[----:B------:R-:W-:Y:S02]  /*0970*/  IADD3 R16, P2, PT, R19, R12, RZ ;  /* 0x0000000c13107210 */ /* 0x000fe40007f5e0ff */
[----:B------:R-:W-:Y:S02]  /*0980*/  LEA.HI.X R11, R11, UR5, R14, 0x1, P1 ;  /* 0x000000050b0b7c11 */ /* 0x000fe400088f0c0e */
[----:B------:R-:W-:Y:S02]  /*0990*/  IADD3 R15, P3, PT, R19, R13, RZ ;  /* 0x0000000d130f7210 */ /* 0x000fe40007f7e0ff */
[----:B------:R-:W-:Y:S01]  /*09a0*/  LEA.HI.X.SX32 R23, R12, RZ, 0x1, P2 ;  /* 0x000000ff0c177211 */ /* 0x000fe200010f0eff */
        /* <DEDUP_REMOVED lines=22> */
.L_x_3418:
        /* <DEDUP_REMOVED lines=21> */
.L_x_3420:
[----:B------:R-:W-:-:S13]  /*0c60*/  ISETP.NE.OR P0, PT, R20, RZ, P0 ;  /* 0x000000ff1400720c */ /* 0x000fda0000705670 */
[----:B------:R-:W-:Y:S05]  /*0c70*/  @!P0 BRA `(.L_x_3411) ;  /* 0x00000000002c8947 */ /* 0x000fea0003800000 */
.L_x_3417:
        /* <DEDUP_REMOVED lines=11> */
.L_x_3411:
[----:B0-----:R-:W-:Y:S05]  /*0d30*/  BSYNC.RECONVERGENT B0 ;  /* 0x0000000000007941 */ /* 0x001fea0003800200 */
.L_x_3410:
        /* <DEDUP_REMOVED lines=12> */
[----:B-----5:R-:W-:-:S08]  /*0e00*/  IMAD R19, R5, 0x4, R6 ;  /* 0x0000000405137824 */ /* 0x020fd000078e0206 */
[----:B------:R-:W-:Y:S05]  /*0e10*/  @P0 BRA `(.L_x_3422) ;  /* 0x00000000008c0947 */ /* 0x000fea0003800000 */
[----:B------:R-:W-:Y:S01]  /*0e20*/  IMAD.MOV R6, RZ, RZ, -R9 ;  /* 0x000000ffff067224 */ /* 0x000fe200078e0a09 */
[----:B------:R-:W-:-:S04]  /*0e30*/  PLOP3.LUT P0, PT, PT, PT, PT, 0x80, 0x8 ;  /* 0x000000000008781c */ /* 0x000fc80003f0f070 */
[----:B------:R-:W-:-:S13]  /*0e40*/  ISETP.GT.AND P1, PT, R6, 0x3, PT ;  /* 0x000000030600780c */ /* 0x000fda0003f24270 */
[----:B------:R-:W-:Y:S05]  /*0e50*/  @!P1 BRA `(.L_x_3423) ;  /* 0x0000000000449947 */ /* 0x000fea0003800000 */
[----:B------:R-:W0:Y:S01]  /*0e60*/  LDC.64 R16, c[0x0][0x3a0] ;  /* 0x0000e800ff107b82 */ /* 0x000e220000000a00 */
[----:B------:R-:W-:-:S13]  /*0e70*/  PLOP3.LUT P0, PT, PT, PT, PT, 0x8, 0x80 ;  /* 0x000000000080781c */ /* 0x000fda0003f0e170 */
.L_x_3424:
        /* <DEDUP_REMOVED lines=15> */
.L_x_3423:
        /* <DEDUP_REMOVED lines=12> */
.L_x_3425:
[----:B------:R-:W-:-:S13]  /*1030*/  ISETP.NE.OR P0, PT, R9, RZ, P0 ;  /* 0x000000ff0900720c */ /* 0x000fda0000705670 */
[----:B------:R-:W-:Y:S05]  /*1040*/  @!P0 BRA `(.L_x_3421) ;  /* 0x00000000001c8947 */ /* 0x000fea0003800000 */
.L_x_3422:
[----:B0-----:R-:W0:Y:S02]  /*1050*/  LDC.64 R6, c[0x0][0x3a0] ;  /* 0x0000e800ff067b82 */ /* 0x001e240000000a00 */
.L_x_3426:
[----:B0-----:R-:W-:-:S04]  /*1060*/  IMAD.WIDE R10, R19, 0x2, R6 ;  /* 0x00000002130a7825 */ /* 0x001fc800078e0206 */
[----:B------:R-:W-:Y:S01]  /*1070*/  VIADD R9, R9, 0x1 ;  /* 0x0000000109097836 */ /* 0x000fe20000000000 */
[----:B------:R2:W-:Y:S01]  /*1080*/  STG.E.64 desc[UR6][R10.64], RZ ;  /* 0x000000ff0a007986 */ /* 0x0005e2000c101b06 */
[----:B------:R-:W-:-:S03]  /*1090*/  IMAD.IADD R19, R19, 0x1, R41 ;  /* 0x0000000113137824 */ /* 0x000fc600078e0229 */
[----:B------:R-:W-:-:S13]  /*10a0*/  ISETP.NE.AND P0, PT, R9, RZ, PT ;  /* 0x000000ff0900720c */ /* 0x000fda0003f05270 */
[----:B--2---:R-:W-:Y:S05]  /*10b0*/  @P0 BRA `(.L_x_3426) ;  /* 0xfffffffc00e80947 */ /* 0x004fea000383ffff */
.L_x_3421:
        /* <DEDUP_REMOVED lines=10> */
[----:B-1----:R-:W-:-:S04]  /*1160*/  IMAD.SHL.U32 R9, R8, 0x40, RZ ;  /* 0x0000004008097824 */ /* 0x002fc800078e00ff */
        /* <DEDUP_REMOVED lines=9> */
.L_x_3428:
        /* <DEDUP_REMOVED lines=10> */
[----:B------:R-:W-:-:S05]  /*12a0*/  IMAD.WIDE.U32 R12, R13, 0x2, R6 ;  /* 0x000000020d0c7825 */ /* 0x000fca00078e0006 */
[----:B------:R-:W3:Y:S01]  /*12b0*/  LDG.E.U16.CONSTANT R21, desc[UR6][R12.64+0x2] ;  /* 0x000002060c157981 */ /* 0x000ee2000c1e9500 */
[----:B0-----:R-:W-:-:S06]  /*12c0*/  IMAD.WIDE.U32 R10, R17, 0x2, R10 ;  /* 0x00000002110a7825 */ /* 0x001fcc00078e000a */
[----:B------:R-:W4:Y:S01]  /*12d0*/  LDG.E.U16.CONSTANT R10, desc[UR6][R10.64] ;  /* 0x000000060a0a7981 */ /* 0x000f22000c1e9500 */
[----:B------:R-:W-:Y:S01]  /*12e0*/  UIADD3 UR4, UPT, UPT, UR4, 0x1, URZ ;  /* 0x0000000104047890 */ /* 0x000fe2000fffe0ff */
[----:B--2---:R-:W-:-:S04]  /*12f0*/  SHF.R.U32.HI R17, RZ, R5, R8 ;  /* 0x00000005ff117219 */ /* 0x004fc80000011608 */
[--C-:B------:R-:W-:Y:S02]  /*1300*/  SHF.R.U32.HI R20, RZ, 0x4, R17.reuse ;  /* 0x00000004ff147819 */ /* 0x100fe40000011611 */
[--C-:B------:R-:W-:Y:S02]  /*1310*/  SHF.R.U32.HI R8, RZ, 0x8, R17.reuse ;  /* 0x00000008ff087819 */ /* 0x100fe40000011611 */
[----:B------:R-:W-:Y:S02]  /*1320*/  LOP3.LUT R20, R20, 0xf, RZ, 0xc0, !PT ;  /* 0x0000000f14147812 */ /* 0x000fe400078ec0ff */
[----:B------:R-:W-:Y:S01]  /*1330*/  LOP3.LUT R8, R8, 0xf, RZ, 0xc0, !PT ;  /* 0x0000000f08087812 */ /* 0x000fe200078ec0ff */
[----:B---3--:R-:W-:Y:S01]  /*1340*/  IMAD.IADD R16, R21, 0x1, R16 ;  /* 0x0000000115107824 */ /* 0x008fe200078e0210 */
[----:B------:R-:W-:Y:S01]  /*1350*/  LOP3.LUT R19, R17, 0xf, RZ, 0xc0, !PT ;  /* 0x0000000f11137812 */ /* 0x000fe200078ec0ff */
[----:B------:R-:W-:Y:S01]  /*1360*/  IMAD R9, R20, R20, R20 ;  /* 0x0000001414097224 */ /* 0x000fe200078e0214 */
[----:B------:R-:W-:-:S02]  /*1370*/  SHF.R.U32.HI R17, RZ, 0xc, R17 ;  /* 0x0000000cff117819 */ /* 0x000fc40000011611 */
[----:B------:R-:W-:Y:S01]  /*1380*/  ISETP.GE.AND P0, PT, R16, R3, PT ;  /* 0x000000031000720c */ /* 0x000fe20003f06270 */
[----:B------:R-:W-:Y:S01]  /*1390*/  IMAD R22, R19, R19, R19 ;  /* 0x0000001313167224 */ /* 0x000fe200078e0213 */
[----:B------:R-:W-:Y:S01]  /*13a0*/  IADD3 R20, PT, PT, R20, 0x1, R9 ;  /* 0x0000000114147810 */ /* 0x000fe20007ffe009 */
[C---:B------:R-:W-:Y:S01]  /*13b0*/  IMAD R9, R8.reuse, R8, R8 ;  /* 0x0000000808097224 */ /* 0x040fe200078e0208 */
[----:B------:R-:W-:Y:S02]  /*13c0*/  LOP3.LUT R17, R17, 0xf, RZ, 0xc0, !PT ;  /* 0x0000000f11117812 */ /* 0x000fe400078ec0ff */
[----:B------:R-:W-:Y:S01]  /*13d0*/  IADD3 R22, PT, PT, R19, 0x1, R22 ;  /* 0x0000000113167810 */ /* 0x000fe20007ffe016 */
[----:B------:R-:W4:Y:S01]  /*13e0*/  I2F.F16 R39, R20 ;  /* 0x0000001400277306 */ /* 0x000f220000200c00 */
        /* <DEDUP_REMOVED lines=11> */
.L_x_3427:
[C---:B------:R-:W-:Y:S01]  /*14a0*/  ISETP.GT.AND P0, PT, R0.reuse, UR5, PT ;  /* 0x0000000500007c0c */ /* 0x040fe2000bf04270 */
[----:B------:R-:W-:Y:S01]  /*14b0*/  IMAD.MOV.U32 R5, RZ, RZ, RZ ;  /* 0x000000ffff057224 */ /* 0x000fe200078e00ff */
[----:B0-----:R-:W-:Y:S02]  /*14c0*/  SHF.R.S32.HI R6, RZ, 0x1f, R23 ;  /* 0x0000001fff067819 */ /* 0x001fe40000011417 */
[----:B-1----:R-:W-:Y:S02]  /*14d0*/  CS2R R8, SRZ ;  /* 0x0000000000087805 */ /* 0x002fe4000001ff00 */
[----:B---3--:R-:W-:Y:S01]  /*14e0*/  ISETP.GT.AND P1, PT, R0, UR8, PT ;  /* 0x0000000800007c0c */ /* 0x008fe2000bf24270 */
[----:B------:R-:W-:Y:S01]  /*14f0*/  IMAD.MOV.U32 R10, RZ, RZ, RZ ;  /* 0x000000ffff0a7224 */ /* 0x000fe200078e00ff */
[----:B------:R-:W-:Y:S01]  /*1500*/  LEA.HI R6, R6, R23, RZ, 0x5 ;  /* 0x0000001706067211 */ /* 0x000fe200078f28ff */
[----:B------:R-:W-:Y:S01]  /*1510*/  IMAD.MOV.U32 R3, RZ, RZ, RZ ;  /* 0x000000ffff037224 */ /* 0x000fe200078e00ff */
        /* <DEDUP_REMOVED lines=12> */
.L_x_3429:
        /* <DEDUP_REMOVED lines=8> */
.L_x_3430:
        /* <DEDUP_REMOVED lines=8> */
.L_x_3431:
        /* <DEDUP_REMOVED lines=8> */
.L_x_3432:
        /* <DEDUP_REMOVED lines=8> */
.L_x_3433:
[----:B------:R-:W-:Y:S01]  /*17e0*/  IMAD R3, R12, 0x8, R3 ;  /* 0x000000080c037824 */ /* 0x000fe200078e0203 */
[----:B------:R-:W0:Y:S01]  /*17f0*/  LDCU.64 UR4, c[0x0][0x388] ;  /* 0x00007100ff0477ac */ /* 0x000e220008000a00 */
[----:B------:R-:W-:Y:S02]  /*1800*/  SHF.R.S32.HI R6, RZ, 0x1f, R2 ;  /* 0x0000001fff067819 */ /* 0x000fe40000011402 */
[----:B------:R-:W-:Y:S02]  /*1810*/  PRMT R32, RZ, 0x5410, RZ ;  /* 0x00005410ff207816 */ /* 0x000fe400000000ff */
[----:B------:R-:W-:Y:S02]  /*1820*/  IADD3 R3, PT, PT, R8, R3, R5 ;  /* 0x0000000308037210 */ /* 0x000fe40007ffe005 */
[----:B------:R-:W-:Y:S02]  /*1830*/  VIMNMX R5, PT, PT, R4, UR11, PT ;  /* 0x0000000b04057c48 */ /* 0x000fe4000bfe0100 */
[----:B------:R-:W-:-:S02]  /*1840*/  IADD3 R10, PT, PT, R10, R3, R9 ;  /* 0x000000030a0a7210 */ /* 0x000fc40007ffe009 */
[----:B------:R-:W-:Y:S02]  /*1850*/  PRMT R33, RZ, 0x5410, RZ ;  /* 0x00005410ff217816 */ /* 0x000fe400000000ff */
[----:B------:R-:W-:Y:S01]  /*1860*/  PRMT R91, RZ, 0x5410, RZ ;  /* 0x00005410ff5b7816 */ /* 0x000fe200000000ff */
[----:B------:R-:W-:Y:S01]  /*1870*/  IMAD R3, R10, R41, RZ ;  /* 0x000000290a037224 */ /* 0x000fe200078e02ff */
[----:B------:R-:W-:-:S04]  /*1880*/  PRMT R20, RZ, 0x5410, RZ ;  /* 0x00005410ff147816 */ /* 0x000fc800000000ff */
[----:B------:R-:W-:-:S04]  /*1890*/  IADD3 R2, P0, PT, R2, R3, RZ ;  /* 0x0000000302027210 */ /* 0x000fc80007f1e0ff */
        /* <DEDUP_REMOVED lines=8> */
[----:B------:R-:W-:-:S06]  /*1920*/  IMAD.WIDE R4, R41, 0x4, R2 ;  /* 0x0000000429047825 */ /* 0x000fcc00078e0202 */
[----:B------:R-:W4:Y:S01]  /*1930*/  LDG.E.128.CONSTANT R4, desc[UR6][R4.64] ;  /* 0x0000000604047981 */ /* 0x000f22000c1e9d00 */
[----:B------:R-:W-:Y:S01]  /*1940*/  PRMT R0, R89, 0x9910, RZ ;  /* 0x0000991059007816 */ /* 0x000fe200000000ff */
[----:B-----5:R-:W-:Y:S01]  /*1950*/  IMAD.MOV.U32 R19, RZ, RZ, 0x3000 ;  /* 0x00003000ff137424 */ /* 0x020fe200078e00ff */
[----:B------:R-:W-:Y:S01]  /*1960*/  ISETP.NE.AND P1, PT, R94, RZ, PT ;  /* 0x000000ff5e00720c */ /* 0x000fe20003f25270 */
[----:B------:R-:W-:Y:S01]  /*1970*/  IMAD.MOV.U32 R20, RZ, RZ, 0x2400 ;  /* 0x00002400ff147424 */ /* 0x000fe200078e00ff */
[----:B------:R-:W-:Y:S02]  /*1980*/  ISETP.NE.AND P0, PT, R0, RZ, PT ;  /* 0x000000ff0000720c */ /* 0x000fe40003f05270 */
[----:B------:R-:W-:Y:S02]  /*1990*/  PRMT R32, RZ, 0x7610, R32 ;  /* 0x00007610ff207816 */ /* 0x000fe40000000020 */
[----:B------:R-:W-:Y:S02]  /*19a0*/  PRMT R0, R20, 0x5410, R19 ;  /* 0x0000541014007816 */ /* 0x000fe40000000013 */
[----:B------:R-:W-:-:S02]  /*19b0*/  ISETP.EQ.OR P0, PT, R18, 0x1, !P0 ;  /* 0x000000011200780c */ /* 0x000fc40004702670 */
[----:B------:R-:W-:Y:S02]  /*19c0*/  PRMT R91, RZ, 0x5410, RZ ;  /* 0x00005410ff5b7816 */ /* 0x000fe400000000ff */
[C---:B--2---:R-:W-:Y:S02]  /*19d0*/  LOP3.LUT R49, R12.reuse, 0x70007, RZ, 0xc0, !PT ;  /* 0x000700070c317812 */ /* 0x044fe400078ec0ff */
[----:B------:R-:W-:Y:S02]  /*19e0*/  LOP3.LUT R16, R12, 0x380038, RZ, 0xc0, !PT ;  /* 0x003800380c107812 */ /* 0x000fe400078ec0ff */
[--C-:B------:R-:W-:Y:S02]  /*19f0*/  SHF.R.U32.HI R44, RZ, 0x6, R12.reuse ;  /* 0x00000006ff2c7819 */ /* 0x100fe4000001160c */
[----:B------:R-:W-:Y:S02]  /*1a00*/  SHF.R.U32.HI R12, RZ, 0xf, R12 ;  /* 0x0000000fff0c7819 */ /* 0x000fe4000001160c */
[----:B------:R-:W-:-:S02]  /*1a10*/  SHF.R.U32.HI R20, RZ, 0xf, R15 ;  /* 0x0000000fff147819 */ /* 0x000fc4000001160f */
[C---:B------:R-:W-:Y:S02]  /*1a20*/  LOP3.LUT R48, R13.reuse, 0x70007, RZ, 0xc0, !PT ;  /* 0x000700070d307812 */ /* 0x040fe400078ec0ff */
[----:B------:R-:W-:Y:S02]  /*1a30*/  LOP3.LUT R17, R13, 0x380038, RZ, 0xc0, !PT ;  /* 0x003800380d117812 */ /* 0x000fe400078ec0ff */
[--C-:B------:R-:W-:Y:S02]  /*1a40*/  SHF.R.U32.HI R45, RZ, 0x6, R13.reuse ;  /* 0x00000006ff2d7819 */ /* 0x100fe4000001160d */
[----:B------:R-:W-:Y:S02]  /*1a50*/  SHF.R.U32.HI R18, RZ, 0xf, R13 ;  /* 0x0000000fff127819 */ /* 0x000fe4000001160d */
[----:B---3--:R-:W-:Y:S02]  /*1a60*/  SHF.R.U32.HI R13, RZ, 0xe, R8 ;  /* 0x0000000eff0d7819 */ /* 0x008fe40000011608 */
[----:B------:R-:W-:-:S02]  /*1a70*/  LOP3.LUT R12, R12, 0x10001, RZ, 0xc0, !PT ;  /* 0x000100010c0c7812 */ /* 0x000fc400078ec0ff */
[----:B------:R-:W-:Y:S02]  /*1a80*/  SHF.R.U32.HI R23, RZ, 0xe, R11 ;  /* 0x0000000eff177819 */ /* 0x000fe4000001160b */
[----:B------:R-:W-:Y:S02]  /*1a90*/  LOP3.LUT R20, R20, 0x10001, RZ, 0xc0, !PT ;  /* 0x0001000114147812 */ /* 0x000fe400078ec0ff */
[C---:B------:R-:W-:Y:S02]  /*1aa0*/  LOP3.LUT R50, R14.reuse, 0x70007, RZ, 0xc0, !PT ;  /* 0x000700070e327812 */ /* 0x040fe400078ec0ff */
[----:B------:R-:W-:Y:S02]  /*1ab0*/  LOP3.LUT R19, R14, 0x380038, RZ, 0xc0, !PT ;  /* 0x003800380e137812 */ /* 0x000fe400078ec0ff */
[--C-:B------:R-:W-:Y:S02]  /*1ac0*/  SHF.R.U32.HI R46, RZ, 0x6, R14.reuse ;  /* 0x00000006ff2e7819 */ /* 0x100fe4000001160e */
[----:B------:R-:W-:-:S02]  /*1ad0*/  SHF.R.U32.HI R14, RZ, 0xf, R14 ;  /* 0x0000000fff0e7819 */ /* 0x000fc4000001160e */
[----:B------:R-:W-:Y:S02]  /*1ae0*/  LOP3.LUT R13, R12, 0x20002, R13, 0xf8, !PT ;  /* 0x000200020c0d7812 */ /* 0x000fe400078ef80d */
[----:B------:R-:W-:Y:S02]  /*1af0*/  LOP3.LUT R12, R20, 0x20002, R23, 0xf8, !PT ;  /* 0x00020002140c7812 */ /* 0x000fe400078ef817 */
[----:B----4-:R-:W-:Y:S02]  /*1b00*/  SHF.R.U32.HI R20, RZ, 0xd, R4 ;  /* 0x0000000dff147819 */ /* 0x010fe40000011604 */
        /* <DEDUP_REMOVED lines=17> */
[----:B------:R-:W-:Y:S02]  /*1c20*/  SHF.R.U32.HI R43, RZ, 0x6, R11 ;  /* 0x00000006ff2b7819 */ /* 0x000fe4000001160b */
[----:B------:R-:W-:Y:S02]  /*1c30*/  LOP3.LUT R20, R13, 0x40004, R20, 0xf8, !PT ;  /* 0x000400040d147812 */ /* 0x000fe400078ef814 */
[----:B------:R-:W-:Y:S02]  /*1c40*/  LOP3.LUT R11, R14, 0x20002, R21, 0xf8, !PT ;  /* 0x000200020e0b7812 */ /* 0x000fe400078ef815 */
[----:B------:R-:W-:-:S02]  /*1c50*/  LOP3.LUT R25, R4, 0x70007, RZ, 0xc0, !PT ;  /* 0x0007000704197812 */ /* 0x000fc400078ec0ff */
[----:B------:R-:W-:Y:S02]  /*1c60*/  LOP3.LUT R10, R4, 0x380038, RZ, 0xc0, !PT ;  /* 0x00380038040a7812 */ /* 0x000fe400078ec0ff */
        /* <DEDUP_REMOVED lines=23> */
[----:B------:R-:W-:Y:S02]  /*1de0*/  SHF.R.U32.HI R34, RZ, 0x6, R7 ;  /* 0x00000006ff227819 */ /* 0x000fe40000011607 */
[----:B------:R-:W-:Y:S01]  /*1df0*/  LOP3.LUT R6, R31, 0x380038, RZ, 0xc0, !PT ;  /* 0x003800381f067812 */ /* 0x000fe200078ec0ff */
[----:B------:R-:W-:Y:S01]  /*1e00*/  HFMA2 R13, R59, R0.H1_H1, -132, -132 ;  /* 0xd820d8203b0d7431 */ /* 0x000fe20000060000 */
[----:B------:R-:W-:Y:S02]  /*1e10*/  LOP3.LUT R22, R11, 0x40004, R22, 0xf8, !PT ;  /* 0x000400040b167812 */ /* 0x000fe400078ef816 */
[----:B------:R-:W-:Y:S02]  /*1e20*/  LOP3.LUT R23, R12, 0x40004, R23, 0xf8, !PT ;  /* 0x000400040c177812 */ /* 0x000fe400078ef817 */
[----:B------:R-:W-:Y:S02]  /*1e30*/  LOP3.LUT R63, R3, 0x64006400, RZ, 0xfc, !PT ;  /* 0x64006400033f7812 */ /* 0x000fe400078efcff */
[----:B------:R-:W-:-:S02]  /*1e40*/  LOP3.LUT R18, R18, 0x10001, RZ, 0xc0, !PT ;  /* 0x0001000112127812 */ /* 0x000fc400078ec0ff */
[----:B------:R-:W-:Y:S01]  /*1e50*/  LOP3.LUT R11, R44, 0x380038, RZ, 0xc0, !PT ;  /* 0x003800382c0b7812 */ /* 0x000fe200078ec0ff */
[-C--:B------:R-:W-:Y:S01]  /*1e60*/  HFMA2 R63, R63, R0.reuse.H1_H1, -132, -132 ;  /* 0xd820d8203f3f7431 */ /* 0x080fe20000060000 */
        /* <DEDUP_REMOVED lines=14> */
[----:B------:R-:W-:Y:S01]  /*1f50*/  LOP3.LUT R18, R18, 0x20002, R15, 0xf8, !PT ;  /* 0x0002000212127812 */ /* 0x000fe200078ef80f */
        /* <DEDUP_REMOVED lines=19> */
[----:B------:R-:W-:Y:S01]  /*2090*/  HFMA2 R72, R7, R0.H1_H1, -132, -132 ;  /* 0xd820d82007487431 */ /* 0x000fe20000060000 */
[----:B------:R-:W-:-:S02]  /*20a0*/  LOP3.LUT R6, R42, 0x1c001c0, RZ, 0xc0, !PT ;  /* 0x01c001c02a067812 */ /* 0x000fc400078ec0ff */
[----:B------:R-:W-:Y:S01]  /*20b0*/  LOP3.LUT R21, R18, 0x40004, R21, 0xf8, !PT ;  /* 0x0004000412157812 */ /* 0x000fe200078ef815 */
        /* <DEDUP_REMOVED lines=18> */
[----:B------:R-:W-:Y:S01]  /*21e0*/  HFMA2 R10, R53, R0.H1_H1, -132, -132 ;  /* 0xd820d820350a7431 */ /* 0x000fe20000060000 */
[----:B------:R-:W-:-:S02]  /*21f0*/  LOP3.LUT R6, R31, 0x1c001c0, RZ, 0xc0, !PT ;  /* 0x01c001c01f067812 */ /* 0x000fc400078ec0ff */
[----:B------:R-:W-:Y:S01]  /*2200*/  LOP3.LUT R59, R4, 0x64006400, RZ, 0xfc, !PT ;  /* 0x64006400043b7812 */ /* 0x000fe200078efcff */
[-C--:B------:R-:W-:Y:S01]  /*2210*/  HFMA2 R16, R7, R0.reuse.H1_H1, -132, -132 ;  /* 0xd820d82007107431 */ /* 0x080fe20000060000 */
        /* <DEDUP_REMOVED lines=173> */
.L_x_3435:
        /* <DEDUP_REMOVED lines=83> */
.L_x_3434:
        /* <DEDUP_REMOVED lines=18> */
.L_x_3439:
[----:B------:R-:W0:Y:S02]  /*3340*/  LDS R6, [R4] ;  /* 0x0000000004067984 */ /* 0x000e240000000800 */
[----:B0-----:R-:W-:-:S05]  /*3350*/  HADD2 R7, R6, R9 ;  /* 0x0000000906077230 */ /* 0x001fca0000000000 */
[----:B------:R-:W0:Y:S02]  /*3360*/  ATOMS.CAST.SPIN P1, [R4], R6, R7 ;  /* 0x000000060400758d */ /* 0x000e240001820007 */
[----:B0-----:R-:W-:Y:S05]  /*3370*/  @!P1 BRA `(.L_x_3439) ;  /* 0xfffffffc00f09947 */ /* 0x001fea000383ffff */
[----:B------:R-:W-:Y:S05]  /*3380*/  BRA `(.L_x_3437) ;  /* 0x00000000000c7947 */ /* 0x000fea0003800000 */
.L_x_3438:
[----:B------:R-:W2:Y:S02]  /*3390*/  LD.E R0, desc[UR6][R2.64] ;  /* 0x0000000602007980 */ /* 0x000ea4000c101900 */
[----:B--2---:R-:W-:-:S05]  /*33a0*/  IMAD.IADD R5, R9, 0x1, R0 ;  /* 0x0000000109057824 */ /* 0x004fca00078e0200 */
[----:B------:R0:W-:Y:S02]  /*33b0*/  ST.E desc[UR6][R2.64], R5 ;  /* 0x0000000502007985 */ /* 0x0001e4000c101906 */
.L_x_3437:
[----:B------:R-:W-:Y:S05]  /*33c0*/  BSYNC.RECONVERGENT B0 ;  /* 0x0000000000007941 */ /* 0x000fea0003800200 */
.L_x_3436:
[----:B------:R1:W-:Y:S01]  /*33d0*/  ATOM.E.ADD.F16x2.RN.STRONG.GPU P1, RZ, desc[UR6][R2.64+0x4], R33 ;  /* 0x8000042102ff79a2 */ /* 0x0003e2000c12e106 */
[----:B------:R-:W-:Y:S04]  /*33e0*/  BSSY.RECONVERGENT B0, `(.L_x_3440) ;  /* 0x000000e000007945 */ /* 0x000fe80003800200 */
[----:B-1----:R-:W-:Y:S05]  /*33f0*/  @P1 BRA `(.L_x_3441) ;  /* 0x0000000000301947 */ /* 0x002fea0003800000 */
[----:B------:R-:W1:Y:S02]  /*3400*/  QSPC.E.S P1, RZ, [R2+0x4] ;  /* 0x0000040002ff73aa */ /* 0x000e640000020500 */
[----:B-1----:R-:W-:Y:S05]  /*3410*/  @!P1 BRA `(.L_x_3442) ;  /* 0x00000000001c9947 */ /* 0x002fea0003800000 */
[----:B------:R-:W-:-:S05]  /*3420*/  IMAD.MOV.U32 R4, RZ, RZ, R2 ;  /* 0x000000ffff047224 */ /* 0x000fca00078e0002 */
[----:B------:R-:W-:-:S07]  /*3430*/  MOV R4, R4 ;  /* 0x0000000400047202 */ /* 0x000fce0000000f00 */
.L_x_3443:
[----:B------:R-:W1:Y:S02]  /*3440*/  LDS R6, [R4+0x4] ;  /* 0x0000040004067984 */ /* 0x000e640000000800 */
[----:B-1----:R-:W-:-:S05]  /*3450*/  HFMA2 R7, R6, 1, 1, R33 ;  /* 0x3c003c0006077831 */ /* 0x002fca0000000021 */
[----:B------:R-:W1:Y:S02]  /*3460*/  ATOMS.CAST.SPIN P1, [R4+0x4], R6, R7 ;  /* 0x000004060400758d */ /* 0x000e640001820007 */
[----:B-1----:R-:W-:Y:S05]  /*3470*/  @!P1 BRA `(.L_x_3443) ;  /* 0xfffffffc00f09947 */ /* 0x002fea000383ffff */
[----:B------:R-:W-:Y:S05]  /*3480*/  BRA `(.L_x_3441) ;  /* 0x00000000000c7947 */ /* 0x000fea0003800000 */
.L_x_3442:
[----:B------:R-:W0:Y:S02]  /*3490*/  LD.E R0, desc[UR6][R2.64+0x4] ;  /* 0x0000040602007980 */ /* 0x000e24000c101900 */
[----:B0-----:R-:W-:-:S05]  /*34a0*/  IMAD.IADD R5, R33, 0x1, R0 ;  /* 0x0000000121057824 */ /* 0x001fca00078e0200 */
[----:B------:R1:W-:Y:S02]  /*34b0*/  ST.E desc[UR6][R2.64+0x4], R5 ;  /* 0x0000040502007985 */ /* 0x0003e4000c101906 */
.L_x_3441:
[----:B------:R-:W-:Y:S05]  /*34c0*/  BSYNC.RECONVERGENT B0 ;  /* 0x0000000000007941 */ /* 0x000fea0003800200 */
.L_x_3440:
        /* <DEDUP_REMOVED lines=11> */
.L_x_3447:
[----:B------:R-:W0:Y:S02]  /*3580*/  LDS R6, [R4] ;  /* 0x0000000004067984 */ /* 0x000e240000000800 */
[----:B0-----:R-:W-:-:S05]  /*3590*/  HADD2 R7, R6, R91 ;  /* 0x0000005b06077230 */ /* 0x001fca0000000000 */
[----:B------:R-:W0:Y:S02]  /*35a0*/  ATOMS.CAST.SPIN P0, [R4], R6, R7 ;  /* 0x000000060400758d */ /* 0x000e240001800007 */
[----:B0-----:R-:W-:Y:S05]  /*35b0*/  @!P0 BRA `(.L_x_3447) ;  /* 0xfffffffc00f08947 */ /* 0x001fea000383ffff */
[----:B------:R-:W-:Y:S05]  /*35c0*/  BRA `(.L_x_3445) ;  /* 0x00000000000c7947 */ /* 0x000fea0003800000 */
.L_x_3446:
[----:B------:R-:W2:Y:S02]  /*35d0*/  LD.E R0, desc[UR6][R2.64] ;  /* 0x0000000602007980 */ /* 0x000ea4000c101900 */
[----:B--2---:R-:W-:-:S05]  /*35e0*/  IMAD.IADD R5, R91, 0x1, R0 ;  /* 0x000000015b057824 */ /* 0x004fca00078e0200 */
[----:B------:R0:W-:Y:S02]  /*35f0*/  ST.E desc[UR6][R2.64], R5 ;  /* 0x0000000502007985 */ /* 0x0001e4000c101906 */
.L_x_3445:
[----:B------:R-:W-:Y:S05]  /*3600*/  BSYNC.RECONVERGENT B0 ;  /* 0x0000000000007941 */ /* 0x000fea0003800200 */
.L_x_3444:
[----:B------:R1:W-:Y:S02]  /*3610*/  ATOM.E.ADD.F16x2.RN.STRONG.GPU P0, RZ, desc[UR6][R2.64+0x4], R89 ;  /* 0x8000045902ff79a2 */ /* 0x0003e4000c10e106 */
[----:B-1----:R-:W-:Y:S05]  /*3620*/  @P0 EXIT ;  /* 0x000000000000094d */ /* 0x002fea0003800000 */
[----:B------:R-:W1:Y:S02]  /*3630*/  QSPC.E.S P0, RZ, [R2+0x4] ;  /* 0x0000040002ff73aa */ /* 0x000e640000000500 */
[----:B-1----:R-:W-:Y:S05]  /*3640*/  @!P0 BRA `(.L_x_3448) ;  /* 0x0000000000188947 */ /* 0x002fea0003800000 */
[----:B0-----:R-:W-:-:S07]  /*3650*/  MOV R2, R2 ;  /* 0x0000000200027202 */ /* 0x001fce0000000f00 */
.L_x_3449:
[----:B------:R-:W0:Y:S02]  /*3660*/  LDS R4, [R2+0x4] ;  /* 0x0000040002047984 */ /* 0x000e240000000800 */
[----:B0-----:R-:W-:-:S05]  /*3670*/  HFMA2 R5, R4, 1, 1, R89 ;  /* 0x3c003c0004057831 */ /* 0x001fca0000000059 */
[----:B------:R-:W0:Y:S02]  /*3680*/  ATOMS.CAST.SPIN P0, [R2+0x4], R4, R5 ;  /* 0x000004040200758d */ /* 0x000e240001800005 */
[----:B0-----:R-:W-:Y:S05]  /*3690*/  @!P0 BRA `(.L_x_3449) ;  /* 0xfffffffc00f08947 */ /* 0x001fea000383ffff */
[----:B------:R-:W-:Y:S05]  /*36a0*/  EXIT ;  /* 0x000000000000794d */ /* 0x000fea0003800000 */
.L_x_3448:
[----:B------:R-:W0:Y:S02]  /*36b0*/  LD.E R0, desc[UR6][R2.64+0x4] ;  /* 0x0000040602007980 */ /* 0x000e24000c101900 */
[----:B0-----:R-:W-:-:S05]  /*36c0*/  IMAD.IADD R5, R89, 0x1, R0 ;  /* 0x0000000159057824 */ /* 0x001fca00078e0200 */
[----:B------:R-:W-:Y:S01]  /*36d0*/  ST.E desc[UR6][R2.64+0x4], R5 ;  /* 0x0000040502007985 */ /* 0x000fe2000c101906 */
[----:B------:R-:W-:Y:S05]  /*36e0*/  EXIT ;  /* 0x000000000000794d */ /* 0x000fea0003800000 */
.L_x_3450:
        /* <DEDUP_REMOVED lines=9> */
.L_x_3971:


//--------------------- .text._Z23gemm_half_q_half_kernelILi2ELi6ELb1ELb1ELi32EEvPK6__halfPKjS4_S2_PS0_iiiiPKtS7_iiiiiibS2_i --------------------------
	.section	.text._Z23gemm_half_q_half_kernelILi2ELi6ELb1ELb1ELi32EEvPK6__halfPKjS4_S2_PS0_iiiiPKtS7_iiiiiibS2_i,"ax",@progbits
	.align	128
        .global         _Z23gemm_half_q_half_kernelILi2ELi6ELb1ELb1ELi32EEvPK6__halfPKjS4_S2_PS0_iiiiPKtS7_iiiiiibS2_i
        .type           _Z23gemm_half_q_half_kernelILi2ELi6ELb1ELb1ELi32EEvPK6__halfPKjS4_S2_PS0_iiiiPKtS7_iiiiiibS2_i,@function
        .size           _Z23gemm_half_q_half_kernelILi2ELi6ELb1ELb1ELi32EEvPK6__halfPKjS4_S2_PS0_iiiiPKtS7_iiiiiibS2_i,(.L_x_3972 - _Z23gemm_half_q_half_kernelILi2ELi6ELb1ELb1ELi32EEvPK6__halfPKjS4_S2_PS0_iiiiPKtS7_iiiiiibS2_i)
        .other          _Z23gemm_half_q_half_kernelILi2ELi6ELb1ELb1ELi32EEvPK6__halfPKjS4_S2_PS0_iiiiPKtS7_iiiiiibS2_i,@"STO_CUDA_ENTRY STV_DEFAULT"
_Z23gemm_half_q_half_kernelILi2ELi6ELb1ELb1ELi32EEvPK6__halfPKjS4_S2_PS0_iiiiPKtS7_iiiiiibS2_i:
.text._Z23gemm_half_q_half_kernelILi2ELi6ELb1ELb1ELi32EEvPK6__halfPKjS4_S2_PS0_iiiiPKtS7_iiiiiibS2_i:
        /* <DEDUP_REMOVED lines=26> */
[----:B------:R-:W-:Y:S01]  /*01a0*/  @P1 IMAD.U32 R2, RZ, RZ, UR10 ;  /* 0x0000000aff021e24 */ /* 0x000fe2000f8e00ff */
[----:B------:R-:W-:Y:S01]  /*01b0*/  UMOV UR9, 0x2 ;  /* 0x0000000200097882 */ /* 0x000fe20000000000 */
[----:B------:R-:W-:Y:S01]  /*01c0*/  PRMT R52, RZ, 0x7610, R52 ;  /* 0x00007610ff347816 */ /* 0x000fe20000000034 */
[----:B------:R-:W-:Y:S01]  /*01d0*/  USEL UR9, UR9, 0x1, UP0 ;  /* 0x0000000109097887 */ /* 0x000fe20008000000 */
[----:B------:R-:W-:Y:S02]  /*01e0*/  BSSY.RECONVERGENT B0, `(.L_x_3451) ;  /* 0x00000bd000007945 */ /* 0x000fe40003800200 */
[----:B------:R-:W2:Y:S01]  /*01f0*/  LDC R0, c[0x0][0x3b0] ;  /* 0x0000ec00ff007b82 */ /* 0x000ea20000000800 */
[----:B------:R-:W-:-:S07]  /*0200*/  @P1 PRMT R52, R2, 0x7610, R52 ;  /* 0x0000761002341816 */ /* 0x000fce0000000034 */
[----:B------:R-:W3:Y:S01]  /*0210*/  S2UR UR4, SR_CTAID.X ;  /* 0x00000000000479c3 */ /* 0x000ee20000002500 */
[----:B0-----:R-:W-:-:S06]  /*0220*/  USHF.L.U32 UR7, UR8, 0x5, URZ ;  /* 0x0000000508077899 */ /* 0x001fcc00080006ff */
[----:B------:R-:W-:Y:S01]  /*0230*/  IMAD.U32 R5, RZ, RZ, UR7 ;  /* 0x00000007ff057e24 */ /* 0x000fe2000f8e00ff */
[----:B-1----:R-:W-:-:S04]  /*0240*/  IADD3 R18, PT, PT, R3, UR7, RZ ;  /* 0x0000000703127c10 */ /* 0x002fc8000fffe0ff */
        /* <DEDUP_REMOVED lines=27> */
[----:B0-----:R-:W-:Y:S01]  /*0400*/  VIADD R12, R12, 0x40 ;  /* 0x000000400c0c7836 */ /* 0x001fe20000000000 */
[----:B------:R-:W-:-:S07]  /*0410*/  IADD3 R13, PT, PT, R7, R0, RZ ;  /* 0x00000000070d7210 */ /* 0x000fce0007ffe0ff */
[----:B------:R-:W-:Y:S05]  /*0420*/  BRA.U UP0, `(.L_x_3454) ;  /* 0x0000000100ec7547 */ /* 0x000fea000b800000 */
[----:B------:R-:W-:Y:S01]  /*0430*/  UIADD3 UR11, UPT, UPT, URZ, -UR10, URZ ;  /* 0x8000000aff0b7290 */ /* 0x000fe2000fffe0ff */
[----:B------:R-:W-:-:S03]  /*0440*/  PLOP3.LUT P0, PT, PT, PT, PT, 0x80, 0x8 ;  /* 0x000000000008781c */ /* 0x000fc60003f0f070 */
[----:B------:R-:W-:-:S09]  /*0450*/  UISETP.GT.AND UP0, UPT, UR11, 0x3, UPT ;  /* 0x000000030b00788c */ /* 0x000fd2000bf04270 */
[----:B------:R-:W-:Y:S05]  /*0460*/  BRA.U !UP0, `(.L_x_3455) ;  /* 0x0000000108847547 */ /* 0x000fea000b800000 */
[----:B------:R-:W-:-:S13]  /*0470*/  PLOP3.LUT P0, PT, PT, PT, PT, 0x8, 0x80 ;  /* 0x000000000080781c */ /* 0x000fda0003f0e170 */
.L_x_3456:
[----:B------:R-:W-:Y:S01]  /*0480*/  IMAD.IADD R7, R13, 0x1, R0 ;  /* 0x000000010d077824 */ /* 0x000fe200078e0200 */
[----:B------:R-:W-:-:S03]  /*0490*/  IADD3 R5, P1, PT, R18, R13, RZ ;  /* 0x0000000d12057210 */ /* 0x000fc60007f3e0ff */
[--C-:B------:R-:W-:Y:S01]  /*04a0*/  IMAD.IADD R9, R7, 0x1, R0.reuse ;  /* 0x0000000107097824 */ /* 0x100fe200078e0200 */
[----:B------:R-:W-:Y:S02]  /*04b0*/  LEA.HI.X.SX32 R6, R13, RZ, 0x1, P1 ;  /* 0x000000ff0d067211 */ /* 0x000fe400008f0eff */
[----:B------:R-:W-:Y:S01]  /*04c0*/  LEA R4, P1, R5, UR18, 0x1 ;  /* 0x0000001205047c11 */ /* 0x000fe2000f8208ff */
        /* <DEDUP_REMOVED lines=25> */
[----:B0-----:R-:W-:Y:S01]  /*0660*/  VIADD R12, R12, 0x100 ;  /* 0x000001000c0c7836 */ /* 0x001fe20000000000 */
[----:B------:R-:W-:Y:S06]  /*0670*/  BRA.U !UP0, `(.L_x_3456) ;  /* 0xfffffffd08807547 */ /* 0x000fec000b83ffff */
.L_x_3455:
        /* <DEDUP_REMOVED lines=19> */
[----:B0-----:R-:W-:-:S07]  /*07b0*/  IADD3 R12, PT, PT, R12, 0x80, RZ ;  /* 0x000000800c0c7810 */ /* 0x001fce0007ffe0ff */
.L_x_3457:
[----:B------:R-:W-:-:S13]  /*07c0*/  ISETP.EQ.AND P1, PT, RZ, UR10, PT ;  /* 0x0000000aff007c0c */ /* 0x000fda000bf22270 */
[----:B------:R-:W-:Y:S05]  /*07d0*/  @!P0 BRA P1, `(.L_x_3452) ;  /* 0x0000000400748947 */ /* 0x000fea0000800000 */
.L_x_3454:
        /* <DEDUP_REMOVED lines=12> */
.L_x_3453:
        /* <DEDUP_REMOVED lines=15> */
.L_x_3460:
        /* <DEDUP_REMOVED lines=32> */
.L_x_3459:
        /* <DEDUP_REMOVED lines=21> */
.L_x_3461:
[----:B------:R-:W-:-:S09]  /*0ce0*/  UISETP.NE.OR UP0, UPT, UR10, URZ, UP0 ;  /* 0x000000ff0a00728c */ /* 0x000fd20008705670 */
[----:B------:R-:W-:Y:S05]  /*0cf0*/  BRA.U !UP0, `(.L_x_3452) ;  /* 0x00000001082c7547 */ /* 0x000fea000b800000 */
.L_x_3458:
        /* <DEDUP_REMOVED lines=11> */
.L_x_3452:
[----:B------:R-:W-:Y:S05]  /*0db0*/  BSYNC.RECONVERGENT B0 ;  /* 0x0000000000007941 */ /* 0x000fea0003800200 */
.L_x_3451:
        /* <DEDUP_REMOVED lines=8> */
[----:B------:R-:W-:Y:S02]  /*0e40*/  UIMAD UR10, UR12, UR13, URZ ;  /* 0x0000000d0c0a72a4 */ /* 0x000fe4000f8e02ff */
[----:B------:R-:W-:-:S04]  /*0e50*/  UIADD3 UR9, UPT, UPT, URZ, -UR9, URZ ;  /* 0x80000009ff097290 */ /* 0x000fc8000fffe0ff */
[----:B------:R-:W-:Y:S01]  /*0e60*/  UISETP.GE.AND UP0, UPT, UR9, URZ, UPT ;  /* 0x000000ff0900728c */ /* 0x000fe2000bf06270 */
[----:B------:R-:W-:-:S05]  /*0e70*/  IMAD.U32 R4, RZ, RZ, UR10 ;  /* 0x0000000aff047e24 */ /* 0x000fca000f8e00ff */
[----:B------:R-:W-:-:S05]  /*0e80*/  LEA R4, R4, UR4, 0x1 ;  /* 0x0000000404047c11 */ /* 0x000fca000f8e08ff */
[----:B------:R-:W-:Y:S01]  /*0e90*/  IMAD R15, R3, 0x4, R4 ;  /* 0x00000004030f7824 */ /* 0x000fe200078e0204 */
[----:B------:R-:W-:Y:S06]  /*0ea0*/  BRA.U UP0, `(.L_x_3463) ;  /* 0x00000001008c7547 */ /* 0x000fec000b800000 */
[----:B------:R-:W-:Y:S02]  /*0eb0*/  UIADD3 UR4, UPT, UPT, URZ, -UR9, URZ ;  /* 0x80000009ff047290 */ /* 0x000fe4000fffe0ff */
[----:B------:R-:W-:Y:S02]  /*0ec0*/  UPLOP3.LUT UP0, UPT, UPT, UPT, UPT, 0x80, 0x8 ;  /* 0x000000000008789c */ /* 0x000fe40003f0f070 */
[----:B------:R-:W-:-:S09]  /*0ed0*/  UISETP.GT.AND UP1, UPT, UR4, 0x3, UPT ;  /* 0x000000030400788c */ /* 0x000fd2000bf24270 */
[----:B------:R-:W-:Y:S05]  /*0ee0*/  BRA.U !UP1, `(.L_x_3464) ;  /* 0x0000000109447547 */ /* 0x000fea000b800000 */
[----:B0-----:R-:W0:Y:S01]  /*0ef0*/  LDC.64 R12, c[0x0][0x3a0] ;  /* 0x0000e800ff0c7b82 */ /* 0x001e220000000a00 */
[----:B------:R-:W-:-:S11]  /*0f00*/  UPLOP3.LUT UP0, UPT, UPT, UPT, UPT, 0x40, 0x4 ;  /* 0x000000000004789c */ /* 0x000fd60003f0e870 */
.L_x_3465:
        /* <DEDUP_REMOVED lines=15> */
.L_x_3464:
        /* <DEDUP_REMOVED lines=12> */
.L_x_3466:
[----:B------:R-:W-:-:S09]  /*10c0*/  UISETP.NE.OR UP0, UPT, UR9, URZ, UP0 ;  /* 0x000000ff0900728c */ /* 0x000fd20008705670 */
[----:B------:R-:W-:Y:S05]  /*10d0*/  BRA.U !UP0, `(.L_x_3462) ;  /* 0x00000001081c7547 */ /* 0x000fea000b800000 */
.L_x_3463:
[----:B012---:R-:W0:Y:S02]  /*10e0*/  LDC.64 R4, c[0x0][0x3a0] ;  /* 0x0000e800ff047b82 */ /* 0x007e240000000a00 */
.L_x_3467:
[----:B0-----:R-:W-:Y:S01]  /*10f0*/  IMAD.WIDE R6, R15, 0x2, R4 ;  /* 0x000000020f067825 */ /* 0x001fe200078e0204 */
[----:B------:R-:W-:-:S03]  /*1100*/  UIADD3 UR9, UPT, UPT, UR9, 0x1, URZ ;  /* 0x0000000109097890 */ /* 0x000fc6000fffe0ff */
[----:B------:R-:W-:Y:S01]  /*1110*/  VIADD R15, R15, UR13 ;  /* 0x0000000d0f0f7c36 */ /* 0x000fe20008000000 */
[----:B------:R3:W-:Y:S01]  /*1120*/  STG.E.64 desc[UR14][R6.64], RZ ;  /* 0x000000ff06007986 */ /* 0x0007e2000c101b0e */
[----:B------:R-:W-:-:S09]  /*1130*/  UISETP.NE.AND UP0, UPT, UR9, URZ, UPT ;  /* 0x000000ff0900728c */ /* 0x000fd2000bf05270 */
[----:B---3--:R-:W-:Y:S05]  /*1140*/  BRA.U UP0, `(.L_x_3467) ;  /* 0xfffffffd00e87547 */ /* 0x008fea000b83ffff */
.L_x_3462:
        /* <DEDUP_REMOVED lines=21> */
[----:B------:R-:W-:Y:S01]  /*12a0*/  IMAD.U32 R8, RZ, RZ, UR10 ;  /* 0x0000000aff087e24 */ /* 0x000fe2000f8e00ff */
[----:B------:R-:W-:-:S05]  /*12b0*/  MOV R9, UR11 ;  /* 0x0000000b00097c02 */ /* 0x000fca0008000f00 */
[----:B------:R0:W5:Y:S01]  /*12c0*/  LDG.E.U16.CONSTANT R14, desc[UR14][R8.64] ;  /* 0x0000000e080e7981 */ /* 0x000162000c1e9500 */
[----:B------:R-:W-:Y:S01]  /*12d0*/  SHF.R.S32.HI R11, RZ, 0x1f, R2 ;  /* 0x0000001fff0b7819 */ /* 0x000fe20000011402 */
[----:B------:R-:W-:Y:S01]  /*12e0*/  IMAD.SHL.U32 R3, R3, 0x10, RZ ;  /* 0x0000001003037824 */ /* 0x000fe200078e00ff */
[----:B------:R-:W-:Y:S01]  /*12f0*/  UMOV UR4, URZ ;  /* 0x000000ff00047c82 */ /* 0x000fe20008000000 */
[----:B------:R-:W-:Y:S01]  /*1300*/  UMOV UR9, UR7 ;  /* 0x0000000700097c82 */ /* 0x000fe20008000000 */
[----:B------:R-:W-:Y:S02]  /*1310*/  LEA.HI R11, R11, R2, RZ, 0x3 ;  /* 0x000000020b0b7211 */ /* 0x000fe400078f18ff */
[----:B------:R-:W-:Y:S02]  /*1320*/  LOP3.LUT R3, R3, 0x10, RZ, 0xc0, !PT ;  /* 0x0000001003037812 */ /* 0x000fe400078ec0ff */
[----:B------:R-:W-:-:S07]  /*1330*/  SHF.R.S32.HI R15, RZ, 0x3, R11 ;  /* 0x00000003ff0f7819 */ /* 0x000fce000001140b */
.L_x_3469:
[----:B-----5:R-:W-:-:S04]  /*1340*/  VIADD R11, R14, UR4 ;  /* 0x000000040e0b7c36 */ /* 0x020fc80008000000 */
        /* <DEDUP_REMOVED lines=8> */
[----:B------:R-:W-:Y:S01]  /*13d0*/  IMAD.U32 R12, RZ, RZ, UR10 ;  /* 0x0000000aff0c7e24 */ /* 0x000fe2000f8e00ff */
        /* <DEDUP_REMOVED lines=19> */
[----:B0-----:R-:W2:Y:S01]  /*1510*/  I2F.F16 R11, R18 ;  /* 0x00000012000b7306 */ /* 0x001ea20000200c00 */
        /* <DEDUP_REMOVED lines=13> */
.L_x_3468:
[----:B------:R-:W-:Y:S01]  /*15f0*/  UISETP.GT.AND UP4, UPT, UR7, UR16, UPT ;  /* 0x000000100700728c */ /* 0x000fe2000bf84270 */
[----:B------:R-:W-:Y:S01]  /*1600*/  IMAD.MOV.U32 R3, RZ, RZ, RZ ;  /* 0x000000ffff037224 */ /* 0x000fe200078e00ff */
[----:B------:R-:W-:Y:S01]  /*1610*/  CS2R R6, SRZ ;  /* 0x0000000000067805 */ /* 0x000fe2000001ff00 */
[----:B------:R-:W-:Y:S01]  /*1620*/  IMAD.MOV.U32 R8, RZ, RZ, RZ ;  /* 0x000000ffff087224 */ /* 0x000fe200078e00ff */
[----:B------:R-:W-:Y:S01]  /*1630*/  USHF.R.S32.HI UR12, URZ, 0x5, UR12 ;  /* 0x00000005ff0c7899 */ /* 0x000fe2000801140c */
[----:B------:R-:W-:-:S04]  /*1640*/  UMOV UR4, URZ ;  /* 0x000000ff00047c82 */ /* 0x000fc80008000000 */
        /* <DEDUP_REMOVED lines=9> */
.L_x_3470:
        /* <DEDUP_REMOVED lines=8> */
.L_x_3471:
        /* <DEDUP_REMOVED lines=8> */
.L_x_3472:
        /* <DEDUP_REMOVED lines=8> */
.L_x_3473:
        /* <DEDUP_REMOVED lines=8> */
.L_x_3474:
        /* <DEDUP_REMOVED lines=21> */
[----:B------:R-:W-:Y:S01]  /*1a30*/  IMAD.U32 R3, RZ, RZ, UR13 ;  /* 0x0000000dff037e24 */ /* 0x000fe2000f8e00ff */
[----:B------:R0:W2:Y:S01]  /*1a40*/  LDG.E.128.CONSTANT R12, desc[UR14][R86.64] ;  /* 0x0000000e560c7981 */ /* 0x0000a2000c1e9d00 */
[----:B------:R-:W-:Y:S02]  /*1a50*/  IMAD.U32 R17, RZ, RZ, UR13 ;  /* 0x0000000dff117e24 */ /* 0x000fe4000f8e00ff */
[----:B------:R-:W-:-:S05]  /*1a60*/  IMAD.WIDE R2, R3, 0x4, R86 ;  /* 0x0000000403027825 */ /* 0x000fca00078e0256 */
[----:B------:R1:W3:Y:S01]  /*1a70*/  LDG.E.128.CONSTANT R8, desc[UR14][R2.64] ;  /* 0x0000000e02087981 */ /* 0x0002e2000c1e9d00 */
[----:B------:R-:W-:-:S05]  /*1a80*/  IMAD.WIDE R16, R17, 0x4, R2 ;  /* 0x0000000411107825 */ /* 0x000fca00078e0202 */
[----:B------:R4:W4:Y:S01]  /*1a90*/  LDG.E.128.CONSTANT R4, desc[UR14][R16.64] ;  /* 0x0000000e10047981 */ /* 0x000922000c1e9d00 */
[----:B------:R-:W-:Y:S01]  /*1aa0*/  PRMT R0, R52, 0x9910, RZ ;  /* 0x0000991034007816 */ /* 0x000fe200000000ff */
[----:B0-----:R-:W-:Y:S02]  /*1ab0*/  IMAD.U32 R87, RZ, RZ, UR13 ;  /* 0x0000000dff577e24 */ /* 0x001fe4000f8e00ff */
[----:B------:R-:W-:Y:S02]  /*1ac0*/  HFMA2 R28, -RZ, RZ, 0, 0.015625 ;  /* 0x00002400ff1c7431 */ /* 0x000fe400000001ff */
[----:B------:R-:W-:Y:S01]  /*1ad0*/  IMAD.MOV.U32 R36, RZ, RZ, 0x3000 ;  /* 0x00003000ff247424 */ /* 0x000fe200078e00ff */
[----:B------:R-:W-:Y:S01]  /*1ae0*/  ISETP.NE.AND P0, PT, R0, RZ, PT ;  /* 0x000000ff0000720c */ /* 0x000fe20003f05270 */
[----:B------:R-:W-:Y:S01]  /*1af0*/  IMAD.WIDE R86, R87, 0x4, R16 ;  /* 0x0000000457567825 */ /* 0x000fe200078e0210 */
[----:B------:R-:W-:Y:S01]  /*1b00*/  UISETP.NE.AND UP1, UPT, UR17, URZ, UPT ;  /* 0x000000ff1100728c */ /* 0x000fe2000bf25270 */
[----:B------:R-:W-:Y:S01]  /*1b10*/  PRMT R20, RZ, 0x7610, R20 ;  /* 0x00007610ff147816 */ /* 0x000fe20000000014 */
[----:B------:R-:W-:-:S02]  /*1b20*/  ULEA UR7, UR8, 0x20, 0x5 ;  /* 0x0000002008077891 */ /* 0x000fc4000f8e28ff */
[----:B------:R-:W-:-:S07]  /*1b30*/  UIADD3 UR4, UPT, UPT, UR9, 0x40, URZ ;  /* 0x0000004009047890 */ /* 0x000fce000fffe0ff */
[----:B------:R-:W-:Y:S01]  /*1b40*/  VOTEU.ANY UP0, P0 ;  /* 0x0000000000ff7886 */ /* 0x000fe20000000100 */
[----:B------:R-:W-:Y:S01]  /*1b50*/  UISETP.EQ.OR UP0, UPT, UR5, 0x1, !UP0 ;  /* 0x000000010500788c */ /* 0x000fe2000c702670 */
[C---:B--2---:R-:W-:Y:S02]  /*1b60*/  LOP3.LUT R55, R12.reuse, 0x70007, RZ, 0xc0, !PT ;  /* 0x000700070c377812 */ /* 0x044fe400078ec0ff */
[----:B------:R-:W-:Y:S02]  /*1b70*/  LOP3.LUT R0, R12, 0x380038, RZ, 0xc0, !PT ;  /* 0x003800380c007812 */ /* 0x000fe400078ec0ff */
[--C-:B------:R-:W-:Y:S02]  /*1b80*/  SHF.R.U32.HI R56, RZ, 0x6, R12.reuse ;  /* 0x00000006ff387819 */ /* 0x100fe4000001160c */
[----:B------:R-:W-:Y:S02]  /*1b90*/  SHF.R.U32.HI R12, RZ, 0xf, R12 ;  /* 0x0000000fff0c7819 */ /* 0x000fe4000001160c */
[----:B------:R-:W-:-:S02]  /*1ba0*/  LOP3.LUT R61, R13, 0x70007, RZ, 0xc0, !PT ;  /* 0x000700070d3d7812 */ /* 0x000fc400078ec0ff */
[----:B------:R-:W-:Y:S02]  /*1bb0*/  LOP3.LUT R33, R13, 0x380038, RZ, 0xc0, !PT ;  /* 0x003800380d217812 */ /* 0x000fe400078ec0ff */
[--C-:B------:R-:W-:Y:S02]  /*1bc0*/  SHF.R.U32.HI R62, RZ, 0x6, R13.reuse ;  /* 0x00000006ff3e7819 */ /* 0x100fe4000001160d */
[----:B------:R-:W-:Y:S02]  /*1bd0*/  SHF.R.U32.HI R13, RZ, 0xf, R13 ;  /* 0x0000000fff0d7819 */ /* 0x000fe4000001160d */
[----:B-1----:R-:W-:Y:S02]  /*1be0*/  SHF.R.U32.HI R2, RZ, 0xf, R14 ;  /* 0x0000000fff027819 */ /* 0x002fe4000001160e */
[C---:B------:R-:W-:Y:S02]  /*1bf0*/  LOP3.LUT R63, R14.reuse, 0x70007, RZ, 0xc0, !PT ;  /* 0x000700070e3f7812 */ /* 0x040fe400078ec0ff */
[----:B------:R-:W-:-:S02]  /*1c00*/  LOP3.LUT R34, R14, 0x380038, RZ, 0xc0, !PT ;  /* 0x003800380e227812 */ /* 0x000fc400078ec0ff */
[----:B------:R-:W-:Y:S02]  /*1c10*/  SHF.R.U32.HI R64, RZ, 0x6, R14 ;  /* 0x00000006ff407819 */ /* 0x000fe4000001160e */
[C---:B------:R-:W-:Y:S02]  /*1c20*/  LOP3.LUT R65, R15.reuse, 0x70007, RZ, 0xc0, !PT ;  /* 0x000700070f417812 */ /* 0x040fe400078ec0ff */
[----:B------:R-:W-:Y:S02]  /*1c30*/  LOP3.LUT R35, R15, 0x380038, RZ, 0xc0, !PT ;  /* 0x003800380f237812 */ /* 0x000fe400078ec0ff */
[--C-:B------:R-:W-:Y:S02]  /*1c40*/  SHF.R.U32.HI R66, RZ, 0x6, R15.reuse ;  /* 0x00000006ff427819 */ /* 0x100fe4000001160f */
[----:B-----5:R-:W-:Y:S02]  /*1c50*/  SHF.R.U32.HI R18, RZ, 0xf, R15 ;  /* 0x0000000fff127819 */ /* 0x020fe4000001160f */
[----:B---3--:R-:W-:-:S02]  /*1c60*/  LOP3.LUT R57, R8, 0x70007, RZ, 0xc0, !PT ;  /* 0x0007000708397812 */ /* 0x008fc400078ec0ff */
[----:B------:R-:W-:Y:S02]  /*1c70*/  LOP3.LUT R29, R8, 0x380038, RZ, 0xc0, !PT ;  /* 0x00380038081d7812 */ /* 0x000fe400078ec0ff */
[--C-:B------:R-:W-:Y:S02]  /*1c80*/  SHF.R.U32.HI R26, RZ, 0x6, R8.reuse ;  /* 0x00000006ff1a7819 */ /* 0x100fe40000011608 */
[----:B------:R-:W-:Y:S02]  /*1c90*/  SHF.R.U32.HI R3, RZ, 0xe, R8 ;  /* 0x0000000eff037819 */ /* 0x000fe40000011608 */
[----:B------:R-:W-:Y:S02]  /*1ca0*/  LOP3.LUT R12, R12, 0x10001, RZ, 0xc0, !PT ;  /* 0x000100010c0c7812 */ /* 0x000fe400078ec0ff */
[----:B------:R-:W-:Y:S02]  /*1cb0*/  SHF.R.U32.HI R14, RZ, 0xe, R9 ;  /* 0x0000000eff0e7819 */ /* 0x000fe40000011609 */
[----:B------:R-:W-:-:S02]  /*1cc0*/  LOP3.LUT R59, R10, 0x70007, RZ, 0xc0, !PT ;  /* 0x000700070a3b7812 */ /* 0x000fc400078ec0ff */
[----:B------:R-:W-:Y:S02]  /*1cd0*/  LOP3.LUT R8, R10, 0x380038, RZ, 0xc0, !PT ;  /* 0x003800380a087812 */ /* 0x000fe400078ec0ff */
[--C-:B------:R-:W-:Y:S02]  /*1ce0*/  SHF.R.U32.HI R53, RZ, 0x6, R10.reuse ;  /* 0x00000006ff357819 */ /* 0x100fe4000001160a */
[----:B------:R-:W-:Y:S02]  /*1cf0*/  SHF.R.U32.HI R15, RZ, 0xe, R10 ;  /* 0x0000000eff0f7819 */ /* 0x000fe4000001160a */
[----:B------:R-:W-:Y:S02]  /*1d00*/  LOP3.LUT R13, R13, 0x10001, RZ, 0xc0, !PT ;  /* 0x000100010d0d7812 */ /* 0x000fe400078ec0ff */
[C---:B------:R-:W-:Y:S02]  /*1d10*/  LOP3.LUT R60, R9.reuse, 0x70007, RZ, 0xc0, !PT ;  /* 0x00070007093c7812 */ /* 0x040fe400078ec0ff */
[----:B------:R-:W-:-:S02]  /*1d20*/  LOP3.LUT R30, R9, 0x380038, RZ, 0xc0, !PT ;  /* 0x00380038091e7812 */ /* 0x000fc400078ec0ff */
[----:B------:R-:W-:Y:S02]  /*1d30*/  SHF.R.U32.HI R27, RZ, 0x6, R9 ;  /* 0x00000006ff1b7819 */ /* 0x000fe40000011609 */
[----:B------:R-:W-:Y:S02]  /*1d40*/  LOP3.LUT R10, R2, 0x10001, RZ, 0xc0, !PT ;  /* 0x00010001020a7812 */ /* 0x000fe400078ec0ff */
[C---:B------:R-:W-:Y:S02]  /*1d50*/  LOP3.LUT R58, R11.reuse, 0x70007, RZ, 0xc0, !PT ;  /* 0x000700070b3a7812 */ /* 0x040fe400078ec0ff */
[----:B------:R-:W-:Y:S02]  /*1d60*/  LOP3.LUT R9, R11, 0x380038, RZ, 0xc0, !PT ;  /* 0x003800380b097812 */ /* 0x000fe400078ec0ff */
[--C-:B------:R-:W-:Y:S02]  /*1d70*/  SHF.R.U32.HI R54, RZ, 0x6, R11.reuse ;  /* 0x00000006ff367819 */ /* 0x100fe4000001160b */
[----:B------:R-:W-:-:S02]  /*1d80*/  SHF.R.U32.HI R11, RZ, 0xe, R11 ;  /* 0x0000000eff0b7819 */ /* 0x000fc4000001160b */
[----:B------:R-:W-:Y:S02]  /*1d90*/  LOP3.LUT R18, R18, 0x10001, RZ, 0xc0, !PT ;  /* 0x0001000112127812 */ /* 0x000fe400078ec0ff */
[----:B------:R-:W-:Y:S02]  /*1da0*/  LOP3.LUT R2, R12, 0x20002, R3, 0xf8, !PT ;  /* 0x000200020c027812 */ /* 0x000fe400078ef803 */
[----:B------:R-:W-:Y:S02]  /*1db0*/  LOP3.LUT R3, R13, 0x20002, R14, 0xf8, !PT ;  /* 0x000200020d037812 */ /* 0x000fe400078ef80e */
[----:B----4-:R-:W-:Y:S02]  /*1dc0*/  LOP3.LUT R16, R10, 0x20002, R15, 0xf8, !PT ;  /* 0x000200020a107812 */ /* 0x010fe400078ef80f */
[----:B------:R-:W-:Y:S02]  /*1dd0*/  SHF.R.U32.HI R14, RZ, 0xd, R5 ;  /* 0x0000000dff0e7819 */ /* 0x000fe40000011605 */
[----:B------:R-:W-:-:S02]  /*1de0*/  SHF.R.U32.HI R15, RZ, 0xd, R6 ;  /* 0x0000000dff0f7819 */ /* 0x000fc40000011606 */
[C---:B------:R-:W-:Y:S02]  /*1df0*/  LOP3.LUT R25, R7.reuse, 0x70007, RZ, 0xc0, !PT ;  /* 0x0007000707197812 */ /* 0x040fe400078ec0ff */
[----:B------:R-:W-:Y:S02]  /*1e00*/  LOP3.LUT R32, R7, 0x380038, RZ, 0xc0, !PT ;  /* 0x0038003807207812 */ /* 0x000fe400078ec0ff */
[----:B------:R-:W-:Y:S02]  /*1e10*/  SHF.R.U32.HI R24, RZ, 0x6, R7 ;  /* 0x00000006ff187819 */ /* 0x000fe40000011607 */
[----:B------:R-:W-:Y:S02]  /*1e20*/  LOP3.LUT R38, R18, 0x20002, R11, 0xf8, !PT ;  /* 0x0002000212267812 */ /* 0x000fe400078ef80b */
[----:B------:R-:W-:Y:S02]  /*1e30*/  SHF.R.U32.HI R7, RZ, 0xd, R7 ;  /* 0x0000000dff077819 */ /* 0x000fe40000011607 */
[----:B------:R-:W-:-:S02]  /*1e40*/  LOP3.LUT R14, R3, 0x40004, R14, 0xf8, !PT ;  /* 0x00040004030e7812 */ /* 0x000fc400078ef80e */
[----:B------:R-:W-:Y:S02]  /*1e50*/  LOP3.LUT R15, R16, 0x40004, R15, 0xf8, !PT ;  /* 0x00040004100f7812 */ /* 0x000fe400078ef80f */
[----:B------:R-:W-:Y:S02]  /*1e60*/  LOP3.LUT R3, R0, 0x64006400, RZ, 0xfc, !PT ;  /* 0x6400640000037812 */ /* 0x000fe400078efcff */
[----:B------:R-:W-:Y:S02]  /*1e70*/  LOP3.LUT R16, R38, 0x40004, R7, 0xf8, !PT ;  /* 0x0004000426107812 */ /* 0x000fe400078ef807 */
[----:B------:R-:W-:Y:S02]  /*1e80*/  LOP3.LUT R0, R56, 0x380038, RZ, 0xc0, !PT ;  /* 0x0038003838007812 */ /* 0x000fe400078ec0ff */
[----:B------:R-:W-:Y:S02]  /*1e90*/  LOP3.LUT R7, R34, 0x64006400, RZ, 0xfc, !PT ;  /* 0x6400640022077812 */ /* 0x000fe400078efcff */
[----:B------:R-:W-:-:S02]  /*1ea0*/  SHF.R.U32.HI R13, RZ, 0xd, R4 ;  /* 0x0000000dff0d7819 */ /* 0x000fc40000011604 */
[C---:B------:R-:W-:Y:S02]  /*1eb0*/  LOP3.LUT R22, R5.reuse, 0x70007, RZ, 0xc0, !PT ;  /* 0x0007000705167812 */ /* 0x040fe400078ec0ff */
[----:B------:R-:W-:Y:S02]  /*1ec0*/  LOP3.LUT R11, R5, 0x380038, RZ, 0xc0, !PT ;  /* 0x00380038050b7812 */ /* 0x000fe400078ec0ff */
[----:B------:R-:W-:Y:S02]  /*1ed0*/  SHF.R.U32.HI R17, RZ, 0x6, R5 ;  /* 0x00000006ff117819 */ /* 0x000fe40000011605 */
        /* <DEDUP_REMOVED lines=20> */
[----:B------:R-:W-:Y:S02]  /*2020*/  LOP3.LUT R73, R30, 0x64006400, RZ, 0xfc, !PT ;  /* 0x640064001e497812 */ /* 0x000fe400078efcff */
[----:B------:R-:W-:Y:S02]  /*2030*/  LOP3.LUT R30, R53, 0x380038, RZ, 0xc0, !PT ;  /* 0x00380038351e7812 */ /* 0x000fe400078ec0ff */
[----:B------:R-:W-:Y:S01]  /*2040*/  SHF.R.U32.HI R19, RZ, 0x6, R6 ;  /* 0x00000006ff137819 */ /* 0x000fe20000011606 */
        /* <DEDUP_REMOVED lines=14> */
[C---:B------:R-:W-:Y:S01]  /*2130*/  LOP3.LUT R23, R6.reuse, 0x70007, RZ, 0xc0, !PT ;  /* 0x0007000706177812 */ /* 0x040fe200078ec0ff */
[----:B------:R-:W-:Y:S01]  /*2140*/  HFMA2 R43, R43, R36.H0_H0, -132, -132 ;  /* 0xd820d8202b2b7431 */ /* 0x000fe20000040024 */
[----:B------:R-:W-:-:S02]  /*2150*/  LOP3.LUT R31, R6, 0x380038, RZ, 0xc0, !PT ;  /* 0x00380038061f7812 */ /* 0x000fc400078ec0ff */
[----:B------:R-:W-:Y:S02]  /*2160*/  LOP3.LUT R45, R30, 0x64006400, RZ, 0xfc, !PT ;  /* 0x640064001e2d7812 */ /* 0x000fe400078efcff */
[----:B------:R-:W-:Y:S02]  /*2170*/  LOP3.LUT R6, R66, 0x380038, RZ, 0xc0, !PT ;  /* 0x0038003842067812 */ /* 0x000fe400078ec0ff */
        /* <DEDUP_REMOVED lines=31> */
[----:B------:R-:W-:Y:S01]  /*2370*/  HFMA2 R36, R33, R36.H0_H0, -132, -132 ;  /* 0xd820d82021247431 */ /* 0x000fe20000040024 */
        /* <DEDUP_REMOVED lines=173> */
.L_x_3476:
[----:B------:R-:W-:Y:S02]  /*2e50*/  PRMT R12, RZ, 0x5410, RZ ;  /* 0x00005410ff0c7816 */ /* 0x000fe400000000ff */
[----:B------:R-:W-:Y:S01]  /*2e60*/  PRMT R13, RZ, 0x5410, RZ ;  /* 0x00005410ff0d7816 */ /* 0x000fe200000000ff */
[----:B------:R-:W-:Y:S06]  /*2e70*/  BRA.U UP0, `(.L_x_3475) ;  /* 0x0000000500407547 */ /* 0x000fec000b800000 */
        /* <DEDUP_REMOVED lines=16> */
[----:B------:R-:W-:Y:S02]  /*2f80*/  IMAD.MOV.U32 R3, RZ, RZ, R6 ;  /* 0x000000ffff037224 */ /* 0x000fe400078e0006 */
[-C--:B------:R-:W-:Y:S02]  /*2f90*/  HFMA2 R9, R5, R19.reuse, R9 ;  /* 0x0000001305097231 */ /* 0x080fe40000000009 */
[----:B------:R-:W-:Y:S01]  /*2fa0*/  HFMA2 R16, R85, R18, R16 ;  /* 0x0000001255107231 */ /* 0x000fe20000000010 */
[----:B------:R-:W0:Y:S01]  /*2fb0*/  LDS.128 R4, [UR9+0x60] ;  /* 0x00006009ff047984 */ /* 0x000e220008000c00 */
[----:B------:R-:W-:-:S02]  /*2fc0*/  HFMA2 R8, R76, R19, R8 ;  /* 0x000000134c087231 */ /* 0x000fc40000000008 */
[-C--:B------:R-:W-:Y:S02]  /*2fd0*/  HFMA2 R0, R3, R19.reuse, R0 ;  /* 0x0000001303007231 */ /* 0x080fe40000000000 */
[-C--:B-1----:R-:W-:Y:S02]  /*2fe0*/  HFMA2 R9, R70, R12.reuse, R9 ;  /* 0x0000000c46097231 */ /* 0x082fe40000000009 */
[----:B------:R-:W-:Y:S02]  /*2ff0*/  HFMA2 R16, R75, R19, R16 ;  /* 0x000000134b107231 */ /* 0x000fe40000000010 */
[-C--:B------:R-:W-:Y:S02]  /*3000*/  HFMA2 R8, R68, R12.reuse, R8 ;  /* 0x0000000c44087231 */ /* 0x080fe40000000008 */
[----:B------:R-:W-:Y:S02]  /*3010*/  HFMA2 R0, R69, R12, R0 ;  /* 0x0000000c45007231 */ /* 0x000fe40000000000 */
        /* <DEDUP_REMOVED lines=9> */
[----:B------:R-:W-:Y:S01]  /*30b0*/  HFMA2 R16, R71, R14, R16 ;  /* 0x0000000e47107231 */ /* 0x000fe20000000010 */
[----:B------:R-:W1:Y:S01]  /*30c0*/  LDS.128 R8, [UR9+0x70] ;  /* 0x00007009ff087984 */ /* 0x000e620008000c00 */
[-C--:B------:R-:W-:Y:S02]  /*30d0*/  HFMA2 R0, R53, R15.reuse, R0 ;  /* 0x0000000f35007231 */ /* 0x080fe40000000000 */
[-C--:B------:R-:W-:Y:S02]  /*30e0*/  HFMA2 R3, R54, R15.reuse, R3 ;  /* 0x0000000f36037231 */ /* 0x080fe40000000003 */
[----:B------:R-:W-:-:S02]  /*30f0*/  HFMA2 R16, R55, R15, R16 ;  /* 0x0000000f37107231 */ /* 0x000fc40000000010 */
[-C--:B0-----:R-:W-:Y:S02]  /*3100*/  HFMA2 R2, R47, R4.reuse, R2 ;  /* 0x000000042f027231 */ /* 0x081fe40000000002 */
        /* <DEDUP_REMOVED lines=39> */
.L_x_3475:
        /* <DEDUP_REMOVED lines=13> */
.L_x_3480:
[----:B------:R-:W2:Y:S01]  /*3450*/  LDG.E.128.CONSTANT R4, desc[UR14][R86.64] ;  /* 0x0000000e56047981 */ /* 0x000ea2000c1e9d00 */
[----:B------:R-:W-:Y:S01]  /*3460*/  IMAD.MOV.U32 R2, RZ, RZ, 0x2400 ;  /* 0x00002400ff027424 */ /* 0x000fe200078e00ff */
[----:B------:R-:W-:Y:S01]  /*3470*/  MOV R0, 0x3400 ;  /* 0x0000340000007802 */ /* 0x000fe20000000f00 */
[----:B------:R-:W-:Y:S01]  /*3480*/  IMAD.MOV.U32 R29, RZ, RZ, 0x2c00 ;  /* 0x00002c00ff1d7424 */ /* 0x000fe200078e00ff */
[----:B------:R-:W-:Y:S02]  /*3490*/  UISETP.NE.AND UP1, UPT, UR17, URZ, UPT ;  /* 0x000000ff1100728c */ /* 0x000fe4000bf25270 */
[----:B------:R-:W-:Y:S02]  /*34a0*/  PRMT R0, R2, 0x5410, R0 ;  /* 0x0000541002007816 */ /* 0x000fe40000000000 */
        /* <DEDUP_REMOVED lines=8> */
[----:B------:R-:W-:Y:S02]  /*3530*/  LOP3.LUT R37, R7, 0xc000c0, RZ, 0xc0, !PT ;  /* 0x00c000c007257812 */ /* 0x000fe400078ec0ff */
[C---:B------:R-:W-:Y:S02]  /*3540*/  LOP3.LUT R9, R4.reuse, 0x30003, RZ, 0xc0, !PT ;  /* 0x0003000304097812 */ /* 0x040fe400078ec0ff */
[C---:B------:R-:W-:Y:S02]  /*3550*/  LOP3.LUT R2, R4.reuse, 0xc000c, RZ, 0xc0, !PT ;  /* 0x000c000c04027812 */ /* 0x040fe400078ec0ff */
[C---:B------:R-:W-:Y:S02]  /*3560*/  LOP3.LUT R22, R4.reuse, 0x300030, RZ, 0xc0, !PT ;  /* 0x0030003004167812 */ /* 0x040fe400078ec0ff */
[----:B------:R-:W-:Y:S02]  /*3570*/  LOP3.LUT R30, R4, 0xc000c0, RZ, 0xc0, !PT ;  /* 0x00c000c0041e7812 */ /* 0x000fe400078ec0ff */
[----:B------:R-:W-:-:S02]  /*3580*/  LOP3.LUT R3, R5, 0xc000c, RZ, 0xc0, !PT ;  /* 0x000c000c05037812 */ /* 0x000fc400078ec0ff */
[----:B------:R-:W-:Y:S02]  /*3590*/  SHF.R.U32.HI R7, RZ, 0x8, R7 ;  /* 0x00000008ff077819 */ /* 0x000fe40000011607 */
[----:B------:R-:W-:Y:S02]  /*35a0*/  SHF.R.U32.HI R4, RZ, 0x8, R4 ;  /* 0x00000008ff047819 */ /* 0x000fe40000011604 */
[----:B------:R-:W-:Y:S02]  /*35b0*/  LOP3.LUT R19, R6, 0xc000c, RZ, 0xc0, !PT ;  /* 0x000c000c06137812 */ /* 0x000fe400078ec0ff */
[----:B------:R-:W-:Y:S02]  /*35c0*/  LOP3.LUT R14, R3, 0x64006400, RZ, 0xfc, !PT ;  /* 0x64006400030e7812 */ /* 0x000fe400078efcff */
[----:B------:R-:W-:Y:S02]  /*35d0*/  LOP3.LUT R27, R7, 0xc000c, RZ, 0xc0, !PT ;  /* 0x000c000c071b7812 */ /* 0x000fe400078ec0ff */
[----:B------:R-:W-:-:S02]  /*35e0*/  LOP3.LUT R10, R5, 0x30003, RZ, 0xc0, !PT ;  /* 0x00030003050a7812 */ /* 0x000fc400078ec0ff */
[C---:B------:R-:W-:Y:S02]  /*35f0*/  LOP3.LUT R23, R5.reuse, 0x300030, RZ, 0xc0, !PT ;  /* 0x0030003005177812 */ /* 0x040fe400078ec0ff */
[----:B------:R-:W-:Y:S02]  /*3600*/  LOP3.LUT R32, R5, 0xc000c0, RZ, 0xc0, !PT ;  /* 0x00c000c005207812 */ /* 0x000fe400078ec0ff */
[----:B------:R-:W-:Y:S02]  /*3610*/  LOP3.LUT R3, R4, 0xc000c, RZ, 0xc0, !PT ;  /* 0x000c000c04037812 */ /* 0x000fe400078ec0ff */
[----:B------:R-:W-:Y:S02]  /*3620*/  SHF.R.U32.HI R5, RZ, 0x8, R5 ;  /* 0x00000008ff057819 */ /* 0x000fe40000011605 */
[----:B-----5:R-:W-:Y:S02]  /*3630*/  LOP3.LUT R18, R15, 0x64006400, RZ, 0xfc, !PT ;  /* 0x640064000f127812 */ /* 0x020fe400078efcff */
        /* <DEDUP_REMOVED lines=120> */
.L_x_3478:
[----:B------:R-:W-:Y:S05]  /*3dc0*/  BRA.U UP0, `(.L_x_3479) ;  /* 0x0000000100b47547 */ /* 0x000fea000b800000 */
[----:B------:R-:W1:Y:S01]  /*3dd0*/  LDS.128 R4, [UR4] ;  /* 0x00000004ff047984 */ /* 0x000e620008000c00 */
[----:B------:R-:W-:Y:S01]  /*3de0*/  IMAD.MOV.U32 R45, RZ, RZ, R2 ;  /* 0x000000ffff2d7224 */ /* 0x000fe200078e0002 */
[----:B------:R-:W-:Y:S02]  /*3df0*/  PRMT R51, R51, 0x5410, R50 ;  /* 0x0000541033337816 */ /* 0x000fe40000000032 */
        /* <DEDUP_REMOVED lines=42> */
.L_x_3479:
[----:B------:R-:W-:Y:S01]  /*40a0*/  UIADD3 UR7, UPT, UPT, UR7, 0x10, URZ ;  /* 0x0000001007077890 */ /* 0x000fe2000fffe0ff */
[----:B0-----:R-:W-:Y:S01]  /*40b0*/  MOV R3, UR13 ;  /* 0x0000000d00037c02 */ /* 0x001fe20008000f00 */
[----:B------:R-:W-:Y:S02]  /*40c0*/  UIADD3 UR4, UPT, UPT, UR4, 0x20, URZ ;  /* 0x0000002004047890 */ /* 0x000fe4000fffe0ff */
[----:B------:R-:W-:Y:S02]  /*40d0*/  UISETP.GE.AND UP1, UPT, UR7, UR6, UPT ;  /* 0x000000060700728c */ /* 0x000fe4000bf26270 */
[----:B------:R-:W-:-:S07]  /*40e0*/  IMAD.WIDE R86, R3, 0x4, R86 ;  /* 0x0000000403567825 */ /* 0x000fce00078e0256 */
[----:B------:R-:W-:Y:S05]  /*40f0*/  BRA.U !UP1, `(.L_x_3480) ;  /* 0xfffffff109d47547 */ /* 0x000fea000b83ffff */
.L_x_3477:
[----:B------:R-:W0:Y:S01]  /*4100*/  S2R R0, SR_CTAID.X ;  /* 0x0000000000007919 */ /* 0x000e220000002500 */
[----:B------:R-:W1:Y:S01]  /*4110*/  S2UR UR4, SR_CTAID.Y ;  /* 0x00000000000479c3 */ /* 0x000e620000002600 */
[----:B------:R-:W-:Y:S01]  /*4120*/  HMUL2 R7, R20, UR17.H0_H0 ;  /* 0x2000001114077c32 */ /* 0x000fe20008000000 */
[----:B------:R-:W0:Y:S06]  /*4130*/  S2R R3, SR_TID.X ;  /* 0x0000000000037919 */ /* 0x000e2c0000002100 */
[----:B------:R-:W2:Y:S01]  /*4140*/  LDC.64 R4, c[0x0][0x3a0] ;  /* 0x0000e800ff047b82 */ /* 0x000ea20000000a00 */
[----:B-1----:R-:W-:Y:S01]  /*4150*/  UIMAD UR4, UR4, UR13, URZ ;  /* 0x0000000d040472a4 */ /* 0x002fe2000f8e02ff */
[----:B0-----:R-:W-:-:S05]  /*4160*/  IMAD R0, R0, 0x20, R3 ;  /* 0x0000002000007824 */ /* 0x001fca00078e0203 */
[----:B------:R-:W-:-:S05]  /*4170*/  LEA R0, R0, UR4, 0x1 ;  /* 0x0000000400007c11 */ /* 0x000fca000f8e08ff */
[----:B------:R-:W-:-:S04]  /*4180*/  IMAD.SHL.U32 R3, R0, 0x2, RZ ;  /* 0x0000000200037824 */ /* 0x000fc800078e00ff */
[----:B--2---:R-:W-:-:S05]  /*4190*/  IMAD.WIDE R4, R3, 0x2, R4 ;  /* 0x0000000203047825 */ /* 0x004fca00078e0204 */
        /* <DEDUP_REMOVED lines=9> */
.L_x_3484:
[----:B------:R-:W0:Y:S02]  /*4230*/  LDS R2, [R0] ;  /* 0x0000000000027984 */ /* 0x000e240000000800 */
[----:B0-----:R-:W-:-:S05]  /*4240*/  HADD2 R3, R2, R7 ;  /* 0x0000000702037230 */ /* 0x001fca0000000000 */
[----:B------:R-:W0:Y:S02]  /*4250*/  ATOMS.CAST.SPIN P0, [R0], R2, R3 ;  /* 0x000000020000758d */ /* 0x000e240001800003 */
[----:B0-----:R-:W-:Y:S05]  /*4260*/  @!P0 BRA `(.L_x_3484) ;  /* 0xfffffffc00f08947 */ /* 0x001fea000383ffff */
[----:B------:R-:W-:Y:S05]  /*4270*/  BRA `(.L_x_3482) ;  /* 0x00000000000c7947 */ /* 0x000fea0003800000 */
.L_x_3483:
[----:B------:R-:W2:Y:S02]  /*4280*/  LD.E R0, desc[UR14][R4.64] ;  /* 0x0000000e04007980 */ /* 0x000ea4000c101900 */
[----:B--2---:R-:W-:-:S05]  /*4290*/  IADD3 R3, PT, PT, R7, R0, RZ ;  /* 0x0000000007037210 */ /* 0x004fca0007ffe0ff */
[----:B------:R0:W-:Y:S02]  /*42a0*/  ST.E desc[UR14][R4.64], R3 ;  /* 0x0000000304007985 */ /* 0x0001e4000c10190e */
.L_x_3482:
[----:B------:R-:W-:Y:S05]  /*42b0*/  BSYNC.RECONVERGENT B0 ;  /* 0x0000000000007941 */ /* 0x000fea0003800200 */
.L_x_3481:
[----:B------:R1:W-:Y:S01]  /*42c0*/  ATOM.E.ADD.F16x2.RN.STRONG.GPU P0, RZ, desc[UR14][R4.64+0x4], R21 ;  /* 0x8000041504ff79a2 */ /* 0x0003e2000c10e10e */
[----:B------:R-:W-:Y:S04]  /*42d0*/  BSSY.RECONVERGENT B0, `(.L_x_3485) ;  /* 0x000000e000007945 */ /* 0x000fe80003800200 */
[----:B-1----:R-:W-:Y:S05]  /*42e0*/  @P0 BRA `(.L_x_3486) ;  /* 0x0000000000300947 */ /* 0x002fea0003800000 */
[----:B------:R-:W1:Y:S02]  /*42f0*/  QSPC.E.S P0, RZ, [R4+0x4] ;  /* 0x0000040004ff73aa */ /* 0x000e640000000500 */
[----:B-1----:R-:W-:Y:S05]  /*4300*/  @!P0 BRA `(.L_x_3487) ;  /* 0x00000000001c8947 */ /* 0x002fea0003800000 */
[----:B------:R-:W-:-:S05]  /*4310*/  IMAD.MOV.U32 R2, RZ, RZ, R4 ;  /* 0x000000ffff027224 */ /* 0x000fca00078e0004 */
[----:B------:R-:W-:-:S07]  /*4320*/  MOV R0, R2 ;  /* 0x0000000200007202 */ /* 0x000fce0000000f00 */
.L_x_3488:
[----:B------:R-:W0:Y:S02]  /*4330*/  LDS R2, [R0+0x4] ;  /* 0x0000040000027984 */ /* 0x000e240000000800 */
[----:B0-----:R-:W-:-:S05]  /*4340*/  HFMA2 R3, R2, 1, 1, R21 ;  /* 0x3c003c0002037831 */ /* 0x001fca0000000015 */
[----:B------:R-:W0:Y:S02]  /*4350*/  ATOMS.CAST.SPIN P0, [R0+0x4], R2, R3 ;  /* 0x000004020000758d */ /* 0x000e240001800003 */
[----:B0-----:R-:W-:Y:S05]  /*4360*/  @!P0 BRA `(.L_x_3488) ;  /* 0xfffffffc00f08947 */ /* 0x001fea000383ffff */
[----:B------:R-:W-:Y:S05]  /*4370*/  BRA `(.L_x_3486) ;  /* 0x00000000000c7947 */ /* 0x000fea0003800000 */
.L_x_3487:
[----:B------:R-:W0:Y:S02]  /*4380*/  LD.E R0, desc[UR14][R4.64+0x4] ;  /* 0x0000040e04007980 */ /* 0x000e24000c101900 */
[----:B0-----:R-:W-:-:S05]  /*4390*/  IMAD.IADD R3, R21, 0x1, R0 ;  /* 0x0000000115037824 */ /* 0x001fca00078e0200 */
[----:B------:R1:W-:Y:S02]  /*43a0*/  ST.E desc[UR14][R4.64+0x4], R3 ;  /* 0x0000040304007985 */ /* 0x0003e4000c10190e */
.L_x_3486:
[----:B------:R-:W-:Y:S05]  /*43b0*/  BSYNC.RECONVERGENT B0 ;  /* 0x0000000000007941 */ /* 0x000fea0003800200 */
.L_x_3485:
        /* <DEDUP_REMOVED lines=13> */
.L_x_3492:
[----:B------:R-:W0:Y:S02]  /*4490*/  LDS R2, [R0] ;  /* 0x0000000000027984 */ /* 0x000e240000000800 */
[----:B0-----:R-:W-:-:S05]  /*44a0*/  HADD2 R3, R2, R7 ;  /* 0x0000000702037230 */ /* 0x001fca0000000000 */
[----:B------:R-:W0:Y:S02]  /*44b0*/  ATOMS.CAST.SPIN P0, [R0], R2, R3 ;  /* 0x000000020000758d */ /* 0x000e240001800003 */
[----:B0-----:R-:W-:Y:S05]  /*44c0*/  @!P0 BRA `(.L_x_3492) ;  /* 0xfffffffc00f08947 */ /* 0x001fea000383ffff */
[----:B------:R-:W-:Y:S05]  /*44d0*/  BRA `(.L_x_3490) ;  /* 0x00000000000c7947 */ /* 0x000fea0003800000 */
.L_x_3491:
[----:B------:R-:W2:Y:S02]  /*44e0*/  LD.E R0, desc[UR14][R4.64] ;  /* 0x0000000e04007980 */ /* 0x000ea4000c101900 */
[----:B--2---:R-:W-:-:S05]  /*44f0*/  IMAD.IADD R3, R7, 0x1, R0 ;  /* 0x0000000107037824 */ /* 0x004fca00078e0200 */
[----:B------:R0:W-:Y:S02]  /*4500*/  ST.E desc[UR14][R4.64], R3 ;  /* 0x0000000304007985 */ /* 0x0001e4000c10190e */
.L_x_3490:
[----:B------:R-:W-:Y:S05]  /*4510*/  BSYNC.RECONVERGENT B0 ;  /* 0x0000000000007941 */ /* 0x000fea0003800200 */
.L_x_3489:
[----:B------:R1:W-:Y:S02]  /*4520*/  ATOM.E.ADD.F16x2.RN.STRONG.GPU P0, RZ, desc[UR14][R4.64+0x4], R13 ;  /* 0x8000040d04ff79a2 */ /* 0x0003e4000c10e10e */
[----:B-1----:R-:W-:Y:S05]  /*4530*/  @P0 EXIT ;  /* 0x000000000000094d */ /* 0x002fea0003800000 */
[----:B------:R-:W1:Y:S02]  /*4540*/  QSPC.E.S P0, RZ, [R4+0x4] ;  /* 0x0000040004ff73aa */ /* 0x000e640000000500 */
[----:B-1----:R-:W-:Y:S05]  /*4550*/  @!P0 BRA `(.L_x_3493) ;  /* 0x00000000001c8947 */ /* 0x002fea0003800000 */
[----:B------:R-:W-:-:S04]  /*4560*/  MOV R2, R4 ;  /* 0x0000000400027202 */ /* 0x000fc80000000f00 */
[----:B------:R-:W-:-:S07]  /*4570*/  MOV R0, R2 ;  /* 0x0000000200007202 */ /* 0x000fce0000000f00 */
.L_x_3494:
[----:B------:R-:W0:Y:S02]  /*4580*/  LDS R2, [R0+0x4] ;  /* 0x0000040000027984 */ /* 0x000e240000000800 */
[----:B0-----:R-:W-:-:S05]  /*4590*/  HFMA2 R3, R2, 1, 1, R13 ;  /* 0x3c003c0002037831 */ /* 0x001fca000000000d */
[----:B------:R-:W0:Y:S02]  /*45a0*/  ATOMS.CAST.SPIN P0, [R0+0x4], R2, R3 ;  /* 0x000004020000758d */ /* 0x000e240001800003 */
[----:B0-----:R-:W-:Y:S05]  /*45b0*/  @!P0 BRA `(.L_x_3494) ;  /* 0xfffffffc00f08947 */ /* 0x001fea000383ffff */
[----:B------:R-:W-:Y:S05]  /*45c0*/  EXIT ;  /* 0x000000000000794d */ /* 0x000fea0003800000 */
.L_x_3493:
[----:B------:R-:W0:Y:S02]  /*45d0*/  LD.E R0, desc[UR14][R4.64+0x4] ;  /* 0x0000040e04007980 */ /* 0x000e24000c101900 */
[----:B0-----:R-:W-:-:S05]  /*45e0*/  IMAD.IADD R3, R13, 0x1, R0 ;  /* 0x000000010d037824 */ /* 0x001fca00078e0200 */
[----:B------:R-:W-:Y:S01]  /*45f0*/  ST.E desc[UR14][R4.64+0x4], R3 ;  /* 0x0000040304007985 */ /* 0x000fe2000c10190e */
[----:B------:R-:W-:Y:S05]  /*4600*/  EXIT ;  /* 0x000000000000794d */ /* 0x000fea0003800000 */
.L_x_3495:
        /* <DEDUP_REMOVED lines=15> */
.L_x_3972:


//--------------------- .text._Z23gemm_half_q_half_kernelILi2ELi2ELb1ELb1ELi32EEvPK6__halfPKjS4_S2_PS0_iiiiPKtS7_iiiiiibS2_i --------------------------
	.section	.text._Z23gemm_half_q_half_kernelILi2ELi2ELb1ELb1ELi32EEvPK6__halfPKjS4_S2_PS0_iiiiPKtS7_iiiiiibS2_i,"ax",@progbits
	.align	128
        .global         _Z23gemm_half_q_half_kernelILi2ELi2ELb1ELb1ELi32EEvPK6__halfPKjS4_S2_PS0_iiiiPKtS7_iiiiiibS2_i
        .type           _Z23gemm_half_q_half_kernelILi2ELi2ELb1ELb1ELi32EEvPK6__halfPKjS4_S2_PS0_iiiiPKtS7_iiiiiibS2_i,@function
        .size           _Z23gemm_half_q_half_kernelILi2ELi2ELb1ELb1ELi32EEvPK6__halfPKjS4_S2_PS0_iiiiPKtS7_iiiiiibS2_i,(.L_x_3973 - _Z23gemm_half_q_half_kernelILi2ELi2ELb1ELb1ELi32EEvPK6__halfPKjS4_S2_PS0_iiiiPKtS7_iiiiiibS2_i)
        .other          _Z23gemm_half_q_half_kernelILi2ELi2ELb1ELb1ELi32EEvPK6__halfPKjS4_S2_PS0_iiiiPKtS7_iiiiiibS2_i,@"STO_CUDA_ENTRY STV_DEFAULT"
_Z23gemm_half_q_half_kernelILi2ELi2ELb1ELb1ELi32EEvPK6__halfPKjS4_S2_PS0_iiiiPKtS7_iiiiiibS2_i:
.text._Z23gemm_half_q_half_kernelILi2ELi2ELb1ELb1ELi32EEvPK6__halfPKjS4_S2_PS0_iiiiPKtS7_iiiiiibS2_i:
        /* <DEDUP_REMOVED lines=25> */
[----:B------:R-:W-:Y:S02]  /*0190*/  SEL R6, R6, 0x1, P0 ;  /* 0x0000000106067807 */ /* 0x000fe40000000000 */
[----:B------:R-:W3:Y:S01]  /*01a0*/  S2UR UR4, SR_CTAID.X ;  /* 0x00000000000479c3 */ /* 0x000ee20000002500 */
        /* <DEDUP_REMOVED lines=36> */
.L_x_3501:
        /* <DEDUP_REMOVED lines=32> */
.L_x_3500:
        /* <DEDUP_REMOVED lines=20> */
.L_x_3502:
[----:B------:R-:W-:-:S13]  /*0730*/  ISETP.EQ.AND P1, PT, R15, RZ, PT ;  /* 0x000000ff0f00720c */ /* 0x000fda0003f22270 */
[----:B------:R-:W-:Y:S05]  /*0740*/  @!P0 BRA P1, `(.L_x_3497) ;  /* 0x0000000400788947 */ /* 0x000fea0000800000 */
.L_x_3499:
[----:B------:R-:W-:-:S04]  /*0750*/  IADD3 R9, P0, PT, R7, R22, RZ ;  /* 0x0000001607097210 */ /* 0x000fc80007f1e0ff */
[----:B------:R-:W-:Y:S02]  /*0760*/  LEA.HI.X.SX32 R16, R22, RZ, 0x1, P0 ;  /* 0x000000ff16107211 */ /* 0x000fe400000f0eff */
[----:B-1----:R-:W-:-:S04]  /*0770*/  LEA R8, P0, R9, UR6, 0x1 ;  /* 0x0000000609087c11 */ /* 0x002fc8000f8008ff */
        /* <DEDUP_REMOVED lines=9> */
.L_x_3498:
        /* <DEDUP_REMOVED lines=16> */
.L_x_3505:
        /* <DEDUP_REMOVED lines=32> */
.L_x_3504:
        /* <DEDUP_REMOVED lines=21> */
.L_x_3506:
[----:B------:R-:W-:-:S13]  /*0c60*/  ISETP.NE.OR P0, PT, R7, RZ, P0 ;  /* 0x000000ff0700720c */ /* 0x000fda0000705670 */
[----:B------:R-:W-:Y:S05]  /*0c70*/  @!P0 BRA `(.L_x_3497) ;  /* 0x00000000002c8947 */ /* 0x000fea0003800000 */
.L_x_3503:
        /* <DEDUP_REMOVED lines=11> */
.L_x_3497:
[----:B0-----:R-:W-:Y:S05]  /*0d30*/  BSYNC.RECONVERGENT B0 ;  /* 0x0000000000007941 */ /* 0x001fea0003800200 */
.L_x_3496:
        /* <DEDUP_REMOVED lines=21> */
.L_x_3510:
[C---:B-1----:R-:W-:Y:S02]  /*0e90*/  IMAD.IADD R8, R5.reuse, 0x1, R15 ;  /* 0x0000000105087824 */ /* 0x042fe400078e020f */
        /* <DEDUP_REMOVED lines=13> */
[----:B--2---:R-:W-:Y:S05]  /*0f70*/  @!P1 BRA `(.L_x_3510) ;  /* 0xfffffffc00c49947 */ /* 0x004fea000383ffff */
.L_x_3509:
[----:B------:R-:W-:-:S05]  /*0f80*/  IMAD.MOV R6, RZ, RZ, -R22 ;  /* 0x000000ffff067224 */ /* 0x000fca00078e0a16 */
[----:B------:R-:W-:-:S13]  /*0f90*/  ISETP.GT.AND P1, PT, R6, 0x1, PT ;  /* 0x000000010600780c */ /* 0x000fda0003f24270 */
[----:B------:R-:W-:Y:S05]  /*0fa0*/  @!P1 BRA `(.L_x_3511) ;  /* 0x0000000000249947 */ /* 0x000fea0003800000 */
[----:B-1----:R-:W0:Y:S01]  /*0fb0*/  LDC.64 R8, c[0x0][0x3a0] ;  /* 0x0000e800ff087b82 */ /* 0x002e220000000a00 */
        /* <DEDUP_REMOVED lines=8> */
.L_x_3511:
[----:B------:R-:W-:-:S13]  /*1040*/  ISETP.NE.OR P0, PT, R22, RZ, P0 ;  /* 0x000000ff1600720c */ /* 0x000fda0000705670 */
[----:B------:R-:W-:Y:S05]  /*1050*/  @!P0 BRA `(.L_x_3507) ;  /* 0x00000000001c8947 */ /* 0x000fea0003800000 */
.L_x_3508:
[----:B0-----:R-:W0:Y:S02]  /*1060*/  LDC.64 R6, c[0x0][0x3a0] ;  /* 0x0000e800ff067b82 */ /* 0x001e240000000a00 */
.L_x_3512:
[----:B01----:R-:W-:-:S04]  /*1070*/  IMAD.WIDE R8, R5, 0x2, R6 ;  /* 0x0000000205087825 */ /* 0x003fc800078e0206 */
[----:B------:R-:W-:Y:S01]  /*1080*/  VIADD R22, R22, 0x1 ;  /* 0x0000000116167836 */ /* 0x000fe20000000000 */
[----:B------:R2:W-:Y:S01]  /*1090*/  STG.E.64 desc[UR8][R8.64], RZ ;  /* 0x000000ff08007986 */ /* 0x0005e2000c101b08 */
[----:B------:R-:W-:-:S03]  /*10a0*/  IMAD.IADD R5, R5, 0x1, R15 ;  /* 0x0000000105057824 */ /* 0x000fc600078e020f */
[----:B------:R-:W-:-:S13]  /*10b0*/  ISETP.NE.AND P0, PT, R22, RZ, PT ;  /* 0x000000ff1600720c */ /* 0x000fda0003f05270 */
[----:B--2---:R-:W-:Y:S05]  /*10c0*/  @P0 BRA `(.L_x_3512) ;  /* 0xfffffffc00e80947 */ /* 0x004fea000383ffff */
.L_x_3507:
        /* <DEDUP_REMOVED lines=8> */
[----:B-1----:R-:W1:Y:S01]  /*1150*/  LDC.64 R16, c[0x0][0x3b8] ;  /* 0x0000ee00ff107b82 */ /* 0x002e620000000a00 */
[----:B0-----:R-:W-:-:S04]  /*1160*/  IMAD.SHL.U32 R7, R3, 0x40, RZ ;  /* 0x0000004003077824 */ /* 0x001fc800078e00ff */
[----:B-1----:R-:W-:-:S05]  /*1170*/  IMAD.WIDE.U32 R6, R7, 0x2, R16 ;  /* 0x0000000207067825 */ /* 0x002fca00078e0010 */
        /* <DEDUP_REMOVED lines=8> */
.L_x_3514:
        /* <DEDUP_REMOVED lines=30> */
[----:B------:R-:W4:Y:S01]  /*13e0*/  I2F.F16 R9, R25 ;  /* 0x0000001900097306 */ /* 0x000f220000200c00 */
[----:B------:R-:W-:Y:S02]  /*13f0*/  ISETP.GE.AND P0, PT, R21, R12, PT ;  /* 0x0000000c1500720c */ /* 0x000fe40003f06270 */
[----:B------:R-:W-:Y:S02]  /*1400*/  IADD3 R22, PT, PT, R23, 0x1, R22 ;  /* 0x0000000117167810 */ /* 0x000fe40007ffe016 */
[----:B------:R-:W-:-:S03]  /*1410*/  IADD3 R5, PT, PT, R20, 0x1, R5 ;  /* 0x0000000114057810 */ /* 0x000fc60007ffe005 */
        /* <DEDUP_REMOVED lines=8> */
.L_x_3513:
[C---:B--2---:R-:W-:Y:S01]  /*14a0*/  ISETP.GT.AND P0, PT, R11.reuse, UR5, PT ;  /* 0x000000050b007c0c */ /* 0x044fe2000bf04270 */
[----:B------:R-:W2:Y:S01]  /*14b0*/  LDCU UR12, c[0x0][0x3dc] ;  /* 0x00007b80ff0c77ac */ /* 0x000ea20008000800 */
[C---:B------:R-:W-:Y:S01]  /*14c0*/  VIMNMX R3, PT, PT, R11.reuse, UR5, PT ;  /* 0x000000050b037c48 */ /* 0x040fe2000bfe0100 */
[----:B------:R-:W-:Y:S01]  /*14d0*/  IMAD.MOV.U32 R5, RZ, RZ, RZ ;  /* 0x000000ffff057224 */ /* 0x000fe200078e00ff */
[C---:B---3--:R-:W-:Y:S01]  /*14e0*/  ISETP.GT.AND P1, PT, R11.reuse, UR6, PT ;  /* 0x000000060b007c0c */ /* 0x048fe2000bf24270 */
[----:B------:R-:W-:Y:S01]  /*14f0*/  IMAD.MOV.U32 R16, RZ, RZ, RZ ;  /* 0x000000ffff107224 */ /* 0x000fe200078e00ff */
[----:B------:R-:W-:Y:S02]  /*1500*/  SHF.R.S32.HI R4, RZ, 0x1f, R3 ;  /* 0x0000001fff047819 */ /* 0x000fe40000011403 */
[----:B------:R-:W-:Y:S02]  /*1510*/  CS2R R18, SRZ ;  /* 0x0000000000127805 */ /* 0x000fe4000001ff00 */
[----:B----4-:R-:W-:-:S02]  /*1520*/  ISETP.GT.AND P2, PT, R11, UR7, PT ;  /* 0x000000070b007c0c */ /* 0x010fc4000bf44270 */
[----:B------:R-:W-:Y:S01]  /*1530*/  LEA.HI R4, R4, R3, RZ, 0x5 ;  /* 0x0000000304047211 */ /* 0x000fe200078f28ff */
[----:B------:R-:W-:Y:S01]  /*1540*/  IMAD.MOV.U32 R3, RZ, RZ, RZ ;  /* 0x000000ffff037224 */ /* 0x000fe200078e00ff */
[C---:B0-----:R-:W-:Y:S02]  /*1550*/  ISETP.GT.AND P3, PT, R11.reuse, UR10, PT ;  /* 0x0000000a0b007c0c */ /* 0x041fe4000bf64270 */
        /* <DEDUP_REMOVED lines=10> */
.L_x_3515:
        /* <DEDUP_REMOVED lines=8> */
.L_x_3516:
[----:B------:R-:W-:Y:S05]  /*1680*/  @!P2 BRA `(.L_x_3517) ;  /* 0x00000000001ca947 */ /* 0x000fea0003800000 */
[----:B------:R-:W0:Y:S02]  /*1690*/  LDC R4, c[0x0][0x3d4] ;  /* 0x0000f500ff047b82 */ /* 0x000e240000000800 */
[----:B0-----:R-:W-:-:S05]  /*16a0*/  VIMNMX R4, PT, PT, R11, R4, PT ;  /* 0x000000040b047248 */ /* 0x001fca0003fe0100 */
[----:B------:R-:W-:-:S05]  /*16b0*/  VIADD R4, R4, -UR7 ;  /* 0x8000000704047c36 */ /* 0x000fca0008000000 */
[----:B-1----:R-:W-:-:S04]  /*16c0*/  SHF.R.S32.HI R17, RZ, 0x1f, R4 ;  /* 0x0000001fff117819 */ /* 0x002fc80000011404 */
[----:B------:R-:W-:-:S04]  /*16d0*/  LEA.HI R17, R17, R4, RZ, 0x5 ;  /* 0x0000000411117211 */ /* 0x000fc800078f28ff */
[----:B------:R-:W-:-:S05]  /*16e0*/  SHF.R.S32.HI R17, RZ, 0x5, R17 ;  /* 0x00000005ff117819 */ /* 0x000fca0000011411 */
[----:B------:R-:W-:-:S07]  /*16f0*/  IMAD.SHL.U32 R16, R17, 0x4, RZ ;  /* 0x0000000411107824 */ /* 0x000fce00078e00ff */
.L_x_3517:
        /* <DEDUP_REMOVED lines=8> */
.L_x_3518:
        /* <DEDUP_REMOVED lines=8> */
.L_x_3519:
        /* <DEDUP_REMOVED lines=9> */
[----:B------:R-:W-:Y:S02]  /*1890*/  IMAD R55, R18, R15, RZ ;  /* 0x0000000f12377224 */ /* 0x000fe400078e02ff */
[----:B------:R-:W-:Y:S05]  /*18a0*/  @!P0 BRA `(.L_x_3520) ;  /* 0x0000000c00648947 */ /* 0x000fea0003800000 */
[----:B------:R-:W0:Y:S01]  /*18b0*/  S2UR UR5, SR_CgaCtaId ;  /* 0x00000000000579c3 */ /* 0x000e220000008800 */
[----:B------:R-:W2:Y:S01]  /*18c0*/  LDCU.64 UR6, c[0x0][0x388] ;  /* 0x00007100ff0677ac */ /* 0x000ea20008000a00 */
[----:B------:R-:W-:Y:S02]  /*18d0*/  PRMT R15, R13, 0x9910, RZ ;  /* 0x000099100d0f7816 */ /* 0x000fe400000000ff */
[----:B------:R-:W-:Y:S01]  /*18e0*/  PRMT R5, RZ, 0x7610, R5 ;  /* 0x00007610ff057816 */ /* 0x000fe20000000005 */
[----:B------:R-:W-:Y:S01]  /*18f0*/  UMOV UR4, 0x400 ;  /* 0x0000040000047882 */ /* 0x000fe20000000000 */
[----:B------:R-:W-:Y:S02]  /*1900*/  ISETP.NE.AND P0, PT, R15, RZ, PT ;  /* 0x000000ff0f00720c */ /* 0x000fe40003f05270 */
[----:B------:R-:W-:Y:S02]  /*1910*/  SHF.R.S32.HI R15, RZ, 0x1f, R55 ;  /* 0x0000001fff0f7819 */ /* 0x000fe40000011437 */
[----:B------:R-:W-:-:S02]  /*1920*/  IADD3 R55, P1, PT, R14, R55, RZ ;  /* 0x000000370e377210 */ /* 0x000fc40007f3e0ff */
[----:B------:R-:W-:Y:S02]  /*1930*/  ISETP.EQ.OR P0, PT, R0, 0x1, !P0 ;  /* 0x000000010000780c */ /* 0x000fe40004702670 */
[----:B------:R-:W-:Y:S02]  /*1940*/  LEA.HI.X.SX32 R14, R14, R15, 0x1, P1 ;  /* 0x0000000f0e0e7211 */ /* 0x000fe400008f0eff */
[----:B------:R-:W-:Y:S02]  /*1950*/  VIMNMX R0, PT, PT, R12, UR12, PT ;  /* 0x0000000c0c007c48 */ /* 0x000fe4000bfe0100 */
[----:B--2---:R-:W-:-:S04]  /*1960*/  LEA R54, P1, R55, UR6, 0x2 ;  /* 0x0000000637367c11 */ /* 0x004fc8000f8210ff */
[----:B------:R-:W-:Y:S01]  /*1970*/  LEA.HI.X R55, R55, UR7, R14, 0x2, P1 ;  /* 0x0000000737377c11 */ /* 0x000fe200088f140e */
[----:B0-----:R-:W-:-:S04]  /*1980*/  ULEA UR4, UR5, UR4, 0x18 ;  /* 0x0000000405047291 */ /* 0x001fc8000f8ec0ff */
[----:B------:R-:W-:-:S12]  /*1990*/  UIADD3 UR4, UPT, UPT, UR4, 0x40, URZ ;  /* 0x0000004004047890 */ /* 0x000fd8000fffe0ff */
.L_x_3523:
[----:B-1----:R-:W2:Y:S01]  /*19a0*/  LDG.E.128.CONSTANT R16, desc[UR8][R54.64] ;  /* 0x0000000836107981 */ /* 0x002ea2000c1e9d00 */
[----:B-----5:R-:W-:Y:S01]  /*19b0*/  IMAD.MOV.U32 R28, RZ, RZ, 0x3400 ;  /* 0x00003400ff1c7424 */ /* 0x020fe200078e00ff */
[----:B------:R-:W-:Y:S01]  /*19c0*/  ISETP.NE.AND P1, PT, R10, RZ, PT ;  /* 0x000000ff0a00720c */ /* 0x000fe20003f25270 */
[----:B------:R-:W-:Y:S02]  /*19d0*/  IMAD.MOV.U32 R36, RZ, RZ, 0x2c00 ;  /* 0x00002c00ff247424 */ /* 0x000fe400078e00ff */
        /* <DEDUP_REMOVED lines=14> */
[----:B------:R-:W-:Y:S02]  /*1ac0*/  LOP3.LUT R27, R14, 0x64006400, RZ, 0xfc, !PT ;  /* 0x640064000e1b7812 */ /* 0x000fe400078efcff */
[----:B------:R-:W-:-:S02]  /*1ad0*/  LOP3.LUT R20, R16, 0x30003, RZ, 0xc0, !PT ;  /* 0x0003000310147812 */ /* 0x000fc400078ec0ff */
[C---:B------:R-:W-:Y:S02]  /*1ae0*/  LOP3.LUT R12, R16.reuse, 0xc000c, RZ, 0xc0, !PT ;  /* 0x000c000c100c7812 */ /* 0x040fe400078ec0ff */
[C---:B------:R-:W-:Y:S02]  /*1af0*/  LOP3.LUT R29, R16.reuse, 0x300030, RZ, 0xc0, !PT ;  /* 0x00300030101d7812 */ /* 0x040fe400078ec0ff */
[----:B------:R-:W-:Y:S02]  /*1b00*/  LOP3.LUT R38, R16, 0xc000c0, RZ, 0xc0, !PT ;  /* 0x00c000c010267812 */ /* 0x000fe400078ec0ff */
        /* <DEDUP_REMOVED lines=127> */
.L_x_3521:
[----:B------:R-:W-:Y:S05]  /*2300*/  @P0 BRA `(.L_x_3522) ;  /* 0x0000000000b40947 */ /* 0x000fea0003800000 */
[----:B------:R-:W0:Y:S01]  /*2310*/  LDS.128 R16, [UR4] ;  /* 0x00000004ff107984 */ /* 0x000e220008000c00 */
        /* <DEDUP_REMOVED lines=44> */
.L_x_3522:
[----:B------:R-:W0:Y:S01]  /*25e0*/  LDC R15, c[0x0][0x3ac] ;  /* 0x0000eb00ff0f7b82 */ /* 0x000e220000000800 */
[----:B------:R-:W-:Y:S01]  /*25f0*/  VIADD R11, R11, 0x10 ;  /* 0x000000100b0b7836 */ /* 0x000fe20000000000 */
[----:B------:R-:W-:-:S04]  /*2600*/  UIADD3 UR4, UPT, UPT, UR4, 0x20, URZ ;  /* 0x0000002004047890 */ /* 0x000fc8000fffe0ff */
[----:B------:R-:W-:Y:S01]  /*2610*/  ISETP.GE.AND P1, PT, R11, R0, PT ;  /* 0x000000000b00720c */ /* 0x000fe20003f26270 */
[----:B0-----:R-:W-:-:S12]  /*2620*/  IMAD.WIDE R54, R15, 0x4, R54 ;  /* 0x000000040f367825 */ /* 0x001fd800078e0236 */
[----:B------:R-:W-:Y:S05]  /*2630*/  @!P1 BRA `(.L_x_3523) ;  /* 0xfffffff000d89947 */ /* 0x000fea000383ffff */
.L_x_3520:
[----:B------:R-:W0:Y:S01]  /*2640*/  S2R R0, SR_CTAID.X ;  /* 0x0000000000007919 */ /* 0x000e220000002500 */
[----:B------:R-:W2:Y:S01]  /*2650*/  S2UR UR4, SR_CTAID.Y ;  /* 0x00000000000479c3 */ /* 0x000ea20000002600 */
[----:B------:R-:W-:Y:S01]  /*2660*/  HMUL2 R11, R5, R10.H0_H0 ;  /* 0x2000000a050b7232 */ /* 0x000fe20000000000 */
[----:B------:R-:W0:Y:S06]  /*2670*/  S2R R9, SR_TID.X ;  /* 0x0000000000097919 */ /* 0x000e2c0000002100 */
[----:B------:R-:W3:Y:S01]  /*2680*/  LDC.64 R6, c[0x0][0x3a0] ;  /* 0x0000e800ff067b82 */ /* 0x000ee20000000a00 */
[----:B--2---:R-:W-:Y:S01]  /*2690*/  USHF.L.U32 UR4, UR4, 0x1, URZ ;  /* 0x0000000104047899 */ /* 0x004fe200080006ff */
[----:B0-----:R-:W-:-:S04]  /*26a0*/  IMAD R0, R0, 0x20, R9 ;  /* 0x0000002000007824 */ /* 0x001fc800078e0209 */
[----:B------:R-:W-:-:S04]  /*26b0*/  IMAD.SHL.U32 R0, R0, 0x4, RZ ;  /* 0x0000000400007824 */ /* 0x000fc800078e00ff */
[----:B------:R-:W-:Y:S02]  /*26c0*/  IMAD R9, R15, UR4, R0 ;  /* 0x000000040f097c24 */ /* 0x000fe4000f8e0200 */
[----:B------:R-:W0:Y:S02]  /*26d0*/  LDC R0, c[0x0][0x3a8] ;  /* 0x0000ea00ff007b82 */ /* 0x000e240000000800 */
[----:B---3--:R-:W-:-:S05]  /*26e0*/  IMAD.WIDE R6, R9, 0x2, R6 ;  /* 0x0000000209067825 */ /* 0x008fca00078e0206 */
[----:B------:R2:W-:Y:S01]  /*26f0*/  ATOM.E.ADD.F16x2.RN.STRONG.GPU P1, RZ, desc[UR8][R6.64], R11 ;  /* 0x8000000b06ff79a2 */ /* 0x0005e2000c12e108 */
[----:B------:R-:W-:Y:S01]  /*2700*/  BSSY.RECONVERGENT B0, `(.L_x_3524) ;  /* 0x0000011000007945 */ /* 0x000fe20003800200 */
[----:B------:R-:W-:Y:S02]  /*2710*/  HMUL2 R9, R4, R10.H0_H0 ;  /* 0x2000000a04097232 */ /* 0x000fe40000000000 */
[----:B0-----:R-:W-:-:S05]  /*2720*/  VIADD R0, R0, -UR4 ;  /* 0x8000000400007c36 */ /* 0x001fca0008000000 */
[----:B------:R-:W-:Y:S01]  /*2730*/  ISETP.NE.AND P0, PT, R0, 0x1, PT ;  /* 0x000000010000780c */ /* 0x000fe20003f05270 */
[----:B--2---:R-:W-:-:S12]  /*2740*/  @P1 BRA `(.L_x_3525) ;  /* 0x0000000000301947 */ /* 0x004fd80003800000 */
[----:B------:R-:W0:Y:S02]  /*2750*/  QSPC.E.S P1, RZ, [R6] ;  /* 0x0000000006ff73aa */ /* 0x000e240000020500 */
[----:B0-----:R-:W-:Y:S05]  /*2760*/  @!P1 BRA `(.L_x_3526) ;  /* 0x00000000001c9947 */ /* 0x001fea0003800000 */
[----:B------:R-:W-:-:S05]  /*2770*/  IMAD.MOV.U32 R4, RZ, RZ, R6 ;  /* 0x000000ffff047224 */ /* 0x000fca00078e0006 */
[----:B------:R-:W-:-:S07]  /*2780*/  MOV R0, R4 ;  /* 0x0000000400007202 */ /* 0x000fce0000000f00 */
.L_x_3527:
[----:B------:R-:W0:Y:S02]  /*2790*/  LDS R4, [R0] ;  /* 0x0000000000047984 */ /* 0x000e240000000800 */
[----:B0-----:R-:W-:-:S05]  /*27a0*/  HFMA2 R5, R4, 1, 1, R11 ;  /* 0x3c003c0004057831 */ /* 0x001fca000000000b */
[----:B------:R-:W0:Y:S02]  /*27b0*/  ATOMS.CAST.SPIN P1, [R0], R4, R5 ;  /* 0x000000040000758d */ /* 0x000e240001820005 */
[----:B0-----:R-:W-:Y:S05]  /*27c0*/  @!P1 BRA `(.L_x_3527) ;  /* 0xfffffffc00f09947 */ /* 0x001fea000383ffff */
[----:B------:R-:W-:Y:S05]  /*27d0*/  BRA `(.L_x_3525) ;  /* 0x00000000000c7947 */ /* 0x000fea0003800000 */
.L_x_3526:
[----:B------:R-:W2:Y:S02]  /*27e0*/  LD.E R0, desc[UR8][R6.64] ;  /* 0x0000000806007980 */ /* 0x000ea4000c101900 */
[----:B--2---:R-:W-:-:S05]  /*27f0*/  IMAD.IADD R5, R11, 0x1, R0 ;  /* 0x000000010b057824 */ /* 0x004fca00078e0200 */
[----:B------:R0:W-:Y:S02]  /*2800*/  ST.E desc[UR8][R6.64], R5 ;  /* 0x0000000506007985 */ /* 0x0001e4000c101908 */
.L_x_3525:
[----:B------:R-:W-:Y:S05]  /*2810*/  BSYNC.RECONVERGENT B0 ;  /* 0x0000000000007941 */ /* 0x000fea0003800200 */
.L_x_3524:
[----:B------:R2:W-:Y:S01]  /*2820*/  ATOM.E.ADD.F16x2.RN.STRONG.GPU P1, RZ, desc[UR8][R6.64+0x4], R9 ;  /* 0x8000040906ff79a2 */ /* 0x0005e2000c12e108 */
[----:B------:R-:W-:Y:S04]  /*2830*/  BSSY.RECONVERGENT B0, `(.L_x_3528) ;  /* 0x000000e000007945 */ /* 0x000fe80003800200 */
[----:B--2---:R-:W-:Y:S05]  /*2840*/  @P1 BRA `(.L_x_3529) ;  /* 0x0000000000301947 */ /* 0x004fea0003800000 */
[----:B------:R-:W2:Y:S02]  /*2850*/  QSPC.E.S P1, RZ, [R6+0x4] ;  /* 0x0000040006ff73aa */ /* 0x000ea40000020500 */
[----:B--2---:R-:W-:Y:S05]  /*2860*/  @!P1 BRA `(.L_x_3530) ;  /* 0x00000000001c9947 */ /* 0x004fea0003800000 */
[----:B------:R-:W-:-:S05]  /*2870*/  IMAD.MOV.U32 R4, RZ, RZ, R6 ;  /* 0x000000ffff047224 */ /* 0x000fca00078e0006 */
[----:B------:R-:W-:-:S07]  /*2880*/  MOV R0, R4 ;  /* 0x0000000400007202 */ /* 0x000fce0000000f00 */
.L_x_3531:
[----:B------:R-:W0:Y:S02]  /*2890*/  LDS R4, [R0+0x4] ;  /* 0x0000040000047984 */ /* 0x000e240000000800 */
[----:B0-----:R-:W-:-:S05]  /*28a0*/  HADD2 R5, R4, R9 ;  /* 0x0000000904057230 */ /* 0x001fca0000000000 */
[----:B------:R-:W0:Y:S02]  /*28b0*/  ATOMS.CAST.SPIN P1, [R0+0x4], R4, R5 ;  /* 0x000004040000758d */ /* 0x000e240001820005 */
[----:B0-----:R-:W-:Y:S05]  /*28c0*/  @!P1 BRA `(.L_x_3531) ;  /* 0xfffffffc00f09947 */ /* 0x001fea000383ffff */
[----:B------:R-:W-:Y:S05]  /*28d0*/  BRA `(.L_x_3529) ;  /* 0x00000000000c7947 */ /* 0x000fea0003800000 */
.L_x_3530:
[----:B------:R-:W0:Y:S02]  /*28e0*/  LD.E R0, desc[UR8][R6.64+0x4] ;  /* 0x0000040806007980 */ /* 0x000e24000c101900 */
[----:B0-----:R-:W-:-:S05]  /*28f0*/  IMAD.IADD R5, R9, 0x1, R0 ;  /* 0x0000000109057824 */ /* 0x001fca00078e0200 */
[----:B------:R2:W-:Y:S02]  /*2900*/  ST.E desc[UR8][R6.64+0x4], R5 ;  /* 0x0000040506007985 */ /* 0x0005e4000c101908 */
.L_x_3529:
[----:B------:R-:W-:Y:S05]  /*2910*/  BSYNC.RECONVERGENT B0 ;  /* 0x0000000000007941 */ /* 0x000fea0003800200 */
.L_x_3528:
[----:B------:R-:W-:Y:S05]  /*2920*/  @!P0 EXIT ;  /* 0x000000000000894d */ /* 0x000fea0003800000 */
[----:B0-2---:R-:W-:-:S04]  /*2930*/  IMAD.WIDE R6, R15, 0x2, R6 ;  /* 0x000000020f067825 */ /* 0x005fc800078e0206 */
        /* <DEDUP_REMOVED lines=9> */
.L_x_3535:
[----:B------:R-:W0:Y:S02]  /*29d0*/  LDS R2, [R0] ;  /* 0x0000000000027984 */ /* 0x000e240000000800 */
[----:B0-----:R-:W-:-:S05]  /*29e0*/  HFMA2 R3, R2, 1, 1, R5 ;  /* 0x3c003c0002037831 */ /* 0x001fca0000000005 */
[----:B------:R-:W0:Y:S02]  /*29f0*/  ATOMS.CAST.SPIN P0, [R0], R2, R3 ;  /* 0x000000020000758d */ /* 0x000e240001800003 */
[----:B0-----:R-:W-:Y:S05]  /*2a00*/  @!P0 BRA `(.L_x_3535) ;  /* 0xfffffffc00f08947 */ /* 0x001fea000383ffff */
[----:B------:R-:W-:Y:S05]  /*2a10*/  BRA `(.L_x_3533) ;  /* 0x00000000000c7947 */ /* 0x000fea0003800000 */
.L_x_3534:
[----:B------:R-:W2:Y:S02]  /*2a20*/  LD.E R0, desc[UR8][R6.64] ;  /* 0x0000000806007980 */ /* 0x000ea4000c101900 */
[----:B--2---:R-:W-:-:S05]  /*2a30*/  IMAD.IADD R3, R5, 0x1, R0 ;  /* 0x0000000105037824 */ /* 0x004fca00078e0200 */
[----:B------:R0:W-:Y:S02]  /*2a40*/  ST.E desc[UR8][R6.64], R3 ;  /* 0x0000000306007985 */ /* 0x0001e4000c101908 */
.L_x_3533:
[----:B------:R-:W-:Y:S05]  /*2a50*/  BSYNC.RECONVERGENT B0 ;  /* 0x0000000000007941 */ /* 0x000fea0003800200 */
.L_x_3532:
[----:B------:R2:W-:Y:S02]  /*2a60*/  ATOM.E.ADD.F16x2.RN.STRONG.GPU P0, RZ, desc[UR8][R6.64+0x4], R13 ;  /* 0x8000040d06ff79a2 */ /* 0x0005e4000c10e108 */
[----:B--2---:R-:W-:Y:S05]  /*2a70*/  @P0 EXIT ;  /* 0x000000000000094d */ /* 0x004fea0003800000 */
[----:B------:R-:W2:Y:S02]  /*2a80*/  QSPC.E.S P0, RZ, [R6+0x4] ;  /* 0x0000040006ff73aa */ /* 0x000ea40000000500 */
[----:B--2---:R-:W-:Y:S05]  /*2a90*/  @!P0 BRA `(.L_x_3536) ;  /* 0x00000000001c8947 */ /* 0x004fea0003800000 */
[----:B------:R-:W-:-:S05]  /*2aa0*/  IMAD.MOV.U32 R2, RZ, RZ, R6 ;  /* 0x000000ffff027224 */ /* 0x000fca00078e0006 */
[----:B------:R-:W-:-:S07]  /*2ab0*/  MOV R0, R2 ;  /* 0x0000000200007202 */ /* 0x000fce0000000f00 */
.L_x_3537:
[----:B------:R-:W0:Y:S02]  /*2ac0*/  LDS R2, [R0+0x4] ;  /* 0x0000040000027984 */ /* 0x000e240000000800 */
[----:B0-----:R-:W-:-:S05]  /*2ad0*/  HADD2 R3, R2, R13 ;  /* 0x0000000d02037230 */ /* 0x001fca0000000000 */
[----:B------:R-:W0:Y:S02]  /*2ae0*/  ATOMS.CAST.SPIN P0, [R0+0x4], R2, R3 ;  /* 0x000004020000758d */ /* 0x000e240001800003 */
[----:B0-----:R-:W-:Y:S05]  /*2af0*/  @!P0 BRA `(.L_x_3537) ;  /* 0xfffffffc00f08947 */ /* 0x001fea000383ffff */
[----:B------:R-:W-:Y:S05]  /*2b00*/  EXIT ;  /* 0x000000000000794d */ /* 0x000fea0003800000 */
.L_x_3536:
[----:B------:R-:W0:Y:S02]  /*2b10*/  LD.E R0, desc[UR8][R6.64+0x4] ;  /* 0x0000040806007980 */ /* 0x000e24000c101900 */
[----:B0-----:R-:W-:-:S05]  /*2b20*/  IMAD.IADD R3, R13, 0x1, R0 ;  /* 0x000000010d037824 */ /* 0x001fca00078e0200 */
[----:B------:R-:W-:Y:S01]  /*2b30*/  ST.E desc[UR8][R6.64+0x4], R3 ;  /* 0x0000040306007985 */ /* 0x000fe2000c101908 */
[----:B------:R-:W-:Y:S05]  /*2b40*/  EXIT ;  /* 0x000000000000794d */ /* 0x000fea0003800000 */
.L_x_3538:
        /* <DEDUP_REMOVED lines=11> */
.L_x_3973:


//--------------------- .text._Z23gemm_half_q_half_kernelILi1ELi32ELb1ELb1ELi64EEvPK6__halfPKjS4_S2_PS0_iiiiPKtS7_iiiiiibS2_i --------------------------
	.section	.text._Z23gemm_half_q_half_kernelILi1ELi32ELb1ELb1ELi64EEvPK6__halfPKjS4_S2_PS0_iiiiPKtS7_iiiiiibS2_i,"ax",@progbits
	.align	128
        .global         _Z23gemm_half_q_half_kernelILi1ELi32ELb1ELb1ELi64EEvPK6__halfPKjS4_S2_PS0_iiiiPKtS7_iiiiiibS2_i
        .type           _Z23gemm_half_q_half_kernelILi1ELi32ELb1ELb1ELi64EEvPK6__halfPKjS4_S2_PS0_iiiiPKtS7_iiiiiibS2_i,@function
        .size           _Z23gemm_half_q_half_kernelILi1ELi32ELb1ELb1ELi64EEvPK6__halfPKjS4_S2_PS0_iiiiPKtS7_iiiiiibS2_i,(.L_x_3974 - _Z23gemm_half_q_half_kernelILi1ELi32ELb1ELb1ELi64EEvPK6__halfPKjS4_S2_PS0_iiiiPKtS7_iiiiiibS2_i)
        .other          _Z23gemm_half_q_half_kernelILi1ELi32ELb1ELb1ELi64EEvPK6__halfPKjS4_S2_PS0_iiiiPKtS7_iiiiiibS2_i,@"STO_CUDA_ENTRY STV_DEFAULT"
_Z23gemm_half_q_half_kernelILi1ELi32ELb1ELb1ELi64EEvPK6__halfPKjS4_S2_PS0_iiiiPKtS7_iiiiiibS2_i:
.text._Z23gemm_half_q_half_kernelILi1ELi32ELb1ELb1ELi64EEvPK6__halfPKjS4_S2_PS0_iiiiPKtS7_iiiiiibS2_i:
[----:B------:R-:W0:Y:S08]  /*0000*/  LDC R1, c[0x0][0x37c] ;  /* 0x0000df00ff017b82 */ /* 0x000e300000000800 */
[----:B------:R-:W1:Y:S01]  /*0010*/  S2UR UR6, SR_CTAID.Y ;  /* 0x00000000000679c3 */ /* 0x000e620000002600 */
[----:B------:R-:W2:Y:S01]  /*0020*/  S2R R3, SR_CTAID.X ;  /* 0x0000000000037919 */ /* 0x000ea20000002500 */
[----:B0-----:R-:W-:-:S05]  /*0030*/  VIADD R1, R1, 0xfffffff0 ;  /* 0xfffffff001017836 */ /* 0x001fca0000000000 */
[----:B------:R-:W-:Y:S01]  /*0040*/  R2UR UR21, R1 ;  /* 0x00000000011572ca */ /* 0x000fe200000e0000 */
[----:B------:R-:W1:Y:S02]  /*0050*/  LDC R0, c[0x0][0x3a8] ;  /* 0x0000ea00ff007b82 */ /* 0x000e640000000800 */
[----:B-1----:R-:W-:-:S13]  /*0060*/  ISETP.LE.AND P0, PT, R0, UR6, PT ;  /* 0x0000000600007c0c */ /* 0x002fda000bf03270 */
[----:B--2---:R-:W-:Y:S05]  /*0070*/  @P0 EXIT ;  /* 0x000000000000094d */ /* 0x004fea0003800000 */
[----:B------:R-:W0:Y:S01]  /*0080*/  LDC.64 R28, c[0x0][0x3e8] ;  /* 0x0000fa00ff1c7b82 */ /* 0x000e220000000a00 */
[----:B------:R-:W0:Y:S02]  /*0090*/  LDCU.64 UR18, c[0x0][0x358] ;  /* 0x00006b00ff1277ac */ /* 0x000e240008000a00 */
[----:B0-----:R-:W2:Y:S02]  /*00a0*/  LDG.E.U16 R28, desc[UR18][R28.64] ;  /* 0x000000121c1c7981 */ /* 0x001ea4000c1e1500 */
[----:B--2---:R-:W-:-:S13]  /*00b0*/  ISETP.NE.AND P0, PT, R28, RZ, PT ;  /* 0x000000ff1c00720c */ /* 0x004fda0003f05270 */
[----:B------:R-:W-:Y:S05]  /*00c0*/  @!P0 EXIT ;  /* 0x000000000000894d */ /* 0x000fea0003800000 */
[----:B------:R-:W0:Y:S01]  /*00d0*/  S2UR UR16, SR_CTAID.Z ;  /* 0x00000000001079c3 */ /* 0x000e220000002700 */
[----:B------:R-:W1:Y:S01]  /*00e0*/  S2R R8, SR_TID.X ;  /* 0x0000000000087919 */ /* 0x000e620000002100 */
[----:B------:R-:W2:Y:S01]  /*00f0*/  LDCU UR14, c[0x0][0x3ac] ;  /* 0x00007580ff0e77ac */ /* 0x000ea20008000800 */
[----:B------:R-:W-:Y:S05]  /*0100*/  BSSY.RECONVERGENT B0, `(.L_x_3539) ;  /* 0x000001e000007945 */ /* 0x000fea0003800200 */
[----:B------:R-:W3:Y:S01]  /*0110*/  LDC R2, c[0x0][0x3b0] ;  /* 0x0000ec00ff027b82 */ /* 0x000ee20000000800 */
[----:B0-----:R-:W-:-:S06]  /*0120*/  USHF.L.U32 UR9, UR16, 0x6, URZ ;  /* 0x0000000610097899 */ /* 0x001fcc00080006ff */
[----:B------:R-:W-:Y:S02]  /*0130*/  IMAD.U32 R5, RZ, RZ, UR9 ;  /* 0x00000009ff057e24 */ /* 0x000fe4000f8e00ff */
[----:B-1----:R-:W-:-:S03]  /*0140*/  VIADD R9, R8, UR9 ;  /* 0x0000000908097c36 */ /* 0x002fc60008000000 */
[----:B---3--:R-:W-:Y:S01]  /*0150*/  VIADDMNMX R5, R5, 0x40, R2, PT ;  /* 0x0000004005057846 */ /* 0x008fe20003800102 */
[----:B------:R-:W-:-:S03]  /*0160*/  IMAD R3, R3, 0x40, R8 ;  /* 0x0000004003037824 */ /* 0x000fc600078e0208 */
[----:B------:R-:W-:Y:S01]  /*0170*/  R2UR UR15, R5 ;  /* 0x00000000050f72ca */ /* 0x000fe200000e0000 */
[----:B------:R-:W-:-:S05]  /*0180*/  IMAD.SHL.U32 R29, R3, 0x4, RZ ;  /* 0x00000004031d7824 */ /* 0x000fca00078e00ff */
[----:B--2---:R-:W-:-:S07]  /*0190*/  ISETP.GE.AND P1, PT, R29, UR14, PT ;  /* 0x0000000e1d007c0c */ /* 0x004fce000bf26270 */
[----:B------:R-:W-:-:S13]  /*01a0*/  ISETP.GE.AND P0, PT, R9, UR15, PT ;  /* 0x0000000f09007c0c */ /* 0x000fda000bf06270 */
[----:B------:R-:W-:Y:S05]  /*01b0*/  @P0 BRA `(.L_x_3540) ;  /* 0x0000000000480947 */ /* 0x000fea0003800000 */
[----:B------:R-:W0:Y:S01]  /*01c0*/  LDCU.64 UR4, c[0x0][0x3c0] ;  /* 0x00007800ff0477ac */ /* 0x000e220008000a00 */
[----:B------:R-:W1:Y:S01]  /*01d0*/  LDC.64 R4, c[0x0][0x380] ;  /* 0x0000e000ff047b82 */ /* 0x000e620000000a00 */
[----:B0-----:R-:W-:-:S04]  /*01e0*/  ISETP.NE.U32.AND P0, PT, RZ, UR4, PT ;  /* 0x00000004ff007c0c */ /* 0x001fc8000bf05070 */
[----:B------:R-:W-:-:S13]  /*01f0*/  ISETP.NE.AND.EX P0, PT, RZ, UR5, PT, P0 ;  /* 0x00000005ff007c0c */ /* 0x000fda000bf05300 */
[----:B------:R-:W0:Y:S02]  /*0200*/  @P0 LDC.64 R6, c[0x0][0x3c0] ;  /* 0x0000f000ff060b82 */ /* 0x000e240000000a00 */
[----:B0-----:R-:W-:-:S06]  /*0210*/  @P0 IMAD.WIDE.U32 R6, R9, 0x2, R6 ;  /* 0x0000000209060825 */ /* 0x001fcc00078e0006 */
[----:B------:R-:W2:Y:S01]  /*0220*/  @P0 LDG.E.U16.CONSTANT R7, desc[UR18][R6.64] ;  /* 0x0000001206070981 */ /* 0x000ea2000c1e9500 */
[----:B------:R-:W-:-:S04]  /*0230*/  IMAD R3, R2, UR6, RZ ;  /* 0x0000000602037c24 */ /* 0x000fc8000f8e02ff */
[----:B-1----:R-:W-:-:S04]  /*0240*/  IMAD.WIDE R4, R3, 0x2, R4 ;  /* 0x0000000203047825 */ /* 0x002fc800078e0204 */
[----:B--2---:R-:W-:-:S05]  /*0250*/  @P0 IMAD.WIDE.U32 R10, R7, 0x2, R4 ;  /* 0x00000002070a0825 */ /* 0x004fca00078e0004 */
[----:B------:R-:W2:Y:S01]  /*0260*/  @P0 LDG.E.U16.CONSTANT R0, desc[UR18][R10.64] ;  /* 0x000000120a000981 */ /* 0x000ea2000c1e9500 */
[----:B------:R-:W-:Y:S01]  /*0270*/  @!P0 IMAD.WIDE.U32 R4, R9, 0x2, R4 ;  /* 0x0000000209048825 */ /* 0x000fe200078e0004 */
[----:B------:R-:W0:Y:S01]  /*0280*/  S2UR UR5, SR_CgaCtaId ;  /* 0x00000000000579c3 */ /* 0x000e220000008800 */
[----:B------:R-:W-:-:S03]  /*0290*/  UMOV UR4, 0x400 ;  /* 0x0000040000047882 */ /* 0x000fc60000000000 */
[----:B------:R-:W2:Y:S01]  /*02a0*/  @!P0 LDG.E.U16.CONSTANT R0, desc[UR18][R4.64] ;  /* 0x0000001204008981 */ /* 0x000ea2000c1e9500 */
[----:B0-----:R-:W-:-:S06]  /*02b0*/  ULEA UR4, UR5, UR4, 0x18 ;  /* 0x0000000405047291 */ /* 0x001fcc000f8ec0ff */
[----:B------:R-:W-:-:S05]  /*02c0*/  LEA R3, R8, UR4, 0x1 ;  /* 0x0000000408037c11 */ /* 0x000fca000f8e08ff */
[----:B--2---:R0:W-:Y:S02]  /*02d0*/  STS.U16 [R3], R0 ;  /* 0x0000000003007388 */ /* 0x0041e40000000400 */
.L_x_3540:
[----:B------:R-:W-:Y:S05]  /*02e0*/  BSYNC.RECONVERGENT B0 ;  /* 0x0000000000007941 */ /* 0x000fea0003800200 */
.L_x_3539:
[----:B------:R-:W-:Y:S05]  /*02f0*/  @P1 EXIT ;  /* 0x000000000000194d */ /* 0x000fea0003800000 */
[----:B------:R-:W1:Y:S01]  /*0300*/  LDCU.U8 UR4, c[0x0][0x3e0] ;  /* 0x00007c00ff0477ac */ /* 0x000e620008000000 */
[----:B0-----:R-:W0:Y:S01]  /*0310*/  S2R R0, SR_CTAID.Y ;  /* 0x0000000000007919 */ /* 0x001e220000002600 */
[----:B------:R-:W-:Y:S01]  /*0320*/  ISETP.LE.AND P1, PT, R2, UR9, PT ;  /* 0x0000000902007c0c */ /* 0x000fe2000bf23270 */
[----:B------:R-:W2:Y:S01]  /*0330*/  LDCU.64 UR10, c[0x0][0x3b8] ;  /* 0x00007700ff0a77ac */ /* 0x000ea20008000a00 */
[----:B------:R-:W-:Y:S02]  /*0340*/  USHF.L.U32 UR12, UR16, 0x7, URZ ;  /* 0x00000007100c7899 */ /* 0x000fe400080006ff */
[----:B-1----:R-:W-:Y:S02]  /*0350*/  UPRMT UR4, UR4, 0x8880, URZ ;  /* 0x0000888004047896 */ /* 0x002fe400080000ff */
[----:B--2---:R-:W-:-:S04]  /*0360*/  UIMAD.WIDE.U32 UR12, UR12, 0x2, UR10 ;  /* 0x000000020c0c78a5 */ /* 0x004fc8000f8e000a */
[----:B------:R-:W-:-:S04]  /*0370*/  ISETP.NE.AND P0, PT, RZ, UR4, PT ;  /* 0x00000004ff007c0c */ /* 0x000fc8000bf05270 */
[----:B------:R-:W-:-:S13]  /*0380*/  ISETP.NE.OR P0, PT, RZ, UR16, !P0 ;  /* 0x00000010ff007c0c */ /* 0x000fda000c705670 */
[----:B------:R-:W1:Y:S01]  /*0390*/  @!P0 LDC.64 R4, c[0x0][0x3a0] ;  /* 0x0000e800ff048b82 */ /* 0x000e620000000a00 */
[----:B0-----:R-:W-:-:S04]  /*03a0*/  @!P0 IMAD R3, R0, UR14, R29 ;  /* 0x0000000e00038c24 */ /* 0x001fc8000f8e021d */
[----:B-1----:R-:W-:-:S05]  /*03b0*/  @!P0 IMAD.WIDE R4, R3, 0x2, R4 ;  /* 0x0000000203048825 */ /* 0x002fca00078e0204 */
[----:B------:R0:W-:Y:S01]  /*03c0*/  @!P0 STG.E.64 desc[UR18][R4.64], RZ ;  /* 0x000000ff04008986 */ /* 0x0001e2000c101b12 */
[----:B------:R-:W-:Y:S06]  /*03d0*/  BAR.SYNC.DEFER_BLOCKING 0x0 ;  /* 0x0000000000007b1d */ /* 0x000fec0000010000 */
[----:B------:R-:W-:Y:S05]  /*03e0*/  @P1 BRA `(.L_x_3541) ;  /* 0x0000000000e41947 */ /* 0x000fea0003800000 */
[----:B------:R-:W-:Y:S01]  /*03f0*/  IMAD.U32 R10, RZ, RZ, UR12 ;  /* 0x0000000cff0a7e24 */ /* 0x000fe2000f8e00ff */
[----:B0-----:R-:W0:Y:S01]  /*0400*/  LDC.64 R4, c[0x0][0x390] ;  /* 0x0000e400ff047b82 */ /* 0x001e220000000a00 */
        /* <DEDUP_REMOVED lines=10> */
.L_x_3542:
        /* <DEDUP_REMOVED lines=45> */
.L_x_3541:
[----:B------:R-:W1:Y:S01]  /*0780*/  LDCU UR20, c[0x0][0x3c8] ;  /* 0x00007900ff1477ac */ /* 0x000e620008000800 */
[----:B------:R-:W-:Y:S01]  /*0790*/  UMOV UR4, URZ ;  /* 0x000000ff00047c82 */ /* 0x000fe20008000000 */
[----:B-1----:R-:W-:-:S09]  /*07a0*/  UISETP.GT.AND UP0, UPT, UR9, UR20, UPT ;  /* 0x000000140900728c */ /* 0x002fd2000bf04270 */
[----:B------:R-:W-:Y:S05]  /*07b0*/  BRA.U !UP0, `(.L_x_3543) ;  /* 0x0000000108207547 */ /* 0x000fea000b800000 */
[----:B------:R-:W1:Y:S02]  /*07c0*/  LDCU UR4, c[0x0][0x3cc] ;  /* 0x00007980ff0477ac */ /* 0x000e640008000800 */
[----:B-1----:R-:W-:-:S04]  /*07d0*/  UISETP.LT.AND UP0, UPT, UR9, UR4, UPT ;  /* 0x000000040900728c */ /* 0x002fc8000bf01270 */
[----:B------:R-:W-:-:S04]  /*07e0*/  USEL UR4, UR9, UR4, UP0 ;  /* 0x0000000409047287 */ /* 0x000fc80008000000 */
[----:B------:R-:W-:-:S04]  /*07f0*/  UIADD3 UR4, UPT, UPT, UR4, -UR20, URZ ;  /* 0x8000001404047290 */ /* 0x000fc8000fffe0ff */
[----:B------:R-:W-:-:S04]  /*0800*/  USHF.R.S32.HI UR5, URZ, 0x1f, UR4 ;  /* 0x0000001fff057899 */ /* 0x000fc80008011404 */
[----:B------:R-:W-:-:S04]  /*0810*/  ULEA.HI UR5, UR5, UR4, URZ, 0x5 ;  /* 0x0000000405057291 */ /* 0x000fc8000f8f28ff */
[----:B------:R-:W-:-:S04]  /*0820*/  USHF.R.S32.HI UR5, URZ, 0x5, UR5 ;  /* 0x00000005ff057899 */ /* 0x000fc80008011405 */
[----:B------:R-:W-:-:S12]  /*0830*/  UIMAD UR4, UR5, 0x6, URZ ;  /* 0x00000006050478a4 */ /* 0x000fd8000f8e02ff */
.L_x_3543:
        /* <DEDUP_REMOVED lines=12> */
.L_x_3544:
        /* <DEDUP_REMOVED lines=11> */
[----:B------:R-:W-:-:S12]  /*09b0*/  USHF.L.U32 UR6, UR7, 0x2, URZ ;  /* 0x0000000207067899 */ /* 0x000fd800080006ff */
.L_x_3545:
        /* <DEDUP_REMOVED lines=12> */
.L_x_3546:
        /* <DEDUP_REMOVED lines=12> */
.L_x_3547:
[----:B------:R-:W-:Y:S01]  /*0b40*/  UISETP.LT.AND UP0, UPT, UR9, UR20, UPT ;  /* 0x000000140900728c */ /* 0x000fe2000bf01270 */
[----:B------:R-:W-:Y:S02]  /*0b50*/  VIMNMX R2, PT, PT, R2, UR22, PT ;  /* 0x0000001602027c48 */ /* 0x000fe4000bfe0100 */
[----:B------:R-:W-:Y:S01]  /*0b60*/  PRMT R3, RZ, 0x5410, RZ ;  /* 0x00005410ff037816 */ /* 0x000fe200000000ff */
[----:B------:R-:W-:Y:S02]  /*0b70*/  USEL UR17, UR9, UR20, UP0 ;  /* 0x0000001409117287 */ /* 0x000fe40008000000 */
[----:B------:R-:W-:Y:S02]  /*0b80*/  ISETP.GT.AND P0, PT, R2, UR9, PT ;  /* 0x0000000902007c0c */ /* 0x000fe4000bf04270 */
[----:B------:R-:W-:Y:S01]  /*0b90*/  PRMT R2, RZ, 0x5410, RZ ;  /* 0x00005410ff027816 */ /* 0x000fe200000000ff */
[----:B------:R-:W-:-:S04]  /*0ba0*/  USHF.R.S32.HI UR20, URZ, 0x1f, UR17 ;  /* 0x0000001fff147899 */ /* 0x000fc80008011411 */
[----:B------:R-:W-:-:S04]  /*0bb0*/  ULEA.HI UR20, UR20, UR17, URZ, 0x5 ;  /* 0x0000001114147291 */ /* 0x000fc8000f8f28ff */
[----:B------:R-:W-:-:S04]  /*0bc0*/  USHF.R.S32.HI UR20, URZ, 0x5, UR20 ;  /* 0x00000005ff147899 */ /* 0x000fc80008011414 */
[----:B------:R-:W-:-:S04]  /*0bd0*/  ULEA UR4, UR20, UR4, 0x3 ;  /* 0x0000000414047291 */ /* 0x000fc8000f8e18ff */
[----:B------:R-:W-:-:S04]  /*0be0*/  UIADD3 UR4, UPT, UPT, UR6, UR4, UR5 ;  /* 0x0000000406047290 */ /* 0x000fc8000fffe005 */
[----:B------:R-:W-:-:S04]  /*0bf0*/  UIADD3 UR4, UPT, UPT, UR8, UR4, UR7 ;  /* 0x0000000408047290 */ /* 0x000fc8000fffe007 */
[----:B------:R-:W-:Y:S01]  /*0c00*/  UIMAD UR4, UR4, UR14, URZ ;  /* 0x0000000e040472a4 */ /* 0x000fe2000f8e02ff */
[----:B------:R-:W-:Y:S11]  /*0c10*/  @!P0 BRA `(.L_x_3548) ;  /* 0x0000001800788947 */ /* 0x000ff60003800000 */
[----:B0-----:R-:W-:Y:S01]  /*0c20*/  IMAD.U32 R4, RZ, RZ, UR12 ;  /* 0x0000000cff047e24 */ /* 0x001fe2000f8e00ff */
[----:B------:R-:W2:Y:S01]  /*0c30*/  LDL.64 R6, [R1] ;  /* 0x0000000001067983 */ /* 0x000ea20000100a00 */
[----:B------:R-:W-:Y:S01]  /*0c40*/  IMAD.U32 R5, RZ, RZ, UR13 ;  /* 0x0000000dff057e24 */ /* 0x000fe2000f8e00ff */
[----:B------:R-:W0:Y:S01]  /*0c50*/  S2UR UR5, SR_CgaCtaId ;  /* 0x00000000000579c3 */ /* 0x000e220000008800 */
[----:B------:R-:W1:Y:S03]  /*0c60*/  LDCU.64 UR12, c[0x0][0x388] ;  /* 0x00007100ff0c77ac */ /* 0x000e660008000a00 */
[----:B------:R-:W3:Y:S01]  /*0c70*/  LDG.E.U16.CONSTANT R4, desc[UR18][R4.64+0x2] ;  /* 0x0000021204047981 */ /* 0x000ee2000c1e9500 */
[----:B------:R-:W-:Y:S02]  /*0c80*/  USHF.R.S32.HI UR6, URZ, 0x1f, UR4 ;  /* 0x0000001fff067899 */ /* 0x000fe40008011404 */
[----:B------:R-:W-:Y:S01]  /*0c90*/  IADD3 R2, P0, PT, R29, UR4, RZ ;  /* 0x000000041d027c10 */ /* 0x000fe2000ff1e0ff */
[----:B------:R-:W-:-:S02]  /*0ca0*/  UISETP.LT.AND UP0, UPT, UR15, UR22, UPT ;  /* 0x000000160f00728c */ /* 0x000fc4000bf01270 */
[----:B------:R-:W-:Y:S01]  /*0cb0*/  UIMAD.WIDE.U32 UR10, UR16, 0x100, UR10 ;  /* 0x00000100100a78a5 */ /* 0x000fe2000f8e000a */
[----:B------:R-:W-:Y:S01]  /*0cc0*/  LEA.HI.X.SX32 R3, R29, UR6, 0x1, P0 ;  /* 0x000000061d037c11 */ /* 0x000fe200080f0eff */
[----:B------:R-:W-:Y:S01]  /*0cd0*/  USEL UR15, UR15, UR22, UP0 ;  /* 0x000000160f0f7287 */ /* 0x000fe20008000000 */
[----:B------:R-:W-:Y:S01]  /*0ce0*/  UMOV UR8, 0x400 ;  /* 0x0000040000087882 */ /* 0x000fe20000000000 */
[----:B------:R-:W-:Y:S01]  /*0cf0*/  UIADD3 UR10, UP0, UPT, UR10, 0x2, URZ ;  /* 0x000000020a0a7890 */ /* 0x000fe2000ff1e0ff */
[----:B-1----:R-:W-:-:S04]  /*0d00*/  LEA R30, P0, R2, UR12, 0x2 ;  /* 0x0000000c021e7c11 */ /* 0x002fc8000f8010ff */
[----:B------:R-:W-:Y:S01]  /*0d10*/  LEA.HI.X R31, R2, UR13, R3, 0x2, P0 ;  /* 0x0000000d021f7c11 */ /* 0x000fe200080f1403 */
[----:B0-----:R-:W-:Y:S01]  /*0d20*/  ULEA UR8, UR5, UR8, 0x18 ;  /* 0x0000000805087291 */ /* 0x001fe2000f8ec0ff */
[----:B------:R-:W-:Y:S02]  /*0d30*/  PRMT R2, RZ, 0x5410, RZ ;  /* 0x00005410ff027816 */ /* 0x000fe400000000ff */
[----:B------:R-:W-:Y:S01]  /*0d40*/  PRMT R3, RZ, 0x5410, RZ ;  /* 0x00005410ff037816 */ /* 0x000fe200000000ff */
[----:B------:R-:W-:Y:S01]  /*0d50*/  UIADD3.X UR11, UPT, UPT, URZ, UR11, URZ, UP0, !UPT ;  /* 0x0000000bff0b7290 */ /* 0x000fe200087fe4ff */
[----:B---3--:R-:W-:Y:S02]  /*0d60*/  R2UR UR4, R4 ;  /* 0x00000000040472ca */ /* 0x008fe400000e0000 */
[----:B--2---:R-:W-:Y:S02]  /*0d70*/  PRMT R35, R6, 0x7610, R6 ;  /* 0x0000761006237816 */ /* 0x004fe40000000006 */
[----:B------:R-:W-:-:S09]  /*0d80*/  PRMT R34, R7, 0x7610, R7 ;  /* 0x0000761007227816 */ /* 0x000fd20000000007 */
[----:B------:R-:W-:-:S03]  /*0d90*/  UIADD3 UR5, UPT, UPT, UR9, UR4, URZ ;  /* 0x0000000409057290 */ /* 0x000fc6000fffe0ff */
[----:B------:R-:W-:-:S09]  /*0da0*/  UMOV UR4, URZ ;  /* 0x000000ff00047c82 */ /* 0x000fd20008000000 */
.L_x_3549:
[----:B------:R0:W2:Y:S01]  /*0db0*/  LDG.E.128.CONSTANT R24, desc[UR18][R30.64] ;  /* 0x000000121e187981 */ /* 0x0000a2000c1e9d00 */
[----:B------:R-:W-:Y:S02]  /*0dc0*/  IMAD.U32 R7, RZ, RZ, UR14 ;  /* 0x0000000eff077e24 */ /* 0x000fe4000f8e00ff */
[----:B------:R-:W-:Y:S01]  /*0dd0*/  IMAD.U32 R37, RZ, RZ, UR14 ;  /* 0x0000000eff257e24 */ /* 0x000fe2000f8e00ff */
[----:B------:R-:W1:Y:S01]  /*0de0*/  LDS.128 R8, [UR8] ;  /* 0x00000008ff087984 */ /* 0x000e620008000c00 */
[----:B------:R-:W-:-:S05]  /*0df0*/  IMAD.WIDE R6, R7, 0x4, R30 ;  /* 0x0000000407067825 */ /* 0x000fca00078e021e */
[----:B------:R3:W4:Y:S01]  /*0e00*/  LDG.E.128.CONSTANT R20, desc[UR18][R6.64] ;  /* 0x0000001206147981 */ /* 0x000722000c1e9d00 */
[----:B------:R-:W-:-:S05]  /*0e10*/  IMAD.WIDE R36, R37, 0x4, R6 ;  /* 0x0000000425247825 */ /* 0x000fca00078e0206 */
[----:B------:R-:W5:Y:S01]  /*0e20*/  LDG.E.128.CONSTANT R16, desc[UR18][R36.64] ;  /* 0x0000001224107981 */ /* 0x000f62000c1e9d00 */
[----:B0-----:R-:W-:Y:S01]  /*0e30*/  IMAD.U32 R31, RZ, RZ, UR14 ;  /* 0x0000000eff1f7e24 */ /* 0x001fe2000f8e00ff */
[----:B--2---:R-:W-:Y:S02]  /*0e40*/  LOP3.LUT R5, R24, 0x3f003f, RZ, 0xc0, !PT ;  /* 0x003f003f18057812 */ /* 0x004fe400078ec0ff */
[----:B------:R-:W-:Y:S02]  /*0e50*/  SHF.R.U32.HI R12, RZ, 0x6, R24 ;  /* 0x00000006ff0c7819 */ /* 0x000fe40000011618 */
[----:B------:R-:W-:Y:S02]  /*0e60*/  LOP3.LUT R5, R5, 0x64006400, RZ, 0xfc, !PT ;  /* 0x6400640005057812 */ /* 0x000fe400078efcff */
[----:B------:R-:W-:Y:S02]  /*0e70*/  LOP3.LUT R12, R12, 0x3f003f, RZ, 0xc0, !PT ;  /* 0x003f003f0c0c7812 */ /* 0x000fe400078ec0ff */
[----:B------:R-:W-:-:S02]  /*0e80*/  LOP3.LUT R13, R25, 0x3f003f, RZ, 0xc0, !PT ;  /* 0x003f003f190d7812 */ /* 0x000fc400078ec0ff */
[----:B------:R-:W-:Y:S02]  /*0e90*/  SHF.R.U32.HI R4, RZ, 0x6, R25 ;  /* 0x00000006ff047819 */ /* 0x000fe40000011619 */
[----:B---3--:R-:W-:Y:S01]  /*0ea0*/  LOP3.LUT R6, R12, 0x64006400, RZ, 0xfc, !PT ;  /* 0x640064000c067812 */ /* 0x008fe200078efcff */
[----:B------:R-:W-:Y:S01]  /*0eb0*/  HADD2 R12, R5, -1056, -1056 ;  /* 0xe420e420050c7430 */ /* 0x000fe20000000000 */
[----:B------:R-:W-:Y:S02]  /*0ec0*/  LOP3.LUT R13, R13, 0x64006400, RZ, 0xfc, !PT ;  /* 0x640064000d0d7812 */ /* 0x000fe400078efcff */
[----:B------:R-:W-:Y:S01]  /*0ed0*/  LOP3.LUT R4, R4, 0x3f003f, RZ, 0xc0, !PT ;  /* 0x003f003f04047812 */ /* 0x000fe200078ec0ff */
[----:B------:R-:W-:Y:S02]  /*0ee0*/  HADD2 R6, R6, -1056, -1056 ;  /* 0xe420e42006067430 */ /* 0x000fe40000000000 */
[----:B-1----:R-:W-:Y:S02]  /*0ef0*/  HFMA2 R12, R12, R8, RZ ;  /* 0x000000080c0c7231 */ /* 0x002fe400000000ff */
[----:B------:R-:W-:Y:S01]  /*0f00*/  HADD2 R7, R13, -1056, -1056 ;  /* 0xe420e4200d077430 */ /* 0x000fe20000000000 */
[----:B------:R-:W-:-:S02]  /*0f10*/  LOP3.LUT R4, R4, 0x64006400, RZ, 0xfc, !PT ;  /* 0x6400640004047812 */ /* 0x000fc400078efcff */
[----:B------:R-:W-:Y:S01]  /*0f20*/  LOP3.LUT R14, R26, 0x3f003f, RZ, 0xc0, !PT ;  /* 0x003f003f1a0e7812 */ /* 0x000fe200078ec0ff */
[-C--:B------:R-:W-:Y:S01]  /*0f30*/  HFMA2 R6, R6, R9.reuse, R12 ;  /* 0x0000000906067231 */ /* 0x080fe2000000000c */
[----:B------:R-:W-:Y:S01]  /*0f40*/  SHF.R.U32.HI R13, RZ, 0x6, R26 ;  /* 0x00000006ff0d7819 */ /* 0x000fe2000001161a */
[----:B------:R-:W-:Y:S01]  /*0f50*/  HFMA2 R7, R7, R8, RZ.H0_H0 ;  /* 0x0000000807077231 */ /* 0x000fe200000400ff */
[----:B------:R-:W-:Y:S01]  /*0f60*/  LOP3.LUT R15, R27, 0x3f003f, RZ, 0xc0, !PT ;  /* 0x003f003f1b0f7812 */ /* 0x000fe200078ec0ff */
[----:B------:R-:W-:Y:S01]  /*0f70*/  HADD2 R4, R4, -1056, -1056 ;  /* 0xe420e42004047430 */ /* 0x000fe20000000000 */
[----:B------:R-:W-:Y:S02]  /*0f80*/  SHF.R.U32.HI R12, RZ, 0x6, R27 ;  /* 0x00000006ff0c7819 */ /* 0x000fe4000001161b */
[----:B------:R-:W-:Y:S01]  /*0f90*/  LOP3.LUT R14, R14, 0x64006400, RZ, 0xfc, !PT ;  /* 0x640064000e0e7812 */ /* 0x000fe200078efcff */
[----:B------:R-:W-:Y:S01]  /*0fa0*/  HFMA2 R4, R4, R9, R7 ;  /* 0x0000000904047231 */ /* 0x000fe20000000007 */
[----:B------:R-:W-:-:S02]  /*0fb0*/  LOP3.LUT R13, R13, 0x3f003f, RZ, 0xc0, !PT ;  /* 0x003f003f0d0d7812 */ /* 0x000fc400078ec0ff */
[----:B------:R-:W-:Y:S01]  /*0fc0*/  LOP3.LUT R15, R15, 0x64006400, RZ, 0xfc, !PT ;  /* 0x640064000f0f7812 */ /* 0x000fe200078efcff */
[----:B------:R-:W-:Y:S01]  /*0fd0*/  HADD2 R5, R14, -1056, -1056 ;  /* 0xe420e4200e057430 */ /* 0x000fe20000000000 */
[----:B------:R-:W-:Y:S02]  /*0fe0*/  LOP3.LUT R12, R12, 0x3f003f, RZ, 0xc0, !PT ;  /* 0x003f003f0c0c7812 */ /* 0x000fe400078ec0ff */
[----:B------:R-:W-:Y:S01]  /*0ff0*/  LOP3.LUT R13, R13, 0x64006400, RZ, 0xfc, !PT ;  /* 0x640064000d0d7812 */ /* 0x000fe200078efcff */
[----:B------:R-:W-:Y:S01]  /*1000*/  HADD2 R15, R15, -1056, -1056 ;  /* 0xe420e4200f0f7430 */ /* 0x000fe20000000000 */
[----:B------:R-:W-:Y:S01]  /*1010*/  LOP3.LUT R12, R12, 0x64006400, RZ, 0xfc, !PT ;  /* 0x640064000c0c7812 */ /* 0x000fe200078efcff */
[-C--:B------:R-:W-:Y:S01]  /*1020*/  HFMA2 R5, R5, R8.reuse, RZ ;  /* 0x0000000805057231 */ /* 0x080fe200000000ff */
[----:B----4-:R-:W-:Y:S01]  /*1030*/  LOP3.LUT R7, R20, 0x3f003f, RZ, 0xc0, !PT ;  /* 0x003f003f14077812 */ /* 0x010fe200078ec0ff */
[----:B------:R-:W-:Y:S01]  /*1040*/  HADD2 R13, R13, -1056, -1056 ;  /* 0xe420e4200d0d7430 */ /* 0x000fe20000000000 */
[----:B------:R-:W-:Y:S01]  /*1050*/  SHF.R.U32.HI R24, RZ, 0xc, R24 ;  /* 0x0000000cff187819 */ /* 0x000fe20000011618 */
[----:B------:R-:W-:Y:S01]  /*1060*/  HFMA2 R8, R15, R8, RZ.H0_H0 ;  /* 0x000000080f087231 */ /* 0x000fe200000400ff */
[----:B------:R-:W-:Y:S01]  /*1070*/  LOP3.LUT R7, R7, 0x64006400, RZ, 0xfc, !PT ;  /* 0x6400640007077812 */ /* 0x000fe200078efcff */
[----:B------:R-:W-:Y:S01]  /*1080*/  HADD2 R14, R12, -1056, -1056 ;  /* 0xe420e4200c0e7430 */ /* 0x000fe20000000000 */
[----:B------:R-:W-:Y:S01]  /*1090*/  SHF.R.U32.HI R12, RZ, 0x6, R20 ;  /* 0x00000006ff0c7819 */ /* 0x000fe20000011614 */
[-C--:B------:R-:W-:Y:S01]  /*10a0*/  HFMA2 R5, R13, R9.reuse, R5 ;  /* 0x000000090d057231 */ /* 0x080fe20000000005 */
[----:B------:R-:W-:Y:S01]  /*10b0*/  LOP3.LUT R13, R22, 0x3f003f, RZ, 0xc0, !PT ;  /* 0x003f003f160d7812 */ /* 0x000fe200078ec0ff */
[----:B------:R-:W-:Y:S01]  /*10c0*/  HFMA2 R9, R14, R9, R8 ;  /* 0x000000090e097231 */ /* 0x000fe20000000008 */
[----:B------:R-:W-:Y:S01]  /*10d0*/  LOP3.LUT R8, R21, 0x3f003f, RZ, 0xc0, !PT ;  /* 0x003f003f15087812 */ /* 0x000fe200078ec0ff */
[----:B------:R-:W-:Y:S01]  /*10e0*/  HADD2 R7, R7, -1056, -1056 ;  /* 0xe420e42007077430 */ /* 0x000fe20000000000 */
[----:B------:R-:W-:-:S02]  /*10f0*/  LOP3.LUT R12, R12, 0x3f003f, RZ, 0xc0, !PT ;  /* 0x003f003f0c0c7812 */ /* 0x000fc400078ec0ff */
[----:B------:R-:W-:Y:S01]  /*1100*/  LOP3.LUT R8, R8, 0x64006400, RZ, 0xfc, !PT ;  /* 0x6400640008087812 */ /* 0x000fe200078efcff */
[-C--:B------:R-:W-:Y:S01]  /*1110*/  HFMA2 R6, R7, R10.reuse, R6 ;  /* 0x0000000a07067231 */ /* 0x080fe20000000006 */
[----:B------:R-:W-:Y:S02]  /*1120*/  LOP3.LUT R13, R13, 0x64006400, RZ, 0xfc, !PT ;  /* 0x640064000d0d7812 */ /* 0x000fe400078efcff */
[----:B------:R-:W-:Y:S01]  /*1130*/  LOP3.LUT R12, R12, 0x64006400, RZ, 0xfc, !PT ;  /* 0x640064000c0c7812 */ /* 0x000fe200078efcff */
[----:B------:R-:W-:Y:S01]  /*1140*/  HADD2 R8, R8, -1056, -1056 ;  /* 0xe420e42008087430 */ /* 0x000fe20000000000 */
[----:B------:R-:W-:Y:S01]  /*1150*/  SHF.R.U32.HI R7, RZ, 0x6, R21 ;  /* 0x00000006ff077819 */ /* 0x000fe20000011615 */
[----:B------:R-:W-:Y:S01]  /*1160*/  HADD2 R32, R13, -1056, -1056 ;  /* 0xe420e4200d207430 */ /* 0x000fe20000000000 */
[----:B------:R-:W-:Y:S01]  /*1170*/  LOP3.LUT R24, R24, 0xf000f, RZ, 0xc0, !PT ;  /* 0x000f000f18187812 */ /* 0x000fe200078ec0ff */
[----:B------:R-:W-:Y:S01]  /*1180*/  HADD2 R12, R12, -1056, -1056 ;  /* 0xe420e4200c0c7430 */ /* 0x000fe20000000000 */
[----:B------:R-:W-:Y:S01]  /*1190*/  LOP3.LUT R7, R7, 0x3f003f, RZ, 0xc0, !PT ;  /* 0x003f003f07077812 */ /* 0x000fe200078ec0ff */
[----:B------:R-:W-:-:S02]  /*11a0*/  HFMA2 R8, R8, R10, R4 ;  /* 0x0000000a08087231 */ /* 0x000fc40000000004 */
[----:B------:R-:W-:Y:S02]  /*11b0*/  HFMA2 R32, R32, R10, R5 ;  /* 0x0000000a20207231 */ /* 0x000fe40000000005 */
[----:B------:R-:W-:Y:S01]  /*11c0*/  HFMA2 R12, R12, R11, R6 ;  /* 0x0000000b0c0c7231 */ /* 0x000fe20000000006 */
[----:B------:R-:W-:Y:S02]  /*11d0*/  LOP3.LUT R13, R7, 0x64006400, RZ, 0xfc, !PT ;  /* 0x64006400070d7812 */ /* 0x000fe400078efcff */
[----:B------:R-:W0:Y:S03]  /*11e0*/  LDS.128 R4, [UR8+0x10] ;  /* 0x00001008ff047984 */ /* 0x000e260008000c00 */
[----:B------:R-:W-:-:S04]  /*11f0*/  HADD2 R13, R13, -1056, -1056 ;  /* 0xe420e4200d0d7430 */ /* 0x000fc80000000000 */
[----:B------:R-:W-:Y:S01]  /*1200*/  HFMA2 R8, R13, R11, R8 ;  /* 0x0000000b0d087231 */ /* 0x000fe20000000008 */
[----:B------:R-:W-:-:S04]  /*1210*/  SHF.R.U32.HI R13, RZ, 0x6, R22 ;  /* 0x00000006ff0d7819 */ /* 0x000fc80000011616 */
[----:B------:R-:W-:-:S04]  /*1220*/  LOP3.LUT R13, R13, 0x3f003f, RZ, 0xc0, !PT ;  /* 0x003f003f0d0d7812 */ /* 0x000fc800078ec0ff */
[----:B------:R-:W-:-:S05]  /*1230*/  LOP3.LUT R13, R13, 0x64006400, RZ, 0xfc, !PT ;  /* 0x640064000d0d7812 */ /* 0x000fca00078efcff */
[----:B------:R-:W-:-:S04]  /*1240*/  HADD2 R13, R13, -1056, -1056 ;  /* 0xe420e4200d0d7430 */ /* 0x000fc80000000000 */
[----:B------:R-:W-:Y:S01]  /*1250*/  HFMA2 R32, R13, R11, R32 ;  /* 0x0000000b0d207231 */ /* 0x000fe20000000020 */
[----:B-----5:R-:W-:-:S04]  /*1260*/  LOP3.LUT R13, R16, 0x3f003f, RZ, 0xc0, !PT ;  /* 0x003f003f100d7812 */ /* 0x020fc800078ec0ff */
[----:B------:R-:W-:-:S05]  /*1270*/  LOP3.LUT R13, R13, 0x64006400, RZ, 0xfc, !PT ;  /* 0x640064000d0d7812 */ /* 0x000fca00078efcff */
[----:B------:R-:W-:-:S04]  /*1280*/  HADD2 R13, R13, -1056, -1056 ;  /* 0xe420e4200d0d7430 */ /* 0x000fc80000000000 */
[----:B0-----:R-:W-:Y:S01]  /*1290*/  HFMA2 R12, R13, R4, R12 ;  /* 0x000000040d0c7231 */ /* 0x001fe2000000000c */
[----:B------:R-:W-:-:S04]  /*12a0*/  LOP3.LUT R13, R17, 0x3f003f, RZ, 0xc0, !PT ;  /* 0x003f003f110d7812 */ /* 0x000fc800078ec0ff */
[----:B------:R-:W-:-:S05]  /*12b0*/  LOP3.LUT R13, R13, 0x64006400, RZ, 0xfc, !PT ;  /* 0x640064000d0d7812 */ /* 0x000fca00078efcff */
[----:B------:R-:W-:-:S04]  /*12c0*/  HADD2 R13, R13, -1056, -1056 ;  /* 0xe420e4200d0d7430 */ /* 0x000fc80000000000 */
[----:B------:R-:W-:Y:S01]  /*12d0*/  HFMA2 R8, R13, R4, R8 ;  /* 0x000000040d087231 */ /* 0x000fe20000000008 */
[----:B------:R-:W-:-:S04]  /*12e0*/  LOP3.LUT R13, R23, 0x3f003f, RZ, 0xc0, !PT ;  /* 0x003f003f170d7812 */ /* 0x000fc800078ec0ff */
[----:B------:R-:W-:Y:S02]  /*12f0*/  LOP3.LUT R14, R13, 0x64006400, RZ, 0xfc, !PT ;  /* 0x640064000d0e7812 */ /* 0x000fe400078efcff */
[----:B------:R-:W-:-:S03]  /*1300*/  LOP3.LUT R13, R18, 0x3f003f, RZ, 0xc0, !PT ;  /* 0x003f003f120d7812 */ /* 0x000fc600078ec0ff */
[----:B------:R-:W-:Y:S01]  /*1310*/  HADD2 R14, R14, -1056, -1056 ;  /* 0xe420e4200e0e7430 */ /* 0x000fe20000000000 */
[----:B------:R-:W-:-:S03]  /*1320*/  LOP3.LUT R13, R13, 0x64006400, RZ, 0xfc, !PT ;  /* 0x640064000d0d7812 */ /* 0x000fc600078efcff */
[----:B------:R-:W-:Y:S01]  /*1330*/  HFMA2 R9, R14, R10, R9 ;  /* 0x0000000a0e097231 */ /* 0x000fe20000000009 */
[----:B------:R-:W-:Y:S01]  /*1340*/  SHF.R.U32.HI R10, RZ, 0x6, R16 ;  /* 0x00000006ff0a7819 */ /* 0x000fe20000011610 */
[----:B------:R-:W-:-:S03]  /*1350*/  HADD2 R13, R13, -1056, -1056 ;  /* 0xe420e4200d0d7430 */ /* 0x000fc60000000000 */
[----:B------:R-:W-:Y:S01]  /*1360*/  LOP3.LUT R10, R10, 0x3f003f, RZ, 0xc0, !PT ;  /* 0x003f003f0a0a7812 */ /* 0x000fe200078ec0ff */
[----:B------:R-:W-:Y:S01]  /*1370*/  HFMA2 R32, R13, R4, R32 ;  /* 0x000000040d207231 */ /* 0x000fe20000000020 */
[----:B------:R-:W-:Y:S02]  /*1380*/  SHF.R.U32.HI R13, RZ, 0x6, R23 ;  /* 0x00000006ff0d7819 */ /* 0x000fe40000011617 */
[----:B------:R-:W-:Y:S02]  /*1390*/  LOP3.LUT R10, R10, 0x64006400, RZ, 0xfc, !PT ;  /* 0x640064000a0a7812 */ /* 0x000fe400078efcff */
[----:B------:R-:W-:-:S03]  /*13a0*/  LOP3.LUT R13, R13, 0x3f003f, RZ, 0xc0, !PT ;  /* 0x003f003f0d0d7812 */ /* 0x000fc600078ec0ff */
[----:B------:R-:W-:-:S04]  /*13b0*/  HADD2 R10, R10, -1056, -1056 ;  /* 0xe420e4200a0a7430 */ /* 0x000fc80000000000 */
[----:B------:R-:W-:Y:S01]  /*13c0*/  HFMA2 R12, R10, R5, R12 ;  /* 0x000000050a0c7231 */ /* 0x000fe2000000000c */
[----:B------:R-:W-:Y:S02]  /*13d0*/  LOP3.LUT R10, R13, 0x64006400, RZ, 0xfc, !PT ;  /* 0x640064000d0a7812 */ /* 0x000fe400078efcff */
[----:B------:R-:W-:-:S03]  /*13e0*/  SHF.R.U32.HI R13, RZ, 0x8, R16 ;  /* 0x00000008ff0d7819 */ /* 0x000fc60000011610 */
[----:B------:R-:W-:Y:S01]  /*13f0*/  HADD2 R14, R10, -1056, -1056 ;  /* 0xe420e4200a0e7430 */ /* 0x000fe20000000000 */
[----:B------:R-:W-:Y:S02]  /*1400*/  SHF.R.U32.HI R10, RZ, 0x6, R17 ;  /* 0x00000006ff0a7819 */ /* 0x000fe40000011611 */
[----:B------:R-:W-:Y:S01]  /*1410*/  LOP3.LUT R13, R24, 0x300030, R13, 0xf8, !PT ;  /* 0x00300030180d7812 */ /* 0x000fe200078ef80d */
[----:B------:R-:W-:Y:S01]  /*1420*/  HFMA2 R9, R14, R11, R9 ;  /* 0x0000000b0e097231 */ /* 0x000fe20000000009 */
[----:B------:R-:W-:Y:S02]  /*1430*/  LOP3.LUT R10, R10, 0x3f003f, RZ, 0xc0, !PT ;  /* 0x003f003f0a0a7812 */ /* 0x000fe400078ec0ff */
[----:B------:R-:W-:Y:S02]  /*1440*/  LOP3.LUT R11, R19, 0x3f003f, RZ, 0xc0, !PT ;  /* 0x003f003f130b7812 */ /* 0x000fe400078ec0ff */
[----:B------:R-:W-:Y:S02]  /*1450*/  LOP3.LUT R10, R10, 0x64006400, RZ, 0xfc, !PT ;  /* 0x640064000a0a7812 */ /* 0x000fe400078efcff */
[----:B------:R-:W-:-:S03]  /*1460*/  LOP3.LUT R11, R11, 0x64006400, RZ, 0xfc, !PT ;  /* 0x640064000b0b7812 */ /* 0x000fc600078efcff */
[----:B------:R-:W-:Y:S02]  /*1470*/  HADD2 R24, R10, -1056, -1056 ;  /* 0xe420e4200a187430 */ /* 0x000fe40000000000 */
[----:B------:R-:W-:Y:S02]  /*1480*/  HADD2 R33, R11, -1056, -1056 ;  /* 0xe420e4200b217430 */ /* 0x000fe40000000000 */
[----:B------:R-:W-:Y:S01]  /*1490*/  HFMA2 R24, R24, R5, R8 ;  /* 0x0000000518187231 */ /* 0x000fe20000000008 */
[----:B------:R-:W-:Y:S01]  /*14a0*/  SHF.R.U32.HI R8, RZ, 0x6, R18 ;  /* 0x00000006ff087819 */ /* 0x000fe20000011612 */
[----:B------:R-:W-:Y:S01]  /*14b0*/  HFMA2 R33, R33, R4, R9 ;  /* 0x0000000421217231 */ /* 0x000fe20000000009 */
[----:B------:R-:W-:Y:S01]  /*14c0*/  SHF.R.U32.HI R4, RZ, 0x6, R19 ;  /* 0x00000006ff047819 */ /* 0x000fe20000011613 */
[----:B------:R-:W-:Y:S01]  /*14d0*/  IMAD.U32 R9, RZ, RZ, UR14 ;  /* 0x0000000eff097e24 */ /* 0x000fe2000f8e00ff */
[----:B------:R-:W-:Y:S02]  /*14e0*/  LOP3.LUT R8, R8, 0x3f003f, RZ, 0xc0, !PT ;  /* 0x003f003f08087812 */ /* 0x000fe400078ec0ff */
[----:B------:R-:W-:Y:S01]  /*14f0*/  LOP3.LUT R4, R4, 0x3f003f, RZ, 0xc0, !PT ;  /* 0x003f003f04047812 */ /* 0x000fe200078ec0ff */
[----:B------:R-:W-:Y:S01]  /*1500*/  IMAD.WIDE R36, R9, 0x4, R36 ;  /* 0x0000000409247825 */ /* 0x000fe200078e0224 */
[----:B------:R-:W-:-:S02]  /*1510*/  LOP3.LUT R8, R8, 0x64006400, RZ, 0xfc, !PT ;  /* 0x6400640008087812 */ /* 0x000fc400078efcff */
[----:B------:R-:W-:-:S03]  /*1520*/  LOP3.LUT R4, R4, 0x64006400, RZ, 0xfc, !PT ;  /* 0x6400640004047812 */ /* 0x000fc600078efcff */
[----:B------:R-:W-:Y:S01]  /*1530*/  HADD2 R8, R8, -1056, -1056 ;  /* 0xe420e42008087430 */ /* 0x000fe20000000000 */
[----:B------:R-:W-:Y:S01]  /*1540*/  SHF.R.U32.HI R25, RZ, 0xc, R25 ;  /* 0x0000000cff197819 */ /* 0x000fe20000011619 */
[----:B------:R-:W-:Y:S02]  /*1550*/  HADD2 R4, R4, -1056, -1056 ;  /* 0xe420e42004047430 */ /* 0x000fe40000000000 */
[-C--:B------:R-:W-:Y:S02]  /*1560*/  HFMA2 R32, R8, R5.reuse, R32 ;  /* 0x0000000508207231 */ /* 0x080fe40000000020 */
[----:B------:R0:W2:Y:S01]  /*1570*/  LDG.E.128.CONSTANT R8, desc[UR18][R36.64] ;  /* 0x0000001224087981 */ /* 0x0000a2000c1e9d00 */
[----:B------:R-:W-:Y:S01]  /*1580*/  LOP3.LUT R13, R13, 0x64006400, RZ, 0xfc, !PT ;  /* 0x640064000d0d7812 */ /* 0x000fe200078efcff */
[----:B------:R-:W-:Y:S01]  /*1590*/  HFMA2 R33, R4, R5, R33 ;  /* 0x0000000504217231 */ /* 0x000fe20000000021 */
[----:B------:R-:W-:Y:S01]  /*15a0*/  LOP3.LUT R14, R25, 0xf000f, RZ, 0xc0, !PT ;  /* 0x000f000f190e7812 */ /* 0x000fe200078ec0ff */
[----:B------:R-:W-:Y:S01]  /*15b0*/  IMAD.WIDE R30, R31, 0x4, R36 ;  /* 0x000000041f1e7825 */ /* 0x000fe200078e0224 */
[----:B------:R-:W-:-:S03]  /*15c0*/  SHF.R.U32.HI R5, RZ, 0x8, R17 ;  /* 0x00000008ff057819 */ /* 0x000fc60000011611 */
[----:B------:R-:W-:Y:S01]  /*15d0*/  HADD2 R4, R13, -1056, -1056 ;  /* 0xe420e4200d047430 */ /* 0x000fe20000000000 */
[----:B------:R-:W-:-:S03]  /*15e0*/  LOP3.LUT R5, R14, 0x300030, R5, 0xf8, !PT ;  /* 0x003000300e057812 */ /* 0x000fc600078ef805 */
[----:B------:R-:W-:Y:S02]  /*15f0*/  HFMA2 R4, R4, R6, R12 ;  /* 0x0000000604047231 */ /* 0x000fe4000000000c */
[----:B------:R1:W3:Y:S01]  /*1600*/  LDG.E.128.CONSTANT R12, desc[UR18][R30.64] ;  /* 0x000000121e0c7981 */ /* 0x0002e2000c1e9d00 */
[----:B------:R-:W-:Y:S01]  /*1610*/  LOP3.LUT R5, R5, 0x64006400, RZ, 0xfc, !PT ;  /* 0x6400640005057812 */ /* 0x000fe200078efcff */
[----:B------:R-:W-:Y:S01]  /*1620*/  IMAD.U32 R25, RZ, RZ, UR14 ;  /* 0x0000000eff197e24 */ /* 0x000fe2000f8e00ff */
[----:B------:R-:W-:Y:S02]  /*1630*/  SHF.R.U32.HI R26, RZ, 0xc, R26 ;  /* 0x0000000cff1a7819 */ /* 0x000fe4000001161a */
[----:B------:R-:W-:Y:S01]  /*1640*/  SHF.R.U32.HI R27, RZ, 0xc, R27 ;  /* 0x0000000cff1b7819 */ /* 0x000fe2000001161b */
[----:B------:R-:W-:Y:S01]  /*1650*/  HADD2 R5, R5, -1056, -1056 ;  /* 0xe420e42005057430 */ /* 0x000fe20000000000 */
[----:B0-----:R-:W-:-:S03]  /*1660*/  SHF.R.U32.HI R36, RZ, 0x8, R18 ;  /* 0x00000008ff247819 */ /* 0x001fc60000011612 */
[----:B------:R-:W-:Y:S02]  /*1670*/  HFMA2 R5, R5, R6, R24 ;  /* 0x0000000605057231 */ /* 0x000fe40000000018 */
[----:B-1----:R-:W-:Y:S01]  /*1680*/  IMAD.WIDE R30, R25, 0x4, R30 ;  /* 0x00000004191e7825 */ /* 0x002fe200078e021e */
[----:B------:R-:W-:Y:S02]  /*1690*/  LOP3.LUT R25, R26, 0xf000f, RZ, 0xc0, !PT ;  /* 0x000f000f1a197812 */ /* 0x000fe400078ec0ff */
[----:B------:R-:W-:Y:S02]  /*16a0*/  LOP3.LUT R24, R27, 0xf000f, RZ, 0xc0, !PT ;  /* 0x000f000f1b187812 */ /* 0x000fe400078ec0ff */
[----:B------:R-:W-:Y:S02]  /*16b0*/  SHF.R.U32.HI R37, RZ, 0x8, R19 ;  /* 0x00000008ff257819 */ /* 0x000fe40000011613 */
[----:B------:R-:W-:Y:S02]  /*16c0*/  LOP3.LUT R36, R25, 0x300030, R36, 0xf8, !PT ;  /* 0x0030003019247812 */ /* 0x000fe400078ef824 */
[----:B------:R-:W-:-:S02]  /*16d0*/  LOP3.LUT R37, R24, 0x300030, R37, 0xf8, !PT ;  /* 0x0030003018257812 */ /* 0x000fc400078ef825 */
[----:B------:R-:W4:Y:S01]  /*16e0*/  LDG.E.128.CONSTANT R24, desc[UR18][R30.64] ;  /* 0x000000121e187981 */ /* 0x000f22000c1e9d00 */
[----:B------:R-:W-:-:S05]  /*16f0*/  LOP3.LUT R36, R36, 0x64006400, RZ, 0xfc, !PT ;  /* 0x6400640024247812 */ /* 0x000fca00078efcff */
[----:B------:R-:W-:-:S04]  /*1700*/  HADD2 R36, R36, -1056, -1056 ;  /* 0xe420e42024247430 */ /* 0x000fc80000000000 */
[----:B------:R-:W-:Y:S01]  /*1710*/  HFMA2 R32, R36, R6, R32 ;  /* 0x0000000624207231 */ /* 0x000fe20000000020 */
[----:B------:R-:W-:Y:S02]  /*1720*/  LOP3.LUT R36, R37, 0x64006400, RZ, 0xfc, !PT ;  /* 0x6400640025247812 */ /* 0x000fe400078efcff */
[----:B------:R-:W-:-:S03]  /*1730*/  SHF.R.U32.HI R20, RZ, 0xc, R20 ;  /* 0x0000000cff147819 */ /* 0x000fc60000011614 */
[----:B------:R-:W-:Y:S01]  /*1740*/  HADD2 R36, R36, -1056, -1056 ;  /* 0xe420e42024247430 */ /* 0x000fe20000000000 */
[----:B------:R-:W-:-:S03]  /*1750*/  SHF.R.U32.HI R21, RZ, 0xc, R21 ;  /* 0x0000000cff157819 */ /* 0x000fc60000011615 */
[----:B------:R-:W-:Y:S01]  /*1760*/  HFMA2 R33, R36, R6, R33 ;  /* 0x0000000624217231 */ /* 0x000fe20000000021 */
[----:B------:R-:W-:Y:S02]  /*1770*/  SHF.R.U32.HI R6, RZ, 0xa, R17 ;  /* 0x0000000aff067819 */ /* 0x000fe40000011611 */
[----:B------:R-:W-:Y:S02]  /*1780*/  SHF.R.U32.HI R16, RZ, 0xa, R16 ;  /* 0x0000000aff107819 */ /* 0x000fe40000011610 */
[----:B------:R-:W-:Y:S02]  /*1790*/  LOP3.LUT R17, R20, 0xf000f, RZ, 0xc0, !PT ;  /* 0x000f000f14117812 */ /* 0x000fe400078ec0ff */
[----:B------:R-:W-:Y:S02]  /*17a0*/  LOP3.LUT R21, R21, 0xf000f, RZ, 0xc0, !PT ;  /* 0x000f000f15157812 */ /* 0x000fe400078ec0ff */
[----:B------:R-:W-:Y:S02]  /*17b0*/  SHF.R.U32.HI R22, RZ, 0xc, R22 ;  /* 0x0000000cff167819 */ /* 0x000fe40000011616 */
[----:B------:R-:W-:-:S02]  /*17c0*/  SHF.R.U32.HI R23, RZ, 0xc, R23 ;  /* 0x0000000cff177819 */ /* 0x000fc40000011617 */
[----:B------:R-:W-:Y:S02]  /*17d0*/  LOP3.LUT R16, R17, 0x300030, R16, 0xf8, !PT ;  /* 0x0030003011107812 */ /* 0x000fe400078ef810 */
[----:B------:R-:W-:Y:S02]  /*17e0*/  SHF.R.U32.HI R20, RZ, 0xa, R18 ;  /* 0x0000000aff147819 */ /* 0x000fe40000011612 */
[----:B------:R-:W-:Y:S02]  /*17f0*/  LOP3.LUT R6, R21, 0x300030, R6, 0xf8, !PT ;  /* 0x0030003015067812 */ /* 0x000fe400078ef806 */
[----:B------:R-:W-:Y:S02]  /*1800*/  LOP3.LUT R17, R22, 0xf000f, RZ, 0xc0, !PT ;  /* 0x000f000f16117812 */ /* 0x000fe400078ec0ff */
[----:B------:R-:W-:Y:S02]  /*1810*/  LOP3.LUT R18, R23, 0xf000f, RZ, 0xc0, !PT ;  /* 0x000f000f17127812 */ /* 0x000fe400078ec0ff */
[----:B------:R-:W-:-:S02]  /*1820*/  SHF.R.U32.HI R21, RZ, 0xa, R19 ;  /* 0x0000000aff157819 */ /* 0x000fc40000011613 */
[----:B------:R-:W-:Y:S02]  /*1830*/  LOP3.LUT R20, R17, 0x300030, R20, 0xf8, !PT ;  /* 0x0030003011147812 */ /* 0x000fe400078ef814 */
[----:B------:R-:W-:Y:S02]  /*1840*/  LOP3.LUT R21, R18, 0x300030, R21, 0xf8, !PT ;  /* 0x0030003012157812 */ /* 0x000fe400078ef815 */
[----:B------:R-:W-:Y:S02]  /*1850*/  LOP3.LUT R22, R16, 0x64006400, RZ, 0xfc, !PT ;  /* 0x6400640010167812 */ /* 0x000fe400078efcff */
[----:B------:R-:W0:Y:S01]  /*1860*/  LDS.128 R16, [UR8+0x20] ;  /* 0x00002008ff107984 */ /* 0x000e220008000c00 */
[----:B------:R-:W-:Y:S02]  /*1870*/  LOP3.LUT R6, R6, 0x64006400, RZ, 0xfc, !PT ;  /* 0x6400640006067812 */ /* 0x000fe400078efcff */
[----:B------:R-:W-:Y:S02]  /*1880*/  LOP3.LUT R20, R20, 0x64006400, RZ, 0xfc, !PT ;  /* 0x6400640014147812 */ /* 0x000fe400078efcff */
[----:B------:R-:W-:Y:S01]  /*1890*/  LOP3.LUT R21, R21, 0x64006400, RZ, 0xfc, !PT ;  /* 0x6400640015157812 */ /* 0x000fe200078efcff */
[----:B------:R-:W-:-:S02]  /*18a0*/  HADD2 R22, R22, -1056, -1056 ;  /* 0xe420e42016167430 */ /* 0x000fc40000000000 */
[----:B------:R-:W-:Y:S02]  /*18b0*/  HADD2 R6, R6, -1056, -1056 ;  /* 0xe420e42006067430 */ /* 0x000fe40000000000 */
[----:B------:R-:W-:Y:S02]  /*18c0*/  HADD2 R20, R20, -1056, -1056 ;  /* 0xe420e42014147430 */ /* 0x000fe40000000000 */
[----:B------:R-:W-:Y:S02]  /*18d0*/  HADD2 R21, R21, -1056, -1056 ;  /* 0xe420e42015157430 */ /* 0x000fe40000000000 */
[-C--:B------:R-:W-:Y:S02]  /*18e0*/  HFMA2 R4, R22, R7.reuse, R4 ;  /* 0x0000000716047231 */ /* 0x080fe40000000004 */
[-C--:B------:R-:W-:Y:S02]  /*18f0*/  HFMA2 R5, R6, R7.reuse, R5 ;  /* 0x0000000706057231 */ /* 0x080fe40000000005 */
[----:B------:R-:W-:-:S02]  /*1900*/  HFMA2 R32, R20, R7, R32 ;  /* 0x0000000714207231 */ /* 0x000fc40000000020 */
[----:B------:R-:W-:Y:S02]  /*1910*/  HFMA2 R33, R21, R7, R33 ;  /* 0x0000000715217231 */ /* 0x000fe40000000021 */
[----:B------:R-:W-:Y:S02]  /*1920*/  HADD2 R23, R4.H0_H0, R4.H1_H1 ;  /* 0x3000000404177230 */ /* 0x000fe40000000800 */
[----:B------:R-:W-:Y:S01]  /*1930*/  HADD2 R22, R5.H0_H0, R5.H1_H1 ;  /* 0x3000000505167230 */ /* 0x000fe20000000800 */
[----:B------:R-:W-:-:S06]  /*1940*/  UISETP.NE.AND UP0, UPT, UR9, UR5, UPT ;  /* 0x000000050900728c */ /* 0x000fcc000bf05270 */
[----:B------:R-:W-:-:S05]  /*1950*/  PLOP3.LUT P0, PT, PT, PT, UP0, 0x80, 0x8 ;  /* 0x000000000008781c */ /* 0x000fca0003f0f008 */
[----:B------:R-:W-:Y:S01]  /*1960*/  @!UP0 UMOV UR6, UR10 ;  /* 0x0000000a00068c82 */ /* 0x000fe20008000000 */
[----:B------:R-:W-:Y:S01]  /*1970*/  @!UP0 UMOV UR7, UR11 ;  /* 0x0000000b00078c82 */ /* 0x000fe20008000000 */
[----:B------:R-:W-:Y:S02]  /*1980*/  IMAD.U32 R36, RZ, RZ, UR6 ;  /* 0x00000006ff247e24 */ /* 0x000fe4000f8e00ff */
[----:B------:R-:W-:-:S05]  /*1990*/  IMAD.U32 R37, RZ, RZ, UR7 ;  /* 0x00000007ff257e24 */ /* 0x000fca000f8e00ff */
[----:B------:R1:W5:Y:S01]  /*19a0*/  @!P0 LDG.E.U16.CONSTANT R36, desc[UR18][R36.64] ;  /* 0x0000001224248981 */ /* 0x000362000c1e9500 */
[----:B------:R-:W-:Y:S01]  /*19b0*/  @!UP0 ULEA UR12, UR4, UR21, 0x3 ;  /* 0x00000015040c8291 */ /* 0x000fe2000f8e18ff */
[----:B--2---:R-:W-:Y:S02]  /*19c0*/  SHF.R.U32.HI R7, RZ, 0x6, R8 ;  /* 0x00000006ff077819 */ /* 0x004fe40000011608 */
[----:B------:R-:W-:Y:S02]  /*19d0*/  LOP3.LUT R6, R8, 0x3f003f, RZ, 0xc0, !PT ;  /* 0x003f003f08067812 */ /* 0x000fe400078ec0ff */
[----:B------:R-:W-:Y:S02]  /*19e0*/  LOP3.LUT R7, R7, 0x3f003f, RZ, 0xc0, !PT ;  /* 0x003f003f07077812 */ /* 0x000fe400078ec0ff */
[----:B------:R-:W-:Y:S02]  /*19f0*/  LOP3.LUT R6, R6, 0x64006400, RZ, 0xfc, !PT ;  /* 0x6400640006067812 */ /* 0x000fe400078efcff */
[----:B------:R-:W-:-:S03]  /*1a00*/  LOP3.LUT R7, R7, 0x64006400, RZ, 0xfc, !PT ;  /* 0x6400640007077812 */ /* 0x000fc600078efcff */
[----:B------:R-:W-:Y:S02]  /*1a10*/  HADD2 R6, R6, -1056, -1056 ;  /* 0xe420e42006067430 */ /* 0x000fe40000000000 */
[----:B------:R-:W-:Y:S01]  /*1a20*/  HADD2 R20, R7, -1056, -1056 ;  /* 0xe420e42007147430 */ /* 0x000fe20000000000 */
[----:B---3--:R-:W-:Y:S01]  /*1a30*/  LOP3.LUT R7, R12, 0x3f003f, RZ, 0xc0, !PT ;  /* 0x003f003f0c077812 */ /* 0x008fe200078ec0ff */
[----:B0-----:R-:W-:-:S03]  /*1a40*/  HFMA2 R6, R6, R16, RZ ;  /* 0x0000001006067231 */ /* 0x001fc600000000ff */
[----:B------:R-:W-:Y:S01]  /*1a50*/  LOP3.LUT R7, R7, 0x64006400, RZ, 0xfc, !PT ;  /* 0x6400640007077812 */ /* 0x000fe200078efcff */
[----:B------:R-:W-:Y:S01]  /*1a60*/  HFMA2 R6, R20, R17, R6 ;  /* 0x0000001114067231 */ /* 0x000fe20000000006 */
[----:B------:R-:W-:-:S03]  /*1a70*/  SHF.R.U32.HI R20, RZ, 0x6, R12 ;  /* 0x00000006ff147819 */ /* 0x000fc6000001160c */
[----:B------:R-:W-:Y:S01]  /*1a80*/  HADD2 R21, R7, -1056, -1056 ;  /* 0xe420e42007157430 */ /* 0x000fe20000000000 */
[----:B------:R-:W-:-:S03]  /*1a90*/  LOP3.LUT R7, R20, 0x3f003f, RZ, 0xc0, !PT ;  /* 0x003f003f14077812 */ /* 0x000fc600078ec0ff */
[----:B------:R-:W-:Y:S01]  /*1aa0*/  HFMA2 R20, R21, R18, R6 ;  /* 0x0000001215147231 */ /* 0x000fe20000000006 */
[----:B------:R-:W-:Y:S02]  /*1ab0*/  LOP3.LUT R21, R7, 0x64006400, RZ, 0xfc, !PT ;  /* 0x6400640007157812 */ /* 0x000fe400078efcff */
[----:B------:R-:W0:Y:S03]  /*1ac0*/  LDS.128 R4, [UR8+0x30] ;  /* 0x00003008ff047984 */ /* 0x000e260008000c00 */
[----:B------:R-:W-:-:S04]  /*1ad0*/  HADD2 R21, R21, -1056, -1056 ;  /* 0xe420e42015157430 */ /* 0x000fc80000000000 */
[----:B------:R-:W-:Y:S01]  /*1ae0*/  HFMA2 R20, R21, R19, R20 ;  /* 0x0000001315147231 */ /* 0x000fe20000000014 */
[----:B------:R-:W-:Y:S02]  /*1af0*/  SHF.R.U32.HI R21, RZ, 0xc, R8 ;  /* 0x0000000cff157819 */ /* 0x000fe40000011608 */
[----:B------:R-:W-:Y:S02]  /*1b00*/  SHF.R.U32.HI R8, RZ, 0xc, R12 ;  /* 0x0000000cff087819 */ /* 0x000fe4000001160c */
[----:B------:R-:W-:Y:S02]  /*1b10*/  LOP3.LUT R21, R21, 0xf000f, RZ, 0xc0, !PT ;  /* 0x000f000f15157812 */ /* 0x000fe400078ec0ff */
[----:B----4-:R-:W-:-:S04]  /*1b20*/  SHF.R.U32.HI R12, RZ, 0x8, R24 ;  /* 0x00000008ff0c7819 */ /* 0x010fc80000011618 */
[----:B------:R-:W-:Y:S02]  /*1b30*/  LOP3.LUT R12, R21, 0x300030, R12, 0xf8, !PT ;  /* 0x00300030150c7812 */ /* 0x000fe400078ef80c */
[----:B------:R-:W-:Y:S02]  /*1b40*/  LOP3.LUT R21, R8, 0xf000f, RZ, 0xc0, !PT ;  /* 0x000f000f08157812 */ /* 0x000fe400078ec0ff */
[----:B------:R-:W-:-:S04]  /*1b50*/  SHF.R.U32.HI R8, RZ, 0xa, R24 ;  /* 0x0000000aff087819 */ /* 0x000fc80000011618 */
[----:B------:R-:W-:Y:S02]  /*1b60*/  LOP3.LUT R8, R21, 0x300030, R8, 0xf8, !PT ;  /* 0x0030003015087812 */ /* 0x000fe400078ef808 */
[----:B------:R-:W-:Y:S02]  /*1b70*/  LOP3.LUT R21, R24, 0x3f003f, RZ, 0xc0, !PT ;  /* 0x003f003f18157812 */ /* 0x000fe400078ec0ff */
[----:B------:R-:W-:Y:S02]  /*1b80*/  SHF.R.U32.HI R24, RZ, 0x6, R24 ;  /* 0x00000006ff187819 */ /* 0x000fe40000011618 */
[----:B------:R-:W-:Y:S02]  /*1b90*/  LOP3.LUT R21, R21, 0x64006400, RZ, 0xfc, !PT ;  /* 0x6400640015157812 */ /* 0x000fe400078efcff */
[----:B------:R-:W-:-:S03]  /*1ba0*/  LOP3.LUT R24, R24, 0x3f003f, RZ, 0xc0, !PT ;  /* 0x003f003f18187812 */ /* 0x000fc600078ec0ff */
[----:B------:R-:W-:Y:S01]  /*1bb0*/  HADD2 R21, R21, -1056, -1056 ;  /* 0xe420e42015157430 */ /* 0x000fe20000000000 */
[----:B------:R-:W-:Y:S02]  /*1bc0*/  LOP3.LUT R24, R24, 0x64006400, RZ, 0xfc, !PT ;  /* 0x6400640018187812 */ /* 0x000fe400078efcff */
[----:B------:R-:W-:Y:S01]  /*1bd0*/  LOP3.LUT R12, R12, 0x64006400, RZ, 0xfc, !PT ;  /* 0x640064000c0c7812 */ /* 0x000fe200078efcff */
[----:B0-----:R-:W-:Y:S02]  /*1be0*/  HFMA2 R21, R21, R4, R20 ;  /* 0x0000000415157231 */ /* 0x001fe40000000014 */
[----:B------:R-:W-:Y:S02]  /*1bf0*/  HADD2 R20, R24, -1056, -1056 ;  /* 0xe420e42018147430 */ /* 0x000fe40000000000 */
[----:B------:R-:W-:Y:S02]  /*1c00*/  HADD2 R12, R12, -1056, -1056 ;  /* 0xe420e4200c0c7430 */ /* 0x000fe40000000000 */
[----:B------:R-:W-:-:S04]  /*1c10*/  HFMA2 R20, R20, R5, R21 ;  /* 0x0000000514147231 */ /* 0x000fc80000000015 */
[----:B------:R-:W-:Y:S02]  /*1c20*/  HFMA2 R12, R12, R6, R20 ;  /* 0x000000060c0c7231 */ /* 0x000fe40000000014 */
[----:B------:R-:W2:Y:S01]  /*1c30*/  @!P0 LDL.64 R20, [UR12+0x8] ;  /* 0x0000080cff148983 */ /* 0x000ea20008100a00 */
[----:B------:R-:W-:-:S05]  /*1c40*/  LOP3.LUT R8, R8, 0x64006400, RZ, 0xfc, !PT ;  /* 0x6400640008087812 */ /* 0x000fca00078efcff */
[----:B------:R-:W-:Y:S01]  /*1c50*/  HADD2 R8, R8, -1056, -1056 ;  /* 0xe420e42008087430 */ /* 0x000fe20000000000 */
[----:B------:R-:W-:-:S03]  /*1c60*/  LOP3.LUT R24, R9, 0x3f003f, RZ, 0xc0, !PT ;  /* 0x003f003f09187812 */ /* 0x000fc600078ec0ff */
[----:B------:R-:W-:Y:S01]  /*1c70*/  HFMA2 R8, R8, R7, R12 ;  /* 0x0000000708087231 */ /* 0x000fe2000000000c */
[----:B------:R-:W-:Y:S02]  /*1c80*/  SHF.R.U32.HI R12, RZ, 0x6, R9 ;  /* 0x00000006ff0c7819 */ /* 0x000fe40000011609 */
[----:B------:R-:W-:Y:S02]  /*1c90*/  LOP3.LUT R24, R24, 0x64006400, RZ, 0xfc, !PT ;  /* 0x6400640018187812 */ /* 0x000fe400078efcff */
[----:B------:R-:W-:-:S03]  /*1ca0*/  LOP3.LUT R12, R12, 0x3f003f, RZ, 0xc0, !PT ;  /* 0x003f003f0c0c7812 */ /* 0x000fc600078ec0ff */
[----:B------:R-:W-:Y:S01]  /*1cb0*/  HADD2 R24, R24, -1056, -1056 ;  /* 0xe420e42018187430 */ /* 0x000fe20000000000 */
[----:B------:R-:W-:-:S03]  /*1cc0*/  LOP3.LUT R12, R12, 0x64006400, RZ, 0xfc, !PT ;  /* 0x640064000c0c7812 */ /* 0x000fc600078efcff */
[----:B------:R-:W-:Y:S02]  /*1cd0*/  HFMA2 R24, R24, R16, RZ ;  /* 0x0000001018187231 */ /* 0x000fe400000000ff */
[----:B------:R-:W-:-:S04]  /*1ce0*/  HADD2 R12, R12, -1056, -1056 ;  /* 0xe420e4200c0c7430 */ /* 0x000fc80000000000 */
[----:B------:R-:W-:Y:S01]  /*1cf0*/  HFMA2 R12, R12, R17, R24 ;  /* 0x000000110c0c7231 */ /* 0x000fe20000000018 */
[----:B------:R-:W-:-:S04]  /*1d00*/  LOP3.LUT R24, R13, 0x3f003f, RZ, 0xc0, !PT ;  /* 0x003f003f0d187812 */ /* 0x000fc800078ec0ff */
[----:B------:R-:W-:-:S05]  /*1d10*/  LOP3.LUT R24, R24, 0x64006400, RZ, 0xfc, !PT ;  /* 0x6400640018187812 */ /* 0x000fca00078efcff */
[----:B------:R-:W-:-:S04]  /*1d20*/  HADD2 R24, R24, -1056, -1056 ;  /* 0xe420e42018187430 */ /* 0x000fc80000000000 */
[----:B------:R-:W-:Y:S01]  /*1d30*/  HFMA2 R12, R24, R18, R12 ;  /* 0x00000012180c7231 */ /* 0x000fe2000000000c */
[----:B------:R-:W-:-:S04]  /*1d40*/  SHF.R.U32.HI R24, RZ, 0x6, R13 ;  /* 0x00000006ff187819 */ /* 0x000fc8000001160d */
[----:B------:R-:W-:-:S04]  /*1d50*/  LOP3.LUT R24, R24, 0x3f003f, RZ, 0xc0, !PT ;  /* 0x003f003f18187812 */ /* 0x000fc800078ec0ff */
[----:B------:R-:W-:-:S05]  /*1d60*/  LOP3.LUT R24, R24, 0x64006400, RZ, 0xfc, !PT ;  /* 0x6400640018187812 */ /* 0x000fca00078efcff */
        /* <DEDUP_REMOVED lines=9> */
[----:B------:R-:W-:Y:S01]  /*1e00*/  HADD2 R24, R24, -1056, -1056 ;  /* 0xe420e42018187430 */ /* 0x000fe20000000000 */
[----:B------:R-:W-:-:S03]  /*1e10*/  SHF.R.U32.HI R9, RZ, 0xc, R9 ;  /* 0x0000000cff097819 */ /* 0x000fc60000011609 */
[----:B------:R-:W-:Y:S01]  /*1e20*/  HFMA2 R12, R24, R5, R12 ;  /* 0x00000005180c7231 */ /* 0x000fe2000000000c */
[----:B------:R-:W-:Y:S02]  /*1e30*/  SHF.R.U32.HI R24, RZ, 0xc, R13 ;  /* 0x0000000cff187819 */ /* 0x000fe4000001160d */
[----:B------:R-:W-:Y:S02]  /*1e40*/  LOP3.LUT R13, R9, 0xf000f, RZ, 0xc0, !PT ;  /* 0x000f000f090d7812 */ /* 0x000fe400078ec0ff */
[--C-:B-1----:R-:W-:Y:S02]  /*1e50*/  SHF.R.U32.HI R37, RZ, 0x8, R25.reuse ;  /* 0x00000008ff257819 */ /* 0x102fe40000011619 */
[----:B------:R-:W-:Y:S02]  /*1e60*/  SHF.R.U32.HI R9, RZ, 0xa, R25 ;  /* 0x0000000aff097819 */ /* 0x000fe40000011619 */
[----:B------:R-:W-:Y:S02]  /*1e70*/  LOP3.LUT R24, R24, 0xf000f, RZ, 0xc0, !PT ;  /* 0x000f000f18187812 */ /* 0x000fe400078ec0ff */
[----:B------:R-:W-:-:S02]  /*1e80*/  LOP3.LUT R25, R13, 0x300030, R37, 0xf8, !PT ;  /* 0x003000300d197812 */ /* 0x000fc400078ef825 */
[----:B------:R-:W-:Y:S02]  /*1e90*/  LOP3.LUT R9, R24, 0x300030, R9, 0xf8, !PT ;  /* 0x0030003018097812 */ /* 0x000fe400078ef809 */
[----:B------:R-:W-:Y:S02]  /*1ea0*/  LOP3.LUT R24, R10, 0x3f003f, RZ, 0xc0, !PT ;  /* 0x003f003f0a187812 */ /* 0x000fe400078ec0ff */
[----:B------:R-:W-:Y:S02]  /*1eb0*/  LOP3.LUT R13, R11, 0x3f003f, RZ, 0xc0, !PT ;  /* 0x003f003f0b0d7812 */ /* 0x000fe400078ec0ff */
[----:B------:R-:W-:Y:S02]  /*1ec0*/  LOP3.LUT R24, R24, 0x64006400, RZ, 0xfc, !PT ;  /* 0x6400640018187812 */ /* 0x000fe400078efcff */
[----:B------:R-:W-:-:S03]  /*1ed0*/  LOP3.LUT R13, R13, 0x64006400, RZ, 0xfc, !PT ;  /* 0x640064000d0d7812 */ /* 0x000fc600078efcff */
[----:B------:R-:W-:Y:S02]  /*1ee0*/  HADD2 R24, R24, -1056, -1056 ;  /* 0xe420e42018187430 */ /* 0x000fe40000000000 */
[----:B------:R-:W-:Y:S02]  /*1ef0*/  HADD2 R13, R13, -1056, -1056 ;  /* 0xe420e4200d0d7430 */ /* 0x000fe40000000000 */
[-C--:B------:R-:W-:Y:S02]  /*1f00*/  HFMA2 R24, R24, R16.reuse, RZ ;  /* 0x0000001018187231 */ /* 0x080fe400000000ff */
[----:B------:R-:W-:Y:S01]  /*1f10*/  HFMA2 R13, R13, R16, RZ.H0_H0 ;  /* 0x000000100d0d7231 */ /* 0x000fe200000400ff */
[----:B------:R-:W-:-:S04]  /*1f20*/  SHF.R.U32.HI R16, RZ, 0x6, R10 ;  /* 0x00000006ff107819 */ /* 0x000fc8000001160a */
        /* <DEDUP_REMOVED lines=13> */
[----:B------:R-:W-:Y:S02]  /*2000*/  SHF.R.U32.HI R17, RZ, 0x6, R14 ;  /* 0x00000006ff117819 */ /* 0x000fe4000001160e */
[----:B------:R-:W-:Y:S02]  /*2010*/  LOP3.LUT R24, R15, 0x3f003f, RZ, 0xc0, !PT ;  /* 0x003f003f0f187812 */ /* 0x000fe400078ec0ff */
[----:B------:R-:W-:Y:S02]  /*2020*/  LOP3.LUT R17, R17, 0x3f003f, RZ, 0xc0, !PT ;  /* 0x003f003f11117812 */ /* 0x000fe400078ec0ff */
[----:B------:R-:W-:Y:S02]  /*2030*/  LOP3.LUT R24, R24, 0x64006400, RZ, 0xfc, !PT ;  /* 0x6400640018187812 */ /* 0x000fe400078efcff */
[----:B------:R-:W-:-:S03]  /*2040*/  LOP3.LUT R17, R17, 0x64006400, RZ, 0xfc, !PT ;  /* 0x6400640011117812 */ /* 0x000fc600078efcff */
[----:B------:R-:W-:Y:S02]  /*2050*/  HADD2 R24, R24, -1056, -1056 ;  /* 0xe420e42018187430 */ /* 0x000fe40000000000 */
[----:B------:R-:W-:Y:S02]  /*2060*/  HADD2 R17, R17, -1056, -1056 ;  /* 0xe420e42011117430 */ /* 0x000fe40000000000 */
[----:B------:R-:W-:Y:S02]  /*2070*/  HFMA2 R13, R24, R18, R13 ;  /* 0x00000012180d7231 */ /* 0x000fe4000000000d */
[----:B------:R-:W-:Y:S01]  /*2080*/  HFMA2 R16, R17, R19, R16 ;  /* 0x0000001311107231 */ /* 0x000fe20000000010 */
[----:B------:R-:W-:Y:S02]  /*2090*/  SHF.R.U32.HI R17, RZ, 0xc, R10 ;  /* 0x0000000cff117819 */ /* 0x000fe4000001160a */
[----:B------:R-:W-:Y:S02]  /*20a0*/  SHF.R.U32.HI R18, RZ, 0x6, R15 ;  /* 0x00000006ff127819 */ /* 0x000fe4000001160f */
[----:B------:R-:W-:-:S02]  /*20b0*/  SHF.R.U32.HI R10, RZ, 0xc, R14 ;  /* 0x0000000cff0a7819 */ /* 0x000fc4000001160e */
[----:B------:R-:W-:Y:S02]  /*20c0*/  LOP3.LUT R17, R17, 0xf000f, RZ, 0xc0, !PT ;  /* 0x000f000f11117812 */ /* 0x000fe400078ec0ff */
[----:B------:R-:W-:Y:S02]  /*20d0*/  SHF.R.U32.HI R14, RZ, 0x8, R26 ;  /* 0x00000008ff0e7819 */ /* 0x000fe4000001161a */
[----:B------:R-:W-:Y:S02]  /*20e0*/  LOP3.LUT R18, R18, 0x3f003f, RZ, 0xc0, !PT ;  /* 0x003f003f12127812 */ /* 0x000fe400078ec0ff */
[----:B------:R-:W-:Y:S02]  /*20f0*/  LOP3.LUT R14, R17, 0x300030, R14, 0xf8, !PT ;  /* 0x00300030110e7812 */ /* 0x000fe400078ef80e */
[----:B------:R-:W-:Y:S02]  /*2100*/  LOP3.LUT R18, R18, 0x64006400, RZ, 0xfc, !PT ;  /* 0x6400640012127812 */ /* 0x000fe400078efcff */
[----:B------:R-:W-:-:S02]  /*2110*/  LOP3.LUT R24, R26, 0x3f003f, RZ, 0xc0, !PT ;  /* 0x003f003f1a187812 */ /* 0x000fc400078ec0ff */
[----:B------:R-:W-:Y:S01]  /*2120*/  LOP3.LUT R17, R27, 0x3f003f, RZ, 0xc0, !PT ;  /* 0x003f003f1b117812 */ /* 0x000fe200078ec0ff */
[----:B------:R-:W-:Y:S01]  /*2130*/  HADD2 R18, R18, -1056, -1056 ;  /* 0xe420e42012127430 */ /* 0x000fe20000000000 */
[----:B------:R-:W-:Y:S02]  /*2140*/  LOP3.LUT R24, R24, 0x64006400, RZ, 0xfc, !PT ;  /* 0x6400640018187812 */ /* 0x000fe400078efcff */
[----:B------:R-:W-:Y:S01]  /*2150*/  LOP3.LUT R17, R17, 0x64006400, RZ, 0xfc, !PT ;  /* 0x6400640011117812 */ /* 0x000fe200078efcff */
[----:B------:R-:W-:Y:S02]  /*2160*/  HFMA2 R13, R18, R19, R13 ;  /* 0x00000013120d7231 */ /* 0x000fe4000000000d */
[----:B------:R-:W-:Y:S02]  /*2170*/  HADD2 R24, R24, -1056, -1056 ;  /* 0xe420e42018187430 */ /* 0x000fe40000000000 */
[----:B------:R-:W-:Y:S01]  /*2180*/  HADD2 R17, R17, -1056, -1056 ;  /* 0xe420e42011117430 */ /* 0x000fe20000000000 */
[--C-:B------:R-:W-:Y:S01]  /*2190*/  SHF.R.U32.HI R19, RZ, 0xa, R26.reuse ;  /* 0x0000000aff137819 */ /* 0x100fe2000001161a */
[-C--:B------:R-:W-:Y:S01]  /*21a0*/  HFMA2 R16, R24, R4.reuse, R16 ;  /* 0x0000000418107231 */ /* 0x080fe20000000010 */
[----:B------:R-:W-:Y:S01]  /*21b0*/  SHF.R.U32.HI R26, RZ, 0x6, R26 ;  /* 0x00000006ff1a7819 */ /* 0x000fe2000001161a */
[----:B------:R-:W-:Y:S01]  /*21c0*/  HFMA2 R13, R17, R4, R13 ;  /* 0x00000004110d7231 */ /* 0x000fe2000000000d */
[----:B------:R-:W-:-:S02]  /*21d0*/  SHF.R.U32.HI R11, RZ, 0xc, R11 ;  /* 0x0000000cff0b7819 */ /* 0x000fc4000001160b */
[--C-:B------:R-:W-:Y:S02]  /*21e0*/  SHF.R.U32.HI R4, RZ, 0x6, R27.reuse ;  /* 0x00000006ff047819 */ /* 0x100fe4000001161b */
[----:B------:R-:W-:Y:S02]  /*21f0*/  LOP3.LUT R26, R26, 0x3f003f, RZ, 0xc0, !PT ;  /* 0x003f003f1a1a7812 */ /* 0x000fe400078ec0ff */
[----:B------:R-:W-:Y:S02]  /*2200*/  LOP3.LUT R11, R11, 0xf000f, RZ, 0xc0, !PT ;  /* 0x000f000f0b0b7812 */ /* 0x000fe400078ec0ff */
[----:B------:R-:W-:Y:S02]  /*2210*/  SHF.R.U32.HI R18, RZ, 0x8, R27 ;  /* 0x00000008ff127819 */ /* 0x000fe4000001161b */
[----:B------:R-:W-:Y:S02]  /*2220*/  LOP3.LUT R4, R4, 0x3f003f, RZ, 0xc0, !PT ;  /* 0x003f003f04047812 */ /* 0x000fe400078ec0ff */
[----:B------:R-:W-:-:S02]  /*2230*/  SHF.R.U32.HI R15, RZ, 0xc, R15 ;  /* 0x0000000cff0f7819 */ /* 0x000fc4000001160f */
[----:B------:R-:W-:Y:S02]  /*2240*/  LOP3.LUT R26, R26, 0x64006400, RZ, 0xfc, !PT ;  /* 0x640064001a1a7812 */ /* 0x000fe400078efcff */
[----:B------:R-:W-:Y:S02]  /*2250*/  LOP3.LUT R11, R11, 0x300030, R18, 0xf8, !PT ;  /* 0x003000300b0b7812 */ /* 0x000fe400078ef812 */
[----:B------:R-:W-:Y:S02]  /*2260*/  LOP3.LUT R4, R4, 0x64006400, RZ, 0xfc, !PT ;  /* 0x6400640004047812 */ /* 0x000fe400078efcff */
[----:B------:R-:W-:Y:S02]  /*2270*/  LOP3.LUT R10, R10, 0xf000f, RZ, 0xc0, !PT ;  /* 0x000f000f0a0a7812 */ /* 0x000fe400078ec0ff */
[----:B------:R-:W-:Y:S02]  /*2280*/  SHF.R.U32.HI R27, RZ, 0xa, R27 ;  /* 0x0000000aff1b7819 */ /* 0x000fe4000001161b */
[----:B------:R-:W-:Y:S01]  /*2290*/  LOP3.LUT R18, R15, 0xf000f, RZ, 0xc0, !PT ;  /* 0x000f000f0f127812 */ /* 0x000fe200078ec0ff */
[----:B------:R-:W-:Y:S01]  /*22a0*/  HADD2 R26, R26, -1056, -1056 ;  /* 0xe420e4201a1a7430 */ /* 0x000fe20000000000 */
[----:B------:R-:W-:Y:S01]  /*22b0*/  LOP3.LUT R25, R25, 0x64006400, RZ, 0xfc, !PT ;  /* 0x6400640019197812 */ /* 0x000fe200078efcff */
[----:B------:R-:W-:Y:S01]  /*22c0*/  HADD2 R4, R4, -1056, -1056 ;  /* 0xe420e42004047430 */ /* 0x000fe20000000000 */
[----:B------:R-:W-:-:S02]  /*22d0*/  LOP3.LUT R14, R14, 0x64006400, RZ, 0xfc, !PT ;  /* 0x640064000e0e7812 */ /* 0x000fc400078efcff */
[----:B------:R-:W-:Y:S02]  /*22e0*/  LOP3.LUT R11, R11, 0x64006400, RZ, 0xfc, !PT ;  /* 0x640064000b0b7812 */ /* 0x000fe400078efcff */
[----:B-----5:R-:W-:Y:S02]  /*22f0*/  @!P0 R2UR UR7, R36 ;  /* 0x00000000240782ca */ /* 0x020fe400000e0000 */
[----:B------:R-:W-:Y:S02]  /*2300*/  LOP3.LUT R10, R10, 0x300030, R19, 0xf8, !PT ;  /* 0x003000300a0a7812 */ /* 0x000fe400078ef813 */
[----:B------:R-:W-:Y:S01]  /*2310*/  LOP3.LUT R27, R18, 0x300030, R27, 0xf8, !PT ;  /* 0x00300030121b7812 */ /* 0x000fe200078ef81b */
[----:B------:R-:W-:Y:S02]  /*2320*/  HFMA2 R16, R26, R5, R16 ;  /* 0x000000051a107231 */ /* 0x000fe40000000010 */
[----:B------:R-:W-:Y:S01]  /*2330*/  HADD2 R25, R25, -1056, -1056 ;  /* 0xe420e42019197430 */ /* 0x000fe20000000000 */
[----:B------:R-:W-:Y:S01]  /*2340*/  LOP3.LUT R9, R9, 0x64006400, RZ, 0xfc, !PT ;  /* 0x6400640009097812 */ /* 0x000fe200078efcff */
[----:B------:R-:W-:-:S02]  /*2350*/  HADD2 R14, R14, -1056, -1056 ;  /* 0xe420e4200e0e7430 */ /* 0x000fc40000000000 */
[----:B------:R-:W-:Y:S02]  /*2360*/  HFMA2 R4, R4, R5, R13 ;  /* 0x0000000504047231 */ /* 0x000fe4000000000d */
[----:B------:R-:W-:Y:S01]  /*2370*/  HADD2 R11, R11, -1056, -1056 ;  /* 0xe420e4200b0b7430 */ /* 0x000fe20000000000 */
[----:B------:R-:W-:Y:S02]  /*2380*/  LOP3.LUT R10, R10, 0x64006400, RZ, 0xfc, !PT ;  /* 0x640064000a0a7812 */ /* 0x000fe400078efcff */
[----:B------:R-:W-:Y:S01]  /*2390*/  LOP3.LUT R27, R27, 0x64006400, RZ, 0xfc, !PT ;  /* 0x640064001b1b7812 */ /* 0x000fe200078efcff */
[-C--:B------:R-:W-:Y:S02]  /*23a0*/  HFMA2 R12, R25, R6.reuse, R12 ;  /* 0x00000006190c7231 */ /* 0x080fe4000000000c */
[-C--:B------:R-:W-:Y:S02]  /*23b0*/  HFMA2 R16, R14, R6.reuse, R16 ;  /* 0x000000060e107231 */ /* 0x080fe40000000010 */
[----:B------:R-:W-:-:S02]  /*23c0*/  HFMA2 R4, R11, R6, R4 ;  /* 0x000000060b047231 */ /* 0x000fc40000000004 */
[----:B------:R-:W-:Y:S02]  /*23d0*/  HADD2 R6, R9, -1056, -1056 ;  /* 0xe420e42009067430 */ /* 0x000fe40000000000 */
[----:B------:R-:W-:Y:S02]  /*23e0*/  HADD2 R10, R10, -1056, -1056 ;  /* 0xe420e4200a0a7430 */ /* 0x000fe40000000000 */
[----:B------:R-:W-:Y:S01]  /*23f0*/  HADD2 R27, R27, -1056, -1056 ;  /* 0xe420e4201b1b7430 */ /* 0x000fe20000000000 */
[----:B------:R-:W-:Y:S01]  /*2400*/  UIADD3 UR10, UP1, UPT, UR10, 0x80, URZ ;  /* 0x000000800a0a7890 */ /* 0x000fe2000ff3e0ff */
[----:B------:R-:W-:Y:S01]  /*2410*/  HFMA2 R6, R6, R7, R12 ;  /* 0x0000000706067231 */ /* 0x000fe2000000000c */
[----:B------:R-:W-:Y:S01]  /*2420*/  @!UP0 UIADD3 UR5, UPT, UPT, UR7, UR9, URZ ;  /* 0x0000000907058290 */ /* 0x000fe2000fffe0ff */
[----:B------:R-:W-:Y:S01]  /*2430*/  HADD2 R32, R32.H0_H0, R32.H1_H1 ;  /* 0x3000002020207230 */ /* 0x000fe20000000800 */
[----:B------:R-:W-:Y:S01]  /*2440*/  UIADD3 UR9, UPT, UPT, UR9, 0x20, URZ ;  /* 0x0000002009097890 */ /* 0x000fe2000fffe0ff */
[----:B------:R-:W-:-:S02]  /*2450*/  HADD2 R33, R33.H0_H0, R33.H1_H1 ;  /* 0x3000002121217230 */ /* 0x000fc40000000800 */
[-C--:B------:R-:W-:Y:S02]  /*2460*/  HFMA2 R10, R10, R7.reuse, R16 ;  /* 0x000000070a0a7231 */ /* 0x080fe40000000010 */
[----:B------:R-:W-:Y:S01]  /*2470*/  HFMA2 R27, R27, R7, R4 ;  /* 0x000000071b1b7231 */ /* 0x000fe20000000004 */
[----:B------:R-:W-:Y:S01]  /*2480*/  UIADD3.X UR11, UPT, UPT, URZ, UR11, URZ, UP1, !UPT ;  /* 0x0000000bff0b7290 */ /* 0x000fe20008ffe4ff */
[----:B------:R-:W-:Y:S01]  /*2490*/  HADD2 R8, R8.H0_H0, R8.H1_H1 ;  /* 0x3000000808087230 */ /* 0x000fe20000000800 */
[----:B------:R-:W-:Y:S01]  /*24a0*/  PRMT R23, R23, 0x5410, R22 ;  /* 0x0000541017177816 */ /* 0x000fe20000000016 */
[----:B------:R-:W-:Y:S01]  /*24b0*/  HADD2 R4, R6.H0_H0, R6.H1_H1 ;  /* 0x3000000606047230 */ /* 0x000fe20000000800 */
[----:B------:R-:W-:Y:S01]  /*24c0*/  UISETP.GE.AND UP1, UPT, UR9, UR15, UPT ;  /* 0x0000000f0900728c */ /* 0x000fe2000bf26270 */
[----:B------:R-:W-:Y:S01]  /*24d0*/  HADD2 R10, R10.H0_H0, R10.H1_H1 ;  /* 0x3000000a0a0a7230 */ /* 0x000fe20000000800 */
[----:B------:R-:W-:Y:S01]  /*24e0*/  PRMT R32, R32, 0x5410, R33 ;  /* 0x0000541020207816 */ /* 0x000fe20000000021 */
[----:B------:R-:W-:Y:S01]  /*24f0*/  HADD2 R5, R27.H0_H0, R27.H1_H1 ;  /* 0x3000001b1b057230 */ /* 0x000fe20000000800 */
[----:B--2---:R-:W-:-:S02]  /*2500*/  @!P0 PRMT R35, R20, 0x7610, R35 ;  /* 0x0000761014238816 */ /* 0x004fc40000000023 */
[----:B------:R-:W-:Y:S02]  /*2510*/  @!P0 PRMT R34, R21, 0x7610, R34 ;  /* 0x0000761015228816 */ /* 0x000fe40000000022 */
[----:B------:R-:W-:Y:S02]  /*2520*/  @!P0 PRMT R35, R35, 0x7610, R20 ;  /* 0x0000761023238816 */ /* 0x000fe40000000014 */
[----:B------:R-:W-:Y:S02]  /*2530*/  @!P0 PRMT R34, R34, 0x7610, R21 ;  /* 0x0000761022228816 */ /* 0x000fe40000000015 */
[----:B------:R-:W-:Y:S01]  /*2540*/  PRMT R8, R8, 0x5410, R4 ;  /* 0x0000541008087816 */ /* 0x000fe20000000004 */
[----:B------:R-:W-:Y:S01]  /*2550*/  HFMA2 R3, R23, R35, R3 ;  /* 0x0000002317037231 */ /* 0x000fe20000000003 */
[----:B------:R-:W-:Y:S01]  /*2560*/  PRMT R10, R10, 0x5410, R5 ;  /* 0x000054100a0a7816 */ /* 0x000fe20000000005 */
[----:B------:R-:W-:Y:S01]  /*2570*/  IMAD.U32 R19, RZ, RZ, UR14 ;  /* 0x0000000eff137e24 */ /* 0x000fe2000f8e00ff */
[----:B------:R-:W-:Y:S01]  /*2580*/  @!UP0 UIADD3 UR6, UPT, UPT, UR4, 0x1, URZ ;  /* 0x0000000104068890 */ /* 0x000fe2000fffe0ff */
[----:B------:R-:W-:-:S02]  /*2590*/  HFMA2 R2, R32, R34, R2 ;  /* 0x0000002220027231 */ /* 0x000fc40000000002 */
[----:B------:R-:W-:Y:S02]  /*25a0*/  HFMA2 R3, R8, R35, R3 ;  /* 0x0000002308037231 */ /* 0x000fe40000000003 */
[----:B------:R-:W-:-:S04]  /*25b0*/  IMAD.WIDE R30, R19, 0x4, R30 ;  /* 0x00000004131e7825 */ /* 0x000fc800078e021e */
[----:B------:R-:W-:Y:S01]  /*25c0*/  HFMA2 R2, R10, R34, R2 ;  /* 0x000000220a027231 */ /* 0x000fe20000000002 */
[----:B------:R-:W-:Y:S01]  /*25d0*/  UIADD3 UR8, UPT, UPT, UR8, 0x40, URZ ;  /* 0x0000004008087890 */ /* 0x000fe2000fffe0ff */
[----:B------:R-:W-:Y:S01]  /*25e0*/  @!UP0 UMOV UR4, UR6 ;  /* 0x0000000600048c82 */ /* 0x000fe20008000000 */
[----:B------:R-:W-:Y:S10]  /*25f0*/  BRA.U !UP1, `(.L_x_3549) ;  /* 0xffffffe509ec7547 */ /* 0x000ff4000b83ffff */
.L_x_3548:
[----:B0-----:R-:W0:Y:S01]  /*2600*/  LDC.64 R4, c[0x0][0x3a0] ;  /* 0x0000e800ff047b82 */ /* 0x001e220000000a00 */
        /* <DEDUP_REMOVED lines=11> */
.L_x_3553:
[----:B------:R-:W0:Y:S02]  /*26c0*/  LDS R2, [R0] ;  /* 0x0000000000027984 */ /* 0x000e240000000800 */
[----:B0-----:R-:W-:-:S05]  /*26d0*/  HADD2 R3, R2, R7 ;  /* 0x0000000702037230 */ /* 0x001fca0000000000 */
[----:B------:R-:W0:Y:S02]  /*26e0*/  ATOMS.CAST.SPIN P0, [R0], R2, R3 ;  /* 0x000000020000758d */ /* 0x000e240001800003 */
[----:B0-----:R-:W-:Y:S05]  /*26f0*/  @!P0 BRA `(.L_x_3553) ;  /* 0xfffffffc00f08947 */ /* 0x001fea000383ffff */
[----:B------:R-:W-:Y:S05]  /*2700*/  BRA `(.L_x_3551) ;  /* 0x00000000000c7947 */ /* 0x000fea0003800000 */
.L_x_3552:
[----:B------:R-:W2:Y:S02]  /*2710*/  LD.E R0, desc[UR18][R4.64] ;  /* 0x0000001204007980 */ /* 0x000ea4000c101900 */
[----:B--2---:R-:W-:-:S05]  /*2720*/  IMAD.IADD R3, R7, 0x1, R0 ;  /* 0x0000000107037824 */ /* 0x004fca00078e0200 */
[----:B------:R0:W-:Y:S02]  /*2730*/  ST.E desc[UR18][R4.64], R3 ;  /* 0x0000000304007985 */ /* 0x0001e4000c101912 */
.L_x_3551:
[----:B------:R-:W-:Y:S05]  /*2740*/  BSYNC.RECONVERGENT B0 ;  /* 0x0000000000007941 */ /* 0x000fea0003800200 */
.L_x_3550:
[----:B------:R1:W-:Y:S02]  /*2750*/  ATOM.E.ADD.F16x2.RN.STRONG.GPU P0, RZ, desc[UR18][R4.64+0x4], R9 ;  /* 0x8000040904ff79a2 */ /* 0x0003e4000c10e112 */
[----:B-1----:R-:W-:Y:S05]  /*2760*/  @P0 EXIT ;  /* 0x000000000000094d */ /* 0x002fea0003800000 */
[----:B------:R-:W1:Y:S02]  /*2770*/  QSPC.E.S P0, RZ, [R4+0x4] ;  /* 0x0000040004ff73aa */ /* 0x000e640000000500 */
[----:B-1----:R-:W-:Y:S05]  /*2780*/  @!P0 BRA `(.L_x_3554) ;  /* 0x00000000001c8947 */ /* 0x002fea0003800000 */
[----:B------:R-:W-:-:S05]  /*2790*/  IMAD.MOV.U32 R2, RZ, RZ, R4 ;  /* 0x000000ffff027224 */ /* 0x000fca00078e0004 */
[----:B------:R-:W-:-:S07]  /*27a0*/  MOV R0, R2 ;  /* 0x0000000200007202 */ /* 0x000fce0000000f00 */
.L_x_3555:
[----:B------:R-:W0:Y:S02]  /*27b0*/  LDS R2, [R0+0x4] ;  /* 0x0000040000027984 */ /* 0x000e240000000800 */
[----:B0-----:R-:W-:-:S05]  /*27c0*/  HFMA2 R3, R2, 1, 1, R9 ;  /* 0x3c003c0002037831 */ /* 0x001fca0000000009 */
[----:B------:R-:W0:Y:S02]  /*27d0*/  ATOMS.CAST.SPIN P0, [R0+0x4], R2, R3 ;  /* 0x000004020000758d */ /* 0x000e240001800003 */
[----:B0-----:R-:W-:Y:S05]  /*27e0*/  @!P0 BRA `(.L_x_3555) ;  /* 0xfffffffc00f08947 */ /* 0x001fea000383ffff */
[----:B------:R-:W-:Y:S05]  /*27f0*/  EXIT ;  /* 0x000000000000794d */ /* 0x000fea0003800000 */
.L_x_3554:
[----:B------:R-:W0:Y:S02]  /*2800*/  LD.E R0, desc[UR18][R4.64+0x4] ;  /* 0x0000041204007980 */ /* 0x000e24000c101900 */
[----:B0-----:R-:W-:-:S05]  /*2810*/  IMAD.IADD R3, R9, 0x1, R0 ;  /* 0x0000000109037824 */ /* 0x001fca00078e0200 */
[----:B------:R-:W-:Y:S01]  /*2820*/  ST.E desc[UR18][R4.64+0x4], R3 ;  /* 0x0000040304007985 */ /* 0x000fe2000c101912 */
[----:B------:R-:W-:Y:S05]  /*2830*/  EXIT ;  /* 0x000000000000794d */ /* 0x000fea0003800000 */
.L_x_3556:
        /* <DEDUP_REMOVED lines=12> */
.L_x_3974:


//--------------------- .text._Z23gemm_half_q_half_kernelILi1ELi48ELb1ELb1ELi64EEvPK6__halfPKjS4_S2_PS0_iiiiPKtS7_iiiiiibS2_i --------------------------
	.section	.text._Z23gemm_half_q_half_kernelILi1ELi48ELb1ELb1ELi64EEvPK6__halfPKjS4_S2_PS0_iiiiPKtS7_iiiiiibS2_i,"ax",@progbits
	.align	128
        .global         _Z23gemm_half_q_half_kernelILi1ELi48ELb1ELb1ELi64EEvPK6__halfPKjS4_S2_PS0_iiiiPKtS7_iiiiiibS2_i
        .type           _Z23gemm_half_q_half_kernelILi1ELi48ELb1ELb1ELi64EEvPK6__halfPKjS4_S2_PS0_iiiiPKtS7_iiiiiibS2_i,@function
        .size           _Z23gemm_half_q_half_kernelILi1ELi48ELb1ELb1ELi64EEvPK6__halfPKjS4_S2_PS0_iiiiPKtS7_iiiiiibS2_i,(.L_x_3975 - _Z23gemm_half_q_half_kernelILi1ELi48ELb1ELb1ELi64EEvPK6__halfPKjS4_S2_PS0_iiiiPKtS7_iiiiiibS2_i)
        .other          _Z23gemm_half_q_half_kernelILi1ELi48ELb1ELb1ELi64EEvPK6__halfPKjS4_S2_PS0_iiiiPKtS7_iiiiiibS2_i,@"STO_CUDA_ENTRY STV_DEFAULT"
_Z23gemm_half_q_half_kernelILi1ELi48ELb1ELb1ELi64EEvPK6__halfPKjS4_S2_PS0_iiiiPKtS7_iiiiiibS2_i:
.text._Z23gemm_half_q_half_kernelILi1ELi48ELb1ELb1ELi64EEvPK6__halfPKjS4_S2_PS0_iiiiPKtS7_iiiiiibS2_i:
[----:B------:R-:W0:Y:S08]  /*0000*/  LDC R1, c[0x0][0x37c] ;  /* 0x0000df00ff017b82 */ /* 0x000e300000000800 */
[----:B------:R-:W1:Y:S01]  /*0010*/  S2UR UR8, SR_CTAID.Y ;  /* 0x00000000000879c3 */ /* 0x000e620000002600 */
[----:B0-----:R-:W-:-:S07]  /*0020*/  VIADD R1, R1, 0xfffffff0 ;  /* 0xfffffff001017836 */ /* 0x001fce0000000000 */
[----:B------:R-:W1:Y:S02]  /*0030*/  LDC R0, c[0x0][0x3a8] ;  /* 0x0000ea00ff007b82 */ /* 0x000e640000000800 */
[----:B-1----:R-:W-:Y:S02]  /*0040*/  ISETP.LE.AND P0, PT, R0, UR8, PT ;  /* 0x0000000800007c0c */ /* 0x002fe4000bf03270 */
[----:B------:R-:W0:Y:S11]  /*0050*/  S2R R0, SR_CTAID.X ;  /* 0x0000000000007919 */ /* 0x000e360000002500 */
[----:B------:R-:W-:Y:S05]  /*0060*/  @P0 EXIT ;  /* 0x000000000000094d */ /* 0x000fea0003800000 */
[----:B------:R-:W1:Y:S01]  /*0070*/  LDC.64 R6, c[0x0][0x3e8] ;  /* 0x0000fa00ff067b82 */ /* 0x000e620000000a00 */
[----:B------:R-:W1:Y:S02]  /*0080*/  LDCU.64 UR6, c[0x0][0x358] ;  /* 0x00006b00ff0677ac */ /* 0x000e640008000a00 */
[----:B-1----:R-:W2:Y:S01]  /*0090*/  LDG.E.U16 R6, desc[UR6][R6.64] ;  /* 0x0000000606067981 */ /* 0x002ea2000c1e1500 */
[----:B------:R-:W1:Y:S01]  /*00a0*/  S2R R17, SR_TID.X ;  /* 0x0000000000117919 */ /* 0x000e620000002100 */
[----:B--2---:R-:W-:-:S13]  /*00b0*/  ISETP.NE.AND P0, PT, R6, RZ, PT ;  /* 0x000000ff0600720c */ /* 0x004fda0003f05270 */
[----:B-1----:R-:W-:Y:S05]  /*00c0*/  @!P0 EXIT ;  /* 0x000000000000894d */ /* 0x002fea0003800000 */
[----:B------:R-:W1:Y:S01]  /*00d0*/  S2R R9, SR_CTAID.Z ;  /* 0x0000000000097919 */ /* 0x000e620000002700 */
[----:B------:R-:W2:Y:S01]  /*00e0*/  LDC R3, c[0x0][0x3b0] ;  /* 0x0000ec00ff037b82 */ /* 0x000ea20000000800 */
[----:B------:R-:W3:Y:S01]  /*00f0*/  LDCU UR9, c[0x0][0x3ac] ;  /* 0x00007580ff0977ac */ /* 0x000ee20008000800 */
[----:B0-----:R-:W-:Y:S01]  /*0100*/  IMAD R0, R0, 0x40, R17 ;  /* 0x0000004000007824 */ /* 0x001fe200078e0211 */
[----:B------:R-:W-:Y:S03]  /*0110*/  BSSY.RECONVERGENT B0, `(.L_x_3557) ;  /* 0x000001b000007945 */ /* 0x000fe60003800200 */
[----:B------:R-:W-:Y:S02]  /*0120*/  IMAD.SHL.U32 R7, R0, 0x4, RZ ;  /* 0x0000000400077824 */ /* 0x000fe400078e00ff */
[----:B---3--:R-:W-:-:S05]  /*0130*/  IMAD.U32 R2, RZ, RZ, UR9 ;  /* 0x00000009ff027e24 */ /* 0x008fca000f8e00ff */
[----:B------:R-:W-:Y:S01]  /*0140*/  ISETP.GE.AND P1, PT, R7, R2, PT ;  /* 0x000000020700720c */ /* 0x000fe20003f26270 */
[----:B-1----:R-:W-:-:S04]  /*0150*/  IMAD.SHL.U32 R36, R9, 0x40, RZ ;  /* 0x0000004009247824 */ /* 0x002fc800078e00ff */
[C---:B------:R-:W-:Y:S01]  /*0160*/  IMAD.IADD R15, R36.reuse, 0x1, R17 ;  /* 0x00000001240f7824 */ /* 0x040fe200078e0211 */
[----:B--2---:R-:W-:-:S04]  /*0170*/  VIADDMNMX R37, R36, 0x40, R3, PT ;  /* 0x0000004024257846 */ /* 0x004fc80003800103 */
[----:B------:R-:W-:-:S13]  /*0180*/  ISETP.GE.AND P0, PT, R15, R37, PT ;  /* 0x000000250f00720c */ /* 0x000fda0003f06270 */
        /* <DEDUP_REMOVED lines=19> */
.L_x_3558:
[----:B------:R-:W-:Y:S05]  /*02c0*/  BSYNC.RECONVERGENT B0 ;  /* 0x0000000000007941 */ /* 0x000fea0003800200 */
.L_x_3557:
[----:B------:R-:W-:Y:S05]  /*02d0*/  @P1 EXIT ;  /* 0x000000000000194d */ /* 0x000fea0003800000 */
[----:B------:R-:W1:Y:S01]  /*02e0*/  LDC.64 R42, c[0x0][0x3b8] ;  /* 0x0000ee00ff2a7b82 */ /* 0x000e620000000a00 */
[----:B------:R-:W-:Y:S01]  /*02f0*/  IMAD.SHL.U32 R13, R9, 0x80, RZ ;  /* 0x00000080090d7824 */ /* 0x000fe200078e00ff */
[----:B------:R-:W2:Y:S03]  /*0300*/  LDCU.U8 UR4, c[0x0][0x3e0] ;  /* 0x00007c00ff0477ac */ /* 0x000ea60008000000 */
[----:B-1----:R-:W-:-:S05]  /*0310*/  IMAD.WIDE.U32 R12, R13, 0x2, R42 ;  /* 0x000000020d0c7825 */ /* 0x002fca00078e002a */
[----:B0-----:R0:W5:Y:S01]  /*0320*/  LDG.E.U16.CONSTANT R11, desc[UR6][R12.64+0x2] ;  /* 0x000002060c0b7981 */ /* 0x001162000c1e9500 */
[----:B--2---:R-:W-:Y:S01]  /*0330*/  UPRMT UR4, UR4, 0x8880, URZ ;  /* 0x0000888004047896 */ /* 0x004fe200080000ff */
[----:B------:R-:W-:-:S05]  /*0340*/  ISETP.GE.AND P1, PT, R36, R3, PT ;  /* 0x000000032400720c */ /* 0x000fca0003f26270 */
[----:B------:R-:W-:-:S04]  /*0350*/  ISETP.NE.AND P0, PT, RZ, UR4, PT ;  /* 0x00000004ff007c0c */ /* 0x000fc8000bf05270 */
[----:B------:R-:W-:-:S13]  /*0360*/  ISETP.NE.OR P0, PT, R9, RZ, !P0 ;  /* 0x000000ff0900720c */ /* 0x000fda0004705670 */
[----:B------:R-:W1:Y:S01]  /*0370*/  @!P0 LDC.64 R4, c[0x0][0x3a0] ;  /* 0x0000e800ff048b82 */ /* 0x000e620000000a00 */
[----:B------:R-:W-:-:S04]  /*0380*/  @!P0 IMAD R15, R2, UR8, R7 ;  /* 0x00000008020f8c24 */ /* 0x000fc8000f8e0207 */
[----:B-1----:R-:W-:-:S05]  /*0390*/  @!P0 IMAD.WIDE R4, R15, 0x2, R4 ;  /* 0x000000020f048825 */ /* 0x002fca00078e0204 */
[----:B------:R0:W-:Y:S01]  /*03a0*/  @!P0 STG.E.64 desc[UR6][R4.64], RZ ;  /* 0x000000ff04008986 */ /* 0x0001e2000c101b06 */
[----:B------:R-:W-:Y:S06]  /*03b0*/  BAR.SYNC.DEFER_BLOCKING 0x0 ;  /* 0x0000000000007b1d */ /* 0x000fec0000010000 */
[----:B------:R-:W-:Y:S05]  /*03c0*/  @P1 BRA `(.L_x_3559) ;  /* 0x0000000000d01947 */ /* 0x000fea0003800000 */
[----:B------:R1:W5:Y:S01]  /*03d0*/  LDG.E.U16.CONSTANT R0, desc[UR6][R12.64] ;  /* 0x000000060c007981 */ /* 0x000362000c1e9500 */
[----:B0-----:R-:W-:Y:S01]  /*03e0*/  SHF.R.S32.HI R4, RZ, 0x1f, R7 ;  /* 0x0000001fff047819 */ /* 0x001fe20000011407 */
[----:B------:R-:W-:Y:S02]  /*03f0*/  IMAD.SHL.U32 R5, R17, 0x10, RZ ;  /* 0x0000001011057824 */ /* 0x000fe400078e00ff */
[----:B------:R-:W-:Y:S01]  /*0400*/  IMAD.MOV.U32 R8, RZ, RZ, R36 ;  /* 0x000000ffff087224 */ /* 0x000fe200078e0024 */
[----:B------:R-:W-:Y:S01]  /*0410*/  LEA.HI R10, R4, R7, RZ, 0x3 ;  /* 0x00000007040a7211 */ /* 0x000fe200078f18ff */
[----:B------:R-:W-:Y:S01]  /*0420*/  IMAD.MOV.U32 R4, RZ, RZ, RZ ;  /* 0x000000ffff047224 */ /* 0x000fe200078e00ff */
[----:B------:R-:W-:Y:S02]  /*0430*/  LOP3.LUT R5, R5, 0x10, RZ, 0xc0, !PT ;  /* 0x0000001005057812 */ /* 0x000fe400078ec0ff */
[----:B------:R-:W-:-:S07]  /*0440*/  SHF.R.S32.HI R10, RZ, 0x3, R10 ;  /* 0x00000003ff0a7819 */ /* 0x000fce000001140a */
.L_x_3560:
[----:B-12---:R-:W0:Y:S01]  /*0450*/  LDC.64 R12, c[0x0][0x390] ;  /* 0x0000e400ff0c7b82 */ /* 0x006e220000000a00 */
        /* <DEDUP_REMOVED lines=8> */
[----:B0-----:R-:W-:-:S04]  /*04e0*/  IMAD.WIDE.U32 R14, R17, 0x2, R14 ;  /* 0x00000002110e7825 */ /* 0x001fc800078e000e */
[----:B------:R-:W-:Y:S02]  /*04f0*/  IMAD.SHL.U32 R17, R8, 0x2, RZ ;  /* 0x0000000208117824 */ /* 0x000fe400078e00ff */
[----:B------:R0:W3:Y:S02]  /*0500*/  LDG.E.U16.CONSTANT R14, desc[UR6][R14.64] ;  /* 0x000000060e0e7981 */ /* 0x0000e4000c1e9500 */
[----:B------:R-:W-:-:S06]  /*0510*/  IMAD.WIDE.U32 R16, R17, 0x2, R42 ;  /* 0x0000000211107825 */ /* 0x000fcc00078e002a */
        /* <DEDUP_REMOVED lines=16> */
[----:B------:R-:W-:Y:S02]  /*0620*/  IMAD R13, R18, R18, R18 ;  /* 0x00000012120d7224 */ /* 0x000fe400078e0212 */
[----:B------:R-:W-:-:S02]  /*0630*/  IMAD R12, R4, 0x8, R1 ;  /* 0x00000008040c7824 */ /* 0x000fc400078e0201 */
[----:B------:R-:W-:Y:S01]  /*0640*/  VIADD R4, R4, 0x1 ;  /* 0x0000000104047836 */ /* 0x000fe20000000000 */
[----:B------:R-:W-:Y:S01]  /*0650*/  IADD3 R13, PT, PT, R18, 0x1, R13 ;  /* 0x00000001120d7810 */ /* 0x000fe20007ffe00d */
[----:B------:R-:W0:Y:S01]  /*0660*/  I2F.F16 R22, R22 ;  /* 0x0000001600167306 */ /* 0x000e220000200c00 */
[----:B----4-:R-:W-:-:S07]  /*0670*/  IMAD.IADD R8, R17, 0x1, R8 ;  /* 0x0000000111087824 */ /* 0x010fce00078e0208 */
[----:B------:R-:W-:Y:S01]  /*0680*/  I2F.F16 R16, R16 ;  /* 0x0000001000107306 */ /* 0x000fe20000200c00 */
[----:B------:R-:W-:Y:S02]  /*0690*/  ISETP.GE.AND P0, PT, R8, R37, PT ;  /* 0x000000250800720c */ /* 0x000fe40003f06270 */
[----:B0-----:R-:W-:-:S05]  /*06a0*/  PRMT R15, R22, 0x5410, R15 ;  /* 0x00005410160f7816 */ /* 0x001fca000000000f */
[----:B------:R-:W0:Y:S01]  /*06b0*/  I2F.F16 R13, R13 ;  /* 0x0000000d000d7306 */ /* 0x000e220000200c00 */
[----:B---3--:R-:W-:Y:S01]  /*06c0*/  HMUL2 R18, R15, R14.H0_H0 ;  /* 0x2000000e0f127232 */ /* 0x008fe20000000000 */
[----:B0-----:R-:W-:-:S05]  /*06d0*/  PRMT R13, R16, 0x5410, R13 ;  /* 0x00005410100d7816 */ /* 0x001fca000000000d */
[----:B------:R-:W-:-:S05]  /*06e0*/  HMUL2 R19, R13, R14.H0_H0 ;  /* 0x2000000e0d137232 */ /* 0x000fca0000000000 */
[----:B------:R2:W-:Y:S01]  /*06f0*/  STL.64 [R12], R18 ;  /* 0x000000120c007387 */ /* 0x0005e20000100a00 */
[----:B------:R-:W-:Y:S05]  /*0700*/  @!P0 BRA `(.L_x_3560) ;  /* 0xfffffffc00508947 */ /* 0x000fea000383ffff */
.L_x_3559:
[----:B------:R1:W5:Y:S01]  /*0710*/  LDL.64 R40, [R1] ;  /* 0x0000000001287983 */ /* 0x0003620000100a00 */
[----:B------:R-:W3:Y:S01]  /*0720*/  LDCU UR4, c[0x0][0x3c8] ;  /* 0x00007900ff0477ac */ /* 0x000ee20008000800 */
[----:B------:R-:W-:Y:S01]  /*0730*/  IMAD.MOV.U32 R0, RZ, RZ, RZ ;  /* 0x000000ffff007224 */ /* 0x000fe200078e00ff */
[----:B---3--:R-:W-:-:S13]  /*0740*/  ISETP.GT.AND P0, PT, R36, UR4, PT ;  /* 0x0000000424007c0c */ /* 0x008fda000bf04270 */
[----:B-1----:R-:W-:Y:S05]  /*0750*/  @!P0 BRA `(.L_x_3561) ;  /* 0x00000000001c8947 */ /* 0x002fea0003800000 */
[----:B0-----:R-:W0:Y:S02]  /*0760*/  LDC R5, c[0x0][0x3cc] ;  /* 0x0000f300ff057b82 */ /* 0x001e240000000800 */
[----:B0-----:R-:W-:-:S05]  /*0770*/  VIMNMX R0, PT, PT, R36, R5, PT ;  /* 0x0000000524007248 */ /* 0x001fca0003fe0100 */
[----:B------:R-:W-:-:S05]  /*0780*/  VIADD R0, R0, -UR4 ;  /* 0x8000000400007c36 */ /* 0x000fca0008000000 */
[----:B------:R-:W-:-:S04]  /*0790*/  SHF.R.S32.HI R5, RZ, 0x1f, R0 ;  /* 0x0000001fff057819 */ /* 0x000fc80000011400 */
[----:B------:R-:W-:-:S04]  /*07a0*/  LEA.HI R5, R5, R0, RZ, 0x5 ;  /* 0x0000000005057211 */ /* 0x000fc800078f28ff */
[----:B------:R-:W-:-:S05]  /*07b0*/  SHF.R.S32.HI R5, RZ, 0x5, R5 ;  /* 0x00000005ff057819 */ /* 0x000fca0000011405 */
[----:B------:R-:W-:-:S07]  /*07c0*/  IMAD R0, R5, 0x6, RZ ;  /* 0x0000000605007824 */ /* 0x000fce00078e02ff */
.L_x_3561:
[----:B------:R-:W1:Y:S01]  /*07d0*/  LDCU UR12, c[0x0][0x3cc] ;  /* 0x00007980ff0c77ac */ /* 0x000e620008000800 */
[----:B0-----:R-:W-:Y:S01]  /*07e0*/  IMAD.MOV.U32 R4, RZ, RZ, RZ ;  /* 0x000000ffff047224 */ /* 0x001fe200078e00ff */
[----:B-1----:R-:W-:-:S13]  /*07f0*/  ISETP.GT.AND P0, PT, R36, UR12, PT ;  /* 0x0000000c24007c0c */ /* 0x002fda000bf04270 */
        /* <DEDUP_REMOVED lines=8> */
.L_x_3562:
[----:B------:R-:W0:Y:S01]  /*0880*/  LDCU UR13, c[0x0][0x3d0] ;  /* 0x00007a00ff0d77ac */ /* 0x000e220008000800 */
[----:B------:R-:W-:Y:S01]  /*0890*/  IMAD.MOV.U32 R5, RZ, RZ, RZ ;  /* 0x000000ffff057224 */ /* 0x000fe200078e00ff */
[----:B0-----:R-:W-:-:S13]  /*08a0*/  ISETP.GT.AND P0, PT, R36, UR13, PT ;  /* 0x0000000d24007c0c */ /* 0x001fda000bf04270 */
        /* <DEDUP_REMOVED lines=8> */
.L_x_3563:
        /* <DEDUP_REMOVED lines=11> */
.L_x_3564:
        /* <DEDUP_REMOVED lines=11> */
.L_x_3565:
[----:B------:R-:W-:Y:S01]  /*0a90*/  VIMNMX R10, PT, PT, R36, UR4, PT ;  /* 0x00000004240a7c48 */ /* 0x000fe2000bfe0100 */
[----:B------:R-:W0:Y:S01]  /*0aa0*/  S2UR UR5, SR_CgaCtaId ;  /* 0x00000000000579c3 */ /* 0x000e220000008800 */
[----:B------:R-:W1:Y:S01]  /*0ab0*/  LDCU.64 UR10, c[0x0][0x388] ;  /* 0x00007100ff0a77ac */ /* 0x000e620008000a00 */
[----:B------:R-:W-:Y:S02]  /*0ac0*/  VIMNMX R3, PT, PT, R3, UR12, PT ;  /* 0x0000000c03037c48 */ /* 0x000fe4000bfe0100 */
[----:B------:R-:W-:Y:S01]  /*0ad0*/  SHF.R.S32.HI R15, RZ, 0x1f, R10 ;  /* 0x0000001fff0f7819 */ /* 0x000fe2000001140a */
[----:B------:R-:W-:Y:S01]  /*0ae0*/  UMOV UR4, 0x400 ;  /* 0x0000040000047882 */ /* 0x000fe20000000000 */
[----:B-----5:R-:W-:Y:S02]  /*0af0*/  PRMT R46, R41, 0x7610, R41 ;  /* 0x00007610292e7816 */ /* 0x020fe40000000029 */
[----:B------:R-:W-:-:S04]  /*0b00*/  LEA.HI R15, R15, R10, RZ, 0x5 ;  /* 0x0000000a0f0f7211 */ /* 0x000fc800078f28ff */
[----:B------:R-:W-:-:S05]  /*0b10*/  SHF.R.S32.HI R15, RZ, 0x5, R15 ;  /* 0x00000005ff0f7819 */ /* 0x000fca000001140f */
[----:B------:R-:W-:-:S05]  /*0b20*/  IMAD R0, R15, 0x8, R0 ;  /* 0x000000080f007824 */ /* 0x000fca00078e0200 */
[----:B------:R-:W-:Y:S02]  /*0b30*/  IADD3 R0, PT, PT, R5, R0, R4 ;  /* 0x0000000005007210 */ /* 0x000fe40007ffe004 */
[----:B------:R-:W-:Y:S01]  /*0b40*/  SHF.R.S32.HI R5, RZ, 0x1f, R7 ;  /* 0x0000001fff057819 */ /* 0x000fe20000011407 */
[----:B0-----:R-:W-:Y:S01]  /*0b50*/  ULEA UR4, UR5, UR4, 0x18 ;  /* 0x0000000405047291 */ /* 0x001fe2000f8ec0ff */
[----:B------:R-:W-:-:S05]  /*0b60*/  IADD3 R13, PT, PT, R13, R0, R8 ;  /* 0x000000000d0d7210 */ /* 0x000fca0007ffe008 */
[----:B------:R-:W-:-:S05]  /*0b70*/  IMAD R0, R13, R2, RZ ;  /* 0x000000020d007224 */ /* 0x000fca00078e02ff */
[----:B------:R-:W-:-:S04]  /*0b80*/  IADD3 R4, P0, PT, R7, R0, RZ ;  /* 0x0000000007047210 */ /* 0x000fc80007f1e0ff */
[----:B------:R-:W-:Y:S01]  /*0b90*/  LEA.HI.X.SX32 R5, R0, R5, 0x1, P0 ;  /* 0x0000000500057211 */ /* 0x000fe200000f0eff */
[----:B------:R-:W-:Y:S01]  /*0ba0*/  IMAD.SHL.U32 R0, R4, 0x4, RZ ;  /* 0x0000000404007824 */ /* 0x000fe200078e00ff */
[----:B------:R-:W-:Y:S01]  /*0bb0*/  ISETP.GT.AND P0, PT, R3, R36, PT ;  /* 0x000000240300720c */ /* 0x000fe20003f04270 */
[----:B------:R-:W-:Y:S01]  /*0bc0*/  IMAD.IADD R3, R36, 0x1, R11 ;  /* 0x0000000124037824 */ /* 0x000fe200078e020b */
[----:B------:R-:W-:Y:S02]  /*0bd0*/  SHF.L.U64.HI R5, R4, 0x2, R5 ;  /* 0x0000000204057819 */ /* 0x000fe40000010205 */
[----:B-1----:R-:W-:Y:S01]  /*0be0*/  IADD3 R50, P1, PT, R0, UR10, RZ ;  /* 0x0000000a00327c10 */ /* 0x002fe2000ff3e0ff */
[----:B------:R-:W-:Y:S01]  /*0bf0*/  IMAD.MOV.U32 R0, RZ, RZ, RZ ;  /* 0x000000ffff007224 */ /* 0x000fe200078e00ff */
[----:B------:R-:W-:Y:S02]  /*0c00*/  PRMT R4, RZ, 0x5410, RZ ;  /* 0x00005410ff047816 */ /* 0x000fe400000000ff */
[----:B------:R-:W-:Y:S01]  /*0c10*/  IADD3.X R51, PT, PT, R5, UR11, RZ, P1, !PT ;  /* 0x0000000b05337c10 */ /* 0x000fe20008ffe4ff */
[----:B------:R-:W-:Y:S01]  /*0c20*/  IMAD.MOV.U32 R44, RZ, RZ, R50 ;  /* 0x000000ffff2c7224 */ /* 0x000fe200078e0032 */
[----:B------:R-:W-:-:S03]  /*0c30*/  PRMT R5, RZ, 0x5410, RZ ;  /* 0x00005410ff057816 */ /* 0x000fc600000000ff */
[----:B------:R-:W-:Y:S01]  /*0c40*/  IMAD.MOV.U32 R45, RZ, RZ, R51 ;  /* 0x000000ffff2d7224 */ /* 0x000fe200078e0033 */
[----:B------:R-:W-:Y:S06]  /*0c50*/  @!P0 BRA `(.L_x_3566) ;  /* 0x0000001800108947 */ /* 0x000fec0003800000 */
[----:B------:R-:W-:Y:S01]  /*0c60*/  IMAD.WIDE.U32 R4, R9, 0x100, R42 ;  /* 0x0000010009047825 */ /* 0x000fe200078e002a */
[----:B------:R-:W-:-:S03]  /*0c70*/  VIMNMX R41, PT, PT, R37, UR12, PT ;  /* 0x0000000c25297c48 */ /* 0x000fc6000bfe0100 */
[----:B------:R-:W-:Y:S01]  /*0c80*/  IMAD.MOV.U32 R0, RZ, RZ, RZ ;  /* 0x000000ffff007224 */ /* 0x000fe200078e00ff */
[----:B------:R-:W-:Y:S02]  /*0c90*/  IADD3 R38, P0, PT, R4, 0x2, RZ ;  /* 0x0000000204267810 */ /* 0x000fe40007f1e0ff */
[----:B------:R-:W-:-:S03]  /*0ca0*/  PRMT R4, RZ, 0x5410, RZ ;  /* 0x00005410ff047816 */ /* 0x000fc600000000ff */
[----:B------:R-:W-:Y:S01]  /*0cb0*/  IMAD.X R39, RZ, RZ, R5, P0 ;  /* 0x000000ffff277224 */ /* 0x000fe200000e0605 */
[----:B------:R-:W-:-:S07]  /*0cc0*/  PRMT R5, RZ, 0x5410, RZ ;  /* 0x00005410ff057816 */ /* 0x000fce00000000ff */
.L_x_3567:
[----:B------:R-:W-:Y:S01]  /*0cd0*/  IMAD.MOV.U32 R44, RZ, RZ, R50 ;  /* 0x000000ffff2c7224 */ /* 0x000fe200078e0032 */
[----:B------:R-:W0:Y:S01]  /*0ce0*/  LDS.128 R28, [UR4] ;  /* 0x00000004ff1c7984 */ /* 0x000e220008000c00 */
[----:B------:R-:W-:-:S05]  /*0cf0*/  IMAD.MOV.U32 R45, RZ, RZ, R51 ;  /* 0x000000ffff2d7224 */ /* 0x000fca00078e0033 */
[----:B------:R-:W3:Y:S01]  /*0d00*/  LDG.E.128.CONSTANT R8, desc[UR6][R44.64] ;  /* 0x000000062c087981 */ /* 0x000ee2000c1e9d00 */
[----:B------:R-:W-:-:S04]  /*0d10*/  IMAD.U32 R2, RZ, RZ, UR9 ;  /* 0x00000009ff027e24 */ /* 0x000fc8000f8e00ff */
[----:B------:R-:W-:-:S05]  /*0d20*/  IMAD.WIDE R20, R2, 0x4, R44 ;  /* 0x0000000402147825 */ /* 0x000fca00078e022c */
[----:B--2---:R-:W2:Y:S01]  /*0d30*/  LDG.E.128.CONSTANT R12, desc[UR6][R20.64] ;  /* 0x00000006140c7981 */ /* 0x004ea2000c1e9d00 */
[----:B------:R-:W-:-:S05]  /*0d40*/  IMAD.WIDE R50, R2, 0x4, R20 ;  /* 0x0000000402327825 */ /* 0x000fca00078e0214 */
[----:B------:R1:W4:Y:S02]  /*0d50*/  LDG.E.128.CONSTANT R16, desc[UR6][R50.64] ;  /* 0x0000000632107981 */ /* 0x000324000c1e9d00 */
[----:B-1----:R-:W-:Y:S01]  /*0d60*/  IMAD.WIDE R50, R2, 0x4, R50 ;  /* 0x0000000402327825 */ /* 0x002fe200078e0232 */
[----:B---3--:R-:W-:Y:S02]  /*0d70*/  LOP3.LUT R22, R8, 0x3f003f, RZ, 0xc0, !PT ;  /* 0x003f003f08167812 */ /* 0x008fe400078ec0ff */
[----:B------:R-:W-:Y:S02]  /*0d80*/  LOP3.LUT R23, R9, 0x3f003f, RZ, 0xc0, !PT ;  /* 0x003f003f09177812 */ /* 0x000fe400078ec0ff */
[----:B------:R-:W-:Y:S02]  /*0d90*/  LOP3.LUT R27, R10, 0x3f003f, RZ, 0xc0, !PT ;  /* 0x003f003f0a1b7812 */ /* 0x000fe400078ec0ff */
[----:B------:R-:W-:Y:S02]  /*0da0*/  LOP3.LUT R33, R11, 0x3f003f, RZ, 0xc0, !PT ;  /* 0x003f003f0b217812 */ /* 0x000fe400078ec0ff */
[----:B------:R-:W-:-:S02]  /*0db0*/  SHF.R.U32.HI R25, RZ, 0x6, R8 ;  /* 0x00000006ff197819 */ /* 0x000fc40000011608 */
[----:B------:R-:W-:Y:S02]  /*0dc0*/  SHF.R.U32.HI R26, RZ, 0x6, R9 ;  /* 0x00000006ff1a7819 */ /* 0x000fe40000011609 */
[----:B------:R-:W-:Y:S02]  /*0dd0*/  SHF.R.U32.HI R24, RZ, 0x6, R11 ;  /* 0x00000006ff187819 */ /* 0x000fe4000001160b */
        /* <DEDUP_REMOVED lines=10> */
[----:B------:R-:W-:Y:S01]  /*0e80*/  SHF.R.U32.HI R32, RZ, 0x6, R10 ;  /* 0x00000006ff207819 */ /* 0x000fe2000001160a */
[-C--:B0-----:R-:W-:Y:S01]  /*0e90*/  HFMA2 R22, R22, R28.reuse, RZ ;  /* 0x0000001c16167231 */ /* 0x081fe200000000ff */
[----:B------:R-:W-:Y:S01]  /*0ea0*/  LOP3.LUT R33, R24, 0x3f003f, RZ, 0xc0, !PT ;  /* 0x003f003f18217812 */ /* 0x000fe200078ec0ff */
[-C--:B------:R-:W-:Y:S01]  /*0eb0*/  HFMA2 R23, R23, R28.reuse, RZ.H0_H0 ;  /* 0x0000001c17177231 */ /* 0x080fe200000400ff */
[----:B------:R-:W-:Y:S01]  /*0ec0*/  LOP3.LUT R27, R25, 0x64006400, RZ, 0xfc, !PT ;  /* 0x64006400191b7812 */ /* 0x000fe200078efcff */
[-C--:B------:R-:W-:Y:S01]  /*0ed0*/  HFMA2 R49, R49, R28.reuse, RZ ;  /* 0x0000001c31317231 */ /* 0x080fe200000000ff */
[----:B------:R-:W-:Y:S01]  /*0ee0*/  LOP3.LUT R26, R26, 0x64006400, RZ, 0xfc, !PT ;  /* 0x640064001a1a7812 */ /* 0x000fe200078efcff */
[----:B------:R-:W-:Y:S01]  /*0ef0*/  HFMA2 R21, R20, R28, RZ.H0_H0 ;  /* 0x0000001c14157231 */ /* 0x000fe200000400ff */
[----:B------:R-:W-:Y:S01]  /*0f00*/  LOP3.LUT R32, R32, 0x3f003f, RZ, 0xc0, !PT ;  /* 0x003f003f20207812 */ /* 0x000fe200078ec0ff */
[----:B------:R-:W-:Y:S01]  /*0f10*/  HADD2 R48, R27, -1056, -1056 ;  /* 0xe420e4201b307430 */ /* 0x000fe20000000000 */
[----:B------:R-:W-:Y:S01]  /*0f20*/  LOP3.LUT R25, R33, 0x64006400, RZ, 0xfc, !PT ;  /* 0x6400640021197812 */ /* 0x000fe200078efcff */
[----:B------:R-:W-:Y:S01]  /*0f30*/  HADD2 R28, R26, -1056, -1056 ;  /* 0xe420e4201a1c7430 */ /* 0x000fe20000000000 */
[----:B------:R-:W-:Y:S01]  /*0f40*/  LOP3.LUT R24, R32, 0x64006400, RZ, 0xfc, !PT ;  /* 0x6400640020187812 */ /* 0x000fe200078efcff */
[-C--:B------:R-:W-:Y:S01]  /*0f50*/  HFMA2 R48, R48, R29.reuse, R22 ;  /* 0x0000001d30307231 */ /* 0x080fe20000000016 */
[----:B--2---:R-:W-:Y:S01]  /*0f60*/  LOP3.LUT R22, R13, 0x3f003f, RZ, 0xc0, !PT ;  /* 0x003f003f0d167812 */ /* 0x004fe200078ec0ff */
[----:B------:R-:W-:Y:S01]  /*0f70*/  HADD2 R32, R25, -1056, -1056 ;  /* 0xe420e42019207430 */ /* 0x000fe20000000000 */
[----:B------:R-:W-:Y:S01]  /*0f80*/  LOP3.LUT R20, R12, 0x3f003f, RZ, 0xc0, !PT ;  /* 0x003f003f0c147812 */ /* 0x000fe200078ec0ff */
[-C--:B------:R-:W-:Y:S01]  /*0f90*/  HFMA2 R28, R28, R29.reuse, R23 ;  /* 0x0000001d1c1c7231 */ /* 0x080fe20000000017 */
[----:B------:R-:W-:Y:S01]  /*0fa0*/  LOP3.LUT R23, R14, 0x3f003f, RZ, 0xc0, !PT ;  /* 0x003f003f0e177812 */ /* 0x000fe200078ec0ff */
[----:B------:R-:W-:Y:S01]  /*0fb0*/  HFMA2 R32, R32, R29, R21 ;  /* 0x0000001d20207231 */ /* 0x000fe20000000015 */
[----:B------:R-:W-:Y:S01]  /*0fc0*/  SHF.R.U32.HI R21, RZ, 0x6, R12 ;  /* 0x00000006ff157819 */ /* 0x000fe2000001160c */
[----:B------:R-:W-:Y:S01]  /*0fd0*/  HADD2 R24, R24, -1056, -1056 ;  /* 0xe420e42018187430 */ /* 0x000fe20000000000 */
[----:B------:R-:W-:-:S02]  /*0fe0*/  LOP3.LUT R22, R22, 0x64006400, RZ, 0xfc, !PT ;  /* 0x6400640016167812 */ /* 0x000fc400078efcff */
[----:B------:R-:W-:Y:S01]  /*0ff0*/  LOP3.LUT R23, R23, 0x64006400, RZ, 0xfc, !PT ;  /* 0x6400640017177812 */ /* 0x000fe200078efcff */
[----:B------:R-:W-:Y:S01]  /*1000*/  HFMA2 R49, R24, R29, R49 ;  /* 0x0000001d18317231 */ /* 0x000fe20000000031 */
[----:B------:R-:W-:Y:S01]  /*1010*/  LOP3.LUT R25, R15, 0x3f003f, RZ, 0xc0, !PT ;  /* 0x003f003f0f197812 */ /* 0x000fe200078ec0ff */
[----:B------:R-:W-:Y:S01]  /*1020*/  HADD2 R22, R22, -1056, -1056 ;  /* 0xe420e42016167430 */ /* 0x000fe20000000000 */
[----:B------:R-:W-:Y:S01]  /*1030*/  LOP3.LUT R21, R21, 0x3f003f, RZ, 0xc0, !PT ;  /* 0x003f003f15157812 */ /* 0x000fe200078ec0ff */
[----:B------:R-:W-:Y:S01]  /*1040*/  HADD2 R23, R23, -1056, -1056 ;  /* 0xe420e42017177430 */ /* 0x000fe20000000000 */
[----:B------:R-:W-:Y:S01]  /*1050*/  LOP3.LUT R20, R20, 0x64006400, RZ, 0xfc, !PT ;  /* 0x6400640014147812 */ /* 0x000fe200078efcff */
[-C--:B------:R-:W-:Y:S01]  /*1060*/  HFMA2 R28, R22, R30.reuse, R28 ;  /* 0x0000001e161c7231 */ /* 0x080fe2000000001c */
[----:B------:R-:W-:Y:S01]  /*1070*/  LOP3.LUT R25, R25, 0x64006400, RZ, 0xfc, !PT ;  /* 0x6400640019197812 */ /* 0x000fe200078efcff */
[----:B------:R-:W-:Y:S01]  /*1080*/  HFMA2 R49, R23, R30, R49 ;  /* 0x0000001e17317231 */ /* 0x000fe20000000031 */
[----:B------:R-:W-:Y:S01]  /*1090*/  LOP3.LUT R21, R21, 0x64006400, RZ, 0xfc, !PT ;  /* 0x6400640015157812 */ /* 0x000fe200078efcff */
[----:B------:R-:W-:-:S02]  /*10a0*/  HADD2 R24, R20, -1056, -1056 ;  /* 0xe420e42014187430 */ /* 0x000fc40000000000 */
[----:B------:R-:W-:Y:S02]  /*10b0*/  HADD2 R25, R25, -1056, -1056 ;  /* 0xe420e42019197430 */ /* 0x000fe40000000000 */
[----:B------:R-:W-:Y:S02]  /*10c0*/  HADD2 R29, R21, -1056, -1056 ;  /* 0xe420e420151d7430 */ /* 0x000fe40000000000 */
[-C--:B------:R-:W-:Y:S01]  /*10d0*/  HFMA2 R48, R24, R30.reuse, R48 ;  /* 0x0000001e18307231 */ /* 0x080fe20000000030 */
[----:B------:R-:W0:Y:S01]  /*10e0*/  LDS.128 R20, [UR4+0x10] ;  /* 0x00001004ff147984 */ /* 0x000e220008000c00 */
[----:B------:R-:W-:Y:S02]  /*10f0*/  HFMA2 R32, R25, R30, R32 ;  /* 0x0000001e19207231 */ /* 0x000fe40000000020 */
[----:B------:R-:W-:Y:S01]  /*1100*/  HFMA2 R48, R29, R31, R48 ;  /* 0x0000001f1d307231 */ /* 0x000fe20000000030 */
[----:B------:R1:W2:Y:S01]  /*1110*/  LDG.E.128.CONSTANT R24, desc[UR6][R50.64] ;  /* 0x0000000632187981 */ /* 0x0002a2000c1e9d00 */
[----:B------:R-:W-:-:S02]  /*1120*/  SHF.R.U32.HI R29, RZ, 0x6, R13 ;  /* 0x00000006ff1d7819 */ /* 0x000fc4000001160d */
[----:B------:R-:W-:Y:S02]  /*1130*/  SHF.R.U32.HI R30, RZ, 0x6, R14 ;  /* 0x00000006ff1e7819 */ /* 0x000fe4000001160e */
[----:B------:R-:W-:Y:S02]  /*1140*/  SHF.R.U32.HI R34, RZ, 0x6, R15 ;  /* 0x00000006ff227819 */ /* 0x000fe4000001160f */
[----:B------:R-:W-:Y:S02]  /*1150*/  LOP3.LUT R29, R29, 0x3f003f, RZ, 0xc0, !PT ;  /* 0x003f003f1d1d7812 */ /* 0x000fe400078ec0ff */
[----:B------:R-:W-:Y:S01]  /*1160*/  LOP3.LUT R33, R30, 0x3f003f, RZ, 0xc0, !PT ;  /* 0x003f003f1e217812 */ /* 0x000fe200078ec0ff */
[----:B-1----:R-:W-:Y:S01]  /*1170*/  IMAD.WIDE R50, R2, 0x4, R50 ;  /* 0x0000000402327825 */ /* 0x002fe200078e0232 */
[----:B------:R-:W-:Y:S02]  /*1180*/  LOP3.LUT R34, R34, 0x3f003f, RZ, 0xc0, !PT ;  /* 0x003f003f22227812 */ /* 0x000fe400078ec0ff */
[----:B------:R-:W-:-:S02]  /*1190*/  LOP3.LUT R30, R29, 0x64006400, RZ, 0xfc, !PT ;  /* 0x640064001d1e7812 */ /* 0x000fc400078efcff */
[----:B------:R-:W-:Y:S02]  /*11a0*/  LOP3.LUT R29, R33, 0x64006400, RZ, 0xfc, !PT ;  /* 0x64006400211d7812 */ /* 0x000fe400078efcff */
[----:B------:R-:W-:Y:S01]  /*11b0*/  LOP3.LUT R34, R34, 0x64006400, RZ, 0xfc, !PT ;  /* 0x6400640022227812 */ /* 0x000fe200078efcff */
[----:B------:R-:W-:Y:S02]  /*11c0*/  HADD2 R30, R30, -1056, -1056 ;  /* 0xe420e4201e1e7430 */ /* 0x000fe40000000000 */
[----:B------:R-:W-:Y:S02]  /*11d0*/  HADD2 R29, R29, -1056, -1056 ;  /* 0xe420e4201d1d7430 */ /* 0x000fe40000000000 */
[----:B------:R-:W-:Y:S02]  /*11e0*/  HADD2 R34, R34, -1056, -1056 ;  /* 0xe420e42022227430 */ /* 0x000fe40000000000 */
[-C--:B------:R-:W-:Y:S02]  /*11f0*/  HFMA2 R28, R30, R31.reuse, R28 ;  /* 0x0000001f1e1c7231 */ /* 0x080fe4000000001c */
[----:B------:R-:W-:-:S02]  /*1200*/  HFMA2 R49, R29, R31, R49 ;  /* 0x0000001f1d317231 */ /* 0x000fc40000000031 */
[----:B------:R-:W-:Y:S01]  /*1210*/  HFMA2 R32, R34, R31, R32 ;  /* 0x0000001f22207231 */ /* 0x000fe20000000020 */
[----:B----4-:R-:W-:Y:S02]  /*1220*/  LOP3.LUT R30, R16, 0x3f003f, RZ, 0xc0, !PT ;  /* 0x003f003f101e7812 */ /* 0x010fe400078ec0ff */
        /* <DEDUP_REMOVED lines=8> */
[-C--:B0-----:R-:W-:Y:S02]  /*12b0*/  HFMA2 R48, R30, R20.reuse, R48 ;  /* 0x000000141e307231 */ /* 0x081fe40000000030 */
[-C--:B------:R-:W-:Y:S02]  /*12c0*/  HFMA2 R49, R29, R20.reuse, R49 ;  /* 0x000000141d317231 */ /* 0x080fe40000000031 */
[----:B------:R-:W-:Y:S02]  /*12d0*/  HFMA2 R47, R47, R20, R28 ;  /* 0x000000142f2f7231 */ /* 0x000fe4000000001c */
[----:B------:R0:W3:Y:S01]  /*12e0*/  LDG.E.128.CONSTANT R28, desc[UR6][R50.64] ;  /* 0x00000006321c7981 */ /* 0x0000e2000c1e9d00 */
[----:B------:R-:W-:-:S02]  /*12f0*/  LOP3.LUT R33, R19, 0x3f003f, RZ, 0xc0, !PT ;  /* 0x003f003f13217812 */ /* 0x000fc400078ec0ff */
[----:B------:R-:W-:Y:S02]  /*1300*/  SHF.R.U32.HI R12, RZ, 0xc, R12 ;  /* 0x0000000cff0c7819 */ /* 0x000fe4000001160c */
[----:B------:R-:W-:Y:S02]  /*1310*/  LOP3.LUT R33, R33, 0x64006400, RZ, 0xfc, !PT ;  /* 0x6400640021217812 */ /* 0x000fe400078efcff */
[----:B------:R-:W-:-:S03]  /*1320*/  SHF.R.U32.HI R8, RZ, 0xc, R8 ;  /* 0x0000000cff087819 */ /* 0x000fc60000011608 */
[----:B------:R-:W-:Y:S02]  /*1330*/  HADD2 R33, R33, -1056, -1056 ;  /* 0xe420e42021217430 */ /* 0x000fe40000000000 */
[----:B0-----:R-:W-:-:S04]  /*1340*/  IMAD.WIDE R50, R2, 0x4, R50 ;  /* 0x0000000402327825 */ /* 0x001fc800078e0232 */
[----:B------:R-:W-:Y:S01]  /*1350*/  HFMA2 R20, R33, R20, R32 ;  /* 0x0000001421147231 */ /* 0x000fe20000000020 */
[----:B------:R-:W-:Y:S02]  /*1360*/  SHF.R.U32.HI R32, RZ, 0xc, R9 ;  /* 0x0000000cff207819 */ /* 0x000fe40000011609 */
[----:B------:R-:W-:Y:S02]  /*1370*/  LOP3.LUT R9, R12, 0xf000f, RZ, 0xc0, !PT ;  /* 0x000f000f0c097812 */ /* 0x000fe400078ec0ff */
[----:B------:R-:W-:Y:S02]  /*1380*/  SHF.R.U32.HI R12, RZ, 0xa, R16 ;  /* 0x0000000aff0c7819 */ /* 0x000fe40000011610 */
[----:B------:R-:W-:Y:S02]  /*1390*/  LOP3.LUT R33, R8, 0xf000f, RZ, 0xc0, !PT ;  /* 0x000f000f08217812 */ /* 0x000fe400078ec0ff */
[----:B------:R-:W-:Y:S02]  /*13a0*/  LOP3.LUT R12, R9, 0x300030, R12, 0xf8, !PT ;  /* 0x00300030090c7812 */ /* 0x000fe400078ef80c */
[----:B------:R-:W-:-:S02]  /*13b0*/  LOP3.LUT R32, R32, 0xf000f, RZ, 0xc0, !PT ;  /* 0x000f000f20207812 */ /* 0x000fc400078ec0ff */
[----:B------:R-:W-:Y:S02]  /*13c0*/  SHF.R.U32.HI R8, RZ, 0x8, R16 ;  /* 0x00000008ff087819 */ /* 0x000fe40000011610 */
[----:B------:R-:W-:Y:S02]  /*13d0*/  SHF.R.U32.HI R9, RZ, 0x8, R17 ;  /* 0x00000008ff097819 */ /* 0x000fe40000011611 */
[----:B------:R-:W-:Y:S02]  /*13e0*/  LOP3.LUT R8, R33, 0x300030, R8, 0xf8, !PT ;  /* 0x0030003021087812 */ /* 0x000fe400078ef808 */
[----:B------:R-:W-:Y:S02]  /*13f0*/  LOP3.LUT R9, R32, 0x300030, R9, 0xf8, !PT ;  /* 0x0030003020097812 */ /* 0x000fe400078ef809 */
[----:B------:R-:W4:Y:S01]  /*1400*/  LDG.E.128.CONSTANT R32, desc[UR6][R50.64] ;  /* 0x0000000632207981 */ /* 0x000f22000c1e9d00 */
[----:B------:R-:W-:Y:S02]  /*1410*/  SHF.R.U32.HI R16, RZ, 0x6, R16 ;  /* 0x00000006ff107819 */ /* 0x000fe40000011610 */
[----:B------:R-:W-:-:S02]  /*1420*/  SHF.R.U32.HI R13, RZ, 0xc, R13 ;  /* 0x0000000cff0d7819 */ /* 0x000fc4000001160d */
[----:B------:R-:W-:Y:S02]  /*1430*/  LOP3.LUT R16, R16, 0x3f003f, RZ, 0xc0, !PT ;  /* 0x003f003f10107812 */ /* 0x000fe400078ec0ff */
[----:B------:R-:W-:Y:S02]  /*1440*/  LOP3.LUT R8, R8, 0x64006400, RZ, 0xfc, !PT ;  /* 0x6400640008087812 */ /* 0x000fe400078efcff */
[----:B------:R-:W-:Y:S02]  /*1450*/  LOP3.LUT R16, R16, 0x64006400, RZ, 0xfc, !PT ;  /* 0x6400640010107812 */ /* 0x000fe400078efcff */
[----:B------:R-:W-:Y:S01]  /*1460*/  LOP3.LUT R52, R13, 0xf000f, RZ, 0xc0, !PT ;  /* 0x000f000f0d347812 */ /* 0x000fe200078ec0ff */
[----:B------:R-:W-:Y:S01]  /*1470*/  HADD2 R8, R8, -1056, -1056 ;  /* 0xe420e42008087430 */ /* 0x000fe20000000000 */
[----:B------:R-:W-:Y:S01]  /*1480*/  SHF.R.U32.HI R10, RZ, 0xc, R10 ;  /* 0x0000000cff0a7819 */ /* 0x000fe2000001160a */
[----:B------:R-:W-:Y:S01]  /*1490*/  HADD2 R16, R16, -1056, -1056 ;  /* 0xe420e42010107430 */ /* 0x000fe20000000000 */
[----:B------:R-:W-:-:S02]  /*14a0*/  LOP3.LUT R9, R9, 0x64006400, RZ, 0xfc, !PT ;  /* 0x6400640009097812 */ /* 0x000fc400078efcff */
[----:B------:R-:W-:Y:S01]  /*14b0*/  SHF.R.U32.HI R14, RZ, 0xc, R14 ;  /* 0x0000000cff0e7819 */ /* 0x000fe2000001160e */
[----:B------:R-:W-:Y:S01]  /*14c0*/  HFMA2 R16, R16, R21, R48 ;  /* 0x0000001510107231 */ /* 0x000fe20000000030 */
[--C-:B------:R-:W-:Y:S02]  /*14d0*/  SHF.R.U32.HI R48, RZ, 0x6, R17.reuse ;  /* 0x00000006ff307819 */ /* 0x100fe40000011611 */
[----:B------:R-:W-:Y:S01]  /*14e0*/  SHF.R.U32.HI R17, RZ, 0xa, R17 ;  /* 0x0000000aff117819 */ /* 0x000fe20000011611 */
[----:B------:R-:W-:Y:S01]  /*14f0*/  HFMA2 R16, R8, R22, R16 ;  /* 0x0000001608107231 */ /* 0x000fe20000000010 */
[----:B------:R-:W-:Y:S02]  /*1500*/  LOP3.LUT R48, R48, 0x3f003f, RZ, 0xc0, !PT ;  /* 0x003f003f30307812 */ /* 0x000fe400078ec0ff */
[----:B------:R-:W-:Y:S02]  /*1510*/  LOP3.LUT R13, R52, 0x300030, R17, 0xf8, !PT ;  /* 0x00300030340d7812 */ /* 0x000fe400078ef811 */
[----:B------:R-:W-:-:S02]  /*1520*/  LOP3.LUT R48, R48, 0x64006400, RZ, 0xfc, !PT ;  /* 0x6400640030307812 */ /* 0x000fc400078efcff */
[----:B------:R-:W-:Y:S02]  /*1530*/  SHF.R.U32.HI R17, RZ, 0xc, R11 ;  /* 0x0000000cff117819 */ /* 0x000fe4000001160b */
[----:B------:R-:W-:Y:S01]  /*1540*/  LOP3.LUT R11, R10, 0xf000f, RZ, 0xc0, !PT ;  /* 0x000f000f0a0b7812 */ /* 0x000fe200078ec0ff */
[----:B------:R-:W-:Y:S01]  /*1550*/  HADD2 R48, R48, -1056, -1056 ;  /* 0xe420e42030307430 */ /* 0x000fe20000000000 */
[--C-:B------:R-:W-:Y:S02]  /*1560*/  SHF.R.U32.HI R8, RZ, 0x8, R18.reuse ;  /* 0x00000008ff087819 */ /* 0x100fe40000011612 */
[----:B------:R-:W-:Y:S01]  /*1570*/  LOP3.LUT R17, R17, 0xf000f, RZ, 0xc0, !PT ;  /* 0x000f000f11117812 */ /* 0x000fe200078ec0ff */
[----:B------:R-:W-:Y:S01]  /*1580*/  HFMA2 R47, R48, R21, R47 ;  /* 0x00000015302f7231 */ /* 0x000fe2000000002f */
[----:B------:R-:W-:Y:S02]  /*1590*/  SHF.R.U32.HI R48, RZ, 0x6, R18 ;  /* 0x00000006ff307819 */ /* 0x000fe40000011612 */
[----:B------:R-:W-:-:S02]  /*15a0*/  SHF.R.U32.HI R10, RZ, 0x8, R19 ;  /* 0x00000008ff0a7819 */ /* 0x000fc40000011613 */
[----:B------:R-:W-:Y:S02]  /*15b0*/  LOP3.LUT R48, R48, 0x3f003f, RZ, 0xc0, !PT ;  /* 0x003f003f30307812 */ /* 0x000fe400078ec0ff */
[----:B------:R-:W-:Y:S01]  /*15c0*/  LOP3.LUT R8, R11, 0x300030, R8, 0xf8, !PT ;  /* 0x003000300b087812 */ /* 0x000fe200078ef808 */
[----:B------:R-:W-:Y:S01]  /*15d0*/  HADD2 R11, R9, -1056, -1056 ;  /* 0xe420e420090b7430 */ /* 0x000fe20000000000 */
[----:B------:R-:W-:Y:S02]  /*15e0*/  LOP3.LUT R48, R48, 0x64006400, RZ, 0xfc, !PT ;  /* 0x6400640030307812 */ /* 0x000fe400078efcff */
[----:B------:R-:W-:Y:S01]  /*15f0*/  LOP3.LUT R17, R17, 0x300030, R10, 0xf8, !PT ;  /* 0x0030003011117812 */ /* 0x000fe200078ef80a */
[----:B------:R-:W-:Y:S01]  /*1600*/  HFMA2 R47, R11, R22, R47 ;  /* 0x000000160b2f7231 */ /* 0x000fe2000000002f */
[----:B------:R-:W-:Y:S01]  /*1610*/  LOP3.LUT R10, R8, 0x64006400, RZ, 0xfc, !PT ;  /* 0x64006400080a7812 */ /* 0x000fe200078efcff */
[----:B------:R-:W-:Y:S01]  /*1620*/  HADD2 R48, R48, -1056, -1056 ;  /* 0xe420e42030307430 */ /* 0x000fe20000000000 */
[----:B------:R-:W-:-:S02]  /*1630*/  LOP3.LUT R8, R17, 0x64006400, RZ, 0xfc, !PT ;  /* 0x6400640011087812 */ /* 0x000fc400078efcff */
[----:B------:R-:W-:Y:S01]  /*1640*/  SHF.R.U32.HI R15, RZ, 0xc, R15 ;  /* 0x0000000cff0f7819 */ /* 0x000fe2000001160f */
[----:B------:R-:W-:Y:S01]  /*1650*/  HFMA2 R48, R48, R21, R49 ;  /* 0x0000001530307231 */ /* 0x000fe20000000031 */
[----:B------:R-:W-:Y:S01]  /*1660*/  SHF.R.U32.HI R49, RZ, 0x6, R19 ;  /* 0x00000006ff317819 */ /* 0x000fe20000011613 */
[----:B------:R-:W-:Y:S01]  /*1670*/  HADD2 R10, R10, -1056, -1056 ;  /* 0xe420e4200a0a7430 */ /* 0x000fe20000000000 */
[----:B------:R-:W-:Y:S02]  /*1680*/  SHF.R.U32.HI R18, RZ, 0xa, R18 ;  /* 0x0000000aff127819 */ /* 0x000fe40000011612 */
[----:B------:R-:W-:Y:S01]  /*1690*/  LOP3.LUT R49, R49, 0x3f003f, RZ, 0xc0, !PT ;  /* 0x003f003f31317812 */ /* 0x000fe200078ec0ff */
[----:B------:R-:W-:Y:S02]  /*16a0*/  HFMA2 R48, R10, R22, R48 ;  /* 0x000000160a307231 */ /* 0x000fe40000000030 */
[----:B------:R-:W-:Y:S01]  /*16b0*/  HADD2 R10, R8, -1056, -1056 ;  /* 0xe420e420080a7430 */ /* 0x000fe20000000000 */
[----:B------:R-:W-:-:S02]  /*16c0*/  LOP3.LUT R17, R14, 0xf000f, RZ, 0xc0, !PT ;  /* 0x000f000f0e117812 */ /* 0x000fc400078ec0ff */
[----:B------:R-:W-:Y:S02]  /*16d0*/  LOP3.LUT R49, R49, 0x64006400, RZ, 0xfc, !PT ;  /* 0x6400640031317812 */ /* 0x000fe400078efcff */
[----:B------:R-:W-:Y:S02]  /*16e0*/  SHF.R.U32.HI R19, RZ, 0xa, R19 ;  /* 0x0000000aff137819 */ /* 0x000fe40000011613 */
[----:B------:R-:W-:Y:S01]  /*16f0*/  LOP3.LUT R14, R15, 0xf000f, RZ, 0xc0, !PT ;  /* 0x000f000f0f0e7812 */ /* 0x000fe200078ec0ff */
[----:B------:R-:W-:Y:S01]  /*1700*/  HADD2 R49, R49, -1056, -1056 ;  /* 0xe420e42031317430 */ /* 0x000fe20000000000 */
[----:B------:R-:W-:Y:S02]  /*1710*/  LOP3.LUT R17, R17, 0x300030, R18, 0xf8, !PT ;  /* 0x0030003011117812 */ /* 0x000fe400078ef812 */
[----:B------:R-:W-:Y:S01]  /*1720*/  LOP3.LUT R19, R14, 0x300030, R19, 0xf8, !PT ;  /* 0x003000300e137812 */ /* 0x000fe200078ef813 */
[----:B------:R-:W-:Y:S01]  /*1730*/  HFMA2 R20, R49, R21, R20 ;  /* 0x0000001531147231 */ /* 0x000fe20000000014 */
[----:B------:R-:W-:-:S02]  /*1740*/  LOP3.LUT R12, R12, 0x64006400, RZ, 0xfc, !PT ;  /* 0x640064000c0c7812 */ /* 0x000fc400078efcff */
[----:B------:R-:W-:Y:S01]  /*1750*/  LOP3.LUT R13, R13, 0x64006400, RZ, 0xfc, !PT ;  /* 0x640064000d0d7812 */ /* 0x000fe200078efcff */
[----:B------:R-:W-:Y:S01]  /*1760*/  HFMA2 R20, R10, R22, R20 ;  /* 0x000000160a147231 */ /* 0x000fe20000000014 */
[----:B------:R-:W-:Y:S01]  /*1770*/  LOP3.LUT R14, R17, 0x64006400, RZ, 0xfc, !PT ;  /* 0x64006400110e7812 */ /* 0x000fe200078efcff */
[----:B------:R-:W0:Y:S01]  /*1780*/  LDS.128 R8, [UR4+0x20] ;  /* 0x00002004ff087984 */ /* 0x000e220008000c00 */
[----:B------:R-:W-:Y:S01]  /*1790*/  LOP3.LUT R19, R19, 0x64006400, RZ, 0xfc, !PT ;  /* 0x6400640013137812 */ /* 0x000fe200078efcff */
[----:B------:R-:W-:Y:S01]  /*17a0*/  HADD2 R17, R12, -1056, -1056 ;  /* 0xe420e4200c117430 */ /* 0x000fe20000000000 */
[----:B------:R-:W-:Y:S01]  /*17b0*/  ISETP.NE.AND P0, PT, R36, R3, PT ;  /* 0x000000032400720c */ /* 0x000fe20003f05270 */
[----:B------:R-:W-:Y:S02]  /*17c0*/  HADD2 R18, R13, -1056, -1056 ;  /* 0xe420e4200d127430 */ /* 0x000fe40000000000 */
[----:B------:R-:W-:Y:S02]  /*17d0*/  HADD2 R14, R14, -1056, -1056 ;  /* 0xe420e4200e0e7430 */ /* 0x000fe40000000000 */
[----:B------:R-:W-:-:S02]  /*17e0*/  HFMA2 R17, R17, R23, R16 ;  /* 0x0000001711117231 */ /* 0x000fc40000000010 */
[----:B------:R-:W-:Y:S02]  /*17f0*/  HADD2 R19, R19, -1056, -1056 ;  /* 0xe420e42013137430 */ /* 0x000fe40000000000 */
[-C--:B------:R-:W-:Y:S02]  /*1800*/  HFMA2 R18, R18, R23.reuse, R47 ;  /* 0x0000001712127231 */ /* 0x080fe4000000002f */
[-C--:B------:R-:W-:Y:S02]  /*1810*/  HFMA2 R16, R14, R23.reuse, R48 ;  /* 0x000000170e107231 */ /* 0x080fe40000000030 */
[----:B------:R-:W-:Y:S02]  /*1820*/  HFMA2 R23, R19, R23, R20 ;  /* 0x0000001713177231 */ /* 0x000fe40000000014 */
[----:B------:R-:W-:Y:S01]  /*1830*/  HADD2 R17, R17.H0_H0, R17.H1_H1 ;  /* 0x3000001111117230 */ /* 0x000fe20000000800 */
[----:B--2---:R-:W-:Y:S02]  /*1840*/  LOP3.LUT R12, R24, 0x3f003f, RZ, 0xc0, !PT ;  /* 0x003f003f180c7812 */ /* 0x004fe400078ec0ff */
[----:B------:R-:W-:-:S02]  /*1850*/  SHF.R.U32.HI R13, RZ, 0x6, R24 ;  /* 0x00000006ff0d7819 */ /* 0x000fc40000011618 */
        /* <DEDUP_REMOVED lines=11> */
[----:B------:R-:W-:Y:S02]  /*1910*/  HADD2 R20, R15, -1056, -1056 ;  /* 0xe420e4200f147430 */ /* 0x000fe40000000000 */
[-C--:B0-----:R-:W-:Y:S02]  /*1920*/  HFMA2 R15, R12, R8.reuse, RZ ;  /* 0x000000080c0f7231 */ /* 0x081fe400000000ff */
[----:B------:R-:W-:Y:S02]  /*1930*/  HADD2 R22, R19, -1056, -1056 ;  /* 0xe420e42013167430 */ /* 0x000fe40000000000 */
[----:B------:R-:W-:Y:S02]  /*1940*/  HADD2 R13, R13, -1056, -1056 ;  /* 0xe420e4200d0d7430 */ /* 0x000fe40000000000 */
[----:B------:R-:W-:-:S02]  /*1950*/  HFMA2 R20, R20, R8, RZ ;  /* 0x0000000814147231 */ /* 0x000fc400000000ff */
[-C--:B------:R-:W-:Y:S01]  /*1960*/  HFMA2 R12, R14, R8.reuse, RZ.H0_H0 ;  /* 0x000000080e0c7231 */ /* 0x080fe200000400ff */
[----:B------:R-:W-:Y:S01]  /*1970*/  SHF.R.U32.HI R14, RZ, 0x6, R25 ;  /* 0x00000006ff0e7819 */ /* 0x000fe20000011619 */
[----:B------:R-:W-:Y:S02]  /*1980*/  HFMA2 R22, R22, R8, RZ.H0_H0 ;  /* 0x0000000816167231 */ /* 0x000fe400000400ff */
[----:B------:R-:W-:Y:S01]  /*1990*/  HFMA2 R8, R13, R9, R15 ;  /* 0x000000090d087231 */ /* 0x000fe2000000000f */
[----:B------:R-:W-:Y:S02]  /*19a0*/  SHF.R.U32.HI R13, RZ, 0x6, R26 ;  /* 0x00000006ff0d7819 */ /* 0x000fe4000001161a */
[----:B------:R-:W-:Y:S02]  /*19b0*/  SHF.R.U32.HI R15, RZ, 0x6, R27 ;  /* 0x00000006ff0f7819 */ /* 0x000fe4000001161b */
        /* <DEDUP_REMOVED lines=9> */
[-C--:B------:R-:W-:Y:S02]  /*1a50*/  HFMA2 R12, R14, R9.reuse, R12 ;  /* 0x000000090e0c7231 */ /* 0x080fe4000000000c */
[-C--:B------:R-:W-:Y:S02]  /*1a60*/  HFMA2 R20, R13, R9.reuse, R20 ;  /* 0x000000090d147231 */ /* 0x080fe40000000014 */
[----:B------:R-:W-:Y:S01]  /*1a70*/  HFMA2 R22, R15, R9, R22 ;  /* 0x000000090f167231 */ /* 0x000fe20000000016 */
[----:B---3--:R-:W-:Y:S02]  /*1a80*/  LOP3.LUT R13, R28, 0x3f003f, RZ, 0xc0, !PT ;  /* 0x003f003f1c0d7812 */ /* 0x008fe400078ec0ff */
[----:B------:R-:W-:Y:S02]  /*1a90*/  LOP3.LUT R14, R29, 0x3f003f, RZ, 0xc0, !PT ;  /* 0x003f003f1d0e7812 */ /* 0x000fe400078ec0ff */
[----:B------:R-:W-:Y:S02]  /*1aa0*/  LOP3.LUT R15, R30, 0x3f003f, RZ, 0xc0, !PT ;  /* 0x003f003f1e0f7812 */ /* 0x000fe400078ec0ff */
[----:B------:R-:W-:-:S02]  /*1ab0*/  LOP3.LUT R9, R13, 0x64006400, RZ, 0xfc, !PT ;  /* 0x640064000d097812 */ /* 0x000fc400078efcff */
[----:B------:R-:W-:Y:S02]  /*1ac0*/  LOP3.LUT R14, R14, 0x64006400, RZ, 0xfc, !PT ;  /* 0x640064000e0e7812 */ /* 0x000fe400078efcff */
[----:B------:R-:W-:Y:S01]  /*1ad0*/  LOP3.LUT R15, R15, 0x64006400, RZ, 0xfc, !PT ;  /* 0x640064000f0f7812 */ /* 0x000fe200078efcff */
[----:B------:R-:W-:Y:S01]  /*1ae0*/  HADD2 R9, R9, -1056, -1056 ;  /* 0xe420e42009097430 */ /* 0x000fe20000000000 */
[----:B------:R-:W-:Y:S01]  /*1af0*/  LOP3.LUT R13, R31, 0x3f003f, RZ, 0xc0, !PT ;  /* 0x003f003f1f0d7812 */ /* 0x000fe200078ec0ff */
[----:B------:R-:W-:Y:S02]  /*1b00*/  HADD2 R14, R14, -1056, -1056 ;  /* 0xe420e4200e0e7430 */ /* 0x000fe40000000000 */
[----:B------:R-:W-:Y:S01]  /*1b10*/  HADD2 R15, R15, -1056, -1056 ;  /* 0xe420e4200f0f7430 */ /* 0x000fe20000000000 */
[----:B------:R-:W-:Y:S01]  /*1b20*/  LOP3.LUT R13, R13, 0x64006400, RZ, 0xfc, !PT ;  /* 0x640064000d0d7812 */ /* 0x000fe200078efcff */
[-C--:B------:R-:W-:Y:S02]  /*1b30*/  HFMA2 R8, R9, R10.reuse, R8 ;  /* 0x0000000a09087231 */ /* 0x080fe40000000008 */
[----:B------:R-:W-:-:S02]  /*1b40*/  HFMA2 R9, R14, R10, R12 ;  /* 0x0000000a0e097231 */ /* 0x000fc4000000000c */
[-C--:B------:R-:W-:Y:S02]  /*1b50*/  HFMA2 R20, R15, R10.reuse, R20 ;  /* 0x0000000a0f147231 */ /* 0x080fe40000000014 */
[----:B------:R-:W-:Y:S02]  /*1b60*/  HADD2 R19, R13, -1056, -1056 ;  /* 0xe420e4200d137430 */ /* 0x000fe40000000000 */
[----:B------:R-:W0:Y:S02]  /*1b70*/  LDS.128 R12, [UR4+0x30] ;  /* 0x00003004ff0c7984 */ /* 0x000e240008000c00 */
[----:B------:R-:W-:Y:S01]  /*1b80*/  HFMA2 R22, R19, R10, R22 ;  /* 0x0000000a13167231 */ /* 0x000fe20000000016 */
[----:B------:R-:W-:Y:S01]  /*1b90*/  SHF.R.U32.HI R19, RZ, 0x6, R28 ;  /* 0x00000006ff137819 */ /* 0x000fe2000001161c */
[----:B------:R-:W-:Y:S01]  /*1ba0*/  HADD2 R10, R18.H0_H0, R18.H1_H1 ;  /* 0x30000012120a7230 */ /* 0x000fe20000000800 */
[----:B------:R-:W-:Y:S02]  /*1bb0*/  SHF.R.U32.HI R18, RZ, 0x6, R29 ;  /* 0x00000006ff127819 */ /* 0x000fe4000001161d */
[----:B------:R-:W-:-:S02]  /*1bc0*/  LOP3.LUT R19, R19, 0x3f003f, RZ, 0xc0, !PT ;  /* 0x003f003f13137812 */ /* 0x000fc400078ec0ff */
[----:B------:R-:W-:Y:S02]  /*1bd0*/  LOP3.LUT R18, R18, 0x3f003f, RZ, 0xc0, !PT ;  /* 0x003f003f12127812 */ /* 0x000fe400078ec0ff */
[----:B------:R-:W-:Y:S02]  /*1be0*/  LOP3.LUT R19, R19, 0x64006400, RZ, 0xfc, !PT ;  /* 0x6400640013137812 */ /* 0x000fe400078efcff */
[----:B------:R-:W-:-:S03]  /*1bf0*/  LOP3.LUT R18, R18, 0x64006400, RZ, 0xfc, !PT ;  /* 0x6400640012127812 */ /* 0x000fc600078efcff */
[----:B------:R-:W-:-:S04]  /*1c00*/  HADD2 R19, R19, -1056, -1056 ;  /* 0xe420e42013137430 */ /* 0x000fc80000000000 */
[----:B------:R-:W-:Y:S02]  /*1c10*/  HFMA2 R8, R19, R11, R8 ;  /* 0x0000000b13087231 */ /* 0x000fe40000000008 */
[----:B------:R-:W-:Y:S01]  /*1c20*/  HADD2 R19, R18, -1056, -1056 ;  /* 0xe420e42012137430 */ /* 0x000fe20000000000 */
[----:B----4-:R-:W-:-:S03]  /*1c30*/  LOP3.LUT R18, R32, 0x3f003f, RZ, 0xc0, !PT ;  /* 0x003f003f20127812 */ /* 0x010fc600078ec0ff */
[----:B------:R-:W-:Y:S01]  /*1c40*/  HFMA2 R9, R19, R11, R9 ;  /* 0x0000000b13097231 */ /* 0x000fe20000000009 */
[----:B------:R-:W-:Y:S02]  /*1c50*/  LOP3.LUT R18, R18, 0x64006400, RZ, 0xfc, !PT ;  /* 0x6400640012127812 */ /* 0x000fe400078efcff */
[----:B------:R-:W-:-:S04]  /*1c60*/  LOP3.LUT R19, R33, 0x3f003f, RZ, 0xc0, !PT ;  /* 0x003f003f21137812 */ /* 0x000fc800078ec0ff */
[----:B------:R-:W-:Y:S01]  /*1c70*/  LOP3.LUT R21, R19, 0x64006400, RZ, 0xfc, !PT ;  /* 0x6400640013157812 */ /* 0x000fe200078efcff */
[----:B------:R-:W-:-:S04]  /*1c80*/  HADD2 R19, R18, -1056, -1056 ;  /* 0xe420e42012137430 */ /* 0x000fc80000000000 */
[----:B------:R-:W-:Y:S02]  /*1c90*/  HADD2 R18, R21, -1056, -1056 ;  /* 0xe420e42015127430 */ /* 0x000fe40000000000 */
[----:B------:R1:W2:Y:S01]  /*1ca0*/  @!P0 LDG.E.U16.CONSTANT R21, desc[UR6][R38.64] ;  /* 0x0000000626158981 */ /* 0x0002a2000c1e9500 */
[-C--:B0-----:R-:W-:Y:S02]  /*1cb0*/  HFMA2 R19, R19, R12.reuse, R8 ;  /* 0x0000000c13137231 */ /* 0x081fe40000000008 */
[----:B------:R-:W-:Y:S02]  /*1cc0*/  @!P0 IMAD R8, R0, 0x8, R1 ;  /* 0x0000000800088824 */ /* 0x000fe400078e0201 */
[----:B------:R-:W-:-:S04]  /*1cd0*/  HFMA2 R18, R18, R12, R9 ;  /* 0x0000000c12127231 */ /* 0x000fc80000000009 */
[----:B------:R-:W3:Y:S01]  /*1ce0*/  @!P0 LDL.64 R8, [R8+0x8] ;  /* 0x0000080008088983 */ /* 0x000ee20000100a00 */
        /* <DEDUP_REMOVED lines=10> */
[----:B------:R-:W-:Y:S02]  /*1d90*/  LOP3.LUT R11, R34, 0x3f003f, RZ, 0xc0, !PT ;  /* 0x003f003f220b7812 */ /* 0x000fe400078ec0ff */
[----:B------:R-:W-:Y:S02]  /*1da0*/  LOP3.LUT R47, R35, 0x3f003f, RZ, 0xc0, !PT ;  /* 0x003f003f232f7812 */ /* 0x000fe400078ec0ff */
[----:B------:R-:W-:Y:S02]  /*1db0*/  LOP3.LUT R11, R11, 0x64006400, RZ, 0xfc, !PT ;  /* 0x640064000b0b7812 */ /* 0x000fe400078efcff */
[----:B------:R-:W-:-:S03]  /*1dc0*/  LOP3.LUT R47, R47, 0x64006400, RZ, 0xfc, !PT ;  /* 0x640064002f2f7812 */ /* 0x000fc600078efcff */
[----:B------:R-:W-:Y:S01]  /*1dd0*/  HADD2 R11, R11, -1056, -1056 ;  /* 0xe420e4200b0b7430 */ /* 0x000fe20000000000 */
[----:B------:R-:W-:Y:S01]  /*1de0*/  SHF.R.U32.HI R24, RZ, 0xc, R24 ;  /* 0x0000000cff187819 */ /* 0x000fe20000011618 */
[----:B------:R-:W-:Y:S02]  /*1df0*/  HADD2 R47, R47, -1056, -1056 ;  /* 0xe420e4202f2f7430 */ /* 0x000fe40000000000 */
[-C--:B------:R-:W-:Y:S01]  /*1e00*/  HFMA2 R11, R11, R12.reuse, R20 ;  /* 0x0000000c0b0b7231 */ /* 0x080fe20000000014 */
[----:B------:R-:W-:Y:S01]  /*1e10*/  SHF.R.U32.HI R20, RZ, 0x8, R32 ;  /* 0x00000008ff147819 */ /* 0x000fe20000011620 */
[----:B------:R-:W-:Y:S01]  /*1e20*/  HFMA2 R12, R47, R12, R22 ;  /* 0x0000000c2f0c7231 */ /* 0x000fe20000000016 */
[----:B------:R-:W-:Y:S02]  /*1e30*/  LOP3.LUT R47, R24, 0xf000f, RZ, 0xc0, !PT ;  /* 0x000f000f182f7812 */ /* 0x000fe400078ec0ff */
[----:B------:R-:W-:Y:S02]  /*1e40*/  SHF.R.U32.HI R28, RZ, 0xc, R28 ;  /* 0x0000000cff1c7819 */ /* 0x000fe4000001161c */
[----:B------:R-:W-:-:S02]  /*1e50*/  SHF.R.U32.HI R25, RZ, 0xc, R25 ;  /* 0x0000000cff197819 */ /* 0x000fc40000011619 */
[----:B------:R-:W-:Y:S02]  /*1e60*/  LOP3.LUT R20, R47, 0x300030, R20, 0xf8, !PT ;  /* 0x003000302f147812 */ /* 0x000fe400078ef814 */
[----:B------:R-:W-:Y:S01]  /*1e70*/  LOP3.LUT R47, R28, 0xf000f, RZ, 0xc0, !PT ;  /* 0x000f000f1c2f7812 */ /* 0x000fe200078ec0ff */
[----:B------:R-:W-:Y:S01]  /*1e80*/  @!P0 VIADD R28, R0, 0x1 ;  /* 0x00000001001c8836 */ /* 0x000fe20000000000 */
[----:B------:R-:W-:Y:S02]  /*1e90*/  LOP3.LUT R25, R25, 0xf000f, RZ, 0xc0, !PT ;  /* 0x000f000f19197812 */ /* 0x000fe400078ec0ff */
[----:B------:R-:W-:Y:S02]  /*1ea0*/  SHF.R.U32.HI R24, RZ, 0x8, R33 ;  /* 0x00000008ff187819 */ /* 0x000fe40000011621 */
[----:B------:R-:W-:Y:S01]  /*1eb0*/  SHF.R.U32.HI R29, RZ, 0xc, R29 ;  /* 0x0000000cff1d7819 */ /* 0x000fe2000001161d */
[----:B------:R-:W-:Y:S01]  /*1ec0*/  @!P0 IMAD.MOV.U32 R0, RZ, RZ, R28 ;  /* 0x000000ffff008224 */ /* 0x000fe200078e001c */
[----:B------:R-:W-:-:S02]  /*1ed0*/  LOP3.LUT R24, R25, 0x300030, R24, 0xf8, !PT ;  /* 0x0030003019187812 */ /* 0x000fc400078ef818 */
[----:B------:R-:W-:Y:S02]  /*1ee0*/  LOP3.LUT R28, R29, 0xf000f, RZ, 0xc0, !PT ;  /* 0x000f000f1d1c7812 */ /* 0x000fe400078ec0ff */
[----:B------:R-:W-:Y:S02]  /*1ef0*/  SHF.R.U32.HI R25, RZ, 0xa, R33 ;  /* 0x0000000aff197819 */ /* 0x000fe40000011621 */
[----:B------:R-:W-:Y:S02]  /*1f00*/  SHF.R.U32.HI R30, RZ, 0xc, R30 ;  /* 0x0000000cff1e7819 */ /* 0x000fe4000001161e */
[----:B------:R-:W-:Y:S02]  /*1f10*/  LOP3.LUT R25, R28, 0x300030, R25, 0xf8, !PT ;  /* 0x003000301c197812 */ /* 0x000fe400078ef819 */
[----:B------:R-:W-:Y:S02]  /*1f20*/  SHF.R.U32.HI R26, RZ, 0xc, R26 ;  /* 0x0000000cff1a7819 */ /* 0x000fe4000001161a */
[----:B------:R-:W-:-:S02]  /*1f30*/  SHF.R.U32.HI R28, RZ, 0xc, R27 ;  /* 0x0000000cff1c7819 */ /* 0x000fc4000001161b */
[----:B------:R-:W-:Y:S02]  /*1f40*/  SHF.R.U32.HI R22, RZ, 0xa, R32 ;  /* 0x0000000aff167819 */ /* 0x000fe40000011620 */
[----:B------:R-:W-:Y:S02]  /*1f50*/  LOP3.LUT R30, R30, 0xf000f, RZ, 0xc0, !PT ;  /* 0x000f000f1e1e7812 */ /* 0x000fe400078ec0ff */
[----:B------:R-:W-:Y:S02]  /*1f60*/  SHF.R.U32.HI R27, RZ, 0xa, R34 ;  /* 0x0000000aff1b7819 */ /* 0x000fe40000011622 */
[----:B------:R-:W-:Y:S02]  /*1f70*/  SHF.R.U32.HI R32, RZ, 0x6, R32 ;  /* 0x00000006ff207819 */ /* 0x000fe40000011620 */
[----:B------:R-:W-:Y:S02]  /*1f80*/  LOP3.LUT R26, R26, 0xf000f, RZ, 0xc0, !PT ;  /* 0x000f000f1a1a7812 */ /* 0x000fe400078ec0ff */
[----:B------:R-:W-:-:S02]  /*1f90*/  SHF.R.U32.HI R29, RZ, 0x8, R34 ;  /* 0x00000008ff1d7819 */ /* 0x000fc40000011622 */
[----:B------:R-:W-:Y:S02]  /*1fa0*/  LOP3.LUT R22, R47, 0x300030, R22, 0xf8, !PT ;  /* 0x003000302f167812 */ /* 0x000fe400078ef816 */
[----:B------:R-:W-:Y:S02]  /*1fb0*/  LOP3.LUT R27, R30, 0x300030, R27, 0xf8, !PT ;  /* 0x003000301e1b7812 */ /* 0x000fe400078ef81b */
[----:B------:R-:W-:Y:S02]  /*1fc0*/  LOP3.LUT R47, R28, 0xf000f, RZ, 0xc0, !PT ;  /* 0x000f000f1c2f7812 */ /* 0x000fe400078ec0ff */
[----:B------:R-:W-:Y:S02]  /*1fd0*/  SHF.R.U32.HI R33, RZ, 0x6, R33 ;  /* 0x00000006ff217819 */ /* 0x000fe40000011621 */
[----:B------:R-:W-:Y:S02]  /*1fe0*/  LOP3.LUT R30, R32, 0x3f003f, RZ, 0xc0, !PT ;  /* 0x003f003f201e7812 */ /* 0x000fe400078ec0ff */
[----:B------:R-:W-:-:S02]  /*1ff0*/  SHF.R.U32.HI R28, RZ, 0x8, R35 ;  /* 0x00000008ff1c7819 */ /* 0x000fc40000011623 */
[----:B------:R-:W-:Y:S02]  /*2000*/  SHF.R.U32.HI R32, RZ, 0xa, R35 ;  /* 0x0000000aff207819 */ /* 0x000fe40000011623 */
[----:B------:R-:W-:Y:S02]  /*2010*/  LOP3.LUT R26, R26, 0x300030, R29, 0xf8, !PT ;  /* 0x003000301a1a7812 */ /* 0x000fe400078ef81d */
[----:B------:R-:W-:Y:S02]  /*2020*/  SHF.R.U32.HI R34, RZ, 0x6, R34 ;  /* 0x00000006ff227819 */ /* 0x000fe40000011622 */
        /* <DEDUP_REMOVED lines=16> */
[----:B------:R-:W-:Y:S01]  /*2130*/  LOP3.LUT R29, R29, 0x300030, R32, 0xf8, !PT ;  /* 0x003000301d1d7812 */ /* 0x000fe200078ef820 */
[----:B------:R-:W-:Y:S01]  /*2140*/  HADD2 R35, R35, -1056, -1056 ;  /* 0xe420e42023237430 */ /* 0x000fe20000000000 */
[----:B------:R-:W-:-:S02]  /*2150*/  LOP3.LUT R26, R26, 0x64006400, RZ, 0xfc, !PT ;  /* 0x640064001a1a7812 */ /* 0x000fc400078efcff */
[----:B------:R-:W-:Y:S01]  /*2160*/  LOP3.LUT R28, R28, 0x64006400, RZ, 0xfc, !PT ;  /* 0x640064001c1c7812 */ /* 0x000fe200078efcff */
[-C--:B------:R-:W-:Y:S01]  /*2170*/  HFMA2 R19, R30, R13.reuse, R19 ;  /* 0x0000000d1e137231 */ /* 0x080fe20000000013 */
[----:B------:R-:W-:Y:S01]  /*2180*/  LOP3.LUT R22, R22, 0x64006400, RZ, 0xfc, !PT ;  /* 0x6400640016167812 */ /* 0x000fe200078efcff */
[-C--:B------:R-:W-:Y:S01]  /*2190*/  HFMA2 R18, R31, R13.reuse, R18 ;  /* 0x0000000d1f127231 */ /* 0x080fe20000000012 */
[----:B------:R-:W-:Y:S01]  /*21a0*/  LOP3.LUT R25, R25, 0x64006400, RZ, 0xfc, !PT ;  /* 0x6400640019197812 */ /* 0x000fe200078efcff */
[----:B------:R-:W-:Y:S01]  /*21b0*/  HADD2 R20, R20, -1056, -1056 ;  /* 0xe420e42014147430 */ /* 0x000fe20000000000 */
[----:B------:R-:W-:Y:S01]  /*21c0*/  LOP3.LUT R27, R27, 0x64006400, RZ, 0xfc, !PT ;  /* 0x640064001b1b7812 */ /* 0x000fe200078efcff */
[----:B------:R-:W-:Y:S01]  /*21d0*/  HADD2 R24, R24, -1056, -1056 ;  /* 0xe420e42018187430 */ /* 0x000fe20000000000 */
[----:B------:R-:W-:Y:S01]  /*21e0*/  LOP3.LUT R29, R29, 0x64006400, RZ, 0xfc, !PT ;  /* 0x640064001d1d7812 */ /* 0x000fe200078efcff */
[-C--:B------:R-:W-:Y:S02]  /*21f0*/  HFMA2 R11, R34, R13.reuse, R11 ;  /* 0x0000000d220b7231 */ /* 0x080fe4000000000b */
[----:B------:R-:W-:-:S02]  /*2200*/  HFMA2 R12, R35, R13, R12 ;  /* 0x0000000d230c7231 */ /* 0x000fc4000000000c */
[----:B------:R-:W-:Y:S02]  /*2210*/  HADD2 R26, R26, -1056, -1056 ;  /* 0xe420e4201a1a7430 */ /* 0x000fe40000000000 */
[----:B------:R-:W-:Y:S02]  /*2220*/  HADD2 R28, R28, -1056, -1056 ;  /* 0xe420e4201c1c7430 */ /* 0x000fe40000000000 */
[-C--:B------:R-:W-:Y:S02]  /*2230*/  HFMA2 R19, R20, R14.reuse, R19 ;  /* 0x0000000e14137231 */ /* 0x080fe40000000013 */
[----:B------:R-:W-:Y:S02]  /*2240*/  HFMA2 R18, R24, R14, R18 ;  /* 0x0000000e18127231 */ /* 0x000fe40000000012 */
[----:B------:R-:W-:Y:S02]  /*2250*/  HADD2 R22, R22, -1056, -1056 ;  /* 0xe420e42016167430 */ /* 0x000fe40000000000 */
[----:B------:R-:W-:-:S02]  /*2260*/  HADD2 R25, R25, -1056, -1056 ;  /* 0xe420e42019197430 */ /* 0x000fc40000000000 */
[-C--:B------:R-:W-:Y:S02]  /*2270*/  HFMA2 R11, R26, R14.reuse, R11 ;  /* 0x0000000e1a0b7231 */ /* 0x080fe4000000000b */
[----:B------:R-:W-:Y:S02]  /*2280*/  HFMA2 R12, R28, R14, R12 ;  /* 0x0000000e1c0c7231 */ /* 0x000fe4000000000c */
[----:B------:R-:W-:Y:S02]  /*2290*/  HADD2 R27, R27, -1056, -1056 ;  /* 0xe420e4201b1b7430 */ /* 0x000fe40000000000 */
[----:B------:R-:W-:Y:S02]  /*22a0*/  HADD2 R29, R29, -1056, -1056 ;  /* 0xe420e4201d1d7430 */ /* 0x000fe40000000000 */
[-C--:B------:R-:W-:Y:S02]  /*22b0*/  HFMA2 R19, R22, R15.reuse, R19 ;  /* 0x0000000f16137231 */ /* 0x080fe40000000013 */
[----:B------:R-:W-:-:S02]  /*22c0*/  HFMA2 R18, R25, R15, R18 ;  /* 0x0000000f19127231 */ /* 0x000fc40000000012 */
[-C--:B------:R-:W-:Y:S02]  /*22d0*/  HFMA2 R11, R27, R15.reuse, R11 ;  /* 0x0000000f1b0b7231 */ /* 0x080fe4000000000b */
[----:B------:R-:W-:Y:S02]  /*22e0*/  HADD2 R16, R16.H0_H0, R16.H1_H1 ;  /* 0x3000001010107230 */ /* 0x000fe40000000800 */
[----:B------:R-:W-:Y:S02]  /*22f0*/  HADD2 R23, R23.H0_H0, R23.H1_H1 ;  /* 0x3000001717177230 */ /* 0x000fe40000000800 */
[----:B------:R-:W-:Y:S01]  /*2300*/  HFMA2 R12, R29, R15, R12 ;  /* 0x0000000f1d0c7231 */ /* 0x000fe2000000000c */
[----:B------:R-:W-:Y:S01]  /*2310*/  PRMT R17, R17, 0x5410, R10 ;  /* 0x0000541011117816 */ /* 0x000fe2000000000a */
[----:B------:R-:W-:Y:S02]  /*2320*/  HADD2 R19, R19.H0_H0, R19.H1_H1 ;  /* 0x3000001313137230 */ /* 0x000fe40000000800 */
[----:B------:R-:W-:Y:S01]  /*2330*/  HADD2 R18, R18.H0_H0, R18.H1_H1 ;  /* 0x3000001212127230 */ /* 0x000fe20000000800 */
[----:B------:R-:W-:Y:S01]  /*2340*/  PRMT R16, R16, 0x5410, R23 ;  /* 0x0000541010107816 */ /* 0x000fe20000000017 */
[----:B------:R-:W-:-:S02]  /*2350*/  HADD2 R11, R11.H0_H0, R11.H1_H1 ;  /* 0x3000000b0b0b7230 */ /* 0x000fc40000000800 */
[----:B------:R-:W-:Y:S01]  /*2360*/  HADD2 R12, R12.H0_H0, R12.H1_H1 ;  /* 0x3000000c0c0c7230 */ /* 0x000fe20000000800 */
[----:B------:R-:W-:Y:S02]  /*2370*/  PRMT R19, R19, 0x5410, R18 ;  /* 0x0000541013137816 */ /* 0x000fe40000000012 */
[----:B-1----:R-:W-:Y:S02]  /*2380*/  IADD3 R38, P1, PT, R38, 0x80, RZ ;  /* 0x0000008026267810 */ /* 0x002fe40007f3e0ff */
[----:B------:R-:W-:Y:S01]  /*2390*/  PRMT R11, R11, 0x5410, R12 ;  /* 0x000054100b0b7816 */ /* 0x000fe2000000000c */
[----:B------:R-:W-:Y:S01]  /*23a0*/  UIADD3 UR4, UPT, UPT, UR4, 0x40, URZ ;  /* 0x0000004004047890 */ /* 0x000fe2000fffe0ff */
[----:B------:R-:W-:-:S04]  /*23b0*/  IMAD.WIDE R50, R2, 0x4, R50 ;  /* 0x0000000402327825 */ /* 0x000fc800078e0232 */
[----:B------:R-:W-:Y:S02]  /*23c0*/  IMAD.X R39, RZ, RZ, R39, P1 ;  /* 0x000000ffff277224 */ /* 0x000fe400008e0627 */
[----:B--2---:R-:W-:Y:S02]  /*23d0*/  @!P0 IMAD.IADD R3, R21, 0x1, R36 ;  /* 0x0000000115038824 */ /* 0x004fe400078e0224 */
[----:B------:R-:W-:Y:S01]  /*23e0*/  VIADD R36, R36, 0x20 ;  /* 0x0000002024247836 */ /* 0x000fe20000000000 */
[----:B---3--:R-:W-:Y:S02]  /*23f0*/  @!P0 PRMT R40, R8, 0x7610, R40 ;  /* 0x0000761008288816 */ /* 0x008fe40000000028 */
[----:B------:R-:W-:Y:S02]  /*2400*/  @!P0 PRMT R46, R9, 0x7610, R46 ;  /* 0x00007610092e8816 */ /* 0x000fe4000000002e */
[----:B------:R-:W-:Y:S02]  /*2410*/  @!P0 PRMT R40, R40, 0x7610, R8 ;  /* 0x0000761028288816 */ /* 0x000fe40000000008 */
[----:B------:R-:W-:-:S02]  /*2420*/  @!P0 PRMT R46, R46, 0x7610, R9 ;  /* 0x000076102e2e8816 */ /* 0x000fc40000000009 */
[----:B------:R-:W-:Y:S01]  /*2430*/  ISETP.GE.AND P0, PT, R36, R41, PT ;  /* 0x000000292400720c */ /* 0x000fe20003f06270 */
[----:B------:R-:W-:Y:S02]  /*2440*/  HFMA2 R5, R17, R40, R5 ;  /* 0x0000002811057231 */ /* 0x000fe40000000005 */
[----:B------:R-:W-:Y:S02]  /*2450*/  HFMA2 R4, R16, R46, R4 ;  /* 0x0000002e10047231 */ /* 0x000fe40000000004 */
[----:B------:R-:W-:Y:S02]  /*2460*/  HFMA2 R5, R19, R40, R5 ;  /* 0x0000002813057231 */ /* 0x000fe40000000005 */
[----:B------:R-:W-:-:S06]  /*2470*/  HFMA2 R4, R11, R46, R4 ;  /* 0x0000002e0b047231 */ /* 0x000fcc0000000004 */
[----:B------:R-:W-:Y:S05]  /*2480*/  @!P0 BRA `(.L_x_3567) ;  /* 0xffffffe800108947 */ /* 0x000fea000383ffff */
[----:B------:R-:W-:-:S07]  /*2490*/  IMAD.WIDE R44, R2, 0x18, R44 ;  /* 0x00000018022c7825 */ /* 0x000fce00078e022c */
.L_x_3566:
[----:B------:R-:W-:-:S04]  /*24a0*/  VIMNMX R37, PT, PT, R37, UR13, PT ;  /* 0x0000000d25257c48 */ /* 0x000fc8000bfe0100 */
[----:B------:R-:W-:-:S13]  /*24b0*/  ISETP.GT.AND P0, PT, R37, R36, PT ;  /* 0x000000242500720c */ /* 0x000fda0003f04270 */
[----:B------:R-:W-:Y:S05]  /*24c0*/  @!P0 BRA `(.L_x_3568) ;  /* 0x0000001400908947 */ /* 0x000fea0003800000 */
[----:B------:R-:W-:-:S03]  /*24d0*/  IMAD.WIDE.U32 R42, R36, 0x4, R42 ;  /* 0x00000004242a7825 */ /* 0x000fc600078e002a */
[----:B------:R-:W-:-:S05]  /*24e0*/  IADD3 R38, P0, PT, R42, 0x2, RZ ;  /* 0x000000022a267810 */ /* 0x000fca0007f1e0ff */
[----:B------:R-:W-:-:S08]  /*24f0*/  IMAD.X R39, RZ, RZ, R43, P0 ;  /* 0x000000ffff277224 */ /* 0x000fd000000e062b */
.L_x_3569:
[----:B------:R-:W3:Y:S01]  /*2500*/  LDG.E.128.CONSTANT R8, desc[UR6][R44.64] ;  /* 0x000000062c087981 */ /* 0x000ee2000c1e9d00 */
[----:B------:R-:W-:-:S03]  /*2510*/  IMAD.U32 R2, RZ, RZ, UR9 ;  /* 0x00000009ff027e24 */ /* 0x000fc6000f8e00ff */
[----:B------:R-:W0:Y:S01]  /*2520*/  LDS.128 R24, [UR4] ;  /* 0x00000004ff187984 */ /* 0x000e220008000c00 */
[----:B------:R-:W-:-:S05]  /*2530*/  IMAD.WIDE R28, R2, 0x4, R44 ;  /* 0x00000004021c7825 */ /* 0x000fca00078e022c */
[----:B--2---:R-:W2:Y:S01]  /*2540*/  LDG.E.128.CONSTANT R12, desc[UR6][R28.64] ;  /* 0x000000061c0c7981 */ /* 0x004ea2000c1e9d00 */
[----:B------:R-:W-:-:S05]  /*2550*/  IMAD.WIDE R30, R2, 0x4, R28 ;  /* 0x00000004021e7825 */ /* 0x000fca00078e021c */
[----:B------:R-:W4:Y:S01]  /*2560*/  LDG.E.128.CONSTANT R16, desc[UR6][R30.64] ;  /* 0x000000061e107981 */ /* 0x000f22000c1e9d00 */
[----:B------:R-:W-:-:S05]  /*2570*/  IMAD.WIDE R42, R2, 0x4, R30 ;  /* 0x00000004022a7825 */ /* 0x000fca00078e021e */
[----:B------:R1:W5:Y:S01]  /*2580*/  LDG.E.128.CONSTANT R20, desc[UR6][R42.64] ;  /* 0x000000062a147981 */ /* 0x000362000c1e9d00 */
[----:B------:R-:W-:Y:S02]  /*2590*/  IMAD.MOV.U32 R41, RZ, RZ, 0x2800 ;  /* 0x00002800ff297424 */ /* 0x000fe400078e00ff */
[----:B-1----:R-:W-:Y:S01]  /*25a0*/  IMAD.WIDE R42, R2, 0x4, R42 ;  /* 0x00000004022a7825 */ /* 0x002fe200078e022a */
[----:B------:R-:W-:Y:S02]  /*25b0*/  ISETP.NE.AND P0, PT, R36, R3, PT ;  /* 0x000000032400720c */ /* 0x000fe40003f05270 */
[----:B---3--:R-:W-:Y:S02]  /*25c0*/  LOP3.LUT R32, R8, 0x1f001f, RZ, 0xc0, !PT ;  /* 0x001f001f08207812 */ /* 0x008fe400078ec0ff */
        /* <DEDUP_REMOVED lines=10> */
[----:B------:R-:W-:-:S02]  /*2670*/  HADD2 R34, R34, -1040, -1040 ;  /* 0xe410e41022227430 */ /* 0x000fc40000000000 */
[-C--:B0-----:R-:W-:Y:S02]  /*2680*/  HFMA2 R30, R32, R24.reuse, RZ ;  /* 0x00000018201e7231 */ /* 0x081fe400000000ff */
[----:B------:R-:W-:Y:S01]  /*2690*/  HADD2 R33, R29, -1040, -1040 ;  /* 0xe410e4101d217430 */ /* 0x000fe20000000000 */
[----:B------:R-:W-:Y:S01]  /*26a0*/  LOP3.LUT R28, R28, 0x64006400, RZ, 0xfc, !PT ;  /* 0x640064001c1c7812 */ /* 0x000fe200078efcff */
[-C--:B------:R-:W-:Y:S02]  /*26b0*/  HFMA2 R45, R45, R24.reuse, RZ.H0_H0 ;  /* 0x000000182d2d7231 */ /* 0x080fe400000400ff */
[-C--:B------:R-:W-:Y:S02]  /*26c0*/  HFMA2 R32, R34, R24.reuse, RZ ;  /* 0x0000001822207231 */ /* 0x080fe400000000ff */
[----:B------:R-:W-:Y:S01]  /*26d0*/  HFMA2 R33, R33, R24, RZ.H0_H0 ;  /* 0x0000001821217231 */ /* 0x000fe200000400ff */
[----:B------:R-:W-:Y:S01]  /*26e0*/  LOP3.LUT R24, R9, 0x3e003e0, RZ, 0xc0, !PT ;  /* 0x03e003e009187812 */ /* 0x000fe200078ec0ff */
[----:B------:R-:W-:Y:S01]  /*26f0*/  HFMA2 R47, R28, R41.H0_H0, -48, -48 ;  /* 0xd200d2001c2f7431 */ /* 0x000fe20000040029 */
[----:B------:R-:W-:-:S02]  /*2700*/  LOP3.LUT R28, R10, 0x3e003e0, RZ, 0xc0, !PT ;  /* 0x03e003e00a1c7812 */ /* 0x000fc400078ec0ff */
[----:B------:R-:W-:Y:S01]  /*2710*/  LOP3.LUT R29, R11, 0x3e003e0, RZ, 0xc0, !PT ;  /* 0x03e003e00b1d7812 */ /* 0x000fe200078ec0ff */
[----:B------:R-:W-:Y:S01]  /*2720*/  HFMA2 R47, R47, R25, R30 ;  /* 0x000000192f2f7231 */ /* 0x000fe2000000001e */
[----:B------:R-:W-:Y:S02]  /*2730*/  LOP3.LUT R24, R24, 0x64006400, RZ, 0xfc, !PT ;  /* 0x6400640018187812 */ /* 0x000fe400078efcff */
[----:B------:R-:W-:Y:S02]  /*2740*/  LOP3.LUT R34, R28, 0x64006400, RZ, 0xfc, !PT ;  /* 0x640064001c227812 */ /* 0x000fe400078efcff */
[----:B------:R-:W-:Y:S01]  /*2750*/  LOP3.LUT R44, R29, 0x64006400, RZ, 0xfc, !PT ;  /* 0x640064001d2c7812 */ /* 0x000fe200078efcff */
[-C--:B------:R-:W-:Y:S01]  /*2760*/  HFMA2 R24, R24, R41.reuse.H0_H0, -48, -48 ;  /* 0xd200d20018187431 */ /* 0x080fe20000040029 */
[----:B------:R-:W-:Y:S01]  /*2770*/  SHF.R.U32.HI R35, RZ, 0xa, R10 ;  /* 0x0000000aff237819 */ /* 0x000fe2000001160a */
[-C--:B------:R-:W-:Y:S01]  /*2780*/  HFMA2 R34, R34, R41.reuse.H0_H0, -48, -48 ;  /* 0xd200d20022227431 */ /* 0x080fe20000040029 */
[----:B------:R-:W3:Y:S01]  /*2790*/  LDG.E.128.CONSTANT R28, desc[UR6][R42.64] ;  /* 0x000000062a1c7981 */ /* 0x000ee2000c1e9d00 */
[----:B------:R-:W-:-:S02]  /*27a0*/  HFMA2 R44, R44, R41.H0_H0, -48, -48 ;  /* 0xd200d2002c2c7431 */ /* 0x000fc40000040029 */
[-C--:B------:R-:W-:Y:S02]  /*27b0*/  HFMA2 R45, R24, R25.reuse, R45 ;  /* 0x00000019182d7231 */ /* 0x080fe4000000002d */
[-C--:B------:R-:W-:Y:S01]  /*27c0*/  HFMA2 R24, R34, R25.reuse, R32 ;  /* 0x0000001922187231 */ /* 0x080fe20000000020 */
[----:B------:R-:W-:Y:S01]  /*27d0*/  SHF.R.U32.HI R32, RZ, 0xa, R8 ;  /* 0x0000000aff207819 */ /* 0x000fe20000011608 */
[----:B------:R-:W-:Y:S01]  /*27e0*/  HFMA2 R25, R44, R25, R33 ;  /* 0x000000192c197231 */ /* 0x000fe20000000021 */
[----:B------:R-:W-:Y:S02]  /*27f0*/  SHF.R.U32.HI R33, RZ, 0xa, R9 ;  /* 0x0000000aff217819 */ /* 0x000fe40000011609 */
[----:B------:R-:W-:Y:S02]  /*2800*/  SHF.R.U32.HI R44, RZ, 0xa, R11 ;  /* 0x0000000aff2c7819 */ /* 0x000fe4000001160b */
[----:B------:R-:W-:Y:S02]  /*2810*/  LOP3.LUT R34, R33, 0x1f001f, RZ, 0xc0, !PT ;  /* 0x001f001f21227812 */ /* 0x000fe400078ec0ff */
[----:B------:R-:W-:-:S02]  /*2820*/  LOP3.LUT R32, R32, 0x1f001f, RZ, 0xc0, !PT ;  /* 0x001f001f20207812 */ /* 0x000fc400078ec0ff */
        /* <DEDUP_REMOVED lines=8> */
[----:B------:R-:W-:-:S02]  /*28b0*/  HFMA2 R45, R34, R26, R45 ;  /* 0x0000001a222d7231 */ /* 0x000fc4000000002d */
[-C--:B------:R-:W-:Y:S01]  /*28c0*/  HFMA2 R47, R33, R26.reuse, R47 ;  /* 0x0000001a212f7231 */ /* 0x080fe2000000002f */
[----:B--2---:R-:W-:Y:S01]  /*28d0*/  LOP3.LUT R33, R13, 0x1f001f, RZ, 0xc0, !PT ;  /* 0x001f001f0d217812 */ /* 0x004fe200078ec0ff */
[----:B------:R-:W-:Y:S01]  /*28e0*/  HADD2 R34, R32, -1040, -1040 ;  /* 0xe410e41020227430 */ /* 0x000fe20000000000 */
[----:B------:R-:W-:Y:S01]  /*28f0*/  LOP3.LUT R32, R12, 0x1f001f, RZ, 0xc0, !PT ;  /* 0x001f001f0c207812 */ /* 0x000fe200078ec0ff */
[----:B------:R-:W-:Y:S01]  /*2900*/  HADD2 R35, R35, -1040, -1040 ;  /* 0xe410e41023237430 */ /* 0x000fe20000000000 */
[----:B------:R-:W-:Y:S01]  /*2910*/  LOP3.LUT R44, R33, 0x64006400, RZ, 0xfc, !PT ;  /* 0x64006400212c7812 */ /* 0x000fe200078efcff */
[-C--:B------:R-:W-:Y:S02]  /*2920*/  HFMA2 R25, R34, R26.reuse, R25 ;  /* 0x0000001a22197231 */ /* 0x080fe40000000019 */
[----:B------:R-:W-:Y:S01]  /*2930*/  HFMA2 R24, R35, R26, R24 ;  /* 0x0000001a23187231 */ /* 0x000fe20000000018 */
[----:B------:R-:W-:Y:S01]  /*2940*/  LOP3.LUT R26, R32, 0x64006400, RZ, 0xfc, !PT ;  /* 0x64006400201a7812 */ /* 0x000fe200078efcff */
[----:B------:R-:W-:Y:S01]  /*2950*/  HADD2 R44, R44, -1040, -1040 ;  /* 0xe410e4102c2c7430 */ /* 0x000fe20000000000 */
[----:B------:R-:W0:Y:S03]  /*2960*/  LDS.128 R32, [UR4+0x10] ;  /* 0x00001004ff207984 */ /* 0x000e260008000c00 */
[----:B------:R-:W-:-:S02]  /*2970*/  HADD2 R26, R26, -1040, -1040 ;  /* 0xe410e4101a1a7430 */ /* 0x000fc40000000000 */
[-C--:B------:R-:W-:Y:S01]  /*2980*/  HFMA2 R45, R44, R27.reuse, R45 ;  /* 0x0000001b2c2d7231 */ /* 0x080fe2000000002d */
[----:B------:R-:W-:Y:S01]  /*2990*/  LOP3.LUT R44, R15, 0x1f001f, RZ, 0xc0, !PT ;  /* 0x001f001f0f2c7812 */ /* 0x000fe200078ec0ff */
[----:B------:R-:W-:Y:S01]  /*29a0*/  HFMA2 R47, R26, R27, R47 ;  /* 0x0000001b1a2f7231 */ /* 0x000fe2000000002f */
[----:B------:R-:W-:Y:S02]  /*29b0*/  LOP3.LUT R26, R14, 0x1f001f, RZ, 0xc0, !PT ;  /* 0x001f001f0e1a7812 */ /* 0x000fe400078ec0ff */
[----:B------:R-:W-:Y:S02]  /*29c0*/  LOP3.LUT R44, R44, 0x64006400, RZ, 0xfc, !PT ;  /* 0x640064002c2c7812 */ /* 0x000fe400078efcff */
[----:B------:R-:W-:-:S03]  /*29d0*/  LOP3.LUT R26, R26, 0x64006400, RZ, 0xfc, !PT ;  /* 0x640064001a1a7812 */ /* 0x000fc600078efcff */
[----:B------:R-:W-:Y:S02]  /*29e0*/  HADD2 R44, R44, -1040, -1040 ;  /* 0xe410e4102c2c7430 */ /* 0x000fe40000000000 */
[----:B------:R-:W-:Y:S02]  /*29f0*/  HADD2 R26, R26, -1040, -1040 ;  /* 0xe410e4101a1a7430 */ /* 0x000fe40000000000 */
[-C--:B------:R-:W-:Y:S02]  /*2a00*/  HFMA2 R44, R44, R27.reuse, R25 ;  /* 0x0000001b2c2c7231 */ /* 0x080fe40000000019 */
[----:B------:R-:W-:Y:S01]  /*2a10*/  HFMA2 R26, R26, R27, R24 ;  /* 0x0000001b1a1a7231 */ /* 0x000fe20000000018 */
[----:B------:R-:W-:Y:S01]  /*2a20*/  LOP3.LUT R24, R12, 0x3e003e0, RZ, 0xc0, !PT ;  /* 0x03e003e00c187812 */ /* 0x000fe200078ec0ff */
[----:B------:R-:W-:Y:S01]  /*2a30*/  @!P0 IMAD R25, R0, 0x8, R1 ;  /* 0x0000000800198824 */ /* 0x000fe200078e0201 */
[----:B------:R-:W2:Y:S02]  /*2a40*/  @!P0 LDG.E.U16.CONSTANT R27, desc[UR6][R38.64] ;  /* 0x00000006261b8981 */ /* 0x000ea4000c1e9500 */
[----:B------:R-:W-:-:S05]  /*2a50*/  LOP3.LUT R24, R24, 0x64006400, RZ, 0xfc, !PT ;  /* 0x6400640018187812 */ /* 0x000fca00078efcff */
[----:B------:R-:W-:-:S04]  /*2a60*/  HFMA2 R24, R24, R41.H0_H0, -48, -48 ;  /* 0xd200d20018187431 */ /* 0x000fc80000040029 */
[----:B0-----:R-:W-:Y:S02]  /*2a70*/  HFMA2 R47, R24, R32, R47 ;  /* 0x00000020182f7231 */ /* 0x001fe4000000002f */
[----:B------:R-:W2:Y:S01]  /*2a80*/  @!P0 LDL.64 R24, [R25+0x8] ;  /* 0x0000080019188983 */ /* 0x000ea20000100a00 */
[----:B------:R-:W-:-:S04]  /*2a90*/  LOP3.LUT R48, R13, 0x3e003e0, RZ, 0xc0, !PT ;  /* 0x03e003e00d307812 */ /* 0x000fc800078ec0ff */
[----:B------:R-:W-:-:S05]  /*2aa0*/  LOP3.LUT R48, R48, 0x64006400, RZ, 0xfc, !PT ;  /* 0x6400640030307812 */ /* 0x000fca00078efcff */
[----:B------:R-:W-:-:S04]  /*2ab0*/  HFMA2 R48, R48, R41.H0_H0, -48, -48 ;  /* 0xd200d20030307431 */ /* 0x000fc80000040029 */
[----:B------:R-:W-:Y:S01]  /*2ac0*/  HFMA2 R45, R48, R32, R45 ;  /* 0x00000020302d7231 */ /* 0x000fe2000000002d */
        /* <DEDUP_REMOVED lines=8> */
[----:B------:R-:W-:-:S04]  /*2b50*/  SHF.R.U32.HI R32, RZ, 0xa, R12 ;  /* 0x0000000aff207819 */ /* 0x000fc8000001160c */
[----:B------:R-:W-:Y:S02]  /*2b60*/  LOP3.LUT R32, R32, 0x1f001f, RZ, 0xc0, !PT ;  /* 0x001f001f20207812 */ /* 0x000fe400078ec0ff */
[----:B------:R-:W-:Y:S02]  /*2b70*/  SHF.R.U32.HI R8, RZ, 0xf, R8 ;  /* 0x0000000fff087819 */ /* 0x000fe40000011608 */
[----:B------:R-:W-:Y:S02]  /*2b80*/  LOP3.LUT R32, R32, 0x64006400, RZ, 0xfc, !PT ;  /* 0x6400640020207812 */ /* 0x000fe400078efcff */
[----:B------:R-:W-:Y:S02]  /*2b90*/  LOP3.LUT R8, R8, 0x10001, RZ, 0xc0, !PT ;  /* 0x0001000108087812 */ /* 0x000fe400078ec0ff */
[----:B------:R-:W-:Y:S01]  /*2ba0*/  SHF.R.U32.HI R49, RZ, 0xe, R12 ;  /* 0x0000000eff317819 */ /* 0x000fe2000001160c */
[----:B------:R-:W-:Y:S01]  /*2bb0*/  HADD2 R32, R32, -1040, -1040 ;  /* 0xe410e41020207430 */ /* 0x000fe20000000000 */
[----:B------:R-:W-:-:S02]  /*2bc0*/  SHF.R.U32.HI R9, RZ, 0xf, R9 ;  /* 0x0000000fff097819 */ /* 0x000fc40000011609 */
[----:B------:R-:W-:Y:S01]  /*2bd0*/  LOP3.LUT R12, R8, 0x20002, R49, 0xf8, !PT ;  /* 0x00020002080c7812 */ /* 0x000fe200078ef831 */
[----:B------:R-:W-:Y:S01]  /*2be0*/  HFMA2 R47, R32, R33, R47 ;  /* 0x00000021202f7231 */ /* 0x000fe2000000002f */
[----:B------:R-:W-:Y:S02]  /*2bf0*/  LOP3.LUT R9, R9, 0x10001, RZ, 0xc0, !PT ;  /* 0x0001000109097812 */ /* 0x000fe400078ec0ff */
[--C-:B------:R-:W-:Y:S02]  /*2c00*/  SHF.R.U32.HI R32, RZ, 0xe, R13.reuse ;  /* 0x0000000eff207819 */ /* 0x100fe4000001160d */
[----:B------:R-:W-:Y:S02]  /*2c10*/  SHF.R.U32.HI R10, RZ, 0xf, R10 ;  /* 0x0000000fff0a7819 */ /* 0x000fe4000001160a */
[----:B------:R-:W-:Y:S02]  /*2c20*/  SHF.R.U32.HI R8, RZ, 0xa, R13 ;  /* 0x0000000aff087819 */ /* 0x000fe4000001160d */
[----:B------:R-:W-:-:S02]  /*2c30*/  LOP3.LUT R32, R9, 0x20002, R32, 0xf8, !PT ;  /* 0x0002000209207812 */ /* 0x000fc400078ef820 */
[----:B------:R-:W-:Y:S02]  /*2c40*/  LOP3.LUT R10, R10, 0x10001, RZ, 0xc0, !PT ;  /* 0x000100010a0a7812 */ /* 0x000fe400078ec0ff */
[----:B------:R-:W-:Y:S02]  /*2c50*/  SHF.R.U32.HI R9, RZ, 0xe, R14 ;  /* 0x0000000eff097819 */ /* 0x000fe4000001160e */
[----:B------:R-:W-:Y:S02]  /*2c60*/  LOP3.LUT R8, R8, 0x1f001f, RZ, 0xc0, !PT ;  /* 0x001f001f08087812 */ /* 0x000fe400078ec0ff */
[----:B------:R-:W-:Y:S02]  /*2c70*/  SHF.R.U32.HI R11, RZ, 0xf, R11 ;  /* 0x0000000fff0b7819 */ /* 0x000fe4000001160b */
[----:B------:R-:W-:Y:S02]  /*2c80*/  LOP3.LUT R13, R10, 0x20002, R9, 0xf8, !PT ;  /* 0x000200020a0d7812 */ /* 0x000fe400078ef809 */
[----:B------:R-:W-:-:S02]  /*2c90*/  LOP3.LUT R8, R8, 0x64006400, RZ, 0xfc, !PT ;  /* 0x6400640008087812 */ /* 0x000fc400078efcff */
[----:B------:R-:W-:Y:S02]  /*2ca0*/  SHF.R.U32.HI R9, RZ, 0xa, R14 ;  /* 0x0000000aff097819 */ /* 0x000fe4000001160e */
[----:B------:R-:W-:Y:S01]  /*2cb0*/  LOP3.LUT R11, R11, 0x10001, RZ, 0xc0, !PT ;  /* 0x000100010b0b7812 */ /* 0x000fe200078ec0ff */
[----:B------:R-:W-:Y:S01]  /*2cc0*/  HADD2 R8, R8, -1040, -1040 ;  /* 0xe410e41008087430 */ /* 0x000fe20000000000 */
[--C-:B------:R-:W-:Y:S02]  /*2cd0*/  SHF.R.U32.HI R10, RZ, 0xe, R15.reuse ;  /* 0x0000000eff0a7819 */ /* 0x100fe4000001160f */
[----:B------:R-:W-:Y:S02]  /*2ce0*/  SHF.R.U32.HI R15, RZ, 0xa, R15 ;  /* 0x0000000aff0f7819 */ /* 0x000fe4000001160f */
[----:B------:R-:W-:Y:S01]  /*2cf0*/  LOP3.LUT R9, R9, 0x1f001f, RZ, 0xc0, !PT ;  /* 0x001f001f09097812 */ /* 0x000fe200078ec0ff */
[----:B------:R-:W-:Y:S01]  /*2d00*/  HFMA2 R45, R8, R33, R45 ;  /* 0x00000021082d7231 */ /* 0x000fe2000000002d */
[----:B------:R-:W-:-:S02]  /*2d10*/  LOP3.LUT R14, R11, 0x20002, R10, 0xf8, !PT ;  /* 0x000200020b0e7812 */ /* 0x000fc400078ef80a */
[----:B------:R-:W-:Y:S02]  /*2d20*/  LOP3.LUT R15, R15, 0x1f001f, RZ, 0xc0, !PT ;  /* 0x001f001f0f0f7812 */ /* 0x000fe400078ec0ff */
[----:B------:R-:W-:Y:S02]  /*2d30*/  LOP3.LUT R10, R9, 0x64006400, RZ, 0xfc, !PT ;  /* 0x64006400090a7812 */ /* 0x000fe400078efcff */
[----:B----4-:R-:W-:Y:S02]  /*2d40*/  LOP3.LUT R8, R16, 0x1f001f, RZ, 0xc0, !PT ;  /* 0x001f001f10087812 */ /* 0x010fe400078ec0ff */
        /* <DEDUP_REMOVED lines=8> */
[-C--:B------:R-:W-:Y:S02]  /*2dd0*/  HFMA2 R44, R11, R33.reuse, R44 ;  /* 0x000000210b2c7231 */ /* 0x080fe4000000002c */
[----:B------:R-:W-:Y:S01]  /*2de0*/  HFMA2 R15, R15, R33, R26 ;  /* 0x000000210f0f7231 */ /* 0x000fe2000000001a */
[----:B------:R-:W-:Y:S01]  /*2df0*/  LOP3.LUT R10, R18, 0x1f001f, RZ, 0xc0, !PT ;  /* 0x001f001f120a7812 */ /* 0x000fe200078ec0ff */
[----:B------:R-:W-:-:S02]  /*2e00*/  HFMA2 R47, R8, R34, R47 ;  /* 0x00000022082f7231 */ /* 0x000fc4000000002f */
[----:B------:R-:W-:Y:S01]  /*2e10*/  HFMA2 R33, R9, R34, R45 ;  /* 0x0000002209217231 */ /* 0x000fe2000000002d */
        /* <DEDUP_REMOVED lines=9> */
[-C--:B------:R-:W-:Y:S02]  /*2eb0*/  HFMA2 R8, R8, R41.reuse.H0_H0, -48, -48 ;  /* 0xd200d20008087431 */ /* 0x080fe40000040029 */
[----:B------:R-:W-:Y:S02]  /*2ec0*/  HFMA2 R10, R10, R41.H0_H0, -48, -48 ;  /* 0xd200d2000a0a7431 */ /* 0x000fe40000040029 */
[-C--:B------:R-:W-:Y:S02]  /*2ed0*/  HFMA2 R15, R11, R34.reuse, R15 ;  /* 0x000000220b0f7231 */ /* 0x080fe4000000000f */
[----:B------:R-:W-:-:S02]  /*2ee0*/  HFMA2 R34, R26, R34, R44 ;  /* 0x000000221a227231 */ /* 0x000fc4000000002c */
[-C--:B------:R-:W-:Y:S02]  /*2ef0*/  HFMA2 R44, R8, R35.reuse, R47 ;  /* 0x00000023082c7231 */ /* 0x080fe4000000002f */
[----:B------:R-:W-:Y:S02]  /*2f00*/  HFMA2 R33, R10, R35, R33 ;  /* 0x000000230a217231 */ /* 0x000fe40000000021 */
[----:B------:R-:W0:Y:S01]  /*2f10*/  LDS.128 R8, [UR4+0x20] ;  /* 0x00002004ff087984 */ /* 0x000e220008000c00 */
[----:B------:R-:W-:Y:S01]  /*2f20*/  @!P0 VIADD R45, R0, 0x1 ;  /* 0x00000001002d8836 */ /* 0x000fe20000000000 */
[----:B------:R-:W-:-:S03]  /*2f30*/  LOP3.LUT R26, R18, 0x3e003e0, RZ, 0xc0, !PT ;  /* 0x03e003e0121a7812 */ /* 0x000fc600078ec0ff */
[----:B------:R-:W-:Y:S01]  /*2f40*/  @!P0 IMAD.MOV.U32 R0, RZ, RZ, R45 ;  /* 0x000000ffff008224 */ /* 0x000fe200078e002d */
[----:B------:R-:W-:Y:S02]  /*2f50*/  SHF.R.U32.HI R45, RZ, 0xd, R16 ;  /* 0x0000000dff2d7819 */ /* 0x000fe40000011610 */
[----:B------:R-:W-:Y:S02]  /*2f60*/  LOP3.LUT R48, R26, 0x64006400, RZ, 0xfc, !PT ;  /* 0x640064001a307812 */ /* 0x000fe400078efcff */
[----:B------:R-:W-:Y:S02]  /*2f70*/  LOP3.LUT R26, R12, 0x40004, R45, 0xf8, !PT ;  /* 0x000400040c1a7812 */ /* 0x000fe400078ef82d */
[----:B------:R-:W-:Y:S02]  /*2f80*/  SHF.R.U32.HI R45, RZ, 0xd, R19 ;  /* 0x0000000dff2d7819 */ /* 0x000fe40000011613 */
[----:B------:R-:W-:Y:S02]  /*2f90*/  SHF.R.U32.HI R47, RZ, 0xd, R17 ;  /* 0x0000000dff2f7819 */ /* 0x000fe40000011611 */
[----:B------:R-:W-:-:S02]  /*2fa0*/  SHF.R.U32.HI R12, RZ, 0xd, R18 ;  /* 0x0000000dff0c7819 */ /* 0x000fc40000011612 */
[----:B------:R-:W-:Y:S02]  /*2fb0*/  LOP3.LUT R14, R14, 0x40004, R45, 0xf8, !PT ;  /* 0x000400040e0e7812 */ /* 0x000fe400078ef82d */
[----:B------:R-:W-:Y:S02]  /*2fc0*/  SHF.R.U32.HI R17, RZ, 0xa, R17 ;  /* 0x0000000aff117819 */ /* 0x000fe40000011611 */
[----:B------:R-:W-:Y:S02]  /*2fd0*/  SHF.R.U32.HI R45, RZ, 0xa, R18 ;  /* 0x0000000aff2d7819 */ /* 0x000fe40000011612 */
[----:B------:R-:W-:Y:S02]  /*2fe0*/  LOP3.LUT R13, R13, 0x40004, R12, 0xf8, !PT ;  /* 0x000400040d0d7812 */ /* 0x000fe400078ef80c */
[----:B------:R-:W-:Y:S02]  /*2ff0*/  LOP3.LUT R18, R17, 0x1f001f, RZ, 0xc0, !PT ;  /* 0x001f001f11127812 */ /* 0x000fe400078ec0ff */
[----:B------:R-:W-:-:S02]  /*3000*/  SHF.R.U32.HI R16, RZ, 0xa, R16 ;  /* 0x0000000aff107819 */ /* 0x000fc40000011610 */
[----:B------:R-:W-:Y:S02]  /*3010*/  LOP3.LUT R12, R19, 0x3e003e0, RZ, 0xc0, !PT ;  /* 0x03e003e0130c7812 */ /* 0x000fe400078ec0ff */
[----:B------:R-:W-:Y:S02]  /*3020*/  LOP3.LUT R45, R45, 0x1f001f, RZ, 0xc0, !PT ;  /* 0x001f001f2d2d7812 */ /* 0x000fe400078ec0ff */
[----:B------:R-:W-:Y:S02]  /*3030*/  SHF.R.U32.HI R19, RZ, 0xa, R19 ;  /* 0x0000000aff137819 */ /* 0x000fe40000011613 */
[----:B------:R-:W-:Y:S01]  /*3040*/  LOP3.LUT R18, R18, 0x64006400, RZ, 0xfc, !PT ;  /* 0x6400640012127812 */ /* 0x000fe200078efcff */
[----:B------:R-:W-:Y:S01]  /*3050*/  HFMA2 R48, R48, R41.H0_H0, -48, -48 ;  /* 0xd200d20030307431 */ /* 0x000fe20000040029 */
[----:B------:R-:W-:Y:S02]  /*3060*/  LOP3.LUT R16, R16, 0x1f001f, RZ, 0xc0, !PT ;  /* 0x001f001f10107812 */ /* 0x000fe400078ec0ff */
[----:B------:R-:W-:-:S02]  /*3070*/  LOP3.LUT R45, R45, 0x64006400, RZ, 0xfc, !PT ;  /* 0x640064002d2d7812 */ /* 0x000fc400078efcff */
[----:B------:R-:W-:Y:S02]  /*3080*/  LOP3.LUT R12, R12, 0x64006400, RZ, 0xfc, !PT ;  /* 0x640064000c0c7812 */ /* 0x000fe400078efcff */
[----:B------:R-:W-:Y:S01]  /*3090*/  LOP3.LUT R19, R19, 0x1f001f, RZ, 0xc0, !PT ;  /* 0x001f001f13137812 */ /* 0x000fe200078ec0ff */
[----:B------:R-:W-:Y:S01]  /*30a0*/  HADD2 R18, R18, -1040, -1040 ;  /* 0xe410e41012127430 */ /* 0x000fe20000000000 */
[----:B------:R-:W-:Y:S01]  /*30b0*/  LOP3.LUT R17, R16, 0x64006400, RZ, 0xfc, !PT ;  /* 0x6400640010117812 */ /* 0x000fe200078efcff */
[----:B------:R-:W-:Y:S01]  /*30c0*/  HFMA2 R15, R48, R35, R15 ;  /* 0x00000023300f7231 */ /* 0x000fe2000000000f */
[----:B------:R-:W-:Y:S01]  /*30d0*/  LOP3.LUT R16, R19, 0x64006400, RZ, 0xfc, !PT ;  /* 0x6400640013107812 */ /* 0x000fe200078efcff */
[----:B------:R-:W-:Y:S02]  /*30e0*/  HADD2 R45, R45, -1040, -1040 ;  /* 0xe410e4102d2d7430 */ /* 0x000fe40000000000 */
[----:B------:R-:W-:Y:S02]  /*30f0*/  HFMA2 R19, R12, R41.H0_H0, -48, -48 ;  /* 0xd200d2000c137431 */ /* 0x000fe40000040029 */
[----:B0-----:R-:W-:-:S02]  /*3100*/  HFMA2 R33, R18, R8, R33 ;  /* 0x0000000812217231 */ /* 0x001fc40000000021 */
[-C--:B------:R-:W-:Y:S02]  /*3110*/  HFMA2 R18, R45, R8.reuse, R15 ;  /* 0x000000082d127231 */ /* 0x080fe4000000000f */
[----:B------:R-:W-:Y:S02]  /*3120*/  HADD2 R12, R17, -1040, -1040 ;  /* 0xe410e410110c7430 */ /* 0x000fe40000000000 */
[----:B------:R-:W-:Y:S02]  /*3130*/  HFMA2 R34, R19, R35, R34 ;  /* 0x0000002313227231 */ /* 0x000fe40000000022 */
[----:B------:R-:W-:Y:S01]  /*3140*/  HADD2 R15, R16, -1040, -1040 ;  /* 0xe410e410100f7430 */ /* 0x000fe20000000000 */
[----:B-----5:R-:W-:Y:S01]  /*3150*/  LOP3.LUT R19, R22, 0x1f001f, RZ, 0xc0, !PT ;  /* 0x001f001f16137812 */ /* 0x020fe200078ec0ff */
[-C--:B------:R-:W-:Y:S01]  /*3160*/  HFMA2 R12, R12, R8.reuse, R44 ;  /* 0x000000080c0c7231 */ /* 0x080fe2000000002c */
[----:B------:R-:W-:Y:S01]  /*3170*/  LOP3.LUT R16, R21, 0x1f001f, RZ, 0xc0, !PT ;  /* 0x001f001f15107812 */ /* 0x000fe200078ec0ff */
[----:B------:R-:W-:Y:S01]  /*3180*/  HFMA2 R15, R15, R8, R34 ;  /* 0x000000080f0f7231 */ /* 0x000fe20000000022 */
[----:B------:R-:W-:-:S02]  /*3190*/  LOP3.LUT R8, R19, 0x64006400, RZ, 0xfc, !PT ;  /* 0x6400640013087812 */ /* 0x000fc400078efcff */
[----:B------:R-:W-:Y:S02]  /*31a0*/  LOP3.LUT R16, R16, 0x64006400, RZ, 0xfc, !PT ;  /* 0x6400640010107812 */ /* 0x000fe400078efcff */
[----:B------:R-:W-:Y:S01]  /*31b0*/  SHF.R.U32.HI R35, RZ, 0xc, R23 ;  /* 0x0000000cff237819 */ /* 0x000fe20000011617 */
[----:B------:R-:W-:Y:S02]  /*31c0*/  HADD2 R34, R8, -1040, -1040 ;  /* 0xe410e41008227430 */ /* 0x000fe40000000000 */
[----:B------:R-:W-:Y:S01]  /*31d0*/  HADD2 R19, R16, -1040, -1040 ;  /* 0xe410e41010137430 */ /* 0x000fe20000000000 */
[----:B------:R-:W-:Y:S01]  /*31e0*/  LOP3.LUT R16, R14, 0x80008, R35, 0xf8, !PT ;  /* 0x000800080e107812 */ /* 0x000fe200078ef823 */
[----:B------:R-:W-:Y:S01]  /*31f0*/  HFMA2 R14, R34, R9, R18 ;  /* 0x00000009220e7231 */ /* 0x000fe20000000012 */
[----:B------:R-:W-:Y:S02]  /*3200*/  LOP3.LUT R35, R23, 0x1f001f, RZ, 0xc0, !PT ;  /* 0x001f001f17237812 */ /* 0x000fe400078ec0ff */
[----:B------:R-:W-:-:S02]  /*3210*/  LOP3.LUT R34, R20, 0x1f001f, RZ, 0xc0, !PT ;  /* 0x001f001f14227812 */ /* 0x000fc400078ec0ff */
[----:B------:R-:W-:Y:S02]  /*3220*/  SHF.R.U32.HI R17, RZ, 0xc, R20 ;  /* 0x0000000cff117819 */ /* 0x000fe40000011614 */
[----:B------:R-:W-:Y:S02]  /*3230*/  LOP3.LUT R45, R35, 0x64006400, RZ, 0xfc, !PT ;  /* 0x64006400232d7812 */ /* 0x000fe400078efcff */
[----:B------:R-:W-:Y:S02]  /*3240*/  LOP3.LUT R35, R34, 0x64006400, RZ, 0xfc, !PT ;  /* 0x6400640022237812 */ /* 0x000fe400078efcff */
[----:B------:R-:W-:Y:S02]  /*3250*/  LOP3.LUT R44, R20, 0x3e003e0, RZ, 0xc0, !PT ;  /* 0x03e003e0142c7812 */ /* 0x000fe400078ec0ff */
[----:B------:R-:W-:Y:S01]  /*3260*/  LOP3.LUT R17, R26, 0x80008, R17, 0xf8, !PT ;  /* 0x000800081a117812 */ /* 0x000fe200078ef811 */
[----:B------:R-:W-:Y:S01]  /*3270*/  HADD2 R45, R45, -1040, -1040 ;  /* 0xe410e4102d2d7430 */ /* 0x000fe20000000000 */
[----:B------:R-:W-:Y:S01]  /*3280*/  SHF.R.U32.HI R26, RZ, 0xc, R22 ;  /* 0x0000000cff1a7819 */ /* 0x000fe20000011616 */
[----:B------:R-:W-:Y:S01]  /*3290*/  HADD2 R35, R35, -1040, -1040 ;  /* 0xe410e41023237430 */ /* 0x000fe20000000000 */
[----:B------:R-:W-:Y:S01]  /*32a0*/  LOP3.LUT R34, R44, 0x64006400, RZ, 0xfc, !PT ;  /* 0x640064002c227812 */ /* 0x000fe200078efcff */
[-C--:B------:R-:W-:Y:S01]  /*32b0*/  HFMA2 R15, R45, R9.reuse, R15 ;  /* 0x000000092d0f7231 */ /* 0x080fe2000000000f */
[----:B------:R-:W-:Y:S01]  /*32c0*/  LOP3.LUT R8, R13, 0x80008, R26, 0xf8, !PT ;  /* 0x000800080d087812 */ /* 0x000fe200078ef81a */
[----:B------:R-:W-:-:S02]  /*32d0*/  HFMA2 R13, R19, R9, R33 ;  /* 0x00000009130d7231 */ /* 0x000fc40000000021 */
[----:B------:R-:W-:Y:S01]  /*32e0*/  HFMA2 R12, R35, R9, R12 ;  /* 0x00000009230c7231 */ /* 0x000fe2000000000c */
[----:B------:R-:W-:Y:S01]  /*32f0*/  LOP3.LUT R33, R21, 0x3e003e0, RZ, 0xc0, !PT ;  /* 0x03e003e015217812 */ /* 0x000fe200078ec0ff */
[----:B------:R-:W-:Y:S01]  /*3300*/  HFMA2 R9, R34, R41.H0_H0, -48, -48 ;  /* 0xd200d20022097431 */ /* 0x000fe20000040029 */
[--C-:B------:R-:W-:Y:S02]  /*3310*/  SHF.R.U32.HI R18, RZ, 0xa, R21.reuse ;  /* 0x0000000aff127819 */ /* 0x100fe40000011615 */
[----:B------:R-:W-:Y:S02]  /*3320*/  SHF.R.U32.HI R19, RZ, 0xc, R21 ;  /* 0x0000000cff137819 */ /* 0x000fe40000011615 */
[----:B------:R-:W-:Y:S01]  /*3330*/  LOP3.LUT R21, R23, 0x3e003e0, RZ, 0xc0, !PT ;  /* 0x03e003e017157812 */ /* 0x000fe200078ec0ff */
[----:B------:R-:W-:Y:S01]  /*3340*/  HFMA2 R9, R9, R10, R12 ;  /* 0x0000000a09097231 */ /* 0x000fe2000000000c */
[----:B------:R-:W-:Y:S02]  /*3350*/  SHF.R.U32.HI R20, RZ, 0xa, R20 ;  /* 0x0000000aff147819 */ /* 0x000fe40000011614 */
[----:B------:R-:W-:-:S02]  /*3360*/  LOP3.LUT R26, R22, 0x3e003e0, RZ, 0xc0, !PT ;  /* 0x03e003e0161a7812 */ /* 0x000fc400078ec0ff */
[----:B------:R-:W-:Y:S02]  /*3370*/  LOP3.LUT R32, R32, 0x40004, R47, 0xf8, !PT ;  /* 0x0004000420207812 */ /* 0x000fe400078ef82f */
[----:B------:R-:W-:Y:S02]  /*3380*/  LOP3.LUT R12, R21, 0x64006400, RZ, 0xfc, !PT ;  /* 0x64006400150c7812 */ /* 0x000fe400078efcff */
[----:B------:R-:W-:Y:S02]  /*3390*/  LOP3.LUT R44, R33, 0x64006400, RZ, 0xfc, !PT ;  /* 0x64006400212c7812 */ /* 0x000fe400078efcff */
[----:B------:R-:W-:Y:S02]  /*33a0*/  LOP3.LUT R26, R26, 0x64006400, RZ, 0xfc, !PT ;  /* 0x640064001a1a7812 */ /* 0x000fe400078efcff */
[----:B------:R-:W-:Y:S02]  /*33b0*/  LOP3.LUT R20, R20, 0x1f001f, RZ, 0xc0, !PT ;  /* 0x001f001f14147812 */ /* 0x000fe400078ec0ff */
[----:B------:R-:W-:-:S02]  /*33c0*/  LOP3.LUT R21, R18, 0x1f001f, RZ, 0xc0, !PT ;  /* 0x001f001f12157812 */ /* 0x000fc400078ec0ff */
[----:B------:R-:W-:Y:S01]  /*33d0*/  LOP3.LUT R19, R32, 0x80008, R19, 0xf8, !PT ;  /* 0x0008000820137812 */ /* 0x000fe200078ef813 */
[-C--:B------:R-:W-:Y:S01]  /*33e0*/  HFMA2 R32, R12, R41.reuse.H0_H0, -48, -48 ;  /* 0xd200d2000c207431 */ /* 0x080fe20000040029 */
[----:B------:R-:W-:Y:S01]  /*33f0*/  LOP3.LUT R12, R20, 0x64006400, RZ, 0xfc, !PT ;  /* 0x64006400140c7812 */ /* 0x000fe200078efcff */
[-C--:B------:R-:W-:Y:S01]  /*3400*/  HFMA2 R44, R44, R41.reuse.H0_H0, -48, -48 ;  /* 0xd200d2002c2c7431 */ /* 0x080fe20000040029 */
[----:B------:R-:W-:Y:S01]  /*3410*/  LOP3.LUT R21, R21, 0x64006400, RZ, 0xfc, !PT ;  /* 0x6400640015157812 */ /* 0x000fe200078efcff */
[----:B------:R-:W-:Y:S02]  /*3420*/  HFMA2 R26, R26, R41.H0_H0, -48, -48 ;  /* 0xd200d2001a1a7431 */ /* 0x000fe40000040029 */
[-C--:B------:R-:W-:Y:S02]  /*3430*/  HFMA2 R13, R44, R10.reuse, R13 ;  /* 0x0000000a2c0d7231 */ /* 0x080fe4000000000d */
[-C--:B------:R-:W-:Y:S02]  /*3440*/  HFMA2 R18, R26, R10.reuse, R14 ;  /* 0x0000000a1a127231 */ /* 0x080fe4000000000e */
[----:B------:R-:W-:-:S02]  /*3450*/  HFMA2 R20, R32, R10, R15 ;  /* 0x0000000a20147231 */ /* 0x000fc4000000000f */
[----:B------:R-:W-:Y:S02]  /*3460*/  HADD2 R12, R12, -1040, -1040 ;  /* 0xe410e4100c0c7430 */ /* 0x000fe40000000000 */
[----:B------:R-:W-:Y:S02]  /*3470*/  HADD2 R10, R21, -1040, -1040 ;  /* 0xe410e410150a7430 */ /* 0x000fe40000000000 */
[-C--:B------:R-:W-:Y:S02]  /*3480*/  HFMA2 R9, R12, R11.reuse, R9 ;  /* 0x0000000b0c097231 */ /* 0x080fe40000000009 */
[----:B------:R-:W-:Y:S02]  /*3490*/  HFMA2 R10, R10, R11, R13 ;  /* 0x0000000b0a0a7231 */ /* 0x000fe4000000000d */
[----:B------:R-:W0:Y:S01]  /*34a0*/  LDS.128 R12, [UR4+0x30] ;  /* 0x00003004ff0c7984 */ /* 0x000e220008000c00 */
[----:B------:R-:W-:Y:S02]  /*34b0*/  SHF.R.U32.HI R22, RZ, 0xa, R22 ;  /* 0x0000000aff167819 */ /* 0x000fe40000011616 */
[----:B------:R-:W-:-:S02]  /*34c0*/  SHF.R.U32.HI R23, RZ, 0xa, R23 ;  /* 0x0000000aff177819 */ /* 0x000fc40000011617 */
[----:B------:R-:W-:Y:S02]  /*34d0*/  LOP3.LUT R22, R22, 0x1f001f, RZ, 0xc0, !PT ;  /* 0x001f001f16167812 */ /* 0x000fe400078ec0ff */
[----:B------:R-:W-:Y:S02]  /*34e0*/  LOP3.LUT R23, R23, 0x1f001f, RZ, 0xc0, !PT ;  /* 0x001f001f17177812 */ /* 0x000fe400078ec0ff */
[----:B------:R-:W-:Y:S02]  /*34f0*/  LOP3.LUT R22, R22, 0x64006400, RZ, 0xfc, !PT ;  /* 0x6400640016167812 */ /* 0x000fe400078efcff */
[----:B------:R-:W-:-:S03]  /*3500*/  LOP3.LUT R23, R23, 0x64006400, RZ, 0xfc, !PT ;  /* 0x6400640017177812 */ /* 0x000fc600078efcff */
[----:B------:R-:W-:Y:S02]  /*3510*/  HADD2 R21, R22, -1040, -1040 ;  /* 0xe410e41016157430 */ /* 0x000fe40000000000 */
[----:B------:R-:W-:Y:S01]  /*3520*/  HADD2 R23, R23, -1040, -1040 ;  /* 0xe410e41017177430 */ /* 0x000fe20000000000 */
[----:B---3--:R-:W-:Y:S01]  /*3530*/  SHF.R.U32.HI R26, RZ, 0xb, R29 ;  /* 0x0000000bff1a7819 */ /* 0x008fe2000001161d */
[-C--:B------:R-:W-:Y:S01]  /*3540*/  HFMA2 R18, R21, R11.reuse, R18 ;  /* 0x0000000b15127231 */ /* 0x080fe20000000012 */
[----:B------:R-:W-:Y:S01]  /*3550*/  SHF.R.U32.HI R22, RZ, 0xb, R28 ;  /* 0x0000000bff167819 */ /* 0x000fe2000001161c */
[----:B------:R-:W-:Y:S01]  /*3560*/  HFMA2 R11, R23, R11, R20 ;  /* 0x0000000b170b7231 */ /* 0x000fe20000000014 */
[C---:B------:R-:W-:Y:S02]  /*3570*/  LOP3.LUT R33, R28.reuse, 0x3e003e0, RZ, 0xc0, !PT ;  /* 0x03e003e01c217812 */ /* 0x040fe400078ec0ff */
[----:B------:R-:W-:Y:S02]  /*3580*/  LOP3.LUT R23, R28, 0x1f001f, RZ, 0xc0, !PT ;  /* 0x001f001f1c177812 */ /* 0x000fe400078ec0ff */
[----:B------:R-:W-:-:S02]  /*3590*/  LOP3.LUT R34, R29, 0x1f001f, RZ, 0xc0, !PT ;  /* 0x001f001f1d227812 */ /* 0x000fc400078ec0ff */
[C---:B------:R-:W-:Y:S02]  /*35a0*/  LOP3.LUT R32, R30.reuse, 0x1f001f, RZ, 0xc0, !PT ;  /* 0x001f001f1e207812 */ /* 0x040fe400078ec0ff */
[----:B------:R-:W-:Y:S02]  /*35b0*/  LOP3.LUT R21, R30, 0x3e003e0, RZ, 0xc0, !PT ;  /* 0x03e003e01e157812 */ /* 0x000fe400078ec0ff */
[--C-:B------:R-:W-:Y:S02]  /*35c0*/  SHF.R.U32.HI R20, RZ, 0xa, R30.reuse ;  /* 0x0000000aff147819 */ /* 0x100fe4000001161e */
[----:B------:R-:W-:Y:S02]  /*35d0*/  SHF.R.U32.HI R35, RZ, 0xb, R30 ;  /* 0x0000000bff237819 */ /* 0x000fe4000001161e */
[----:B------:R-:W-:Y:S02]  /*35e0*/  LOP3.LUT R19, R19, 0x100010, R26, 0xf8, !PT ;  /* 0x0010001013137812 */ /* 0x000fe400078ef81a */
[----:B------:R-:W-:-:S02]  /*35f0*/  LOP3.LUT R30, R31, 0x3e003e0, RZ, 0xc0, !PT ;  /* 0x03e003e01f1e7812 */ /* 0x000fc400078ec0ff */
[----:B------:R-:W-:Y:S02]  /*3600*/  LOP3.LUT R17, R17, 0x100010, R22, 0xf8, !PT ;  /* 0x0010001011117812 */ /* 0x000fe400078ef816 */
[----:B------:R-:W-:Y:S02]  /*3610*/  LOP3.LUT R26, R31, 0x1f001f, RZ, 0xc0, !PT ;  /* 0x001f001f1f1a7812 */ /* 0x000fe400078ec0ff */
[----:B------:R-:W-:Y:S02]  /*3620*/  LOP3.LUT R22, R29, 0x3e003e0, RZ, 0xc0, !PT ;  /* 0x03e003e01d167812 */ /* 0x000fe400078ec0ff */
[----:B------:R-:W-:Y:S02]  /*3630*/  LOP3.LUT R44, R33, 0x64006400, RZ, 0xfc, !PT ;  /* 0x64006400212c7812 */ /* 0x000fe400078efcff */
[----:B------:R-:W-:Y:S02]  /*3640*/  SHF.R.U32.HI R28, RZ, 0xa, R28 ;  /* 0x0000000aff1c7819 */ /* 0x000fe4000001161c */
[----:B------:R-:W-:-:S02]  /*3650*/  SHF.R.U32.HI R29, RZ, 0xa, R29 ;  /* 0x0000000aff1d7819 */ /* 0x000fc4000001161d */
[----:B------:R-:W-:Y:S02]  /*3660*/  LOP3.LUT R23, R23, 0x64006400, RZ, 0xfc, !PT ;  /* 0x6400640017177812 */ /* 0x000fe400078efcff */
[----:B------:R-:W-:Y:S02]  /*3670*/  LOP3.LUT R33, R34, 0x64006400, RZ, 0xfc, !PT ;  /* 0x6400640022217812 */ /* 0x000fe400078efcff */
[--C-:B------:R-:W-:Y:S02]  /*3680*/  SHF.R.U32.HI R45, RZ, 0xb, R31.reuse ;  /* 0x0000000bff2d7819 */ /* 0x100fe4000001161f */
[----:B------:R-:W-:Y:S02]  /*3690*/  LOP3.LUT R50, R30, 0x64006400, RZ, 0xfc, !PT ;  /* 0x640064001e327812 */ /* 0x000fe400078efcff */
[----:B------:R-:W-:Y:S02]  /*36a0*/  SHF.R.U32.HI R31, RZ, 0xa, R31 ;  /* 0x0000000aff1f7819 */ /* 0x000fe4000001161f */
[----:B------:R-:W-:-:S02]  /*36b0*/  LOP3.LUT R32, R32, 0x64006400, RZ, 0xfc, !PT ;  /* 0x6400640020207812 */ /* 0x000fc400078efcff */
        /* <DEDUP_REMOVED lines=15> */
[----:B0-----:R-:W-:-:S02]  /*37b0*/  HFMA2 R9, R23, R12, R9 ;  /* 0x0000000c17097231 */ /* 0x001fc40000000009 */
[-C--:B------:R-:W-:Y:S01]  /*37c0*/  HFMA2 R10, R33, R12.reuse, R10 ;  /* 0x0000000c210a7231 */ /* 0x080fe2000000000a */
[----:B------:R-:W-:Y:S01]  /*37d0*/  LOP3.LUT R8, R8, 0x100010, R35, 0xf8, !PT ;  /* 0x0010001008087812 */ /* 0x000fe200078ef823 */
[-C--:B------:R-:W-:Y:S01]  /*37e0*/  HFMA2 R21, R48, R41.reuse.H0_H0, -48, -48 ;  /* 0xd200d20030157431 */ /* 0x080fe20000040029 */
[----:B------:R-:W-:Y:S01]  /*37f0*/  LOP3.LUT R16, R16, 0x100010, R45, 0xf8, !PT ;  /* 0x0010001010107812 */ /* 0x000fe200078ef82d */
[----:B------:R-:W-:Y:S01]  /*3800*/  HFMA2 R41, R50, R41.H0_H0, -48, -48 ;  /* 0xd200d20032297431 */ /* 0x000fe20000040029 */
[----:B------:R-:W-:Y:S01]  /*3810*/  LOP3.LUT R20, R20, 0x64006400, RZ, 0xfc, !PT ;  /* 0x6400640014147812 */ /* 0x000fe200078efcff */
[-C--:B------:R-:W-:Y:S01]  /*3820*/  HFMA2 R18, R32, R12.reuse, R18 ;  /* 0x0000000c20127231 */ /* 0x080fe20000000012 */
[----:B------:R-:W-:Y:S01]  /*3830*/  LOP3.LUT R31, R31, 0x64006400, RZ, 0xfc, !PT ;  /* 0x640064001f1f7812 */ /* 0x000fe200078efcff */
[----:B------:R-:W-:Y:S01]  /*3840*/  HFMA2 R11, R30, R12, R11 ;  /* 0x0000000c1e0b7231 */ /* 0x000fe2000000000b */
[----:B------:R-:W-:Y:S01]  /*3850*/  LOP3.LUT R17, R17, 0x64006400, RZ, 0xfc, !PT ;  /* 0x6400640011117812 */ /* 0x000fe200078efcff */
[-C--:B------:R-:W-:Y:S01]  /*3860*/  HFMA2 R9, R22, R13.reuse, R9 ;  /* 0x0000000d16097231 */ /* 0x080fe20000000009 */
[----:B------:R-:W-:Y:S01]  /*3870*/  LOP3.LUT R19, R19, 0x64006400, RZ, 0xfc, !PT ;  /* 0x6400640013137812 */ /* 0x000fe200078efcff */
[----:B------:R-:W-:Y:S01]  /*3880*/  HFMA2 R10, R26, R13, R10 ;  /* 0x0000000d1a0a7231 */ /* 0x000fe2000000000a */
[----:B------:R-:W-:Y:S01]  /*3890*/  LOP3.LUT R8, R8, 0x64006400, RZ, 0xfc, !PT ;  /* 0x6400640008087812 */ /* 0x000fe200078efcff */
[----:B------:R-:W-:Y:S01]  /*38a0*/  HADD2 R28, R28, -1040, -1040 ;  /* 0xe410e4101c1c7430 */ /* 0x000fe20000000000 */
[----:B------:R-:W-:Y:S01]  /*38b0*/  LOP3.LUT R16, R16, 0x64006400, RZ, 0xfc, !PT ;  /* 0x6400640010107812 */ /* 0x000fe200078efcff */
[----:B------:R-:W-:-:S02]  /*38c0*/  HADD2 R29, R29, -1040, -1040 ;  /* 0xe410e4101d1d7430 */ /* 0x000fc40000000000 */
[-C--:B------:R-:W-:Y:S02]  /*38d0*/  HFMA2 R18, R21, R13.reuse, R18 ;  /* 0x0000000d15127231 */ /* 0x080fe40000000012 */
[----:B------:R-:W-:Y:S02]  /*38e0*/  HFMA2 R11, R41, R13, R11 ;  /* 0x0000000d290b7231 */ /* 0x000fe4000000000b */
[----:B--2---:R-:W-:Y:S02]  /*38f0*/  @!P0 IMAD.IADD R3, R27, 0x1, R36 ;  /* 0x000000011b038824 */ /* 0x004fe400078e0224 */
[----:B------:R-:W-:Y:S02]  /*3900*/  HADD2 R20, R20, -1040, -1040 ;  /* 0xe410e41014147430 */ /* 0x000fe40000000000 */
[----:B------:R-:W-:Y:S02]  /*3910*/  HADD2 R31, R31, -1040, -1040 ;  /* 0xe410e4101f1f7430 */ /* 0x000fe40000000000 */
[----:B------:R-:W-:-:S02]  /*3920*/  HFMA2 R9, R28, R14, R9 ;  /* 0x0000000e1c097231 */ /* 0x000fc40000000009 */
[-C--:B------:R-:W-:Y:S01]  /*3930*/  HFMA2 R10, R29, R14.reuse, R10 ;  /* 0x0000000e1d0a7231 */ /* 0x080fe2000000000a */
[----:B------:R-:W-:Y:S01]  /*3940*/  @!P0 PRMT R40, R24, 0x7610, R40 ;  /* 0x0000761018288816 */ /* 0x000fe20000000028 */
[----:B------:R-:W-:Y:S01]  /*3950*/  HADD2 R17, R17, -1040, -1040 ;  /* 0xe410e41011117430 */ /* 0x000fe20000000000 */
[----:B------:R-:W-:Y:S01]  /*3960*/  @!P0 PRMT R46, R25, 0x7610, R46 ;  /* 0x00007610192e8816 */ /* 0x000fe2000000002e */
[----:B------:R-:W-:Y:S02]  /*3970*/  HADD2 R19, R19, -1040, -1040 ;  /* 0xe410e41013137430 */ /* 0x000fe40000000000 */
[----:B------:R-:W-:Y:S02]  /*3980*/  VIADD R36, R36, 0x20 ;  /* 0x0000002024247836 */ /* 0x000fe40000000000 */
[-C--:B------:R-:W-:Y:S02]  /*3990*/  HFMA2 R18, R20, R14.reuse, R18 ;  /* 0x0000000e14127231 */ /* 0x080fe40000000012 */
[----:B------:R-:W-:-:S02]  /*39a0*/  HFMA2 R11, R31, R14, R11 ;  /* 0x0000000e1f0b7231 */ /* 0x000fc4000000000b */
[----:B------:R-:W-:Y:S02]  /*39b0*/  HADD2 R8, R8, -1040, -1040 ;  /* 0xe410e41008087430 */ /* 0x000fe40000000000 */
[----:B------:R-:W-:Y:S02]  /*39c0*/  HADD2 R16, R16, -1040, -1040 ;  /* 0xe410e41010107430 */ /* 0x000fe40000000000 */
[-C--:B------:R-:W-:Y:S02]  /*39d0*/  HFMA2 R9, R17, R15.reuse, R9 ;  /* 0x0000000f11097231 */ /* 0x080fe40000000009 */
[-C--:B------:R-:W-:Y:S01]  /*39e0*/  HFMA2 R10, R19, R15.reuse, R10 ;  /* 0x0000000f130a7231 */ /* 0x080fe2000000000a */
[----:B------:R-:W-:Y:S02]  /*39f0*/  @!P0 PRMT R40, R40, 0x7610, R24 ;  /* 0x0000761028288816 */ /* 0x000fe40000000018 */
[----:B------:R-:W-:Y:S01]  /*3a00*/  @!P0 PRMT R46, R46, 0x7610, R25 ;  /* 0x000076102e2e8816 */ /* 0x000fe20000000019 */
[-C--:B------:R-:W-:Y:S01]  /*3a10*/  HFMA2 R8, R8, R15.reuse, R18 ;  /* 0x0000000f08087231 */ /* 0x080fe20000000012 */
[----:B------:R-:W-:Y:S01]  /*3a20*/  ISETP.GE.AND P0, PT, R36, R37, PT ;  /* 0x000000252400720c */ /* 0x000fe20003f06270 */
[----:B------:R-:W-:-:S02]  /*3a30*/  HFMA2 R11, R16, R15, R11 ;  /* 0x0000000f100b7231 */ /* 0x000fc4000000000b */
[----:B------:R-:W-:Y:S02]  /*3a40*/  HADD2 R9, R9.H0_H0, R9.H1_H1 ;  /* 0x3000000909097230 */ /* 0x000fe40000000800 */
[----:B------:R-:W-:Y:S02]  /*3a50*/  HADD2 R10, R10.H0_H0, R10.H1_H1 ;  /* 0x3000000a0a0a7230 */ /* 0x000fe40000000800 */
[----:B------:R-:W-:Y:S02]  /*3a60*/  HADD2 R8, R8.H0_H0, R8.H1_H1 ;  /* 0x3000000808087230 */ /* 0x000fe40000000800 */
[----:B------:R-:W-:Y:S01]  /*3a70*/  HADD2 R11, R11.H0_H0, R11.H1_H1 ;  /* 0x3000000b0b0b7230 */ /* 0x000fe20000000800 */
[----:B------:R-:W-:Y:S02]  /*3a80*/  PRMT R9, R9, 0x5410, R10 ;  /* 0x0000541009097816 */ /* 0x000fe4000000000a */
[----:B------:R-:W-:Y:S02]  /*3a90*/  IADD3 R38, P1, PT, R38, 0x80, RZ ;  /* 0x0000008026267810 */ /* 0x000fe40007f3e0ff */
[----:B------:R-:W-:Y:S01]  /*3aa0*/  PRMT R8, R8, 0x5410, R11 ;  /* 0x0000541008087816 */ /* 0x000fe2000000000b */
[----:B------:R-:W-:Y:S01]  /*3ab0*/  UIADD3 UR4, UPT, UPT, UR4, 0x40, URZ ;  /* 0x0000004004047890 */ /* 0x000fe2000fffe0ff */
[----:B------:R-:W-:-:S02]  /*3ac0*/  HFMA2 R5, R9, R40, R5 ;  /* 0x0000002809057231 */ /* 0x000fc40000000005 */
[----:B------:R-:W-:Y:S02]  /*3ad0*/  IMAD.X R39, RZ, RZ, R39, P1 ;  /* 0x000000ffff277224 */ /* 0x000fe400008e0627 */
[----:B------:R-:W-:Y:S02]  /*3ae0*/  HFMA2 R4, R8, R46, R4 ;  /* 0x0000002e08047231 */ /* 0x000fe40000000004 */
[----:B------:R-:W-:Y:S01]  /*3af0*/  IMAD.WIDE R44, R2, 0x4, R42 ;  /* 0x00000004022c7825 */ /* 0x000fe200078e022a */
[----:B------:R-:W-:Y:S06]  /*3b00*/  @!P0 BRA `(.L_x_3569) ;  /* 0xffffffe8007c8947 */ /* 0x000fec000383ffff */
.L_x_3568:
        /* <DEDUP_REMOVED lines=12> */
.L_x_3573:
[----:B------:R-:W0:Y:S02]  /*3bd0*/  LDS R2, [R0] ;  /* 0x0000000000027984 */ /* 0x000e240000000800 */
[----:B0-----:R-:W-:-:S05]  /*3be0*/  HADD2 R3, R2, R5 ;  /* 0x0000000502037230 */ /* 0x001fca0000000000 */
[----:B------:R-:W0:Y:S02]  /*3bf0*/  ATOMS.CAST.SPIN P0, [R0], R2, R3 ;  /* 0x000000020000758d */ /* 0x000e240001800003 */
[----:B0-----:R-:W-:Y:S05]  /*3c00*/  @!P0 BRA `(.L_x_3573) ;  /* 0xfffffffc00f08947 */ /* 0x001fea000383ffff */
[----:B------:R-:W-:Y:S05]  /*3c10*/  BRA `(.L_x_3571) ;  /* 0x00000000000c7947 */ /* 0x000fea0003800000 */
.L_x_3572:
[----:B------:R-:W3:Y:S02]  /*3c20*/  LD.E R0, desc[UR6][R8.64] ;  /* 0x0000000608007980 */ /* 0x000ee4000c101900 */
[----:B---3--:R-:W-:-:S05]  /*3c30*/  IMAD.IADD R3, R5, 0x1, R0 ;  /* 0x0000000105037824 */ /* 0x008fca00078e0200 */
[----:B------:R0:W-:Y:S02]  /*3c40*/  ST.E desc[UR6][R8.64], R3 ;  /* 0x0000000308007985 */ /* 0x0001e4000c101906 */
.L_x_3571:
[----:B------:R-:W-:Y:S05]  /*3c50*/  BSYNC.RECONVERGENT B0 ;  /* 0x0000000000007941 */ /* 0x000fea0003800200 */
.L_x_3570:
[----:B------:R1:W-:Y:S02]  /*3c60*/  ATOM.E.ADD.F16x2.RN.STRONG.GPU P0, RZ, desc[UR6][R8.64+0x4], R7 ;  /* 0x8000040708ff79a2 */ /* 0x0003e4000c10e106 */
[----:B-1----:R-:W-:Y:S05]  /*3c70*/  @P0 EXIT ;  /* 0x000000000000094d */ /* 0x002fea0003800000 */
[----:B------:R-:W1:Y:S02]  /*3c80*/  QSPC.E.S P0, RZ, [R8+0x4] ;  /* 0x0000040008ff73aa */ /* 0x000e640000000500 */
[----:B-1----:R-:W-:Y:S05]  /*3c90*/  @!P0 BRA `(.L_x_3574) ;  /* 0x00000000001c8947 */ /* 0x002fea0003800000 */
[----:B------:R-:W-:-:S05]  /*3ca0*/  IMAD.MOV.U32 R2, RZ, RZ, R8 ;  /* 0x000000ffff027224 */ /* 0x000fca00078e0008 */
[----:B------:R-:W-:-:S07]  /*3cb0*/  MOV R0, R2 ;  /* 0x0000000200007202 */ /* 0x000fce0000000f00 */
.L_x_3575:
[----:B------:R-:W0:Y:S02]  /*3cc0*/  LDS R2, [R0+0x4] ;  /* 0x0000040000027984 */ /* 0x000e240000000800 */
[----:B0-----:R-:W-:-:S05]  /*3cd0*/  HFMA2 R3, R2, 1, 1, R7 ;  /* 0x3c003c0002037831 */ /* 0x001fca0000000007 */
[----:B------:R-:W0:Y:S02]  /*3ce0*/  ATOMS.CAST.SPIN P0, [R0+0x4], R2, R3 ;  /* 0x000004020000758d */ /* 0x000e240001800003 */
[----:B0-----:R-:W-:Y:S05]  /*3cf0*/  @!P0 BRA `(.L_x_3575) ;  /* 0xfffffffc00f08947 */ /* 0x001fea000383ffff */
[----:B------:R-:W-:Y:S05]  /*3d00*/  EXIT ;  /* 0x000000000000794d */ /* 0x000fea0003800000 */
.L_x_3574:
[----:B------:R-:W0:Y:S02]  /*3d10*/  LD.E R0, desc[UR6][R8.64+0x4] ;  /* 0x0000040608007980 */ /* 0x000e24000c101900 */
[----:B0-----:R-:W-:-:S05]  /*3d20*/  IMAD.IADD R3, R7, 0x1, R0 ;  /* 0x0000000107037824 */ /* 0x001fca00078e0200 */
[----:B------:R-:W-:Y:S01]  /*3d30*/  ST.E desc[UR6][R8.64+0x4], R3 ;  /* 0x0000040308007985 */ /* 0x000fe2000c101906 */
[----:B------:R-:W-:Y:S05]  /*3d40*/  EXIT ;  /* 0x000000000000794d */ /* 0x000fea0003800000 */
.L_x_3576:
        /* <DEDUP_REMOVED lines=11> */
.L_x_3975:


//--------------------- .text._Z23gemm_half_q_half_kernelILi1ELi16ELb1ELb1ELi64EEvPK6__halfPKjS4_S2_PS0_iiiiPKtS7_iiiiiibS2_i --------------------------
	.section	.text._Z23gemm_half_q_half_kernelILi1ELi16ELb1ELb1ELi64EEvPK6__halfPKjS4_S2_PS0_iiiiPKtS7_iiiiiibS2_i,"ax",@progbits
	.align	128
        .global         _Z23gemm_half_q_half_kernelILi1ELi16ELb1ELb1ELi64EEvPK6__halfPKjS4_S2_PS0_iiiiPKtS7_iiiiiibS2_i
        .type           _Z23gemm_half_q_half_kernelILi1ELi16ELb1ELb1ELi64EEvPK6__halfPKjS4_S2_PS0_iiiiPKtS7_iiiiiibS2_i,@function
        .size           _Z23gemm_half_q_half_kernelILi1ELi16ELb1ELb1ELi64EEvPK6__halfPKjS4_S2_PS0_iiiiPKtS7_iiiiiibS2_i,(.L_x_3976 - _Z23gemm_half_q_half_kernelILi1ELi16ELb1ELb1ELi64EEvPK6__halfPKjS4_S2_PS0_iiiiPKtS7_iiiiiibS2_i)
        .other          _Z23gemm_half_q_half_kernelILi1ELi16ELb1ELb1ELi64EEvPK6__halfPKjS4_S2_PS0_iiiiPKtS7_iiiiiibS2_i,@"STO_CUDA_ENTRY STV_DEFAULT"
_Z23gemm_half_q_half_kernelILi1ELi16ELb1ELb1ELi64EEvPK6__halfPKjS4_S2_PS0_iiiiPKtS7_iiiiiibS2_i:
.text._Z23gemm_half_q_half_kernelILi1ELi16ELb1ELb1ELi64EEvPK6__halfPKjS4_S2_PS0_iiiiPKtS7_iiiiiibS2_i:
        /* <DEDUP_REMOVED lines=44> */
.L_x_3578:
[----:B------:R-:W-:Y:S05]  /*02c0*/  BSYNC.RECONVERGENT B0 ;  /* 0x0000000000007941 */ /* 0x000fea0003800200 */
.L_x_3577:
[----:B------:R-:W-:Y:S05]  /*02d0*/  @P1 EXIT ;  /* 0x000000000000194d */ /* 0x000fea0003800000 */
[----:B------:R-:W1:Y:S01]  /*02e0*/  LDCU.U8 UR4, c[0x0][0x3e0] ;  /* 0x00007c00ff0477ac */ /* 0x000e620008000000 */
[----:B------:R-:W2:Y:S01]  /*02f0*/  LDC.64 R8, c[0x0][0x3b8] ;  /* 0x0000ee00ff087b82 */ /* 0x000ea20000000a00 */
[----:B------:R-:W-:Y:S01]  /*0300*/  ISETP.GE.AND P1, PT, R34, R5, PT ;  /* 0x000000052200720c */ /* 0x000fe20003f26270 */
[----:B-1----:R-:W-:-:S06]  /*0310*/  UPRMT UR4, UR4, 0x8880, URZ ;  /* 0x0000888004047896 */ /* 0x002fcc00080000ff */
[----:B------:R-:W-:-:S04]  /*0320*/  ISETP.NE.AND P0, PT, RZ, UR4, PT ;  /* 0x00000004ff007c0c */ /* 0x000fc8000bf05270 */
[----:B------:R-:W-:-:S13]  /*0330*/  ISETP.NE.OR P0, PT, R3, RZ, !P0 ;  /* 0x000000ff0300720c */ /* 0x000fda0004705670 */
[----:B------:R-:W1:Y:S01]  /*0340*/  @!P0 LDC.64 R12, c[0x0][0x3a0] ;  /* 0x0000e800ff0c8b82 */ /* 0x000e620000000a00 */
[----:B0-----:R-:W-:-:S04]  /*0350*/  @!P0 IMAD R11, R4, UR8, R35 ;  /* 0x00000008040b8c24 */ /* 0x001fc8000f8e0223 */
[----:B-1----:R-:W-:-:S04]  /*0360*/  @!P0 IMAD.WIDE R12, R11, 0x2, R12 ;  /* 0x000000020b0c8825 */ /* 0x002fc800078e020c */
[----:B------:R-:W-:Y:S01]  /*0370*/  IMAD.SHL.U32 R11, R3, 0x80, RZ ;  /* 0x00000080030b7824 */ /* 0x000fe200078e00ff */
[----:B------:R0:W-:Y:S03]  /*0380*/  @!P0 STG.E.64 desc[UR6][R12.64], RZ ;  /* 0x000000ff0c008986 */ /* 0x0001e6000c101b06 */
[----:B--2---:R-:W-:Y:S01]  /*0390*/  IMAD.WIDE.U32 R10, R11, 0x2, R8 ;  /* 0x000000020b0a7825 */ /* 0x004fe200078e0008 */
[----:B------:R-:W-:Y:S06]  /*03a0*/  BAR.SYNC.DEFER_BLOCKING 0x0 ;  /* 0x0000000000007b1d */ /* 0x000fec0000010000 */
[----:B------:R-:W-:Y:S05]  /*03b0*/  @P1 BRA `(.L_x_3579) ;  /* 0x0000000000d01947 */ /* 0x000fea0003800000 */
[----:B------:R1:W5:Y:S01]  /*03c0*/  LDG.E.U16.CONSTANT R0, desc[UR6][R10.64] ;  /* 0x000000060a007981 */ /* 0x000362000c1e9500 */
[----:B------:R-:W-:Y:S01]  /*03d0*/  SHF.R.S32.HI R6, RZ, 0x1f, R35 ;  /* 0x0000001fff067819 */ /* 0x000fe20000011423 */
[----:B0-----:R-:W-:Y:S02]  /*03e0*/  IMAD.SHL.U32 R13, R15, 0x10, RZ ;  /* 0x000000100f0d7824 */ /* 0x001fe400078e00ff */
[----:B------:R-:W-:Y:S01]  /*03f0*/  IMAD.MOV.U32 R12, RZ, RZ, R34 ;  /* 0x000000ffff0c7224 */ /* 0x000fe200078e0022 */
[----:B------:R-:W-:Y:S01]  /*0400*/  LEA.HI R14, R6, R35, RZ, 0x3 ;  /* 0x00000023060e7211 */ /* 0x000fe200078f18ff */
[----:B------:R-:W-:Y:S01]  /*0410*/  IMAD.MOV.U32 R6, RZ, RZ, RZ ;  /* 0x000000ffff067224 */ /* 0x000fe200078e00ff */
[----:B------:R-:W-:Y:S02]  /*0420*/  LOP3.LUT R13, R13, 0x10, RZ, 0xc0, !PT ;  /* 0x000000100d0d7812 */ /* 0x000fe400078ec0ff */
[----:B------:R-:W-:-:S07]  /*0430*/  SHF.R.S32.HI R14, RZ, 0x3, R14 ;  /* 0x00000003ff0e7819 */ /* 0x000fce000001140e */
.L_x_3580:
        /* <DEDUP_REMOVED lines=12> */
[----:B0-----:R-:W-:-:S05]  /*0500*/  IMAD.WIDE.U32 R18, R15, 0x2, R18 ;  /* 0x000000020f127825 */ /* 0x001fca00078e0012 */
[----:B------:R0:W4:Y:S01]  /*0510*/  LDG.E.U16.CONSTANT R15, desc[UR6][R18.64] ;  /* 0x00000006120f7981 */ /* 0x000122000c1e9500 */
[----:B--2---:R-:W-:-:S04]  /*0520*/  SHF.R.U32.HI R22, RZ, R13, R16 ;  /* 0x0000000dff167219 */ /* 0x004fc80000011610 */
        /* <DEDUP_REMOVED lines=18> */
[----:B------:R-:W2:Y:S01]  /*0650*/  I2F.F16 R17, R17 ;  /* 0x0000001100117306 */ /* 0x000ea20000200c00 */
[----:B0-----:R-:W-:-:S05]  /*0660*/  PRMT R18, R26, 0x5410, R19 ;  /* 0x000054101a127816 */ /* 0x001fca0000000013 */
[----:B----4-:R-:W-:Y:S01]  /*0670*/  HMUL2 R18, R18, R15.H0_H0 ;  /* 0x2000000f12127232 */ /* 0x010fe20000000000 */
[----:B--2---:R-:W-:-:S05]  /*0680*/  PRMT R16, R16, 0x5410, R17 ;  /* 0x0000541010107816 */ /* 0x004fca0000000011 */
[----:B------:R-:W-:Y:S02]  /*0690*/  HMUL2 R19, R16, R15.H0_H0 ;  /* 0x2000000f10137232 */ /* 0x000fe40000000000 */
[----:B------:R-:W-:Y:S02]  /*06a0*/  IMAD R15, R6, 0x8, R1 ;  /* 0x00000008060f7824 */ /* 0x000fe400078e0201 */
[----:B---3--:R-:W-:-:S03]  /*06b0*/  IMAD.IADD R12, R21, 0x1, R12 ;  /* 0x00000001150c7824 */ /* 0x008fc600078e020c */
[----:B------:R2:W-:Y:S02]  /*06c0*/  STL.64 [R15], R18 ;  /* 0x000000120f007387 */ /* 0x0005e40000100a00 */
[----:B------:R-:W-:Y:S01]  /*06d0*/  ISETP.GE.AND P0, PT, R12, R7, PT ;  /* 0x000000070c00720c */ /* 0x000fe20003f06270 */
[----:B------:R-:W-:-:S12]  /*06e0*/  VIADD R6, R6, 0x1 ;  /* 0x0000000106067836 */ /* 0x000fd80000000000 */
[----:B--2---:R-:W-:Y:S05]  /*06f0*/  @!P0 BRA `(.L_x_3580) ;  /* 0xfffffffc00508947 */ /* 0x004fea000383ffff */
.L_x_3579:
[----:B------:R-:W2:Y:S01]  /*0700*/  LDCU UR4, c[0x0][0x3c8] ;  /* 0x00007900ff0477ac */ /* 0x000ea20008000800 */
[----:B------:R-:W-:Y:S01]  /*0710*/  IMAD.MOV.U32 R0, RZ, RZ, RZ ;  /* 0x000000ffff007224 */ /* 0x000fe200078e00ff */
[----:B--2---:R-:W-:-:S13]  /*0720*/  ISETP.GT.AND P0, PT, R34, UR4, PT ;  /* 0x0000000422007c0c */ /* 0x004fda000bf04270 */
[----:B------:R-:W-:Y:S05]  /*0730*/  @!P0 BRA `(.L_x_3581) ;  /* 0x00000000001c8947 */ /* 0x000fea0003800000 */
[----:B0-----:R-:W0:Y:S02]  /*0740*/  LDC R13, c[0x0][0x3cc] ;  /* 0x0000f300ff0d7b82 */ /* 0x001e240000000800 */
[----:B0-----:R-:W-:-:S05]  /*0750*/  VIMNMX R0, PT, PT, R34, R13, PT ;  /* 0x0000000d22007248 */ /* 0x001fca0003fe0100 */
[----:B------:R-:W-:-:S05]  /*0760*/  VIADD R0, R0, -UR4 ;  /* 0x8000000400007c36 */ /* 0x000fca0008000000 */
[----:B------:R-:W-:-:S04]  /*0770*/  SHF.R.S32.HI R13, RZ, 0x1f, R0 ;  /* 0x0000001fff0d7819 */ /* 0x000fc80000011400 */
[----:B------:R-:W-:-:S04]  /*0780*/  LEA.HI R13, R13, R0, RZ, 0x5 ;  /* 0x000000000d0d7211 */ /* 0x000fc800078f28ff */
[----:B------:R-:W-:-:S05]  /*0790*/  SHF.R.S32.HI R13, RZ, 0x5, R13 ;  /* 0x00000005ff0d7819 */ /* 0x000fca000001140d */
[----:B------:R-:W-:-:S07]  /*07a0*/  IMAD R0, R13, 0x6, RZ ;  /* 0x000000060d007824 */ /* 0x000fce00078e02ff */
.L_x_3581:
        /* <DEDUP_REMOVED lines=11> */
.L_x_3582:
[----:B------:R-:W2:Y:S01]  /*0860*/  LDCU UR12, c[0x0][0x3d0] ;  /* 0x00007a00ff0c77ac */ /* 0x000ea20008000800 */
[----:B0-----:R-:W-:Y:S01]  /*0870*/  IMAD.MOV.U32 R13, RZ, RZ, RZ ;  /* 0x000000ffff0d7224 */ /* 0x001fe200078e00ff */
[----:B--2---:R-:W-:-:S13]  /*0880*/  ISETP.GT.AND P0, PT, R34, UR12, PT ;  /* 0x0000000c22007c0c */ /* 0x004fda000bf04270 */
        /* <DEDUP_REMOVED lines=8> */
.L_x_3583:
        /* <DEDUP_REMOVED lines=11> */
.L_x_3584:
        /* <DEDUP_REMOVED lines=11> */
.L_x_3585:
[----:B------:R-:W-:Y:S02]  /*0a70*/  VIMNMX R14, PT, PT, R34, UR4, PT ;  /* 0x00000004220e7c48 */ /* 0x000fe4000bfe0100 */
[----:B------:R-:W-:Y:S02]  /*0a80*/  VIMNMX R5, PT, PT, R5, UR12, PT ;  /* 0x0000000c05057c48 */ /* 0x000fe4000bfe0100 */
[----:B------:R-:W-:Y:S02]  /*0a90*/  SHF.R.S32.HI R17, RZ, 0x1f, R14 ;  /* 0x0000001fff117819 */ /* 0x000fe4000001140e */
[----:B------:R-:W-:Y:S02]  /*0aa0*/  ISETP.GT.AND P0, PT, R5, R34, PT ;  /* 0x000000220500720c */ /* 0x000fe40003f04270 */
[----:B------:R-:W-:Y:S02]  /*0ab0*/  LEA.HI R17, R17, R14, RZ, 0x5 ;  /* 0x0000000e11117211 */ /* 0x000fe400078f28ff */
[----:B------:R-:W-:-:S02]  /*0ac0*/  PRMT R5, RZ, 0x5410, RZ ;  /* 0x00005410ff057816 */ /* 0x000fc400000000ff */
[----:B------:R-:W-:-:S05]  /*0ad0*/  SHF.R.S32.HI R17, RZ, 0x5, R17 ;  /* 0x00000005ff117819 */ /* 0x000fca0000011411 */
[----:B------:R-:W-:-:S05]  /*0ae0*/  IMAD R0, R17, 0x8, R0 ;  /* 0x0000000811007824 */ /* 0x000fca00078e0200 */
[----:B------:R-:W-:Y:S02]  /*0af0*/  IADD3 R0, PT, PT, R13, R0, R6 ;  /* 0x000000000d007210 */ /* 0x000fe40007ffe006 */
[----:B------:R-:W-:Y:S02]  /*0b00*/  PRMT R6, RZ, 0x5410, RZ ;  /* 0x00005410ff067816 */ /* 0x000fe400000000ff */
[----:B------:R-:W-:-:S05]  /*0b10*/  IADD3 R15, PT, PT, R15, R0, R12 ;  /* 0x000000000f0f7210 */ /* 0x000fca0007ffe00c */
[----:B------:R-:W-:Y:S01]  /*0b20*/  IMAD R12, R15, R4, RZ ;  /* 0x000000040f0c7224 */ /* 0x000fe200078e02ff */
[----:B------:R-:W-:Y:S06]  /*0b30*/  @!P0 BRA `(.L_x_3586) ;  /* 0x0000001400dc8947 */ /* 0x000fec0003800000 */
[----:B------:R-:W2:Y:S01]  /*0b40*/  LDL.64 R40, [R1] ;  /* 0x0000000001287983 */ /* 0x000ea20000100a00 */
[----:B------:R-:W0:Y:S03]  /*0b50*/  LDCU.64 UR10, c[0x0][0x388] ;  /* 0x00007100ff0a77ac */ /* 0x000e260008000a00 */
[----:B------:R-:W3:Y:S01]  /*0b60*/  LDG.E.U16.CONSTANT R33, desc[UR6][R10.64+0x2] ;  /* 0x000002060a217981 */ /* 0x000ee2000c1e9500 */
[----:B------:R-:W4:Y:S01]  /*0b70*/  S2UR UR5, SR_CgaCtaId ;  /* 0x00000000000579c3 */ /* 0x000f220000008800 */
[----:B------:R-:W-:Y:S01]  /*0b80*/  IMAD.WIDE.U32 R4, R3, 0x100, R8 ;  /* 0x0000010003047825 */ /* 0x000fe200078e0008 */
[----:B------:R-:W-:Y:S01]  /*0b90*/  SHF.R.S32.HI R0, RZ, 0x1f, R12 ;  /* 0x0000001fff007819 */ /* 0x000fe2000001140c */
[----:B------:R-:W-:Y:S01]  /*0ba0*/  UMOV UR4, 0x400 ;  /* 0x0000040000047882 */ /* 0x000fe20000000000 */
[----:B------:R-:W-:Y:S01]  /*0bb0*/  IADD3 R25, P0, PT, R35, R12, RZ ;  /* 0x0000000c23197210 */ /* 0x000fe20007f1e0ff */
[----:B------:R-:W-:Y:S01]  /*0bc0*/  IMAD.MOV.U32 R32, RZ, RZ, RZ ;  /* 0x000000ffff207224 */ /* 0x000fe200078e00ff */
[----:B------:R-:W-:-:S02]  /*0bd0*/  VIMNMX R7, PT, PT, R7, UR12, PT ;  /* 0x0000000c07077c48 */ /* 0x000fc4000bfe0100 */
[----:B------:R-:W-:Y:S02]  /*0be0*/  LEA.HI.X.SX32 R6, R35, R0, 0x1, P0 ;  /* 0x0000000023067211 */ /* 0x000fe400000f0eff */
[----:B------:R-:W-:Y:S02]  /*0bf0*/  IADD3 R0, P0, PT, R4, 0x2, RZ ;  /* 0x0000000204007810 */ /* 0x000fe40007f1e0ff */
[----:B0-----:R-:W-:-:S03]  /*0c00*/  LEA R24, P1, R25, UR10, 0x2 ;  /* 0x0000000a19187c11 */ /* 0x001fc6000f8210ff */
[----:B------:R-:W-:Y:S01]  /*0c10*/  IMAD.X R3, RZ, RZ, R5, P0 ;  /* 0x000000ffff037224 */ /* 0x000fe200000e0605 */
[----:B------:R-:W-:Y:S02]  /*0c20*/  PRMT R5, RZ, 0x5410, RZ ;  /* 0x00005410ff057816 */ /* 0x000fe400000000ff */
[----:B------:R-:W-:Y:S02]  /*0c30*/  LEA.HI.X R25, R25, UR11, R6, 0x2, P1 ;  /* 0x0000000b19197c11 */ /* 0x000fe400088f1406 */
[----:B------:R-:W-:Y:S01]  /*0c40*/  PRMT R6, RZ, 0x5410, RZ ;  /* 0x00005410ff067816 */ /* 0x000fe200000000ff */
[----:B----4-:R-:W-:Y:S01]  /*0c50*/  ULEA UR4, UR5, UR4, 0x18 ;  /* 0x0000000405047291 */ /* 0x010fe2000f8ec0ff */
[----:B--2---:R-:W-:Y:S01]  /*0c60*/  PRMT R42, R41, 0x7610, R41 ;  /* 0x00007610292a7816 */ /* 0x004fe20000000029 */
[----:B---3--:R-:W-:-:S10]  /*0c70*/  IMAD.IADD R33, R34, 0x1, R33 ;  /* 0x0000000122217824 */ /* 0x008fd400078e0221 */
.L_x_3587:
[----:B-1----:R0:W2:Y:S01]  /*0c80*/  LDG.E.128.CONSTANT R8, desc[UR6][R24.64] ;  /* 0x0000000618087981 */ /* 0x0020a2000c1e9d00 */
[----:B------:R-:W-:-:S04]  /*0c90*/  IMAD.U32 R4, RZ, RZ, UR9 ;  /* 0x00000009ff047e24 */ /* 0x000fc8000f8e00ff */
[----:B------:R-:W-:-:S05]  /*0ca0*/  IMAD.WIDE R20, R4, 0x4, R24 ;  /* 0x0000000404147825 */ /* 0x000fca00078e0218 */
[----:B------:R-:W3:Y:S01]  /*0cb0*/  LDG.E.128.CONSTANT R12, desc[UR6][R20.64] ;  /* 0x00000006140c7981 */ /* 0x000ee2000c1e9d00 */
[----:B------:R-:W-:-:S03]  /*0cc0*/  IMAD.WIDE R28, R4, 0x4, R20 ;  /* 0x00000004041c7825 */ /* 0x000fc600078e0214 */
[----:B0-----:R-:W0:Y:S04]  /*0cd0*/  LDS.128 R24, [UR4] ;  /* 0x00000004ff187984 */ /* 0x001e280008000c00 */
[----:B------:R1:W4:Y:S01]  /*0ce0*/  LDG.E.128.CONSTANT R16, desc[UR6][R28.64] ;  /* 0x000000061c107981 */ /* 0x000322000c1e9d00 */
[----:B------:R-:W-:Y:S02]  /*0cf0*/  IMAD.MOV.U32 R43, RZ, RZ, 0x2800 ;  /* 0x00002800ff2b7424 */ /* 0x000fe400078e00ff */
[----:B-1----:R-:W-:Y:S01]  /*0d00*/  IMAD.WIDE R28, R4, 0x4, R28 ;  /* 0x00000004041c7825 */ /* 0x002fe200078e021c */
[----:B--2---:R-:W-:Y:S02]  /*0d10*/  LOP3.LUT R22, R8, 0x1f001f, RZ, 0xc0, !PT ;  /* 0x001f001f08167812 */ /* 0x004fe400078ec0ff */
        /* <DEDUP_REMOVED lines=14> */
[----:B0-----:R-:W-:Y:S02]  /*0e00*/  HFMA2 R23, R23, R24, RZ ;  /* 0x0000001817177231 */ /* 0x001fe400000000ff */
[----:B------:R-:W-:-:S02]  /*0e10*/  HFMA2 R22, R20, R43.H0_H0, -48, -48 ;  /* 0xd200d20014167431 */ /* 0x000fc4000004002b */
[-C--:B------:R-:W-:Y:S02]  /*0e20*/  HFMA2 R20, R31, R24.reuse, RZ ;  /* 0x000000181f147231 */ /* 0x080fe400000000ff */
[-C--:B------:R-:W-:Y:S01]  /*0e30*/  HFMA2 R37, R37, R24.reuse, RZ.H0_H0 ;  /* 0x0000001825257231 */ /* 0x080fe200000400ff */
[----:B------:R-:W-:Y:S01]  /*0e40*/  LOP3.LUT R31, R10, 0x3e003e0, RZ, 0xc0, !PT ;  /* 0x03e003e00a1f7812 */ /* 0x000fe200078ec0ff */
[----:B------:R-:W-:Y:S01]  /*0e50*/  HFMA2 R30, R30, R24, RZ.H0_H0 ;  /* 0x000000181e1e7231 */ /* 0x000fe200000400ff */
[----:B------:R-:W-:Y:S01]  /*0e60*/  LOP3.LUT R24, R21, 0x64006400, RZ, 0xfc, !PT ;  /* 0x6400640015187812 */ /* 0x000fe200078efcff */
[----:B------:R-:W-:Y:S01]  /*0e70*/  HFMA2 R21, R22, R25, R23 ;  /* 0x0000001916157231 */ /* 0x000fe20000000017 */
[----:B------:R-:W-:Y:S02]  /*0e80*/  LOP3.LUT R36, R11, 0x3e003e0, RZ, 0xc0, !PT ;  /* 0x03e003e00b247812 */ /* 0x000fe400078ec0ff */
[----:B------:R-:W-:Y:S01]  /*0e90*/  SHF.R.U32.HI R23, RZ, 0xa, R8 ;  /* 0x0000000aff177819 */ /* 0x000fe20000011608 */
[----:B------:R-:W-:Y:S01]  /*0ea0*/  HFMA2 R24, R24, R43.H0_H0, -48, -48 ;  /* 0xd200d20018187431 */ /* 0x000fe2000004002b */
[----:B------:R-:W-:-:S02]  /*0eb0*/  LOP3.LUT R22, R31, 0x64006400, RZ, 0xfc, !PT ;  /* 0x640064001f167812 */ /* 0x000fc400078efcff */
[----:B------:R-:W-:Y:S01]  /*0ec0*/  LOP3.LUT R36, R36, 0x64006400, RZ, 0xfc, !PT ;  /* 0x6400640024247812 */ /* 0x000fe200078efcff */
[----:B------:R-:W-:Y:S01]  /*0ed0*/  HFMA2 R37, R24, R25, R37 ;  /* 0x0000001918257231 */ /* 0x000fe20000000025 */
[----:B------:R-:W-:Y:S01]  /*0ee0*/  LOP3.LUT R23, R23, 0x1f001f, RZ, 0xc0, !PT ;  /* 0x001f001f17177812 */ /* 0x000fe200078ec0ff */
[-C--:B------:R-:W-:Y:S01]  /*0ef0*/  HFMA2 R24, R22, R43.reuse.H0_H0, -48, -48 ;  /* 0xd200d20016187431 */ /* 0x080fe2000004002b */
[----:B------:R-:W-:Y:S01]  /*0f00*/  SHF.R.U32.HI R22, RZ, 0xa, R9 ;  /* 0x0000000aff167819 */ /* 0x000fe20000011609 */
[----:B------:R-:W-:Y:S01]  /*0f10*/  HFMA2 R36, R36, R43.H0_H0, -48, -48 ;  /* 0xd200d20024247431 */ /* 0x000fe2000004002b */
[----:B------:R-:W-:Y:S01]  /*0f20*/  LOP3.LUT R23, R23, 0x64006400, RZ, 0xfc, !PT ;  /* 0x6400640017177812 */ /* 0x000fe200078efcff */
[-C--:B------:R-:W-:Y:S01]  /*0f30*/  HFMA2 R24, R24, R25.reuse, R20 ;  /* 0x0000001918187231 */ /* 0x080fe20000000014 */
[----:B------:R-:W-:Y:S01]  /*0f40*/  LOP3.LUT R22, R22, 0x1f001f, RZ, 0xc0, !PT ;  /* 0x001f001f16167812 */ /* 0x000fe200078ec0ff */
[----:B------:R-:W-:Y:S01]  /*0f50*/  HFMA2 R30, R36, R25, R30 ;  /* 0x00000019241e7231 */ /* 0x000fe2000000001e */
[----:B------:R-:W-:Y:S01]  /*0f60*/  SHF.R.U32.HI R20, RZ, 0xa, R10 ;  /* 0x0000000aff147819 */ /* 0x000fe2000001160a */
[----:B------:R-:W-:Y:S01]  /*0f70*/  HADD2 R25, R23, -1040, -1040 ;  /* 0xe410e41017197430 */ /* 0x000fe20000000000 */
[----:B------:R-:W-:-:S02]  /*0f80*/  SHF.R.U32.HI R23, RZ, 0xa, R11 ;  /* 0x0000000aff177819 */ /* 0x000fc4000001160b */
[----:B------:R-:W-:Y:S01]  /*0f90*/  LOP3.LUT R22, R22, 0x64006400, RZ, 0xfc, !PT ;  /* 0x6400640016167812 */ /* 0x000fe200078efcff */
[-C--:B------:R-:W-:Y:S01]  /*0fa0*/  HFMA2 R25, R25, R26.reuse, R21 ;  /* 0x0000001a19197231 */ /* 0x080fe20000000015 */
[----:B------:R-:W-:Y:S02]  /*0fb0*/  LOP3.LUT R20, R20, 0x1f001f, RZ, 0xc0, !PT ;  /* 0x001f001f14147812 */ /* 0x000fe400078ec0ff */
[----:B------:R-:W-:Y:S01]  /*0fc0*/  LOP3.LUT R23, R23, 0x1f001f, RZ, 0xc0, !PT ;  /* 0x001f001f17177812 */ /* 0x000fe200078ec0ff */
[----:B------:R-:W-:Y:S01]  /*0fd0*/  HADD2 R22, R22, -1040, -1040 ;  /* 0xe410e41016167430 */ /* 0x000fe20000000000 */
[----:B------:R-:W-:Y:S02]  /*0fe0*/  LOP3.LUT R21, R20, 0x64006400, RZ, 0xfc, !PT ;  /* 0x6400640014157812 */ /* 0x000fe400078efcff */
[----:B------:R-:W-:Y:S01]  /*0ff0*/  LOP3.LUT R20, R23, 0x64006400, RZ, 0xfc, !PT ;  /* 0x6400640017147812 */ /* 0x000fe200078efcff */
[----:B------:R-:W-:Y:S01]  /*1000*/  HFMA2 R37, R22, R26, R37 ;  /* 0x0000001a16257231 */ /* 0x000fe20000000025 */
[----:B---3--:R-:W-:Y:S01]  /*1010*/  LOP3.LUT R31, R12, 0x1f001f, RZ, 0xc0, !PT ;  /* 0x001f001f0c1f7812 */ /* 0x008fe200078ec0ff */
[----:B------:R-:W-:-:S02]  /*1020*/  HADD2 R36, R21, -1040, -1040 ;  /* 0xe410e41015247430 */ /* 0x000fc40000000000 */
[----:B------:R-:W-:Y:S01]  /*1030*/  HADD2 R38, R20, -1040, -1040 ;  /* 0xe410e41014267430 */ /* 0x000fe20000000000 */
[----:B------:R-:W-:Y:S01]  /*1040*/  LOP3.LUT R31, R31, 0x64006400, RZ, 0xfc, !PT ;  /* 0x640064001f1f7812 */ /* 0x000fe200078efcff */
[----:B------:R-:W2:Y:S01]  /*1050*/  LDG.E.128.CONSTANT R20, desc[UR6][R28.64] ;  /* 0x000000061c147981 */ /* 0x000ea2000c1e9d00 */
[-C--:B------:R-:W-:Y:S02]  /*1060*/  HFMA2 R24, R36, R26.reuse, R24 ;  /* 0x0000001a24187231 */ /* 0x080fe40000000018 */
[----:B------:R-:W-:Y:S01]  /*1070*/  HFMA2 R30, R38, R26, R30 ;  /* 0x0000001a261e7231 */ /* 0x000fe2000000001e */
[----:B------:R-:W-:Y:S01]  /*1080*/  LOP3.LUT R26, R13, 0x1f001f, RZ, 0xc0, !PT ;  /* 0x001f001f0d1a7812 */ /* 0x000fe200078ec0ff */
[----:B------:R-:W-:Y:S01]  /*1090*/  HADD2 R36, R31, -1040, -1040 ;  /* 0xe410e4101f247430 */ /* 0x000fe20000000000 */
[----:B------:R-:W-:Y:S02]  /*10a0*/  LOP3.LUT R31, R15, 0x1f001f, RZ, 0xc0, !PT ;  /* 0x001f001f0f1f7812 */ /* 0x000fe400078ec0ff */
[----:B------:R-:W-:Y:S01]  /*10b0*/  LOP3.LUT R26, R26, 0x64006400, RZ, 0xfc, !PT ;  /* 0x640064001a1a7812 */ /* 0x000fe200078efcff */
[----:B------:R-:W-:Y:S01]  /*10c0*/  HFMA2 R36, R36, R27, R25 ;  /* 0x0000001b24247231 */ /* 0x000fe20000000019 */
[----:B------:R-:W-:-:S02]  /*10d0*/  LOP3.LUT R25, R14, 0x1f001f, RZ, 0xc0, !PT ;  /* 0x001f001f0e197812 */ /* 0x000fc400078ec0ff */
[----:B------:R-:W-:Y:S01]  /*10e0*/  LOP3.LUT R38, R31, 0x64006400, RZ, 0xfc, !PT ;  /* 0x640064001f267812 */ /* 0x000fe200078efcff */
[----:B------:R-:W-:Y:S01]  /*10f0*/  HADD2 R26, R26, -1040, -1040 ;  /* 0xe410e4101a1a7430 */ /* 0x000fe20000000000 */
[----:B------:R-:W-:Y:S02]  /*1100*/  LOP3.LUT R25, R25, 0x64006400, RZ, 0xfc, !PT ;  /* 0x6400640019197812 */ /* 0x000fe400078efcff */
[----:B------:R-:W-:Y:S01]  /*1110*/  SHF.R.U32.HI R8, RZ, 0xf, R8 ;  /* 0x0000000fff087819 */ /* 0x000fe20000011608 */
[----:B------:R-:W-:Y:S02]  /*1120*/  HADD2 R38, R38, -1040, -1040 ;  /* 0xe410e41026267430 */ /* 0x000fe40000000000 */
[----:B------:R-:W-:Y:S01]  /*1130*/  HADD2 R31, R25, -1040, -1040 ;  /* 0xe410e410191f7430 */ /* 0x000fe20000000000 */
[----:B------:R-:W-:Y:S01]  /*1140*/  LOP3.LUT R8, R8, 0x10001, RZ, 0xc0, !PT ;  /* 0x0001000108087812 */ /* 0x000fe200078ec0ff */
[-C--:B------:R-:W-:Y:S02]  /*1150*/  HFMA2 R37, R26, R27.reuse, R37 ;  /* 0x0000001b1a257231 */ /* 0x080fe40000000025 */
[----:B------:R-:W-:-:S02]  /*1160*/  HFMA2 R31, R31, R27, R24 ;  /* 0x0000001b1f1f7231 */ /* 0x000fc40000000018 */
[----:B------:R-:W-:Y:S01]  /*1170*/  HFMA2 R30, R38, R27, R30 ;  /* 0x0000001b261e7231 */ /* 0x000fe2000000001e */
[----:B------:R-:W-:Y:S01]  /*1180*/  LOP3.LUT R38, R12, 0x3e003e0, RZ, 0xc0, !PT ;  /* 0x03e003e00c267812 */ /* 0x000fe200078ec0ff */
[----:B------:R-:W0:Y:S03]  /*1190*/  LDS.128 R24, [UR4+0x10] ;  /* 0x00001004ff187984 */ /* 0x000e260008000c00 */
[----:B------:R-:W-:-:S05]  /*11a0*/  LOP3.LUT R38, R38, 0x64006400, RZ, 0xfc, !PT ;  /* 0x6400640026267812 */ /* 0x000fca00078efcff */
[----:B------:R-:W-:-:S04]  /*11b0*/  HFMA2 R38, R38, R43.H0_H0, -48, -48 ;  /* 0xd200d20026267431 */ /* 0x000fc8000004002b */
[----:B0-----:R-:W-:Y:S01]  /*11c0*/  HFMA2 R36, R38, R24, R36 ;  /* 0x0000001826247231 */ /* 0x001fe20000000024 */
        /* <DEDUP_REMOVED lines=12> */
[----:B------:R-:W-:Y:S02]  /*1290*/  SHF.R.U32.HI R24, RZ, 0xa, R12 ;  /* 0x0000000aff187819 */ /* 0x000fe4000001160c */
[----:B------:R-:W-:Y:S02]  /*12a0*/  SHF.R.U32.HI R38, RZ, 0xa, R13 ;  /* 0x0000000aff267819 */ /* 0x000fe4000001160d */
[----:B------:R-:W-:Y:S02]  /*12b0*/  LOP3.LUT R24, R24, 0x1f001f, RZ, 0xc0, !PT ;  /* 0x001f001f18187812 */ /* 0x000fe400078ec0ff */
[----:B------:R-:W-:Y:S02]  /*12c0*/  LOP3.LUT R38, R38, 0x1f001f, RZ, 0xc0, !PT ;  /* 0x001f001f26267812 */ /* 0x000fe400078ec0ff */
[----:B------:R-:W-:Y:S02]  /*12d0*/  LOP3.LUT R24, R24, 0x64006400, RZ, 0xfc, !PT ;  /* 0x6400640018187812 */ /* 0x000fe400078efcff */
[----:B------:R-:W-:-:S03]  /*12e0*/  LOP3.LUT R38, R38, 0x64006400, RZ, 0xfc, !PT ;  /* 0x6400640026267812 */ /* 0x000fc600078efcff */
[----:B------:R-:W-:Y:S02]  /*12f0*/  HADD2 R24, R24, -1040, -1040 ;  /* 0xe410e41018187430 */ /* 0x000fe40000000000 */
[----:B------:R-:W-:Y:S02]  /*1300*/  HADD2 R38, R38, -1040, -1040 ;  /* 0xe410e41026267430 */ /* 0x000fe40000000000 */
[-C--:B------:R-:W-:Y:S01]  /*1310*/  HFMA2 R36, R24, R25.reuse, R36 ;  /* 0x0000001918247231 */ /* 0x080fe20000000024 */
[----:B------:R-:W-:Y:S01]  /*1320*/  SHF.R.U32.HI R24, RZ, 0xa, R14 ;  /* 0x0000000aff187819 */ /* 0x000fe2000001160e */
[----:B------:R-:W-:Y:S01]  /*1330*/  HFMA2 R37, R38, R25, R37 ;  /* 0x0000001926257231 */ /* 0x000fe20000000025 */
[----:B------:R-:W-:Y:S02]  /*1340*/  SHF.R.U32.HI R38, RZ, 0xa, R15 ;  /* 0x0000000aff267819 */ /* 0x000fe4000001160f */
[----:B------:R-:W-:Y:S02]  /*1350*/  LOP3.LUT R24, R24, 0x1f001f, RZ, 0xc0, !PT ;  /* 0x001f001f18187812 */ /* 0x000fe400078ec0ff */
[----:B------:R-:W-:-:S02]  /*1360*/  LOP3.LUT R38, R38, 0x1f001f, RZ, 0xc0, !PT ;  /* 0x001f001f26267812 */ /* 0x000fc400078ec0ff */
[----:B------:R-:W-:Y:S02]  /*1370*/  LOP3.LUT R24, R24, 0x64006400, RZ, 0xfc, !PT ;  /* 0x6400640018187812 */ /* 0x000fe400078efcff */
[----:B------:R-:W-:-:S03]  /*1380*/  LOP3.LUT R38, R38, 0x64006400, RZ, 0xfc, !PT ;  /* 0x6400640026267812 */ /* 0x000fc600078efcff */
[----:B------:R-:W-:Y:S02]  /*1390*/  HADD2 R24, R24, -1040, -1040 ;  /* 0xe410e41018187430 */ /* 0x000fe40000000000 */
[----:B------:R-:W-:Y:S02]  /*13a0*/  HADD2 R38, R38, -1040, -1040 ;  /* 0xe410e41026267430 */ /* 0x000fe40000000000 */
[-C--:B------:R-:W-:Y:S01]  /*13b0*/  HFMA2 R31, R24, R25.reuse, R31 ;  /* 0x00000019181f7231 */ /* 0x080fe2000000001f */
[----:B----4-:R-:W-:Y:S01]  /*13c0*/  LOP3.LUT R24, R16, 0x1f001f, RZ, 0xc0, !PT ;  /* 0x001f001f10187812 */ /* 0x010fe200078ec0ff */
[----:B------:R-:W-:Y:S01]  /*13d0*/  HFMA2 R25, R38, R25, R30 ;  /* 0x0000001926197231 */ /* 0x000fe2000000001e */
[----:B------:R-:W-:Y:S02]  /*13e0*/  LOP3.LUT R30, R17, 0x1f001f, RZ, 0xc0, !PT ;  /* 0x001f001f111e7812 */ /* 0x000fe400078ec0ff */
[----:B------:R-:W-:Y:S02]  /*13f0*/  LOP3.LUT R24, R24, 0x64006400, RZ, 0xfc, !PT ;  /* 0x6400640018187812 */ /* 0x000fe400078efcff */
[----:B------:R-:W-:-:S02]  /*1400*/  LOP3.LUT R30, R30, 0x64006400, RZ, 0xfc, !PT ;  /* 0x640064001e1e7812 */ /* 0x000fc400078efcff */
[----:B------:R-:W-:Y:S01]  /*1410*/  LOP3.LUT R38, R18, 0x1f001f, RZ, 0xc0, !PT ;  /* 0x001f001f12267812 */ /* 0x000fe200078ec0ff */
[----:B------:R-:W-:Y:S02]  /*1420*/  HADD2 R24, R24, -1040, -1040 ;  /* 0xe410e41018187430 */ /* 0x000fe40000000000 */
[----:B------:R-:W-:Y:S01]  /*1430*/  HADD2 R30, R30, -1040, -1040 ;  /* 0xe410e4101e1e7430 */ /* 0x000fe20000000000 */
[----:B------:R-:W-:Y:S01]  /*1440*/  LOP3.LUT R38, R38, 0x64006400, RZ, 0xfc, !PT ;  /* 0x6400640026267812 */ /* 0x000fe200078efcff */
[-C--:B------:R-:W-:Y:S01]  /*1450*/  HFMA2 R36, R24, R26.reuse, R36 ;  /* 0x0000001a18247231 */ /* 0x080fe20000000024 */
[----:B------:R-:W-:Y:S01]  /*1460*/  LOP3.LUT R24, R16, 0x3e003e0, RZ, 0xc0, !PT ;  /* 0x03e003e010187812 */ /* 0x000fe200078ec0ff */
[----:B------:R-:W-:Y:S01]  /*1470*/  HFMA2 R37, R30, R26, R37 ;  /* 0x0000001a1e257231 */ /* 0x000fe20000000025 */
[----:B------:R-:W-:Y:S01]  /*1480*/  LOP3.LUT R30, R19, 0x1f001f, RZ, 0xc0, !PT ;  /* 0x001f001f131e7812 */ /* 0x000fe200078ec0ff */
[----:B------:R-:W-:Y:S01]  /*1490*/  HADD2 R38, R38, -1040, -1040 ;  /* 0xe410e41026267430 */ /* 0x000fe20000000000 */
[----:B------:R-:W-:-:S02]  /*14a0*/  LOP3.LUT R24, R24, 0x64006400, RZ, 0xfc, !PT ;  /* 0x6400640018187812 */ /* 0x000fc400078efcff */
[----:B------:R-:W-:-:S03]  /*14b0*/  LOP3.LUT R30, R30, 0x64006400, RZ, 0xfc, !PT ;  /* 0x640064001e1e7812 */ /* 0x000fc600078efcff */
[----:B------:R-:W-:Y:S02]  /*14c0*/  HFMA2 R24, R24, R43.H0_H0, -48, -48 ;  /* 0xd200d20018187431 */ /* 0x000fe4000004002b */
[----:B------:R-:W-:Y:S02]  /*14d0*/  HADD2 R39, R30, -1040, -1040 ;  /* 0xe410e4101e277430 */ /* 0x000fe40000000000 */
[-C--:B------:R-:W-:Y:S02]  /*14e0*/  HFMA2 R30, R38, R26.reuse, R31 ;  /* 0x0000001a261e7231 */ /* 0x080fe4000000001f */
[----:B------:R-:W-:Y:S01]  /*14f0*/  HFMA2 R36, R24, R27, R36 ;  /* 0x0000001b18247231 */ /* 0x000fe20000000024 */
[----:B------:R-:W-:Y:S01]  /*1500*/  LOP3.LUT R24, R18, 0x3e003e0, RZ, 0xc0, !PT ;  /* 0x03e003e012187812 */ /* 0x000fe200078ec0ff */
[----:B------:R-:W-:Y:S01]  /*1510*/  HFMA2 R25, R39, R26, R25 ;  /* 0x0000001a27197231 */ /* 0x000fe20000000019 */
[----:B------:R-:W-:Y:S02]  /*1520*/  LOP3.LUT R26, R17, 0x3e003e0, RZ, 0xc0, !PT ;  /* 0x03e003e0111a7812 */ /* 0x000fe400078ec0ff */
[----:B------:R-:W-:-:S02]  /*1530*/  LOP3.LUT R31, R19, 0x3e003e0, RZ, 0xc0, !PT ;  /* 0x03e003e0131f7812 */ /* 0x000fc400078ec0ff */
[----:B------:R-:W-:Y:S02]  /*1540*/  LOP3.LUT R26, R26, 0x64006400, RZ, 0xfc, !PT ;  /* 0x640064001a1a7812 */ /* 0x000fe400078efcff */
[----:B------:R-:W-:Y:S02]  /*1550*/  LOP3.LUT R24, R24, 0x64006400, RZ, 0xfc, !PT ;  /* 0x6400640018187812 */ /* 0x000fe400078efcff */
[----:B------:R-:W-:Y:S01]  /*1560*/  LOP3.LUT R38, R31, 0x64006400, RZ, 0xfc, !PT ;  /* 0x640064001f267812 */ /* 0x000fe200078efcff */
[-C--:B------:R-:W-:Y:S02]  /*1570*/  HFMA2 R26, R26, R43.reuse.H0_H0, -48, -48 ;  /* 0xd200d2001a1a7431 */ /* 0x080fe4000004002b */
[-C--:B------:R-:W-:Y:S02]  /*1580*/  HFMA2 R24, R24, R43.reuse.H0_H0, -48, -48 ;  /* 0xd200d20018187431 */ /* 0x080fe4000004002b */
[----:B------:R-:W-:Y:S02]  /*1590*/  HFMA2 R31, R38, R43.H0_H0, -48, -48 ;  /* 0xd200d200261f7431 */ /* 0x000fe4000004002b */
[-C--:B------:R-:W-:Y:S01]  /*15a0*/  HFMA2 R37, R26, R27.reuse, R37 ;  /* 0x0000001b1a257231 */ /* 0x080fe20000000025 */
[----:B------:R-:W-:Y:S01]  /*15b0*/  SHF.R.U32.HI R38, RZ, 0xa, R16 ;  /* 0x0000000aff267819 */ /* 0x000fe20000011610 */
[----:B------:R-:W-:-:S02]  /*15c0*/  HFMA2 R30, R24, R27, R30 ;  /* 0x0000001b181e7231 */ /* 0x000fc4000000001e */
[----:B------:R-:W-:Y:S02]  /*15d0*/  HFMA2 R31, R31, R27, R25 ;  /* 0x0000001b1f1f7231 */ /* 0x000fe40000000019 */
[----:B------:R-:W0:Y:S01]  /*15e0*/  LDS.128 R24, [UR4+0x20] ;  /* 0x00002004ff187984 */ /* 0x000e220008000c00 */
[----:B------:R-:W-:-:S04]  /*15f0*/  LOP3.LUT R38, R38, 0x1f001f, RZ, 0xc0, !PT ;  /* 0x001f001f26267812 */ /* 0x000fc800078ec0ff */
[----:B------:R-:W-:-:S05]  /*1600*/  LOP3.LUT R38, R38, 0x64006400, RZ, 0xfc, !PT ;  /* 0x6400640026267812 */ /* 0x000fca00078efcff */
[----:B------:R-:W-:-:S04]  /*1610*/  HADD2 R38, R38, -1040, -1040 ;  /* 0xe410e41026267430 */ /* 0x000fc80000000000 */
[----:B0-----:R-:W-:Y:S01]  /*1620*/  HFMA2 R36, R38, R24, R36 ;  /* 0x0000001826247231 */ /* 0x001fe20000000024 */
        /* <DEDUP_REMOVED lines=15> */
[----:B--2---:R-:W-:Y:S02]  /*1720*/  LOP3.LUT R24, R20, 0x1f001f, RZ, 0xc0, !PT ;  /* 0x001f001f14187812 */ /* 0x004fe400078ec0ff */
[----:B------:R-:W-:Y:S02]  /*1730*/  LOP3.LUT R38, R21, 0x1f001f, RZ, 0xc0, !PT ;  /* 0x001f001f15267812 */ /* 0x000fe400078ec0ff */
[----:B------:R-:W-:Y:S02]  /*1740*/  LOP3.LUT R24, R24, 0x64006400, RZ, 0xfc, !PT ;  /* 0x6400640018187812 */ /* 0x000fe400078efcff */
[----:B------:R-:W-:-:S03]  /*1750*/  LOP3.LUT R39, R38, 0x64006400, RZ, 0xfc, !PT ;  /* 0x6400640026277812 */ /* 0x000fc600078efcff */
[----:B------:R-:W-:Y:S01]  /*1760*/  HADD2 R38, R24, -1040, -1040 ;  /* 0xe410e41018267430 */ /* 0x000fe20000000000 */
[----:B------:R-:W-:Y:S01]  /*1770*/  LOP3.LUT R24, R22, 0x1f001f, RZ, 0xc0, !PT ;  /* 0x001f001f16187812 */ /* 0x000fe200078ec0ff */
[----:B------:R-:W-:Y:S02]  /*1780*/  HADD2 R39, R39, -1040, -1040 ;  /* 0xe410e41027277430 */ /* 0x000fe40000000000 */
[-C--:B------:R-:W-:Y:S01]  /*1790*/  HFMA2 R38, R38, R25.reuse, R36 ;  /* 0x0000001926267231 */ /* 0x080fe20000000024 */
[----:B------:R-:W-:Y:S01]  /*17a0*/  LOP3.LUT R36, R23, 0x1f001f, RZ, 0xc0, !PT ;  /* 0x001f001f17247812 */ /* 0x000fe200078ec0ff */
[----:B------:R-:W-:Y:S01]  /*17b0*/  HFMA2 R37, R39, R25, R37 ;  /* 0x0000001927257231 */ /* 0x000fe20000000025 */
[----:B------:R-:W-:Y:S02]  /*17c0*/  LOP3.LUT R24, R24, 0x64006400, RZ, 0xfc, !PT ;  /* 0x6400640018187812 */ /* 0x000fe400078efcff */
[----:B------:R-:W-:-:S03]  /*17d0*/  LOP3.LUT R39, R36, 0x64006400, RZ, 0xfc, !PT ;  /* 0x6400640024277812 */ /* 0x000fc600078efcff */
[----:B------:R-:W-:Y:S02]  /*17e0*/  HADD2 R36, R24, -1040, -1040 ;  /* 0xe410e41018247430 */ /* 0x000fe40000000000 */
[----:B------:R-:W-:Y:S02]  /*17f0*/  HADD2 R39, R39, -1040, -1040 ;  /* 0xe410e41027277430 */ /* 0x000fe40000000000 */
[-C--:B------:R-:W-:Y:S02]  /*1800*/  HFMA2 R36, R36, R25.reuse, R30 ;  /* 0x0000001924247231 */ /* 0x080fe4000000001e */
[----:B------:R-:W-:Y:S01]  /*1810*/  HFMA2 R39, R39, R25, R31 ;  /* 0x0000001927277231 */ /* 0x000fe2000000001f */
[----:B------:R-:W-:Y:S01]  /*1820*/  SHF.R.U32.HI R31, RZ, 0xe, R12 ;  /* 0x0000000eff1f7819 */ /* 0x000fe2000001160c */
[----:B------:R-:W-:-:S03]  /*1830*/  IMAD.WIDE R24, R4, 0x4, R28 ;  /* 0x0000000404187825 */ /* 0x000fc600078e021c */
[----:B------:R-:W-:Y:S02]  /*1840*/  LOP3.LUT R8, R8, 0x20002, R31, 0xf8, !PT ;  /* 0x0002000208087812 */ /* 0x000fe400078ef81f */
[----:B------:R0:W2:Y:S01]  /*1850*/  LDG.E.128.CONSTANT R28, desc[UR6][R24.64] ;  /* 0x00000006181c7981 */ /* 0x0000a2000c1e9d00 */
[----:B------:R-:W-:Y:S02]  /*1860*/  SHF.R.U32.HI R9, RZ, 0xf, R9 ;  /* 0x0000000fff097819 */ /* 0x000fe40000011609 */
[----:B------:R-:W-:Y:S02]  /*1870*/  SHF.R.U32.HI R12, RZ, 0xe, R13 ;  /* 0x0000000eff0c7819 */ /* 0x000fe4000001160d */
[----:B------:R-:W-:Y:S02]  /*1880*/  LOP3.LUT R9, R9, 0x10001, RZ, 0xc0, !PT ;  /* 0x0001000109097812 */ /* 0x000fe400078ec0ff */
[----:B------:R-:W-:Y:S02]  /*1890*/  SHF.R.U32.HI R10, RZ, 0xf, R10 ;  /* 0x0000000fff0a7819 */ /* 0x000fe4000001160a */
[----:B------:R-:W-:-:S02]  /*18a0*/  ISETP.NE.AND P0, PT, R34, R33, PT ;  /* 0x000000212200720c */ /* 0x000fc40003f05270 */
[----:B------:R-:W-:Y:S02]  /*18b0*/  LOP3.LUT R41, R9, 0x20002, R12, 0xf8, !PT ;  /* 0x0002000209297812 */ /* 0x000fe400078ef80c */
[----:B------:R-:W-:Y:S02]  /*18c0*/  SHF.R.U32.HI R11, RZ, 0xf, R11 ;  /* 0x0000000fff0b7819 */ /* 0x000fe4000001160b */
[----:B------:R-:W-:Y:S02]  /*18d0*/  SHF.R.U32.HI R14, RZ, 0xe, R14 ;  /* 0x0000000eff0e7819 */ /* 0x000fe4000001160e */
[----:B------:R-:W-:Y:S02]  /*18e0*/  LOP3.LUT R9, R10, 0x10001, RZ, 0xc0, !PT ;  /* 0x000100010a097812 */ /* 0x000fe400078ec0ff */
[----:B------:R-:W-:Y:S02]  /*18f0*/  LOP3.LUT R10, R11, 0x10001, RZ, 0xc0, !PT ;  /* 0x000100010b0a7812 */ /* 0x000fe400078ec0ff */
[----:B------:R-:W-:Y:S01]  /*1900*/  LOP3.LUT R11, R9, 0x20002, R14, 0xf8, !PT ;  /* 0x00020002090b7812 */ /* 0x000fe200078ef80e */
[----:B------:R-:W-:Y:S01]  /*1910*/  @!P0 IMAD R12, R32, 0x8, R1 ;  /* 0x00000008200c8824 */ /* 0x000fe200078e0201 */
[----:B------:R-:W-:-:S02]  /*1920*/  SHF.R.U32.HI R9, RZ, 0xd, R16 ;  /* 0x0000000dff097819 */ /* 0x000fc40000011610 */
[----:B------:R-:W-:Y:S02]  /*1930*/  SHF.R.U32.HI R15, RZ, 0xe, R15 ;  /* 0x0000000eff0f7819 */ /* 0x000fe4000001160f */
[----:B------:R-:W-:Y:S01]  /*1940*/  LOP3.LUT R14, R8, 0x40004, R9, 0xf8, !PT ;  /* 0x00040004080e7812 */ /* 0x000fe200078ef809 */
[----:B------:R-:W-:Y:S01]  /*1950*/  @!P0 IMAD.MOV.U32 R8, RZ, RZ, R0 ;  /* 0x000000ffff088224 */ /* 0x000fe200078e0000 */
[----:B------:R-:W-:Y:S01]  /*1960*/  LOP3.LUT R10, R10, 0x20002, R15, 0xf8, !PT ;  /* 0x000200020a0a7812 */ /* 0x000fe200078ef80f */
[----:B------:R-:W-:Y:S01]  /*1970*/  @!P0 IMAD.MOV.U32 R9, RZ, RZ, R3 ;  /* 0x000000ffff098224 */ /* 0x000fe200078e0003 */
[----:B------:R-:W3:Y:S04]  /*1980*/  @!P0 LDL.64 R12, [R12+0x8] ;  /* 0x000008000c0c8983 */ /* 0x000ee80000100a00 */
[----:B------:R1:W4:Y:S01]  /*1990*/  @!P0 LDG.E.U16.CONSTANT R15, desc[UR6][R8.64] ;  /* 0x00000006080f8981 */ /* 0x000322000c1e9500 */
[----:B------:R-:W-:Y:S01]  /*19a0*/  SHF.R.U32.HI R16, RZ, 0xd, R17 ;  /* 0x0000000dff107819 */ /* 0x000fe20000011611 */
[----:B0-----:R-:W-:Y:S01]  /*19b0*/  IMAD.WIDE R24, R4, 0x4, R24 ;  /* 0x0000000404187825 */ /* 0x001fe200078e0218 */
[----:B------:R-:W-:-:S02]  /*19c0*/  SHF.R.U32.HI R19, RZ, 0xd, R19 ;  /* 0x0000000dff137819 */ /* 0x000fc40000011613 */
[----:B------:R-:W-:Y:S02]  /*19d0*/  LOP3.LUT R41, R41, 0x40004, R16, 0xf8, !PT ;  /* 0x0004000429297812 */ /* 0x000fe400078ef810 */
[----:B------:R-:W-:Y:S02]  /*19e0*/  LOP3.LUT R16, R20, 0x3e003e0, RZ, 0xc0, !PT ;  /* 0x03e003e014107812 */ /* 0x000fe400078ec0ff */
[----:B------:R-:W-:Y:S02]  /*19f0*/  LOP3.LUT R10, R10, 0x40004, R19, 0xf8, !PT ;  /* 0x000400040a0a7812 */ /* 0x000fe400078ef813 */
[----:B-1----:R-:W-:Y:S02]  /*1a00*/  LOP3.LUT R8, R21, 0x3e003e0, RZ, 0xc0, !PT ;  /* 0x03e003e015087812 */ /* 0x002fe400078ec0ff */
[----:B------:R-:W-:Y:S02]  /*1a10*/  LOP3.LUT R16, R16, 0x64006400, RZ, 0xfc, !PT ;  /* 0x6400640010107812 */ /* 0x000fe400078efcff */
[----:B------:R-:W-:-:S02]  /*1a20*/  LOP3.LUT R8, R8, 0x64006400, RZ, 0xfc, !PT ;  /* 0x6400640008087812 */ /* 0x000fc400078efcff */
[----:B------:R-:W-:Y:S01]  /*1a30*/  LOP3.LUT R9, R22, 0x3e003e0, RZ, 0xc0, !PT ;  /* 0x03e003e016097812 */ /* 0x000fe200078ec0ff */
[-C--:B------:R-:W-:Y:S01]  /*1a40*/  HFMA2 R19, R16, R43.reuse.H0_H0, -48, -48 ;  /* 0xd200d20010137431 */ /* 0x080fe2000004002b */
[----:B------:R-:W-:Y:S01]  /*1a50*/  SHF.R.U32.HI R18, RZ, 0xd, R18 ;  /* 0x0000000dff127819 */ /* 0x000fe20000011612 */
[----:B------:R-:W-:Y:S01]  /*1a60*/  HFMA2 R8, R8, R43.H0_H0, -48, -48 ;  /* 0xd200d20008087431 */ /* 0x000fe2000004002b */
[----:B------:R-:W-:Y:S01]  /*1a70*/  LOP3.LUT R16, R9, 0x64006400, RZ, 0xfc, !PT ;  /* 0x6400640009107812 */ /* 0x000fe200078efcff */
[-C--:B------:R-:W-:Y:S01]  /*1a80*/  HFMA2 R38, R19, R26.reuse, R38 ;  /* 0x0000001a13267231 */ /* 0x080fe20000000026 */
[----:B------:R-:W-:Y:S01]  /*1a90*/  SHF.R.U32.HI R9, RZ, 0xc, R20 ;  /* 0x0000000cff097819 */ /* 0x000fe20000011614 */
[----:B------:R-:W-:Y:S01]  /*1aa0*/  HFMA2 R37, R8, R26, R37 ;  /* 0x0000001a08257231 */ /* 0x000fe20000000025 */
[----:B------:R-:W-:Y:S02]  /*1ab0*/  SHF.R.U32.HI R8, RZ, 0xc, R21 ;  /* 0x0000000cff087819 */ /* 0x000fe40000011615 */
[----:B------:R-:W-:-:S02]  /*1ac0*/  LOP3.LUT R14, R14, 0x80008, R9, 0xf8, !PT ;  /* 0x000800080e0e7812 */ /* 0x000fc400078ef809 */
[----:B------:R-:W-:Y:S02]  /*1ad0*/  LOP3.LUT R9, R23, 0x3e003e0, RZ, 0xc0, !PT ;  /* 0x03e003e017097812 */ /* 0x000fe400078ec0ff */
[----:B------:R-:W-:Y:S02]  /*1ae0*/  LOP3.LUT R41, R41, 0x80008, R8, 0xf8, !PT ;  /* 0x0008000829297812 */ /* 0x000fe400078ef808 */
[----:B------:R-:W-:Y:S02]  /*1af0*/  LOP3.LUT R8, R9, 0x64006400, RZ, 0xfc, !PT ;  /* 0x6400640009087812 */ /* 0x000fe400078efcff */
[----:B------:R-:W-:Y:S01]  /*1b00*/  LOP3.LUT R11, R11, 0x40004, R18, 0xf8, !PT ;  /* 0x000400040b0b7812 */ /* 0x000fe200078ef812 */
[-C--:B------:R-:W-:Y:S01]  /*1b10*/  HFMA2 R18, R16, R43.reuse.H0_H0, -48, -48 ;  /* 0xd200d20010127431 */ /* 0x080fe2000004002b */
[----:B------:R-:W-:Y:S01]  /*1b20*/  SHF.R.U32.HI R16, RZ, 0xc, R22 ;  /* 0x0000000cff107819 */ /* 0x000fe20000011616 */
[----:B------:R-:W-:Y:S01]  /*1b30*/  HFMA2 R8, R8, R43.H0_H0, -48, -48 ;  /* 0xd200d20008087431 */ /* 0x000fe2000004002b */
[----:B------:R-:W-:Y:S01]  /*1b40*/  SHF.R.U32.HI R17, RZ, 0xc, R23 ;  /* 0x0000000cff117819 */ /* 0x000fe20000011617 */
[-C--:B------:R-:W-:Y:S01]  /*1b50*/  HFMA2 R36, R18, R26.reuse, R36 ;  /* 0x0000001a12247231 */ /* 0x080fe20000000024 */
[----:B------:R-:W-:Y:S01]  /*1b60*/  LOP3.LUT R16, R11, 0x80008, R16, 0xf8, !PT ;  /* 0x000800080b107812 */ /* 0x000fe200078ef810 */
[----:B------:R-:W-:Y:S01]  /*1b70*/  HFMA2 R39, R8, R26, R39 ;  /* 0x0000001a08277231 */ /* 0x000fe20000000027 */
[----:B------:R-:W-:-:S02]  /*1b80*/  LOP3.LUT R17, R10, 0x80008, R17, 0xf8, !PT ;  /* 0x000800080a117812 */ /* 0x000fc400078ef811 */
[----:B------:R-:W0:Y:S01]  /*1b90*/  LDS.128 R8, [UR4+0x30] ;  /* 0x00003004ff087984 */ /* 0x000e220008000c00 */
[----:B------:R-:W-:Y:S01]  /*1ba0*/  SHF.R.U32.HI R20, RZ, 0xa, R20 ;  /* 0x0000000aff147819 */ /* 0x000fe20000011614 */
[----:B------:R-:W-:Y:S01]  /*1bb0*/  UIADD3 UR4, UPT, UPT, UR4, 0x40, URZ ;  /* 0x0000004004047890 */ /* 0x000fe2000fffe0ff */
[----:B------:R-:W-:Y:S02]  /*1bc0*/  SHF.R.U32.HI R22, RZ, 0xa, R22 ;  /* 0x0000000aff167819 */ /* 0x000fe40000011616 */
[----:B------:R-:W-:Y:S02]  /*1bd0*/  SHF.R.U32.HI R21, RZ, 0xa, R21 ;  /* 0x0000000aff157819 */ /* 0x000fe40000011615 */
[----:B------:R-:W-:Y:S02]  /*1be0*/  LOP3.LUT R20, R20, 0x1f001f, RZ, 0xc0, !PT ;  /* 0x001f001f14147812 */ /* 0x000fe400078ec0ff */
[----:B------:R-:W-:Y:S02]  /*1bf0*/  LOP3.LUT R22, R22, 0x1f001f, RZ, 0xc0, !PT ;  /* 0x001f001f16167812 */ /* 0x000fe400078ec0ff */
[----:B------:R-:W-:-:S02]  /*1c00*/  LOP3.LUT R21, R21, 0x1f001f, RZ, 0xc0, !PT ;  /* 0x001f001f15157812 */ /* 0x000fc400078ec0ff */
[----:B------:R-:W-:Y:S02]  /*1c10*/  LOP3.LUT R20, R20, 0x64006400, RZ, 0xfc, !PT ;  /* 0x6400640014147812 */ /* 0x000fe400078efcff */
[----:B------:R-:W-:Y:S02]  /*1c20*/  LOP3.LUT R22, R22, 0x64006400, RZ, 0xfc, !PT ;  /* 0x6400640016167812 */ /* 0x000fe400078efcff */
[----:B------:R-:W-:Y:S01]  /*1c30*/  LOP3.LUT R21, R21, 0x64006400, RZ, 0xfc, !PT ;  /* 0x6400640015157812 */ /* 0x000fe200078efcff */
[----:B------:R-:W-:Y:S01]  /*1c40*/  HADD2 R19, R20, -1040, -1040 ;  /* 0xe410e41014137430 */ /* 0x000fe20000000000 */
[----:B------:R-:W-:Y:S01]  /*1c50*/  SHF.R.U32.HI R23, RZ, 0xa, R23 ;  /* 0x0000000aff177819 */ /* 0x000fe20000011617 */
[----:B------:R-:W-:Y:S01]  /*1c60*/  HADD2 R18, R22, -1040, -1040 ;  /* 0xe410e41016127430 */ /* 0x000fe20000000000 */
[----:B------:R-:W-:Y:S01]  /*1c70*/  IADD3 R0, P1, PT, R0, 0x80, RZ ;  /* 0x0000008000007810 */ /* 0x000fe20007f3e0ff */
[----:B------:R-:W-:Y:S01]  /*1c80*/  HADD2 R21, R21, -1040, -1040 ;  /* 0xe410e41015157430 */ /* 0x000fe20000000000 */
[----:B------:R-:W-:Y:S01]  /*1c90*/  LOP3.LUT R23, R23, 0x1f001f, RZ, 0xc0, !PT ;  /* 0x001f001f17177812 */ /* 0x000fe200078ec0ff */
[----:B------:R-:W-:-:S02]  /*1ca0*/  HFMA2 R38, R19, R27, R38 ;  /* 0x0000001b13267231 */ /* 0x000fc40000000026 */
[----:B------:R-:W-:Y:S02]  /*1cb0*/  @!P0 VIADD R19, R32, 0x1 ;  /* 0x0000000120138836 */ /* 0x000fe40000000000 */
[-C--:B------:R-:W-:Y:S02]  /*1cc0*/  HFMA2 R36, R18, R27.reuse, R36 ;  /* 0x0000001b12247231 */ /* 0x080fe40000000024 */
[----:B------:R-:W-:Y:S01]  /*1cd0*/  HFMA2 R37, R21, R27, R37 ;  /* 0x0000001b15257231 */ /* 0x000fe20000000025 */
[----:B------:R-:W-:Y:S01]  /*1ce0*/  LOP3.LUT R23, R23, 0x64006400, RZ, 0xfc, !PT ;  /* 0x6400640017177812 */ /* 0x000fe200078efcff */
[----:B------:R-:W-:Y:S02]  /*1cf0*/  @!P0 IMAD.MOV.U32 R32, RZ, RZ, R19 ;  /* 0x000000ffff208224 */ /* 0x000fe400078e0013 */
[----:B------:R-:W-:Y:S02]  /*1d00*/  IMAD.X R3, RZ, RZ, R3, P1 ;  /* 0x000000ffff037224 */ /* 0x000fe400008e0603 */
[----:B------:R-:W-:-:S04]  /*1d10*/  HADD2 R23, R23, -1040, -1040 ;  /* 0xe410e41017177430 */ /* 0x000fc80000000000 */
[----:B------:R-:W-:Y:S01]  /*1d20*/  HFMA2 R27, R23, R27, R39 ;  /* 0x0000001b171b7231 */ /* 0x000fe20000000027 */
[----:B--2---:R-:W-:Y:S02]  /*1d30*/  SHF.R.U32.HI R18, RZ, 0xb, R29 ;  /* 0x0000000bff127819 */ /* 0x004fe4000001161d */
[----:B------:R-:W-:Y:S02]  /*1d40*/  SHF.R.U32.HI R21, RZ, 0xb, R30 ;  /* 0x0000000bff157819 */ /* 0x000fe4000001161e */
[----:B------:R-:W-:Y:S02]  /*1d50*/  SHF.R.U32.HI R19, RZ, 0xb, R28 ;  /* 0x0000000bff137819 */ /* 0x000fe4000001161c */
[----:B------:R-:W-:Y:S02]  /*1d60*/  LOP3.LUT R41, R41, 0x100010, R18, 0xf8, !PT ;  /* 0x0010001029297812 */ /* 0x000fe400078ef812 */
[----:B------:R-:W-:Y:S02]  /*1d70*/  LOP3.LUT R16, R16, 0x100010, R21, 0xf8, !PT ;  /* 0x0010001010107812 */ /* 0x000fe400078ef815 */
[----:B------:R-:W-:-:S02]  /*1d80*/  LOP3.LUT R18, R28, 0x1f001f, RZ, 0xc0, !PT ;  /* 0x001f001f1c127812 */ /* 0x000fc400078ec0ff */
[----:B------:R-:W-:Y:S02]  /*1d90*/  LOP3.LUT R21, R30, 0x1f001f, RZ, 0xc0, !PT ;  /* 0x001f001f1e157812 */ /* 0x000fe400078ec0ff */
[----:B------:R-:W-:Y:S02]  /*1da0*/  SHF.R.U32.HI R20, RZ, 0xb, R31 ;  /* 0x0000000bff147819 */ /* 0x000fe4000001161f */
[----:B------:R-:W-:Y:S02]  /*1db0*/  LOP3.LUT R14, R14, 0x100010, R19, 0xf8, !PT ;  /* 0x001000100e0e7812 */ /* 0x000fe400078ef813 */
[----:B------:R-:W-:Y:S02]  /*1dc0*/  LOP3.LUT R19, R29, 0x1f001f, RZ, 0xc0, !PT ;  /* 0x001f001f1d137812 */ /* 0x000fe400078ec0ff */
[----:B------:R-:W-:Y:S02]  /*1dd0*/  LOP3.LUT R18, R18, 0x64006400, RZ, 0xfc, !PT ;  /* 0x6400640012127812 */ /* 0x000fe400078efcff */
[----:B------:R-:W-:-:S02]  /*1de0*/  LOP3.LUT R21, R21, 0x64006400, RZ, 0xfc, !PT ;  /* 0x6400640015157812 */ /* 0x000fc400078efcff */
[----:B------:R-:W-:Y:S02]  /*1df0*/  LOP3.LUT R17, R17, 0x100010, R20, 0xf8, !PT ;  /* 0x0010001011117812 */ /* 0x000fe400078ef814 */
        /* <DEDUP_REMOVED lines=8> */
[-C--:B0-----:R-:W-:Y:S01]  /*1e80*/  HFMA2 R36, R18, R8.reuse, R36 ;  /* 0x0000000812247231 */ /* 0x081fe20000000024 */
[----:B------:R-:W-:Y:S01]  /*1e90*/  LOP3.LUT R18, R28, 0x3e003e0, RZ, 0xc0, !PT ;  /* 0x03e003e01c127812 */ /* 0x000fe200078ec0ff */
[-C--:B------:R-:W-:Y:S01]  /*1ea0*/  HFMA2 R38, R19, R8.reuse, R38 ;  /* 0x0000000813267231 */ /* 0x080fe20000000026 */
[----:B------:R-:W-:Y:S01]  /*1eb0*/  SHF.R.U32.HI R28, RZ, 0xa, R28 ;  /* 0x0000000aff1c7819 */ /* 0x000fe2000001161c */
[----:B------:R-:W-:Y:S01]  /*1ec0*/  HADD2 R22, R22, -1040, -1040 ;  /* 0xe410e41016167430 */ /* 0x000fe20000000000 */
[----:B------:R-:W-:Y:S01]  /*1ed0*/  LOP3.LUT R19, R29, 0x3e003e0, RZ, 0xc0, !PT ;  /* 0x03e003e01d137812 */ /* 0x000fe200078ec0ff */
[-C--:B------:R-:W-:Y:S01]  /*1ee0*/  HFMA2 R37, R20, R8.reuse, R37 ;  /* 0x0000000814257231 */ /* 0x080fe20000000025 */
[----:B------:R-:W-:Y:S01]  /*1ef0*/  SHF.R.U32.HI R29, RZ, 0xa, R29 ;  /* 0x0000000aff1d7819 */ /* 0x000fe2000001161d */
[----:B------:R-:W-:Y:S01]  /*1f00*/  HFMA2 R8, R22, R8, R27 ;  /* 0x0000000816087231 */ /* 0x000fe2000000001b */
[----:B------:R-:W-:Y:S01]  /*1f10*/  SHF.R.U32.HI R30, RZ, 0xa, R30 ;  /* 0x0000000aff1e7819 */ /* 0x000fe2000001161e */
[----:B----4-:R-:W-:Y:S01]  /*1f20*/  @!P0 IMAD.IADD R33, R15, 0x1, R34 ;  /* 0x000000010f218824 */ /* 0x010fe200078e0222 */
[----:B------:R-:W-:Y:S01]  /*1f30*/  LOP3.LUT R18, R18, 0x64006400, RZ, 0xfc, !PT ;  /* 0x6400640012127812 */ /* 0x000fe200078efcff */
[----:B------:R-:W-:Y:S01]  /*1f40*/  VIADD R34, R34, 0x20 ;  /* 0x0000002022227836 */ /* 0x000fe20000000000 */
[----:B------:R-:W-:-:S02]  /*1f50*/  SHF.R.U32.HI R31, RZ, 0xa, R31 ;  /* 0x0000000aff1f7819 */ /* 0x000fc4000001161f */
[----:B------:R-:W-:Y:S02]  /*1f60*/  LOP3.LUT R28, R28, 0x1f001f, RZ, 0xc0, !PT ;  /* 0x001f001f1c1c7812 */ /* 0x000fe400078ec0ff */
[----:B------:R-:W-:Y:S01]  /*1f70*/  LOP3.LUT R20, R19, 0x64006400, RZ, 0xfc, !PT ;  /* 0x6400640013147812 */ /* 0x000fe200078efcff */
[-C--:B------:R-:W-:Y:S01]  /*1f80*/  HFMA2 R19, R18, R43.reuse.H0_H0, -48, -48 ;  /* 0xd200d20012137431 */ /* 0x080fe2000004002b */
[----:B------:R-:W-:Y:S02]  /*1f90*/  LOP3.LUT R22, R21, 0x64006400, RZ, 0xfc, !PT ;  /* 0x6400640015167812 */ /* 0x000fe400078efcff */
[----:B------:R-:W-:Y:S01]  /*1fa0*/  LOP3.LUT R29, R29, 0x1f001f, RZ, 0xc0, !PT ;  /* 0x001f001f1d1d7812 */ /* 0x000fe200078ec0ff */
[-C--:B------:R-:W-:Y:S01]  /*1fb0*/  HFMA2 R20, R20, R43.reuse.H0_H0, -48, -48 ;  /* 0xd200d20014147431 */ /* 0x080fe2000004002b */
[----:B------:R-:W-:Y:S01]  /*1fc0*/  LOP3.LUT R26, R23, 0x64006400, RZ, 0xfc, !PT ;  /* 0x64006400171a7812 */ /* 0x000fe200078efcff */
[----:B------:R-:W-:Y:S01]  /*1fd0*/  HFMA2 R18, R22, R43.H0_H0, -48, -48 ;  /* 0xd200d20016127431 */ /* 0x000fe2000004002b */
[----:B------:R-:W-:Y:S01]  /*1fe0*/  LOP3.LUT R30, R30, 0x1f001f, RZ, 0xc0, !PT ;  /* 0x001f001f1e1e7812 */ /* 0x000fe200078ec0ff */
[----:B------:R-:W-:Y:S01]  /*1ff0*/  HFMA2 R38, R19, R9, R38 ;  /* 0x0000000913267231 */ /* 0x000fe20000000026 */
[----:B------:R-:W-:Y:S01]  /*2000*/  LOP3.LUT R31, R31, 0x1f001f, RZ, 0xc0, !PT ;  /* 0x001f001f1f1f7812 */ /* 0x000fe200078ec0ff */
[----:B------:R-:W-:Y:S01]  /*2010*/  HFMA2 R43, R26, R43.H0_H0, -48, -48 ;  /* 0xd200d2001a2b7431 */ /* 0x000fe2000004002b */
        /* <DEDUP_REMOVED lines=9> */
[----:B------:R-:W-:Y:S01]  /*20b0*/  HFMA2 R8, R43, R9, R8 ;  /* 0x000000092b087231 */ /* 0x000fe20000000008 */
[----:B------:R-:W-:Y:S01]  /*20c0*/  LOP3.LUT R41, R41, 0x64006400, RZ, 0xfc, !PT ;  /* 0x6400640029297812 */ /* 0x000fe200078efcff */
[----:B------:R-:W-:Y:S01]  /*20d0*/  HADD2 R9, R30, -1040, -1040 ;  /* 0xe410e4101e097430 */ /* 0x000fe20000000000 */
[----:B------:R-:W-:Y:S01]  /*20e0*/  LOP3.LUT R16, R16, 0x64006400, RZ, 0xfc, !PT ;  /* 0x6400640010107812 */ /* 0x000fe200078efcff */
[----:B------:R-:W-:Y:S01]  /*20f0*/  HADD2 R31, R31, -1040, -1040 ;  /* 0xe410e4101f1f7430 */ /* 0x000fe20000000000 */
[----:B------:R-:W-:Y:S01]  /*2100*/  LOP3.LUT R17, R17, 0x64006400, RZ, 0xfc, !PT ;  /* 0x6400640011117812 */ /* 0x000fe200078efcff */
[----:B------:R-:W-:-:S02]  /*2110*/  HFMA2 R38, R19, R10, R38 ;  /* 0x0000000a13267231 */ /* 0x000fc40000000026 */
[-C--:B------:R-:W-:Y:S01]  /*2120*/  HFMA2 R29, R29, R10.reuse, R37 ;  /* 0x0000000a1d1d7231 */ /* 0x080fe20000000025 */
[----:B---3--:R-:W-:Y:S01]  /*2130*/  @!P0 PRMT R40, R12, 0x7610, R40 ;  /* 0x000076100c288816 */ /* 0x008fe20000000028 */
[----:B------:R-:W-:Y:S01]  /*2140*/  HADD2 R19, R14, -1040, -1040 ;  /* 0xe410e4100e137430 */ /* 0x000fe20000000000 */
[----:B------:R-:W-:Y:S01]  /*2150*/  @!P0 PRMT R42, R13, 0x7610, R42 ;  /* 0x000076100d2a8816 */ /* 0x000fe2000000002a */
[----:B------:R-:W-:Y:S02]  /*2160*/  HADD2 R41, R41, -1040, -1040 ;  /* 0xe410e41029297430 */ /* 0x000fe40000000000 */
[-C--:B------:R-:W-:Y:S02]  /*2170*/  HFMA2 R9, R9, R10.reuse, R18 ;  /* 0x0000000a09097231 */ /* 0x080fe40000000012 */
[----:B------:R-:W-:Y:S02]  /*2180*/  HFMA2 R8, R31, R10, R8 ;  /* 0x0000000a1f087231 */ /* 0x000fe40000000008 */
[----:B------:R-:W-:-:S02]  /*2190*/  HFMA2 R19, R19, R11, R38 ;  /* 0x0000000b13137231 */ /* 0x000fc40000000026 */
[----:B------:R-:W-:Y:S01]  /*21a0*/  HADD2 R16, R16, -1040, -1040 ;  /* 0xe410e41010107430 */ /* 0x000fe20000000000 */
[----:B------:R-:W-:Y:S01]  /*21b0*/  @!P0 PRMT R40, R40, 0x7610, R12 ;  /* 0x0000761028288816 */ /* 0x000fe2000000000c */
[----:B------:R-:W-:Y:S01]  /*21c0*/  HADD2 R17, R17, -1040, -1040 ;  /* 0xe410e41011117430 */ /* 0x000fe20000000000 */
[----:B------:R-:W-:Y:S01]  /*21d0*/  @!P0 PRMT R42, R42, 0x7610, R13 ;  /* 0x000076102a2a8816 */ /* 0x000fe2000000000d */
[-C--:B------:R-:W-:Y:S01]  /*21e0*/  HFMA2 R29, R41, R11.reuse, R29 ;  /* 0x0000000b291d7231 */ /* 0x080fe2000000001d */
[----:B------:R-:W-:Y:S01]  /*21f0*/  ISETP.GE.AND P0, PT, R34, R7, PT ;  /* 0x000000072200720c */ /* 0x000fe20003f06270 */
        /* <DEDUP_REMOVED lines=9> */
[----:B------:R-:W-:Y:S01]  /*2290*/  HFMA2 R6, R9, R42, R6 ;  /* 0x0000002a09067231 */ /* 0x000fe20000000006 */
[----:B------:R-:W-:Y:S06]  /*22a0*/  @!P0 BRA `(.L_x_3587) ;  /* 0xffffffe800748947 */ /* 0x000fec000383ffff */
.L_x_3586:
        /* <DEDUP_REMOVED lines=12> */
.L_x_3591:
[----:B------:R-:W0:Y:S02]  /*2370*/  LDS R2, [R0] ;  /* 0x0000000000027984 */ /* 0x000e240000000800 */
[----:B0-----:R-:W-:-:S05]  /*2380*/  HADD2 R3, R2, R5 ;  /* 0x0000000502037230 */ /* 0x001fca0000000000 */
[----:B------:R-:W0:Y:S02]  /*2390*/  ATOMS.CAST.SPIN P0, [R0], R2, R3 ;  /* 0x000000020000758d */ /* 0x000e240001800003 */
[----:B0-----:R-:W-:Y:S05]  /*23a0*/  @!P0 BRA `(.L_x_3591) ;  /* 0xfffffffc00f08947 */ /* 0x001fea000383ffff */
[----:B------:R-:W-:Y:S05]  /*23b0*/  BRA `(.L_x_3589) ;  /* 0x00000000000c7947 */ /* 0x000fea0003800000 */
.L_x_3590:
[----:B------:R-:W2:Y:S02]  /*23c0*/  LD.E R0, desc[UR6][R8.64] ;  /* 0x0000000608007980 */ /* 0x000ea4000c101900 */
[----:B--2---:R-:W-:-:S05]  /*23d0*/  IMAD.IADD R3, R5, 0x1, R0 ;  /* 0x0000000105037824 */ /* 0x004fca00078e0200 */
[----:B------:R0:W-:Y:S02]  /*23e0*/  ST.E desc[UR6][R8.64], R3 ;  /* 0x0000000308007985 */ /* 0x0001e4000c101906 */
.L_x_3589:
[----:B------:R-:W-:Y:S05]  /*23f0*/  BSYNC.RECONVERGENT B0 ;  /* 0x0000000000007941 */ /* 0x000fea0003800200 */
.L_x_3588:
[----:B------:R2:W-:Y:S02]  /*2400*/  ATOM.E.ADD.F16x2.RN.STRONG.GPU P0, RZ, desc[UR6][R8.64+0x4], R7 ;  /* 0x8000040708ff79a2 */ /* 0x0005e4000c10e106 */
[----:B--2---:R-:W-:Y:S05]  /*2410*/  @P0 EXIT ;  /* 0x000000000000094d */ /* 0x004fea0003800000 */
[----:B------:R-:W2:Y:S02]  /*2420*/  QSPC.E.S P0, RZ, [R8+0x4] ;  /* 0x0000040008ff73aa */ /* 0x000ea40000000500 */
[----:B--2---:R-:W-:Y:S05]  /*2430*/  @!P0 BRA `(.L_x_3592) ;  /* 0x00000000001c8947 */ /* 0x004fea0003800000 */
[----:B------:R-:W-:-:S05]  /*2440*/  IMAD.MOV.U32 R2, RZ, RZ, R8 ;  /* 0x000000ffff027224 */ /* 0x000fca00078e0008 */
[----:B------:R-:W-:-:S07]  /*2450*/  MOV R0, R2 ;  /* 0x0000000200007202 */ /* 0x000fce0000000f00 */
.L_x_3593:
[----:B------:R-:W0:Y:S02]  /*2460*/  LDS R2, [R0+0x4] ;  /* 0x0000040000027984 */ /* 0x000e240000000800 */
[----:B0-----:R-:W-:-:S05]  /*2470*/  HFMA2 R3, R2, 1, 1, R7 ;  /* 0x3c003c0002037831 */ /* 0x001fca0000000007 */
[----:B------:R-:W0:Y:S02]  /*2480*/  ATOMS.CAST.SPIN P0, [R0+0x4], R2, R3 ;  /* 0x000004020000758d */ /* 0x000e240001800003 */
[----:B0-----:R-:W-:Y:S05]  /*2490*/  @!P0 BRA `(.L_x_3593) ;  /* 0xfffffffc00f08947 */ /* 0x001fea000383ffff */
[----:B------:R-:W-:Y:S05]  /*24a0*/  EXIT ;  /* 0x000000000000794d */ /* 0x000fea0003800000 */
.L_x_3592:
[----:B------:R-:W0:Y:S02]  /*24b0*/  LD.E R0, desc[UR6][R8.64+0x4] ;  /* 0x0000040608007980 */ /* 0x000e24000c101900 */
[----:B0-----:R-:W-:-:S05]  /*24c0*/  IMAD.IADD R3, R7, 0x1, R0 ;  /* 0x0000000107037824 */ /* 0x001fca00078e0200 */
[----:B------:R-:W-:Y:S01]  /*24d0*/  ST.E desc[UR6][R8.64+0x4], R3 ;  /* 0x0000040308007985 */ /* 0x000fe2000c101906 */
[----:B------:R-:W-:Y:S05]  /*24e0*/  EXIT ;  /* 0x000000000000794d */ /* 0x000fea0003800000 */
.L_x_3594:
        /* <DEDUP_REMOVED lines=9> */
.L_x_3976:


//--------------------- .text._Z23gemm_half_q_half_kernelILi1ELi24ELb1ELb1ELi64EEvPK6__halfPKjS4_S2_PS0_iiiiPKtS7_iiiiiibS2_i --------------------------
	.section	.text._Z23gemm_half_q_half_kernelILi1ELi24ELb1ELb1ELi64EEvPK6__halfPKjS4_S2_PS0_iiiiPKtS7_iiiiiibS2_i,"ax",@progbits
	.align	128
        .global         _Z23gemm_half_q_half_kernelILi1ELi24ELb1ELb1ELi64EEvPK6__halfPKjS4_S2_PS0_iiiiPKtS7_iiiiiibS2_i
        .type           _Z23gemm_half_q_half_kernelILi1ELi24ELb1ELb1ELi64EEvPK6__halfPKjS4_S2_PS0_iiiiPKtS7_iiiiiibS2_i,@function
        .size           _Z23gemm_half_q_half_kernelILi1ELi24ELb1ELb1ELi64EEvPK6__halfPKjS4_S2_PS0_iiiiPKtS7_iiiiiibS2_i,(.L_x_3977 - _Z23gemm_half_q_half_kernelILi1ELi24ELb1ELb1ELi64EEvPK6__halfPKjS4_S2_PS0_iiiiPKtS7_iiiiiibS2_i)
        .other          _Z23gemm_half_q_half_kernelILi1ELi24ELb1ELb1ELi64EEvPK6__halfPKjS4_S2_PS0_iiiiPKtS7_iiiiiibS2_i,@"STO_CUDA_ENTRY STV_DEFAULT"
_Z23gemm_half_q_half_kernelILi1ELi24ELb1ELb1ELi64EEvPK6__halfPKjS4_S2_PS0_iiiiPKtS7_iiiiiibS2_i:
.text._Z23gemm_half_q_half_kernelILi1ELi24ELb1ELb1ELi64EEvPK6__halfPKjS4_S2_PS0_iiiiPKtS7_iiiiiibS2_i:
[----:B------:R-:W0:Y:S08]  /*0000*/  LDC R1, c[0x0][0x37c] ;  /* 0x0000df00ff017b82 */ /* 0x000e300000000800 */
[----:B------:R-:W1:Y:S01]  /*0010*/  S2UR UR8, SR_CTAID.Y ;  /* 0x00000000000879c3 */ /* 0x000e620000002600 */
[----:B------:R-:W2:Y:S01]  /*0020*/  S2R R5, SR_CTAID.X ;  /* 0x0000000000057919 */ /* 0x000ea20000002500 */
[----:B0-----:R-:W-:-:S06]  /*0030*/  IADD3 R1, PT, PT, R1, -0x10, RZ ;  /* 0xfffffff001017810 */ /* 0x001fcc0007ffe0ff */
[----:B------:R-:W1:Y:S02]  /*0040*/  LDC R0, c[0x0][0x3a8] ;  /* 0x0000ea00ff007b82 */ /* 0x000e640000000800 */
[----:B-1----:R-:W-:-:S13]  /*0050*/  ISETP.LE.AND P0, PT, R0, UR8, PT ;  /* 0x0000000800007c0c */ /* 0x002fda000bf03270 */
[----:B--2---:R-:W-:Y:S05]  /*0060*/  @P0 EXIT ;  /* 0x000000000000094d */ /* 0x004fea0003800000 */
[----:B------:R-:W0:Y:S01]  /*0070*/  LDC.64 R2, c[0x0][0x3e8] ;  /* 0x0000fa00ff027b82 */ /* 0x000e220000000a00 */
[----:B------:R-:W0:Y:S02]  /*0080*/  LDCU.64 UR6, c[0x0][0x358] ;  /* 0x00006b00ff0677ac */ /* 0x000e240008000a00 */
[----:B0-----:R-:W2:Y:S01]  /*0090*/  LDG.E.U16 R2, desc[UR6][R2.64] ;  /* 0x0000000602027981 */ /* 0x001ea2000c1e1500 */
[----:B------:R-:W0:Y:S01]  /*00a0*/  S2R R14, SR_TID.X ;  /* 0x00000000000e7919 */ /* 0x000e220000002100 */
[----:B--2---:R-:W-:-:S13]  /*00b0*/  ISETP.NE.AND P0, PT, R2, RZ, PT ;  /* 0x000000ff0200720c */ /* 0x004fda0003f05270 */
[----:B0-----:R-:W-:Y:S05]  /*00c0*/  @!P0 EXIT ;  /* 0x000000000000894d */ /* 0x001fea0003800000 */
[----:B------:R-:W0:Y:S01]  /*00d0*/  S2R R9, SR_CTAID.Z ;  /* 0x0000000000097919 */ /* 0x000e220000002700 */
[----:B------:R-:W1:Y:S01]  /*00e0*/  LDC R4, c[0x0][0x3b0] ;  /* 0x0000ec00ff047b82 */ /* 0x000e620000000800 */
[----:B------:R-:W-:Y:S01]  /*00f0*/  LEA R29, R5, R14, 0x6 ;  /* 0x0000000e051d7211 */ /* 0x000fe200078e30ff */
[----:B------:R-:W2:Y:S01]  /*0100*/  LDCU UR9, c[0x0][0x3ac] ;  /* 0x00007580ff0977ac */ /* 0x000ea20008000800 */
[----:B------:R-:W-:Y:S02]  /*0110*/  BSSY.RECONVERGENT B0, `(.L_x_3595) ;  /* 0x000001b000007945 */ /* 0x000fe40003800200 */
[----:B------:R-:W-:Y:S02]  /*0120*/  SHF.L.U32 R29, R29, 0x2, RZ ;  /* 0x000000021d1d7819 */ /* 0x000fe400000006ff */
[----:B--2---:R-:W-:-:S04]  /*0130*/  MOV R0, UR9 ;  /* 0x0000000900007c02 */ /* 0x004fc80008000f00 */
[----:B------:R-:W-:Y:S02]  /*0140*/  ISETP.GE.AND P1, PT, R29, R0, PT ;  /* 0x000000001d00720c */ /* 0x000fe40003f26270 */
[----:B0-----:R-:W-:-:S04]  /*0150*/  SHF.L.U32 R5, R9, 0x6, RZ ;  /* 0x0000000609057819 */ /* 0x001fc800000006ff */
[C---:B------:R-:W-:Y:S02]  /*0160*/  IADD3 R15, PT, PT, R5.reuse, R14, RZ ;  /* 0x0000000e050f7210 */ /* 0x040fe40007ffe0ff */
[----:B-1----:R-:W-:-:S04]  /*0170*/  VIADDMNMX R32, R5, 0x40, R4, PT ;  /* 0x0000004005207846 */ /* 0x002fc80003800104 */
        /* <DEDUP_REMOVED lines=20> */
.L_x_3596:
[----:B------:R-:W-:Y:S05]  /*02c0*/  BSYNC.RECONVERGENT B0 ;  /* 0x0000000000007941 */ /* 0x000fea0003800200 */
.L_x_3595:
[----:B------:R-:W-:Y:S05]  /*02d0*/  @P1 EXIT ;  /* 0x000000000000194d */ /* 0x000fea0003800000 */
[----:B------:R-:W1:Y:S01]  /*02e0*/  LDC.64 R34, c[0x0][0x3b8] ;  /* 0x0000ee00ff227b82 */ /* 0x000e620000000a00 */
[----:B------:R-:W-:Y:S01]  /*02f0*/  SHF.L.U32 R13, R9, 0x7, RZ ;  /* 0x00000007090d7819 */ /* 0x000fe200000006ff */
[----:B------:R-:W2:Y:S04]  /*0300*/  LDCU.U8 UR4, c[0x0][0x3e0] ;  /* 0x00007c00ff0477ac */ /* 0x000ea80008000000 */
[----:B-1----:R-:W-:-:S05]  /*0310*/  IMAD.WIDE.U32 R12, R13, 0x2, R34 ;  /* 0x000000020d0c7825 */ /* 0x002fca00078e0022 */
[----:B------:R1:W5:Y:S01]  /*0320*/  LDG.E.U16.CONSTANT R6, desc[UR6][R12.64+0x2] ;  /* 0x000002060c067981 */ /* 0x000362000c1e9500 */
[----:B--2---:R-:W-:Y:S01]  /*0330*/  UPRMT UR4, UR4, 0x8880, URZ ;  /* 0x0000888004047896 */ /* 0x004fe200080000ff */
[----:B------:R-:W-:-:S05]  /*0340*/  ISETP.GE.AND P1, PT, R5, R4, PT ;  /* 0x000000040500720c */ /* 0x000fca0003f26270 */
[----:B------:R-:W-:-:S04]  /*0350*/  ISETP.NE.AND P0, PT, RZ, UR4, PT ;  /* 0x00000004ff007c0c */ /* 0x000fc8000bf05270 */
[----:B------:R-:W-:-:S13]  /*0360*/  ISETP.NE.OR P0, PT, R9, RZ, !P0 ;  /* 0x000000ff0900720c */ /* 0x000fda0004705670 */
[----:B------:R-:W2:Y:S01]  /*0370*/  @!P0 LDC.64 R10, c[0x0][0x3a0] ;  /* 0x0000e800ff0a8b82 */ /* 0x000ea20000000a00 */
[----:B0-----:R-:W-:-:S04]  /*0380*/  @!P0 IMAD R3, R0, UR8, R29 ;  /* 0x0000000800038c24 */ /* 0x001fc8000f8e021d */
[----:B--2---:R-:W-:-:S05]  /*0390*/  @!P0 IMAD.WIDE R10, R3, 0x2, R10 ;  /* 0x00000002030a8825 */ /* 0x004fca00078e020a */
[----:B------:R1:W-:Y:S01]  /*03a0*/  @!P0 STG.E.64 desc[UR6][R10.64], RZ ;  /* 0x000000ff0a008986 */ /* 0x0003e2000c101b06 */
[----:B------:R-:W-:Y:S06]  /*03b0*/  BAR.SYNC.DEFER_BLOCKING 0x0 ;  /* 0x0000000000007b1d */ /* 0x000fec0000010000 */
[----:B------:R-:W-:Y:S05]  /*03c0*/  @P1 BRA `(.L_x_3597) ;  /* 0x0000000000d01947 */ /* 0x000fea0003800000 */
[----:B------:R0:W5:Y:S01]  /*03d0*/  LDG.E.U16.CONSTANT R3, desc[UR6][R12.64] ;  /* 0x000000060c037981 */ /* 0x000162000c1e9500 */
[----:B------:R-:W-:Y:S02]  /*03e0*/  SHF.R.S32.HI R8, RZ, 0x1f, R29 ;  /* 0x0000001fff087819 */ /* 0x000fe4000001141d */
[----:B-1----:R-:W-:Y:S02]  /*03f0*/  SHF.L.U32 R10, R14, 0x4, RZ ;  /* 0x000000040e0a7819 */ /* 0x002fe400000006ff */
[----:B------:R-:W-:Y:S01]  /*0400*/  LEA.HI R11, R8, R29, RZ, 0x3 ;  /* 0x0000001d080b7211 */ /* 0x000fe200078f18ff */
[----:B------:R-:W-:Y:S01]  /*0410*/  HFMA2 R8, -RZ, RZ, 0, 0 ;  /* 0x00000000ff087431 */ /* 0x000fe200000001ff */
[----:B------:R-:W-:Y:S02]  /*0420*/  MOV R7, R5 ;  /* 0x0000000500077202 */ /* 0x000fe40000000f00 */
[----:B------:R-:W-:Y:S02]  /*0430*/  LOP3.LUT R10, R10, 0x10, RZ, 0xc0, !PT ;  /* 0x000000100a0a7812 */ /* 0x000fe400078ec0ff */
[----:B0-----:R-:W-:-:S07]  /*0440*/  SHF.R.S32.HI R11, RZ, 0x3, R11 ;  /* 0x00000003ff0b7819 */ /* 0x001fce000001140b */
.L_x_3598:
        /* <DEDUP_REMOVED lines=9> */
[----:B0-----:R-:W-:Y:S01]  /*04e0*/  IMAD.WIDE.U32 R14, R17, 0x2, R14 ;  /* 0x00000002110e7825 */ /* 0x001fe200078e000e */
[----:B------:R-:W-:-:S05]  /*04f0*/  SHF.L.U32 R17, R7, 0x1, RZ ;  /* 0x0000000107117819 */ /* 0x000fca00000006ff */
[----:B------:R0:W3:Y:S01]  /*0500*/  LDG.E.U16.CONSTANT R14, desc[UR6][R14.64] ;  /* 0x000000060e0e7981 */ /* 0x0000e2000c1e9500 */
[----:B------:R-:W-:-:S05]  /*0510*/  IMAD.WIDE.U32 R16, R17, 0x2, R34 ;  /* 0x0000000211107825 */ /* 0x000fca00078e0022 */
        /* <DEDUP_REMOVED lines=31> */
.L_x_3597:
[----:B-1----:R1:W5:Y:S01]  /*0710*/  LDL.64 R10, [R1] ;  /* 0x00000000010a7983 */ /* 0x0023620000100a00 */
[----:B------:R-:W2:Y:S01]  /*0720*/  LDCU UR4, c[0x0][0x3c8] ;  /* 0x00007900ff0477ac */ /* 0x000ea20008000800 */
[----:B------:R-:W-:Y:S01]  /*0730*/  HFMA2 R3, -RZ, RZ, 0, 0 ;  /* 0x00000000ff037431 */ /* 0x000fe200000001ff */
[----:B--2---:R-:W-:-:S13]  /*0740*/  ISETP.GT.AND P0, PT, R5, UR4, PT ;  /* 0x0000000405007c0c */ /* 0x004fda000bf04270 */
[----:B-1----:R-:W-:Y:S05]  /*0750*/  @!P0 BRA `(.L_x_3599) ;  /* 0x00000000001c8947 */ /* 0x002fea0003800000 */
[----:B------:R-:W1:Y:S02]  /*0760*/  LDC R8, c[0x0][0x3cc] ;  /* 0x0000f300ff087b82 */ /* 0x000e640000000800 */
[----:B-1----:R-:W-:-:S04]  /*0770*/  VIMNMX R3, PT, PT, R5, R8, PT ;  /* 0x0000000805037248 */ /* 0x002fc80003fe0100 */
[----:B------:R-:W-:-:S04]  /*0780*/  IADD3 R3, PT, PT, R3, -UR4, RZ ;  /* 0x8000000403037c10 */ /* 0x000fc8000fffe0ff */
[----:B------:R-:W-:-:S04]  /*0790*/  SHF.R.S32.HI R8, RZ, 0x1f, R3 ;  /* 0x0000001fff087819 */ /* 0x000fc80000011403 */
[----:B------:R-:W-:-:S04]  /*07a0*/  LEA.HI R8, R8, R3, RZ, 0x5 ;  /* 0x0000000308087211 */ /* 0x000fc800078f28ff */
[----:B------:R-:W-:-:S05]  /*07b0*/  SHF.R.S32.HI R8, RZ, 0x5, R8 ;  /* 0x00000005ff087819 */ /* 0x000fca0000011408 */
[----:B------:R-:W-:-:S07]  /*07c0*/  IMAD R3, R8, 0x6, RZ ;  /* 0x0000000608037824 */ /* 0x000fce00078e02ff */
.L_x_3599:
[----:B------:R-:W1:Y:S01]  /*07d0*/  LDCU UR5, c[0x0][0x3cc] ;  /* 0x00007980ff0577ac */ /* 0x000e620008000800 */
[----:B------:R-:W-:Y:S02]  /*07e0*/  MOV R7, RZ ;  /* 0x000000ff00077202 */ /* 0x000fe40000000f00 */
[----:B-1----:R-:W-:-:S13]  /*07f0*/  ISETP.GT.AND P0, PT, R5, UR5, PT ;  /* 0x0000000505007c0c */ /* 0x002fda000bf04270 */
[----:B------:R-:W-:Y:S05]  /*0800*/  @!P0 BRA `(.L_x_3600) ;  /* 0x00000000001c8947 */ /* 0x000fea0003800000 */
[----:B------:R-:W1:Y:S02]  /*0810*/  LDC R8, c[0x0][0x3d0] ;  /* 0x0000f400ff087b82 */ /* 0x000e640000000800 */
[----:B-1----:R-:W-:-:S04]  /*0820*/  VIMNMX R7, PT, PT, R5, R8, PT ;  /* 0x0000000805077248 */ /* 0x002fc80003fe0100 */
[----:B------:R-:W-:-:S04]  /*0830*/  IADD3 R7, PT, PT, R7, -UR5, RZ ;  /* 0x8000000507077c10 */ /* 0x000fc8000fffe0ff */
[----:B------:R-:W-:-:S04]  /*0840*/  SHF.R.S32.HI R8, RZ, 0x1f, R7 ;  /* 0x0000001fff087819 */ /* 0x000fc80000011407 */
[----:B------:R-:W-:-:S04]  /*0850*/  LEA.HI R8, R8, R7, RZ, 0x5 ;  /* 0x0000000708087211 */ /* 0x000fc800078f28ff */
[----:B------:R-:W-:-:S04]  /*0860*/  SHF.R.S32.HI R8, RZ, 0x5, R8 ;  /* 0x00000005ff087819 */ /* 0x000fc80000011408 */
[----:B------:R-:W-:-:S07]  /*0870*/  LEA R7, R8, R8, 0x2 ;  /* 0x0000000808077211 */ /* 0x000fce00078e10ff */
.L_x_3600:
        /* <DEDUP_REMOVED lines=10> */
[----:B------:R-:W-:-:S07]  /*0920*/  SHF.L.U32 R8, R13, 0x2, RZ ;  /* 0x000000020d087819 */ /* 0x000fce00000006ff */
.L_x_3601:
[----:B------:R-:W1:Y:S01]  /*0930*/  LDCU UR13, c[0x0][0x3d4] ;  /* 0x00007a80ff0d77ac */ /* 0x000e620008000800 */
[----:B0-----:R-:W-:Y:S01]  /*0940*/  HFMA2 R12, -RZ, RZ, 0, 0 ;  /* 0x00000000ff0c7431 */ /* 0x001fe200000001ff */
[----:B-1----:R-:W-:-:S13]  /*0950*/  ISETP.GT.AND P0, PT, R5, UR13, PT ;  /* 0x0000000d05007c0c */ /* 0x002fda000bf04270 */
        /* <DEDUP_REMOVED lines=8> */
.L_x_3602:
[----:B------:R-:W0:Y:S01]  /*09e0*/  LDCU UR5, c[0x0][0x3d8] ;  /* 0x00007b00ff0577ac */ /* 0x000e220008000800 */
[----:B------:R-:W-:Y:S02]  /*09f0*/  MOV R13, RZ ;  /* 0x000000ff000d7202 */ /* 0x000fe40000000f00 */
[----:B0-----:R-:W-:-:S13]  /*0a00*/  ISETP.GT.AND P0, PT, R5, UR5, PT ;  /* 0x0000000505007c0c */ /* 0x001fda000bf04270 */
        /* <DEDUP_REMOVED lines=8> */
.L_x_3603:
[----:B------:R-:W-:Y:S01]  /*0a90*/  VIMNMX R14, PT, PT, R5, UR4, PT ;  /* 0x00000004050e7c48 */ /* 0x000fe2000bfe0100 */
[----:B------:R-:W0:Y:S01]  /*0aa0*/  S2UR UR5, SR_CgaCtaId ;  /* 0x00000000000579c3 */ /* 0x000e220000008800 */
[----:B------:R-:W1:Y:S01]  /*0ab0*/  LDCU.64 UR10, c[0x0][0x388] ;  /* 0x00007100ff0a77ac */ /* 0x000e620008000a00 */
[----:B------:R-:W-:Y:S02]  /*0ac0*/  VIMNMX R4, PT, PT, R4, UR12, PT ;  /* 0x0000000c04047c48 */ /* 0x000fe4000bfe0100 */
[----:B------:R-:W-:Y:S01]  /*0ad0*/  SHF.R.S32.HI R15, RZ, 0x1f, R14 ;  /* 0x0000001fff0f7819 */ /* 0x000fe2000001140e */
[----:B------:R-:W-:Y:S01]  /*0ae0*/  UMOV UR4, 0x400 ;  /* 0x0000040000047882 */ /* 0x000fe20000000000 */
[----:B-----5:R-:W-:Y:S02]  /*0af0*/  PRMT R33, R10, 0x7610, R10 ;  /* 0x000076100a217816 */ /* 0x020fe4000000000a */
[----:B------:R-:W-:Y:S02]  /*0b00*/  LEA.HI R15, R15, R14, RZ, 0x5 ;  /* 0x0000000e0f0f7211 */ /* 0x000fe400078f28ff */
[----:B------:R-:W-:-:S02]  /*0b10*/  PRMT R38, R11, 0x7610, R11 ;  /* 0x000076100b267816 */ /* 0x000fc4000000000b */
[----:B------:R-:W-:Y:S02]  /*0b20*/  SHF.R.S32.HI R14, RZ, 0x5, R15 ;  /* 0x00000005ff0e7819 */ /* 0x000fe4000001140f */
[----:B------:R-:W-:Y:S02]  /*0b30*/  IADD3 R6, PT, PT, R5, R6, RZ ;  /* 0x0000000605067210 */ /* 0x000fe40007ffe0ff */
[----:B------:R-:W-:-:S04]  /*0b40*/  LEA R3, R14, R3, 0x3 ;  /* 0x000000030e037211 */ /* 0x000fc800078e18ff */
[----:B------:R-:W-:-:S04]  /*0b50*/  IADD3 R3, PT, PT, R8, R3, R7 ;  /* 0x0000000308037210 */ /* 0x000fc80007ffe007 */
[----:B------:R-:W-:Y:S01]  /*0b60*/  IADD3 R3, PT, PT, R13, R3, R12 ;  /* 0x000000030d037210 */ /* 0x000fe20007ffe00c */
[----:B0-----:R-:W-:-:S04]  /*0b70*/  ULEA UR4, UR5, UR4, 0x18 ;  /* 0x0000000405047291 */ /* 0x001fc8000f8ec0ff */
[----:B------:R-:W-:Y:S01]  /*0b80*/  IMAD R8, R3, R0, RZ ;  /* 0x0000000003087224 */ /* 0x000fe200078e02ff */
[----:B------:R-:W-:-:S04]  /*0b90*/  SHF.R.S32.HI R3, RZ, 0x1f, R29 ;  /* 0x0000001fff037819 */ /* 0x000fc8000001141d */
[----:B------:R-:W-:-:S04]  /*0ba0*/  IADD3 R7, P0, PT, R29, R8, RZ ;  /* 0x000000081d077210 */ /* 0x000fc80007f1e0ff */
[----:B------:R-:W-:Y:S02]  /*0bb0*/  LEA.HI.X.SX32 R8, R8, R3, 0x1, P0 ;  /* 0x0000000308087211 */ /* 0x000fe400000f0eff */
[----:B------:R-:W-:Y:S02]  /*0bc0*/  ISETP.GT.AND P0, PT, R4, R5, PT ;  /* 0x000000050400720c */ /* 0x000fe40003f04270 */
[C---:B------:R-:W-:Y:S02]  /*0bd0*/  SHF.L.U32 R3, R7.reuse, 0x2, RZ ;  /* 0x0000000207037819 */ /* 0x040fe400000006ff */
[----:B------:R-:W-:Y:S02]  /*0be0*/  SHF.L.U64.HI R8, R7, 0x2, R8 ;  /* 0x0000000207087819 */ /* 0x000fe40000010208 */
[----:B-1----:R-:W-:Y:S02]  /*0bf0*/  IADD3 R44, P1, PT, R3, UR10, RZ ;  /* 0x0000000a032c7c10 */ /* 0x002fe4000ff3e0ff */
[----:B------:R-:W-:-:S02]  /*0c00*/  MOV R3, RZ ;  /* 0x000000ff00037202 */ /* 0x000fc40000000f00 */
[----:B------:R-:W-:Y:S02]  /*0c10*/  IADD3.X R45, PT, PT, R8, UR11, RZ, P1, !PT ;  /* 0x0000000b082d7c10 */ /* 0x000fe40008ffe4ff */
[----:B------:R-:W-:Y:S02]  /*0c20*/  PRMT R7, RZ, 0x5410, RZ ;  /* 0x00005410ff077816 */ /* 0x000fe400000000ff */
[----:B------:R-:W-:Y:S02]  /*0c30*/  PRMT R4, RZ, 0x5410, RZ ;  /* 0x00005410ff047816 */ /* 0x000fe400000000ff */
[----:B------:R-:W-:Y:S02]  /*0c40*/  MOV R36, R44 ;  /* 0x0000002c00247202 */ /* 0x000fe40000000f00 */
[----:B------:R-:W-:Y:S01]  /*0c50*/  MOV R37, R45 ;  /* 0x0000002d00257202 */ /* 0x000fe20000000f00 */
[----:B------:R-:W-:Y:S06]  /*0c60*/  @!P0 BRA `(.L_x_3604) ;  /* 0x0000001400ac8947 */ /* 0x000fec0003800000 */
[----:B------:R-:W-:-:S04]  /*0c70*/  IMAD.WIDE.U32 R8, R9, 0x100, R34 ;  /* 0x0000010009087825 */ /* 0x000fc800078e0022 */
[----:B------:R-:W-:Y:S01]  /*0c80*/  HFMA2 R3, -RZ, RZ, 0, 0 ;  /* 0x00000000ff037431 */ /* 0x000fe200000001ff */
[----:B------:R-:W-:Y:S02]  /*0c90*/  VIMNMX R28, PT, PT, R32, UR12, PT ;  /* 0x0000000c201c7c48 */ /* 0x000fe4000bfe0100 */
[----:B------:R-:W-:Y:S02]  /*0ca0*/  PRMT R4, RZ, 0x5410, RZ ;  /* 0x00005410ff047816 */ /* 0x000fe400000000ff */
[----:B------:R-:W-:Y:S02]  /*0cb0*/  IADD3 R30, P0, PT, R8, 0x2, RZ ;  /* 0x00000002081e7810 */ /* 0x000fe40007f1e0ff */
[----:B------:R-:W-:Y:S02]  /*0cc0*/  PRMT R7, RZ, 0x5410, RZ ;  /* 0x00005410ff077816 */ /* 0x000fe400000000ff */
[----:B------:R-:W-:-:S09]  /*0cd0*/  IADD3.X R31, PT, PT, RZ, R9, RZ, P0, !PT ;  /* 0x00000009ff1f7210 */ /* 0x000fd200007fe4ff */
.L_x_3605:
[----:B------:R-:W-:Y:S01]  /*0ce0*/  MOV R36, R44 ;  /* 0x0000002c00247202 */ /* 0x000fe20000000f00 */
[----:B------:R-:W0:Y:S01]  /*0cf0*/  LDS.128 R20, [UR4] ;  /* 0x00000004ff147984 */ /* 0x000e220008000c00 */
[----:B------:R-:W-:-:S05]  /*0d00*/  MOV R37, R45 ;  /* 0x0000002d00257202 */ /* 0x000fca0000000f00 */
[----:B------:R-:W2:Y:S01]  /*0d10*/  LDG.E.128.CONSTANT R8, desc[UR6][R36.64] ;  /* 0x0000000624087981 */ /* 0x000ea2000c1e9d00 */
[----:B------:R-:W-:-:S05]  /*0d20*/  MOV R0, UR9 ;  /* 0x0000000900007c02 */ /* 0x000fca0008000f00 */
[----:B------:R-:W-:-:S05]  /*0d30*/  IMAD.WIDE R16, R0, 0x4, R36 ;  /* 0x0000000400107825 */ /* 0x000fca00078e0224 */
[----:B------:R1:W3:Y:S01]  /*0d40*/  LDG.E.128.CONSTANT R12, desc[UR6][R16.64] ;  /* 0x00000006100c7981 */ /* 0x0002e2000c1e9d00 */
[----:B------:R-:W-:Y:S01]  /*0d50*/  IMAD.WIDE R44, R0, 0x4, R16 ;  /* 0x00000004002c7825 */ /* 0x000fe200078e0210 */
[----:B------:R-:W-:Y:S02]  /*0d60*/  MOV R39, 0x2800 ;  /* 0x0000280000277802 */ /* 0x000fe40000000f00 */
[----:B--2---:R-:W-:Y:S02]  /*0d70*/  LOP3.LUT R19, R8, 0x1f001f, RZ, 0xc0, !PT ;  /* 0x001f001f08137812 */ /* 0x004fe400078ec0ff */
[----:B------:R-:W-:Y:S02]  /*0d80*/  LOP3.LUT R26, R9, 0x1f001f, RZ, 0xc0, !PT ;  /* 0x001f001f091a7812 */ /* 0x000fe400078ec0ff */
[----:B------:R-:W-:Y:S02]  /*0d90*/  LOP3.LUT R25, R10, 0x1f001f, RZ, 0xc0, !PT ;  /* 0x001f001f0a197812 */ /* 0x000fe400078ec0ff */
[----:B------:R-:W-:-:S02]  /*0da0*/  LOP3.LUT R27, R11, 0x1f001f, RZ, 0xc0, !PT ;  /* 0x001f001f0b1b7812 */ /* 0x000fc400078ec0ff */
[----:B------:R-:W-:Y:S02]  /*0db0*/  LOP3.LUT R19, R19, 0x64006400, RZ, 0xfc, !PT ;  /* 0x6400640013137812 */ /* 0x000fe400078efcff */
[----:B------:R-:W-:Y:S02]  /*0dc0*/  LOP3.LUT R26, R26, 0x64006400, RZ, 0xfc, !PT ;  /* 0x640064001a1a7812 */ /* 0x000fe400078efcff */
[----:B------:R-:W-:Y:S01]  /*0dd0*/  LOP3.LUT R24, R8, 0x3e003e0, RZ, 0xc0, !PT ;  /* 0x03e003e008187812 */ /* 0x000fe200078ec0ff */
[----:B-1----:R-:W-:Y:S01]  /*0de0*/  HADD2 R17, R19, -1040, -1040 ;  /* 0xe410e41013117430 */ /* 0x002fe20000000000 */
[----:B------:R-:W-:Y:S01]  /*0df0*/  LOP3.LUT R25, R25, 0x64006400, RZ, 0xfc, !PT ;  /* 0x6400640019197812 */ /* 0x000fe200078efcff */
[----:B------:R-:W-:Y:S01]  /*0e00*/  HADD2 R19, R26, -1040, -1040 ;  /* 0xe410e4101a137430 */ /* 0x000fe20000000000 */
[----:B------:R-:W-:Y:S01]  /*0e10*/  LOP3.LUT R16, R27, 0x64006400, RZ, 0xfc, !PT ;  /* 0x640064001b107812 */ /* 0x000fe200078efcff */
[-C--:B0-----:R-:W-:Y:S01]  /*0e20*/  HFMA2 R17, R17, R20.reuse, RZ ;  /* 0x0000001411117231 */ /* 0x081fe200000000ff */
[----:B------:R-:W-:Y:S01]  /*0e30*/  LOP3.LUT R18, R9, 0x3e003e0, RZ, 0xc0, !PT ;  /* 0x03e003e009127812 */ /* 0x000fe200078ec0ff */
[----:B------:R-:W-:Y:S01]  /*0e40*/  HADD2 R26, R25, -1040, -1040 ;  /* 0xe410e410191a7430 */ /* 0x000fe20000000000 */
[----:B------:R-:W-:Y:S01]  /*0e50*/  LOP3.LUT R24, R24, 0x64006400, RZ, 0xfc, !PT ;  /* 0x6400640018187812 */ /* 0x000fe200078efcff */
[----:B------:R-:W-:Y:S01]  /*0e60*/  HADD2 R27, R16, -1040, -1040 ;  /* 0xe410e410101b7430 */ /* 0x000fe20000000000 */
[----:B------:R-:W-:Y:S01]  /*0e70*/  LOP3.LUT R18, R18, 0x64006400, RZ, 0xfc, !PT ;  /* 0x6400640012127812 */ /* 0x000fe200078efcff */
[----:B------:R-:W-:-:S02]  /*0e80*/  HFMA2 R19, R19, R20, RZ.H0_H0 ;  /* 0x0000001413137231 */ /* 0x000fc400000400ff */
[-C--:B------:R-:W-:Y:S02]  /*0e90*/  HFMA2 R26, R26, R20.reuse, RZ ;  /* 0x000000141a1a7231 */ /* 0x080fe400000000ff */
[-C--:B------:R-:W-:Y:S02]  /*0ea0*/  HFMA2 R25, R24, R39.reuse.H0_H0, -48, -48 ;  /* 0xd200d20018197431 */ /* 0x080fe40000040027 */
[----:B------:R-:W-:Y:S01]  /*0eb0*/  HFMA2 R27, R27, R20, RZ.H0_H0 ;  /* 0x000000141b1b7231 */ /* 0x000fe200000400ff */
[----:B------:R-:W-:Y:S01]  /*0ec0*/  LOP3.LUT R20, R10, 0x3e003e0, RZ, 0xc0, !PT ;  /* 0x03e003e00a147812 */ /* 0x000fe200078ec0ff */
[----:B------:R-:W-:Y:S02]  /*0ed0*/  HFMA2 R24, R18, R39.H0_H0, -48, -48 ;  /* 0xd200d20012187431 */ /* 0x000fe40000040027 */
[-C--:B------:R-:W-:Y:S01]  /*0ee0*/  HFMA2 R25, R25, R21.reuse, R17 ;  /* 0x0000001519197231 */ /* 0x080fe20000000011 */
[----:B------:R-:W-:Y:S01]  /*0ef0*/  LOP3.LUT R20, R20, 0x64006400, RZ, 0xfc, !PT ;  /* 0x6400640014147812 */ /* 0x000fe200078efcff */
[----:B------:R-:W-:-:S02]  /*0f00*/  HFMA2 R24, R24, R21, R19 ;  /* 0x0000001518187231 */ /* 0x000fc40000000013 */
[----:B------:R0:W2:Y:S02]  /*0f10*/  LDG.E.128.CONSTANT R16, desc[UR6][R44.64] ;  /* 0x000000062c107981 */ /* 0x0000a4000c1e9d00 */
[----:B------:R-:W-:-:S04]  /*0f20*/  HFMA2 R20, R20, R39.H0_H0, -48, -48 ;  /* 0xd200d20014147431 */ /* 0x000fc80000040027 */
[----:B------:R-:W-:Y:S01]  /*0f30*/  HFMA2 R20, R20, R21, R26 ;  /* 0x0000001514147231 */ /* 0x000fe2000000001a */
[----:B------:R-:W-:Y:S01]  /*0f40*/  LOP3.LUT R26, R11, 0x3e003e0, RZ, 0xc0, !PT ;  /* 0x03e003e00b1a7812 */ /* 0x000fe200078ec0ff */
[----:B0-----:R-:W-:-:S03]  /*0f50*/  IMAD.WIDE R44, R0, 0x4, R44 ;  /* 0x00000004002c7825 */ /* 0x001fc600078e022c */
        /* <DEDUP_REMOVED lines=22> */
[----:B---3--:R-:W-:Y:S01]  /*10c0*/  LOP3.LUT R21, R12, 0x1f001f, RZ, 0xc0, !PT ;  /* 0x001f001f0c157812 */ /* 0x008fe200078ec0ff */
[----:B------:R-:W-:-:S03]  /*10d0*/  HFMA2 R22, R26, R22, R27 ;  /* 0x000000161a167231 */ /* 0x000fc6000000001b */
[----:B------:R-:W-:-:S05]  /*10e0*/  LOP3.LUT R21, R21, 0x64006400, RZ, 0xfc, !PT ;  /* 0x6400640015157812 */ /* 0x000fca00078efcff */
[----:B------:R-:W-:Y:S01]  /*10f0*/  HADD2 R41, R21, -1040, -1040 ;  /* 0xe410e41015297430 */ /* 0x000fe20000000000 */
[----:B------:R-:W-:-:S03]  /*1100*/  LOP3.LUT R21, R13, 0x1f001f, RZ, 0xc0, !PT ;  /* 0x001f001f0d157812 */ /* 0x000fc600078ec0ff */
[-C--:B------:R-:W-:Y:S01]  /*1110*/  HFMA2 R41, R41, R23.reuse, R25 ;  /* 0x0000001729297231 */ /* 0x080fe20000000019 */
[----:B------:R-:W-:Y:S02]  /*1120*/  LOP3.LUT R26, R21, 0x64006400, RZ, 0xfc, !PT ;  /* 0x64006400151a7812 */ /* 0x000fe400078efcff */
[----:B------:R-:W-:Y:S02]  /*1130*/  LOP3.LUT R21, R14, 0x1f001f, RZ, 0xc0, !PT ;  /* 0x001f001f0e157812 */ /* 0x000fe400078ec0ff */
[----:B------:R-:W-:Y:S01]  /*1140*/  LOP3.LUT R25, R15, 0x1f001f, RZ, 0xc0, !PT ;  /* 0x001f001f0f197812 */ /* 0x000fe200078ec0ff */
[----:B------:R-:W-:Y:S01]  /*1150*/  HADD2 R40, R26, -1040, -1040 ;  /* 0xe410e4101a287430 */ /* 0x000fe20000000000 */
[----:B------:R-:W-:Y:S02]  /*1160*/  LOP3.LUT R21, R21, 0x64006400, RZ, 0xfc, !PT ;  /* 0x6400640015157812 */ /* 0x000fe400078efcff */
[----:B------:R-:W-:Y:S01]  /*1170*/  LOP3.LUT R25, R25, 0x64006400, RZ, 0xfc, !PT ;  /* 0x6400640019197812 */ /* 0x000fe200078efcff */
[----:B------:R-:W-:-:S02]  /*1180*/  HFMA2 R40, R40, R23, R24 ;  /* 0x0000001728287231 */ /* 0x000fc40000000018 */
[----:B------:R-:W-:Y:S02]  /*1190*/  HADD2 R21, R21, -1040, -1040 ;  /* 0xe410e41015157430 */ /* 0x000fe40000000000 */
[----:B------:R-:W-:Y:S02]  /*11a0*/  HADD2 R25, R25, -1040, -1040 ;  /* 0xe410e41019197430 */ /* 0x000fe40000000000 */
[-C--:B------:R-:W-:Y:S01]  /*11b0*/  HFMA2 R20, R21, R23.reuse, R20 ;  /* 0x0000001715147231 */ /* 0x080fe20000000014 */
[----:B------:R-:W-:Y:S01]  /*11c0*/  LOP3.LUT R21, R12, 0x3e003e0, RZ, 0xc0, !PT ;  /* 0x03e003e00c157812 */ /* 0x000fe200078ec0ff */
[----:B------:R-:W-:Y:S02]  /*11d0*/  HFMA2 R23, R25, R23, R22 ;  /* 0x0000001719177231 */ /* 0x000fe40000000016 */
[----:B------:R-:W0:Y:S01]  /*11e0*/  LDS.128 R24, [UR4+0x10] ;  /* 0x00001004ff187984 */ /* 0x000e220008000c00 */
[----:B------:R-:W-:Y:S02]  /*11f0*/  LOP3.LUT R22, R21, 0x64006400, RZ, 0xfc, !PT ;  /* 0x6400640015167812 */ /* 0x000fe400078efcff */
[----:B------:R-:W-:-:S03]  /*1200*/  LOP3.LUT R21, R13, 0x3e003e0, RZ, 0xc0, !PT ;  /* 0x03e003e00d157812 */ /* 0x000fc600078ec0ff */
[----:B------:R-:W-:-:S04]  /*1210*/  HFMA2 R22, R22, R39.H0_H0, -48, -48 ;  /* 0xd200d20016167431 */ /* 0x000fc80000040027 */
[----:B0-----:R-:W-:Y:S01]  /*1220*/  HFMA2 R41, R22, R24, R41 ;  /* 0x0000001816297231 */ /* 0x001fe20000000029 */
[----:B------:R-:W-:Y:S02]  /*1230*/  LOP3.LUT R22, R21, 0x64006400, RZ, 0xfc, !PT ;  /* 0x6400640015167812 */ /* 0x000fe400078efcff */
[----:B------:R-:W-:-:S03]  /*1240*/  LOP3.LUT R21, R14, 0x3e003e0, RZ, 0xc0, !PT ;  /* 0x03e003e00e157812 */ /* 0x000fc600078ec0ff */
[----:B------:R-:W-:-:S04]  /*1250*/  HFMA2 R22, R22, R39.H0_H0, -48, -48 ;  /* 0xd200d20016167431 */ /* 0x000fc80000040027 */
[----:B------:R-:W-:Y:S01]  /*1260*/  HFMA2 R40, R22, R24, R40 ;  /* 0x0000001816287231 */ /* 0x000fe20000000028 */
[----:B------:R-:W-:Y:S02]  /*1270*/  LOP3.LUT R22, R21, 0x64006400, RZ, 0xfc, !PT ;  /* 0x6400640015167812 */ /* 0x000fe400078efcff */
[----:B------:R-:W-:-:S03]  /*1280*/  LOP3.LUT R21, R15, 0x3e003e0, RZ, 0xc0, !PT ;  /* 0x03e003e00f157812 */ /* 0x000fc600078ec0ff */
[----:B------:R-:W-:-:S04]  /*1290*/  HFMA2 R22, R22, R39.H0_H0, -48, -48 ;  /* 0xd200d20016167431 */ /* 0x000fc80000040027 */
[----:B------:R-:W-:Y:S01]  /*12a0*/  HFMA2 R20, R22, R24, R20 ;  /* 0x0000001816147231 */ /* 0x000fe20000000014 */
[----:B------:R-:W-:Y:S02]  /*12b0*/  LOP3.LUT R22, R21, 0x64006400, RZ, 0xfc, !PT ;  /* 0x6400640015167812 */ /* 0x000fe400078efcff */
[--C-:B------:R-:W-:Y:S02]  /*12c0*/  SHF.R.U32.HI R21, RZ, 0xa, R12.reuse ;  /* 0x0000000aff157819 */ /* 0x100fe4000001160c */
[----:B------:R-:W-:Y:S01]  /*12d0*/  SHF.R.U32.HI R12, RZ, 0xe, R12 ;  /* 0x0000000eff0c7819 */ /* 0x000fe2000001160c */
[----:B------:R-:W-:-:S04]  /*12e0*/  HFMA2 R22, R22, R39.H0_H0, -48, -48 ;  /* 0xd200d20016167431 */ /* 0x000fc80000040027 */
[----:B------:R-:W-:Y:S01]  /*12f0*/  HFMA2 R24, R22, R24, R23 ;  /* 0x0000001816187231 */ /* 0x000fe20000000017 */
[----:B------:R-:W-:Y:S02]  /*1300*/  LOP3.LUT R22, R21, 0x1f001f, RZ, 0xc0, !PT ;  /* 0x001f001f15167812 */ /* 0x000fe400078ec0ff */
[----:B------:R-:W-:Y:S02]  /*1310*/  SHF.R.U32.HI R21, RZ, 0xf, R8 ;  /* 0x0000000fff157819 */ /* 0x000fe40000011608 */
[----:B------:R-:W-:Y:S02]  /*1320*/  LOP3.LUT R8, R22, 0x64006400, RZ, 0xfc, !PT ;  /* 0x6400640016087812 */ /* 0x000fe400078efcff */
[----:B------:R-:W-:-:S03]  /*1330*/  LOP3.LUT R21, R21, 0x10001, RZ, 0xc0, !PT ;  /* 0x0001000115157812 */ /* 0x000fc600078ec0ff */
[----:B------:R-:W-:Y:S01]  /*1340*/  HADD2 R8, R8, -1040, -1040 ;  /* 0xe410e41008087430 */ /* 0x000fe20000000000 */
[----:B------:R-:W-:Y:S02]  /*1350*/  LOP3.LUT R12, R21, 0x20002, R12, 0xf8, !PT ;  /* 0x00020002150c7812 */ /* 0x000fe400078ef80c */
[----:B------:R-:W-:Y:S01]  /*1360*/  SHF.R.U32.HI R21, RZ, 0xa, R14 ;  /* 0x0000000aff157819 */ /* 0x000fe2000001160e */
[----:B------:R-:W-:Y:S01]  /*1370*/  HFMA2 R41, R8, R25, R41 ;  /* 0x0000001908297231 */ /* 0x000fe20000000029 */
[----:B------:R-:W-:Y:S02]  /*1380*/  SHF.R.U32.HI R8, RZ, 0xa, R13 ;  /* 0x0000000aff087819 */ /* 0x000fe4000001160d */
[----:B------:R-:W-:Y:S02]  /*1390*/  LOP3.LUT R21, R21, 0x1f001f, RZ, 0xc0, !PT ;  /* 0x001f001f15157812 */ /* 0x000fe400078ec0ff */
[----:B------:R-:W-:Y:S02]  /*13a0*/  LOP3.LUT R8, R8, 0x1f001f, RZ, 0xc0, !PT ;  /* 0x001f001f08087812 */ /* 0x000fe400078ec0ff */
[----:B------:R-:W-:-:S02]  /*13b0*/  LOP3.LUT R21, R21, 0x64006400, RZ, 0xfc, !PT ;  /* 0x6400640015157812 */ /* 0x000fc400078efcff */
[----:B------:R-:W-:-:S03]  /*13c0*/  LOP3.LUT R8, R8, 0x64006400, RZ, 0xfc, !PT ;  /* 0x6400640008087812 */ /* 0x000fc600078efcff */
[----:B------:R-:W-:Y:S02]  /*13d0*/  HADD2 R21, R21, -1040, -1040 ;  /* 0xe410e41015157430 */ /* 0x000fe40000000000 */
[----:B------:R-:W-:-:S04]  /*13e0*/  HADD2 R8, R8, -1040, -1040 ;  /* 0xe410e41008087430 */ /* 0x000fc80000000000 */
[-C--:B------:R-:W-:Y:S02]  /*13f0*/  HFMA2 R40, R8, R25.reuse, R40 ;  /* 0x0000001908287231 */ /* 0x080fe40000000028 */
[----:B------:R-:W-:Y:S02]  /*1400*/  HFMA2 R8, R21, R25, R20 ;  /* 0x0000001915087231 */ /* 0x000fe40000000014 */
[----:B------:R0:W3:Y:S01]  /*1410*/  LDG.E.128.CONSTANT R20, desc[UR6][R44.64] ;  /* 0x000000062c147981 */ /* 0x0000e2000c1e9d00 */
[----:B------:R-:W-:Y:S02]  /*1420*/  SHF.R.U32.HI R42, RZ, 0xa, R15 ;  /* 0x0000000aff2a7819 */ /* 0x000fe4000001160f */
[----:B------:R-:W-:Y:S02]  /*1430*/  SHF.R.U32.HI R9, RZ, 0xf, R9 ;  /* 0x0000000fff097819 */ /* 0x000fe40000011609 */
[----:B------:R-:W-:Y:S02]  /*1440*/  LOP3.LUT R42, R42, 0x1f001f, RZ, 0xc0, !PT ;  /* 0x001f001f2a2a7812 */ /* 0x000fe400078ec0ff */
[----:B------:R-:W-:-:S02]  /*1450*/  SHF.R.U32.HI R43, RZ, 0xe, R13 ;  /* 0x0000000eff2b7819 */ /* 0x000fc4000001160d */
[----:B------:R-:W-:Y:S01]  /*1460*/  LOP3.LUT R42, R42, 0x64006400, RZ, 0xfc, !PT ;  /* 0x640064002a2a7812 */ /* 0x000fe200078efcff */
[----:B0-----:R-:W-:Y:S01]  /*1470*/  IMAD.WIDE R44, R0, 0x4, R44 ;  /* 0x00000004002c7825 */ /* 0x001fe200078e022c */
[----:B------:R-:W-:Y:S02]  /*1480*/  SHF.R.U32.HI R13, RZ, 0xe, R14 ;  /* 0x0000000eff0d7819 */ /* 0x000fe4000001160e */
[----:B------:R-:W-:Y:S01]  /*1490*/  LOP3.LUT R14, R9, 0x10001, RZ, 0xc0, !PT ;  /* 0x00010001090e7812 */ /* 0x000fe200078ec0ff */
[----:B------:R-:W-:Y:S01]  /*14a0*/  HADD2 R42, R42, -1040, -1040 ;  /* 0xe410e4102a2a7430 */ /* 0x000fe20000000000 */
[----:B------:R-:W-:Y:S02]  /*14b0*/  SHF.R.U32.HI R10, RZ, 0xf, R10 ;  /* 0x0000000fff0a7819 */ /* 0x000fe4000001160a */
[----:B------:R-:W-:Y:S01]  /*14c0*/  LOP3.LUT R43, R14, 0x20002, R43, 0xf8, !PT ;  /* 0x000200020e2b7812 */ /* 0x000fe200078ef82b */
[----:B------:R-:W-:Y:S01]  /*14d0*/  HFMA2 R24, R42, R25, R24 ;  /* 0x000000192a187231 */ /* 0x000fe20000000018 */
[----:B------:R-:W-:-:S02]  /*14e0*/  LOP3.LUT R10, R10, 0x10001, RZ, 0xc0, !PT ;  /* 0x000100010a0a7812 */ /* 0x000fc400078ec0ff */
[----:B------:R-:W-:Y:S02]  /*14f0*/  SHF.R.U32.HI R11, RZ, 0xf, R11 ;  /* 0x0000000fff0b7819 */ /* 0x000fe4000001160b */
[----:B------:R-:W-:Y:S02]  /*1500*/  LOP3.LUT R13, R10, 0x20002, R13, 0xf8, !PT ;  /* 0x000200020a0d7812 */ /* 0x000fe400078ef80d */
[----:B------:R-:W-:Y:S02]  /*1510*/  SHF.R.U32.HI R10, RZ, 0xe, R15 ;  /* 0x0000000eff0a7819 */ /* 0x000fe4000001160f */
[----:B------:R-:W-:-:S04]  /*1520*/  LOP3.LUT R11, R11, 0x10001, RZ, 0xc0, !PT ;  /* 0x000100010b0b7812 */ /* 0x000fc800078ec0ff */
[----:B------:R-:W-:Y:S02]  /*1530*/  LOP3.LUT R15, R11, 0x20002, R10, 0xf8, !PT ;  /* 0x000200020b0f7812 */ /* 0x000fe400078ef80a */
[----:B--2---:R-:W-:Y:S02]  /*1540*/  LOP3.LUT R25, R16, 0x1f001f, RZ, 0xc0, !PT ;  /* 0x001f001f10197812 */ /* 0x004fe400078ec0ff */
[----:B------:R-:W-:Y:S02]  /*1550*/  SHF.R.U32.HI R9, RZ, 0xa, R16 ;  /* 0x0000000aff097819 */ /* 0x000fe40000011610 */
[----:B------:R-:W-:Y:S02]  /*1560*/  LOP3.LUT R25, R25, 0x64006400, RZ, 0xfc, !PT ;  /* 0x6400640019197812 */ /* 0x000fe400078efcff */
[----:B------:R-:W-:-:S03]  /*1570*/  LOP3.LUT R9, R9, 0x1f001f, RZ, 0xc0, !PT ;  /* 0x001f001f09097812 */ /* 0x000fc600078ec0ff */
[----:B------:R-:W-:Y:S01]  /*1580*/  HADD2 R25, R25, -1040, -1040 ;  /* 0xe410e41019197430 */ /* 0x000fe20000000000 */
[----:B------:R-:W-:-:S03]  /*1590*/  LOP3.LUT R9, R9, 0x64006400, RZ, 0xfc, !PT ;  /* 0x6400640009097812 */ /* 0x000fc600078efcff */
[----:B------:R-:W-:Y:S01]  /*15a0*/  HFMA2 R41, R25, R26, R41 ;  /* 0x0000001a19297231 */ /* 0x000fe20000000029 */
[----:B------:R-:W-:Y:S01]  /*15b0*/  LOP3.LUT R25, R17, 0x1f001f, RZ, 0xc0, !PT ;  /* 0x001f001f11197812 */ /* 0x000fe200078ec0ff */
[----:B------:R-:W-:-:S03]  /*15c0*/  HADD2 R9, R9, -1040, -1040 ;  /* 0xe410e41009097430 */ /* 0x000fc60000000000 */
[----:B------:R-:W-:-:S05]  /*15d0*/  LOP3.LUT R25, R25, 0x64006400, RZ, 0xfc, !PT ;  /* 0x6400640019197812 */ /* 0x000fca00078efcff */
[----:B------:R-:W-:-:S04]  /*15e0*/  HADD2 R25, R25, -1040, -1040 ;  /* 0xe410e41019197430 */ /* 0x000fc80000000000 */
[----:B------:R-:W-:Y:S01]  /*15f0*/  HFMA2 R40, R25, R26, R40 ;  /* 0x0000001a19287231 */ /* 0x000fe20000000028 */
        /* <DEDUP_REMOVED lines=12> */
[-C--:B------:R-:W-:Y:S02]  /*16c0*/  HFMA2 R26, R26, R39.reuse.H0_H0, -48, -48 ;  /* 0xd200d2001a1a7431 */ /* 0x080fe40000040027 */
[----:B------:R-:W-:Y:S02]  /*16d0*/  HFMA2 R8, R8, R39.H0_H0, -48, -48 ;  /* 0xd200d20008087431 */ /* 0x000fe40000040027 */
[-C--:B------:R-:W-:Y:S01]  /*16e0*/  HFMA2 R40, R26, R27.reuse, R40 ;  /* 0x0000001b1a287231 */ /* 0x080fe20000000028 */
[----:B------:R-:W-:Y:S01]  /*16f0*/  LOP3.LUT R26, R18, 0x3e003e0, RZ, 0xc0, !PT ;  /* 0x03e003e0121a7812 */ /* 0x000fe200078ec0ff */
[----:B------:R-:W-:-:S03]  /*1700*/  HFMA2 R8, R8, R27, R41 ;  /* 0x0000001b08087231 */ /* 0x000fc60000000029 */
[----:B------:R-:W-:-:S05]  /*1710*/  LOP3.LUT R26, R26, 0x64006400, RZ, 0xfc, !PT ;  /* 0x640064001a1a7812 */ /* 0x000fca00078efcff */
[----:B------:R-:W-:-:S04]  /*1720*/  HFMA2 R41, R26, R39.H0_H0, -48, -48 ;  /* 0xd200d2001a297431 */ /* 0x000fc80000040027 */
[----:B------:R-:W-:Y:S01]  /*1730*/  HFMA2 R41, R41, R27, R25 ;  /* 0x0000001b29297231 */ /* 0x000fe20000000019 */
[----:B------:R-:W-:-:S04]  /*1740*/  LOP3.LUT R25, R19, 0x3e003e0, RZ, 0xc0, !PT ;  /* 0x03e003e013197812 */ /* 0x000fc800078ec0ff */
[----:B------:R-:W-:-:S05]  /*1750*/  LOP3.LUT R26, R25, 0x64006400, RZ, 0xfc, !PT ;  /* 0x64006400191a7812 */ /* 0x000fca00078efcff */
[----:B------:R-:W-:-:S04]  /*1760*/  HFMA2 R42, R26, R39.H0_H0, -48, -48 ;  /* 0xd200d2001a2a7431 */ /* 0x000fc80000040027 */
[----:B------:R-:W-:Y:S02]  /*1770*/  HFMA2 R42, R42, R27, R24 ;  /* 0x0000001b2a2a7231 */ /* 0x000fe40000000018 */
[----:B------:R-:W0:Y:S02]  /*1780*/  LDS.128 R24, [UR4+0x20] ;  /* 0x00002004ff187984 */ /* 0x000e240008000c00 */
        /* <DEDUP_REMOVED lines=16> */
[----:B---3--:R-:W-:-:S04]  /*1890*/  LOP3.LUT R9, R20, 0x1f001f, RZ, 0xc0, !PT ;  /* 0x001f001f14097812 */ /* 0x008fc800078ec0ff */
        /* <DEDUP_REMOVED lines=14> */
[----:B------:R-:W-:Y:S02]  /*1980*/  HFMA2 R42, R8, R25, R42 ;  /* 0x00000019082a7231 */ /* 0x000fe4000000002a */
[----:B------:R-:W2:Y:S01]  /*1990*/  LDG.E.128.CONSTANT R8, desc[UR6][R44.64] ;  /* 0x000000062c087981 */ /* 0x000ea2000c1e9d00 */
[----:B------:R-:W-:Y:S02]  /*19a0*/  LOP3.LUT R24, R20, 0x3e003e0, RZ, 0xc0, !PT ;  /* 0x03e003e014187812 */ /* 0x000fe400078ec0ff */
[----:B------:R-:W-:Y:S02]  /*19b0*/  SHF.R.U32.HI R18, RZ, 0xd, R18 ;  /* 0x0000000dff127819 */ /* 0x000fe40000011612 */
[----:B------:R-:W-:Y:S02]  /*19c0*/  LOP3.LUT R24, R24, 0x64006400, RZ, 0xfc, !PT ;  /* 0x6400640018187812 */ /* 0x000fe400078efcff */
[----:B------:R-:W-:-:S03]  /*19d0*/  ISETP.NE.AND P0, PT, R5, R6, PT ;  /* 0x000000060500720c */ /* 0x000fc60003f05270 */
[----:B------:R-:W-:-:S04]  /*19e0*/  HFMA2 R24, R24, R39.H0_H0, -48, -48 ;  /* 0xd200d20018187431 */ /* 0x000fc80000040027 */
[----:B------:R-:W-:Y:S01]  /*19f0*/  HFMA2 R14, R24, R26, R14 ;  /* 0x0000001a180e7231 */ /* 0x000fe2000000000e */
[----:B------:R-:W-:-:S04]  /*1a00*/  LOP3.LUT R24, R21, 0x3e003e0, RZ, 0xc0, !PT ;  /* 0x03e003e015187812 */ /* 0x000fc800078ec0ff */
[----:B------:R-:W-:-:S05]  /*1a10*/  LOP3.LUT R24, R24, 0x64006400, RZ, 0xfc, !PT ;  /* 0x6400640018187812 */ /* 0x000fca00078efcff */
[----:B------:R-:W-:Y:S01]  /*1a20*/  HFMA2 R25, R24, R39.H0_H0, -48, -48 ;  /* 0xd200d20018197431 */ /* 0x000fe20000040027 */
[----:B------:R-:W-:-:S03]  /*1a30*/  LOP3.LUT R24, R22, 0x3e003e0, RZ, 0xc0, !PT ;  /* 0x03e003e016187812 */ /* 0x000fc600078ec0ff */
[----:B------:R-:W-:Y:S01]  /*1a40*/  HFMA2 R25, R25, R26, R40 ;  /* 0x0000001a19197231 */ /* 0x000fe20000000028 */
        /* <DEDUP_REMOVED lines=17> */
[--C-:B------:R-:W-:Y:S02]  /*1b60*/  SHF.R.U32.HI R14, RZ, 0xa, R22.reuse ;  /* 0x0000000aff0e7819 */ /* 0x100fe40000011616 */
[----:B------:R-:W-:Y:S02]  /*1b70*/  SHF.R.U32.HI R22, RZ, 0xc, R22 ;  /* 0x0000000cff167819 */ /* 0x000fe40000011616 */
        /* <DEDUP_REMOVED lines=9> */
[----:B------:R-:W-:Y:S02]  /*1c10*/  SHF.R.U32.HI R27, RZ, 0xd, R16 ;  /* 0x0000000dff1b7819 */ /* 0x000fe40000011610 */
[----:B------:R-:W-:Y:S02]  /*1c20*/  SHF.R.U32.HI R14, RZ, 0xd, R17 ;  /* 0x0000000dff0e7819 */ /* 0x000fe40000011611 */
[----:B------:R-:W-:Y:S02]  /*1c30*/  LOP3.LUT R16, R12, 0x40004, R27, 0xf8, !PT ;  /* 0x000400040c107812 */ /* 0x000fe400078ef81b */
[----:B------:R-:W-:Y:S02]  /*1c40*/  SHF.R.U32.HI R12, RZ, 0xd, R19 ;  /* 0x0000000dff0c7819 */ /* 0x000fe40000011613 */
[----:B------:R-:W-:Y:S02]  /*1c50*/  LOP3.LUT R17, R13, 0x40004, R18, 0xf8, !PT ;  /* 0x000400040d117812 */ /* 0x000fe400078ef812 */
[----:B------:R-:W-:-:S02]  /*1c60*/  LOP3.LUT R43, R43, 0x40004, R14, 0xf8, !PT ;  /* 0x000400042b2b7812 */ /* 0x000fc400078ef80e */
[----:B------:R-:W-:Y:S02]  /*1c70*/  LOP3.LUT R18, R15, 0x40004, R12, 0xf8, !PT ;  /* 0x000400040f127812 */ /* 0x000fe400078ef80c */
[----:B------:R-:W0:Y:S01]  /*1c80*/  LDS.128 R12, [UR4+0x30] ;  /* 0x00003004ff0c7984 */ /* 0x000e220008000c00 */
[----:B------:R-:W-:-:S04]  /*1c90*/  SHF.R.U32.HI R19, RZ, 0xc, R20 ;  /* 0x0000000cff137819 */ /* 0x000fc80000011614 */
[----:B------:R-:W-:Y:S02]  /*1ca0*/  LOP3.LUT R19, R16, 0x80008, R19, 0xf8, !PT ;  /* 0x0008000810137812 */ /* 0x000fe400078ef813 */
[----:B--2---:R-:W-:-:S04]  /*1cb0*/  LOP3.LUT R16, R8, 0x1f001f, RZ, 0xc0, !PT ;  /* 0x001f001f08107812 */ /* 0x004fc800078ec0ff */
        /* <DEDUP_REMOVED lines=17> */
[----:B------:R-:W-:Y:S02]  /*1dd0*/  LOP3.LUT R43, R43, 0x80008, R12, 0xf8, !PT ;  /* 0x000800082b2b7812 */ /* 0x000fe400078ef80c */
[----:B------:R-:W-:-:S04]  /*1de0*/  LOP3.LUT R12, R8, 0x3e003e0, RZ, 0xc0, !PT ;  /* 0x03e003e0080c7812 */ /* 0x000fc800078ec0ff */
[----:B------:R-:W-:Y:S02]  /*1df0*/  LOP3.LUT R16, R12, 0x64006400, RZ, 0xfc, !PT ;  /* 0x640064000c107812 */ /* 0x000fe400078efcff */
[----:B------:R-:W-:Y:S02]  /*1e00*/  LOP3.LUT R12, R17, 0x80008, R22, 0xf8, !PT ;  /* 0x00080008110c7812 */ /* 0x000fe400078ef816 */
[----:B------:R-:W-:Y:S01]  /*1e10*/  LOP3.LUT R17, R9, 0x3e003e0, RZ, 0xc0, !PT ;  /* 0x03e003e009117812 */ /* 0x000fe200078ec0ff */
[----:B------:R-:W-:Y:S01]  /*1e20*/  HFMA2 R16, R16, R39.H0_H0, -48, -48 ;  /* 0xd200d20010107431 */ /* 0x000fe20000040027 */
[----:B------:R-:W-:-:S03]  /*1e30*/  LOP3.LUT R22, R21, 0x64006400, RZ, 0xfc, !PT ;  /* 0x6400640015167812 */ /* 0x000fc600078efcff */
[----:B------:R-:W-:Y:S01]  /*1e40*/  HFMA2 R24, R16, R13, R24 ;  /* 0x0000000d10187231 */ /* 0x000fe20000000018 */
[----:B------:R-:W-:Y:S01]  /*1e50*/  LOP3.LUT R16, R17, 0x64006400, RZ, 0xfc, !PT ;  /* 0x6400640011107812 */ /* 0x000fe200078efcff */
[----:B------:R-:W-:Y:S01]  /*1e60*/  HFMA2 R21, R22, R39.H0_H0, -48, -48 ;  /* 0xd200d20016157431 */ /* 0x000fe20000040027 */
[----:B------:R-:W-:-:S04]  /*1e70*/  LOP3.LUT R17, R10, 0x3e003e0, RZ, 0xc0, !PT ;  /* 0x03e003e00a117812 */ /* 0x000fc800078ec0ff */
[----:B------:R-:W-:Y:S01]  /*1e80*/  LOP3.LUT R20, R17, 0x64006400, RZ, 0xfc, !PT ;  /* 0x6400640011147812 */ /* 0x000fe200078efcff */
[----:B------:R-:W-:-:S04]  /*1e90*/  HFMA2 R17, R16, R39.H0_H0, -48, -48 ;  /* 0xd200d20010117431 */ /* 0x000fc80000040027 */
[----:B------:R-:W-:Y:S02]  /*1ea0*/  HFMA2 R25, R17, R13, R25 ;  /* 0x0000000d11197231 */ /* 0x000fe40000000019 */
[----:B------:R-:W-:Y:S01]  /*1eb0*/  HFMA2 R16, R20, R39.H0_H0, -48, -48 ;  /* 0xd200d20014107431 */ /* 0x000fe20000040027 */
[----:B------:R-:W-:Y:S01]  /*1ec0*/  @!P0 LEA R17, R3, R1, 0x3 ;  /* 0x0000000103118211 */ /* 0x000fe200078e18ff */
[----:B------:R0:W2:Y:S02]  /*1ed0*/  @!P0 LDG.E.U16.CONSTANT R20, desc[UR6][R30.64] ;  /* 0x000000061e148981 */ /* 0x0000a4000c1e9500 */
[----:B------:R-:W-:-:S03]  /*1ee0*/  HFMA2 R41, R16, R13, R41 ;  /* 0x0000000d10297231 */ /* 0x000fc60000000029 */
[----:B------:R-:W3:Y:S01]  /*1ef0*/  @!P0 LDL.64 R16, [R17+0x8] ;  /* 0x0000080011108983 */ /* 0x000ee20000100a00 */
[----:B------:R-:W-:Y:S01]  /*1f00*/  SHF.R.U32.HI R22, RZ, 0xb, R8 ;  /* 0x0000000bff167819 */ /* 0x000fe20000011608 */
[----:B------:R-:W-:Y:S01]  /*1f10*/  HFMA2 R21, R21, R13, R42 ;  /* 0x0000000d15157231 */ /* 0x000fe2000000002a */
[----:B------:R-:W-:Y:S02]  /*1f20*/  SHF.R.U32.HI R13, RZ, 0xb, R10 ;  /* 0x0000000bff0d7819 */ /* 0x000fe4000001160a */
[----:B------:R-:W-:Y:S02]  /*1f30*/  LOP3.LUT R19, R19, 0x100010, R22, 0xf8, !PT ;  /* 0x0010001013137812 */ /* 0x000fe400078ef816 */
[--C-:B------:R-:W-:Y:S02]  /*1f40*/  SHF.R.U32.HI R22, RZ, 0xb, R9.reuse ;  /* 0x0000000bff167819 */ /* 0x100fe40000011609 */
[----:B------:R-:W-:Y:S02]  /*1f50*/  SHF.R.U32.HI R9, RZ, 0xa, R9 ;  /* 0x0000000aff097819 */ /* 0x000fe40000011609 */
[----:B------:R-:W-:-:S02]  /*1f60*/  LOP3.LUT R12, R12, 0x100010, R13, 0xf8, !PT ;  /* 0x001000100c0c7812 */ /* 0x000fc400078ef80d */
[----:B------:R-:W-:Y:S02]  /*1f70*/  SHF.R.U32.HI R13, RZ, 0xa, R8 ;  /* 0x0000000aff0d7819 */ /* 0x000fe40000011608 */
[----:B------:R-:W-:Y:S02]  /*1f80*/  LOP3.LUT R9, R9, 0x1f001f, RZ, 0xc0, !PT ;  /* 0x001f001f09097812 */ /* 0x000fe400078ec0ff */
[----:B------:R-:W-:Y:S02]  /*1f90*/  SHF.R.U32.HI R8, RZ, 0xa, R11 ;  /* 0x0000000aff087819 */ /* 0x000fe4000001160b */
[----:B------:R-:W-:Y:S02]  /*1fa0*/  SHF.R.U32.HI R23, RZ, 0xc, R23 ;  /* 0x0000000cff177819 */ /* 0x000fe40000011617 */
[----:B------:R-:W-:Y:S02]  /*1fb0*/  SHF.R.U32.HI R10, RZ, 0xa, R10 ;  /* 0x0000000aff0a7819 */ /* 0x000fe4000001160a */
[----:B------:R-:W-:-:S02]  /*1fc0*/  LOP3.LUT R9, R9, 0x64006400, RZ, 0xfc, !PT ;  /* 0x6400640009097812 */ /* 0x000fc400078efcff */
[----:B------:R-:W-:Y:S02]  /*1fd0*/  LOP3.LUT R8, R8, 0x1f001f, RZ, 0xc0, !PT ;  /* 0x001f001f08087812 */ /* 0x000fe400078ec0ff */
[----:B------:R-:W-:Y:S02]  /*1fe0*/  LOP3.LUT R18, R18, 0x80008, R23, 0xf8, !PT ;  /* 0x0008000812127812 */ /* 0x000fe400078ef817 */
[----:B------:R-:W-:Y:S02]  /*1ff0*/  LOP3.LUT R10, R10, 0x1f001f, RZ, 0xc0, !PT ;  /* 0x001f001f0a0a7812 */ /* 0x000fe400078ec0ff */
[----:B------:R-:W-:Y:S01]  /*2000*/  SHF.R.U32.HI R11, RZ, 0xb, R11 ;  /* 0x0000000bff0b7819 */ /* 0x000fe2000001160b */
[----:B------:R-:W-:Y:S01]  /*2010*/  HADD2 R9, R9, -1040, -1040 ;  /* 0xe410e41009097430 */ /* 0x000fe20000000000 */
[----:B------:R-:W-:Y:S02]  /*2020*/  LOP3.LUT R13, R13, 0x1f001f, RZ, 0xc0, !PT ;  /* 0x001f001f0d0d7812 */ /* 0x000fe400078ec0ff */
[----:B------:R-:W-:-:S02]  /*2030*/  LOP3.LUT R8, R8, 0x64006400, RZ, 0xfc, !PT ;  /* 0x6400640008087812 */ /* 0x000fc400078efcff */
[----:B------:R-:W-:Y:S02]  /*2040*/  LOP3.LUT R10, R10, 0x64006400, RZ, 0xfc, !PT ;  /* 0x640064000a0a7812 */ /* 0x000fe400078efcff */
[----:B------:R-:W-:Y:S01]  /*2050*/  LOP3.LUT R18, R18, 0x100010, R11, 0xf8, !PT ;  /* 0x0010001012127812 */ /* 0x000fe200078ef80b */
[----:B------:R-:W-:Y:S01]  /*2060*/  HFMA2 R25, R9, R14, R25 ;  /* 0x0000000e09197231 */ /* 0x000fe20000000019 */
[----:B------:R-:W-:Y:S01]  /*2070*/  LOP3.LUT R43, R43, 0x100010, R22, 0xf8, !PT ;  /* 0x001000102b2b7812 */ /* 0x000fe200078ef816 */
        /* <DEDUP_REMOVED lines=8> */
[-C--:B------:R-:W-:Y:S01]  /*2100*/  HFMA2 R41, R10, R14.reuse, R41 ;  /* 0x0000000e0a297231 */ /* 0x080fe20000000029 */
[----:B------:R-:W-:Y:S01]  /*2110*/  @!P0 IADD3 R22, PT, PT, R3, 0x1, RZ ;  /* 0x0000000103168810 */ /* 0x000fe20007ffe0ff */
[-C--:B------:R-:W-:Y:S02]  /*2120*/  HFMA2 R9, R9, R14.reuse, R21 ;  /* 0x0000000e09097231 */ /* 0x080fe40000000015 */
[----:B------:R-:W-:Y:S02]  /*2130*/  HADD2 R8, R8, -1040, -1040 ;  /* 0xe410e41008087430 */ /* 0x000fe40000000000 */
[----:B------:R-:W-:Y:S02]  /*2140*/  HADD2 R18, R18, -1040, -1040 ;  /* 0xe410e41012127430 */ /* 0x000fe40000000000 */
[----:B------:R-:W-:Y:S02]  /*2150*/  HFMA2 R24, R13, R14, R24 ;  /* 0x0000000e0d187231 */ /* 0x000fe40000000018 */
[----:B------:R-:W-:-:S02]  /*2160*/  HADD2 R12, R19, -1040, -1040 ;  /* 0xe410e410130c7430 */ /* 0x000fc40000000000 */
[----:B------:R-:W-:Y:S01]  /*2170*/  HADD2 R43, R43, -1040, -1040 ;  /* 0xe410e4102b2b7430 */ /* 0x000fe20000000000 */
[----:B------:R-:W-:Y:S01]  /*2180*/  @!P0 MOV R3, R22 ;  /* 0x0000001600038202 */ /* 0x000fe20000000f00 */
        /* <DEDUP_REMOVED lines=8> */
[----:B------:R-:W-:Y:S01]  /*2210*/  PRMT R8, R8, 0x5410, R9 ;  /* 0x0000541008087816 */ /* 0x000fe20000000009 */
[----:B------:R-:W-:Y:S01]  /*2220*/  UIADD3 UR4, UPT, UPT, UR4, 0x40, URZ ;  /* 0x0000004004047890 */ /* 0x000fe2000fffe0ff */
[----:B0-----:R-:W-:Y:S02]  /*2230*/  IADD3 R30, P1, PT, R30, 0x80, RZ ;  /* 0x000000801e1e7810 */ /* 0x001fe40007f3e0ff */
[----:B------:R-:W-:Y:S01]  /*2240*/  PRMT R12, R12, 0x5410, R25 ;  /* 0x000054100c0c7816 */ /* 0x000fe20000000019 */
[----:B------:R-:W-:Y:S01]  /*2250*/  IMAD.WIDE R44, R0, 0x4, R44 ;  /* 0x00000004002c7825 */ /* 0x000fe200078e022c */
[----:B------:R-:W-:-:S02]  /*2260*/  IADD3.X R31, PT, PT, RZ, R31, RZ, P1, !PT ;  /* 0x0000001fff1f7210 */ /* 0x000fc40000ffe4ff */
[----:B--2---:R-:W-:Y:S02]  /*2270*/  @!P0 IADD3 R6, PT, PT, R20, R5, RZ ;  /* 0x0000000514068210 */ /* 0x004fe40007ffe0ff */
[----:B------:R-:W-:Y:S02]  /*2280*/  IADD3 R5, PT, PT, R5, 0x20, RZ ;  /* 0x0000002005057810 */ /* 0x000fe40007ffe0ff */
[----:B---3--:R-:W-:Y:S02]  /*2290*/  @!P0 PRMT R33, R16, 0x7610, R33 ;  /* 0x0000761010218816 */ /* 0x008fe40000000021 */
[----:B------:R-:W-:Y:S02]  /*22a0*/  @!P0 PRMT R38, R17, 0x7610, R38 ;  /* 0x0000761011268816 */ /* 0x000fe40000000026 */
[----:B------:R-:W-:Y:S02]  /*22b0*/  @!P0 PRMT R33, R33, 0x7610, R16 ;  /* 0x0000761021218816 */ /* 0x000fe40000000010 */
[----:B------:R-:W-:-:S02]  /*22c0*/  @!P0 PRMT R38, R38, 0x7610, R17 ;  /* 0x0000761026268816 */ /* 0x000fc40000000011 */
[----:B------:R-:W-:Y:S01]  /*22d0*/  ISETP.GE.AND P0, PT, R5, R28, PT ;  /* 0x0000001c0500720c */ /* 0x000fe20003f06270 */
[----:B------:R-:W-:Y:S02]  /*22e0*/  HFMA2 R7, R12, R33, R7 ;  /* 0x000000210c077231 */ /* 0x000fe40000000007 */
[----:B------:R-:W-:-:S10]  /*22f0*/  HFMA2 R4, R8, R38, R4 ;  /* 0x0000002608047231 */ /* 0x000fd40000000004 */
[----:B------:R-:W-:Y:S05]  /*2300*/  @!P0 BRA `(.L_x_3605) ;  /* 0xffffffe800748947 */ /* 0x000fea000383ffff */
[----:B------:R-:W-:-:S07]  /*2310*/  IMAD.WIDE R36, R0, 0x14, R36 ;  /* 0x0000001400247825 */ /* 0x000fce00078e0224 */
.L_x_3604:
[----:B------:R-:W-:-:S04]  /*2320*/  VIMNMX R32, PT, PT, R32, UR13, PT ;  /* 0x0000000d20207c48 */ /* 0x000fc8000bfe0100 */
[----:B------:R-:W-:-:S13]  /*2330*/  ISETP.GT.AND P0, PT, R32, R5, PT ;  /* 0x000000052000720c */ /* 0x000fda0003f04270 */
[----:B------:R-:W-:Y:S05]  /*2340*/  @!P0 BRA `(.L_x_3606) ;  /* 0x0000002400288947 */ /* 0x000fea0003800000 */
[----:B------:R-:W-:-:S03]  /*2350*/  IMAD.WIDE.U32 R34, R5, 0x4, R34 ;  /* 0x0000000405227825 */ /* 0x000fc600078e0022 */
[----:B------:R-:W-:-:S04]  /*2360*/  IADD3 R26, P0, PT, R34, 0x2, RZ ;  /* 0x00000002221a7810 */ /* 0x000fc80007f1e0ff */
[----:B------:R-:W-:-:S09]  /*2370*/  IADD3.X R27, PT, PT, RZ, R35, RZ, P0, !PT ;  /* 0x00000023ff1b7210 */ /* 0x000fd200007fe4ff */
.L_x_3607:
[----:B------:R-:W2:Y:S01]  /*2380*/  LDG.E.128.CONSTANT R8, desc[UR6][R36.64] ;  /* 0x0000000624087981 */ /* 0x000ea2000c1e9d00 */
[----:B------:R-:W-:-:S03]  /*2390*/  MOV R0, UR9 ;  /* 0x0000000900007c02 */ /* 0x000fc60008000f00 */
[----:B------:R-:W0:Y:S02]  /*23a0*/  LDS.64 R20, [UR4] ;  /* 0x00000004ff147984 */ /* 0x000e240008000a00 */
[----:B------:R-:W-:-:S05]  /*23b0*/  IMAD.WIDE R30, R0, 0x4, R36 ;  /* 0x00000004001e7825 */ /* 0x000fca00078e0224 */
[----:B------:R1:W3:Y:S01]  /*23c0*/  LDG.E.128.CONSTANT R12, desc[UR6][R30.64] ;  /* 0x000000061e0c7981 */ /* 0x0002e2000c1e9d00 */
[----:B------:R-:W-:Y:S01]  /*23d0*/  ISETP.NE.AND P2, PT, R5, R6, PT ;  /* 0x000000060500720c */ /* 0x000fe20003f45270 */
[----:B-1----:R-:W-:-:S12]  /*23e0*/  IMAD.WIDE R30, R0, 0x4, R30 ;  /* 0x00000004001e7825 */ /* 0x002fd800078e021e */
[----:B------:R-:W-:-:S06]  /*23f0*/  @!P2 LEA R24, R3, R1, 0x3 ;  /* 0x000000010318a211 */ /* 0x000fcc00078e18ff */
[----:B------:R-:W4:Y:S01]  /*2400*/  @!P2 LDL.64 R24, [R24+0x8] ;  /* 0x000008001818a983 */ /* 0x000f220000100a00 */
[----:B0-----:R-:W-:Y:S02]  /*2410*/  HADD2.F32 R22, -RZ, R20.H0_H0 ;  /* 0x20000014ff167230 */ /* 0x001fe40000004100 */
[--C-:B------:R-:W-:Y:S02]  /*2420*/  HADD2.F32 R44, -RZ, R21.reuse.H0_H0 ;  /* 0x20000015ff2c7230 */ /* 0x100fe40000004100 */
[----:B------:R-:W-:Y:S01]  /*2430*/  HADD2.F32 R21, -RZ, R21.H1_H1 ;  /* 0x30000015ff157230 */ /* 0x000fe20000004100 */
[----:B--2---:R-:W-:Y:S02]  /*2440*/  LOP3.LUT R16, R8, 0xf000f, RZ, 0xc0, !PT ;  /* 0x000f000f08107812 */ /* 0x004fe400078ec0ff */
        /* <DEDUP_REMOVED lines=8> */
[----:B------:R-:W-:Y:S02]  /*24d0*/  HADD2 R36, R17, -1032, -1032 ;  /* 0xe408e40811247430 */ /* 0x000fe40000000000 */
[----:B------:R-:W-:-:S02]  /*24e0*/  HADD2 R39, R18, -1032, -1032 ;  /* 0xe408e40812277430 */ /* 0x000fc40000000000 */
[----:B------:R-:W-:Y:S02]  /*24f0*/  HADD2 R28, R19, -1032, -1032 ;  /* 0xe408e408131c7430 */ /* 0x000fe40000000000 */
[----:B------:R-:W2:Y:S01]  /*2500*/  LDG.E.128.CONSTANT R16, desc[UR6][R30.64] ;  /* 0x000000061e107981 */ /* 0x000ea2000c1e9d00 */
[----:B------:R-:W-:Y:S02]  /*2510*/  HADD2.F32 R37, -RZ, R34.H0_H0 ;  /* 0x20000022ff257230 */ /* 0x000fe40000004100 */
[----:B------:R-:W-:Y:S02]  /*2520*/  HADD2.F32 R45, -RZ, R36.H0_H0 ;  /* 0x20000024ff2d7230 */ /* 0x000fe40000004100 */
[----:B------:R-:W-:Y:S02]  /*2530*/  HADD2.F32 R35, -RZ, R39.H0_H0 ;  /* 0x20000027ff237230 */ /* 0x000fe40000004100 */
[----:B------:R-:W-:Y:S02]  /*2540*/  HADD2.F32 R23, -RZ, R28.H0_H0 ;  /* 0x2000001cff177230 */ /* 0x000fe40000004100 */
[----:B------:R-:W-:Y:S01]  /*2550*/  FFMA.FTZ R37, R37, R22, RZ ;  /* 0x0000001625257223 */ /* 0x000fe200000100ff */
[C---:B------:R-:W-:Y:S01]  /*2560*/  FFMA.FTZ R45, R22.reuse, R45, RZ ;  /* 0x0000002d162d7223 */ /* 0x040fe200000100ff */
[----:B------:R-:W-:Y:S01]  /*2570*/  FFMA.FTZ R35, R22, R35, RZ ;  /* 0x0000002316237223 */ /* 0x000fe200000100ff */
[----:B------:R-:W-:-:S02]  /*2580*/  HADD2.F32 R34, -RZ, R34.H1_H1 ;  /* 0x30000022ff227230 */ /* 0x000fc40000004100 */
[----:B------:R-:W-:Y:S01]  /*2590*/  FFMA.FTZ R23, R22, R23, RZ ;  /* 0x0000001716177223 */ /* 0x000fe200000100ff */
[----:B------:R-:W-:Y:S02]  /*25a0*/  HADD2.F32 R22, -RZ, R20.H1_H1 ;  /* 0x30000014ff167230 */ /* 0x000fe40000004100 */
[----:B------:R-:W-:-:S03]  /*25b0*/  HADD2.F32 R20, -RZ, R39.H1_H1 ;  /* 0x30000027ff147230 */ /* 0x000fc60000004100 */
[----:B------:R-:W-:Y:S02]  /*25c0*/  FFMA.FTZ R43, R34, R22, R37 ;  /* 0x00000016222b7223 */ /* 0x000fe40000010025 */
[----:B------:R-:W-:Y:S01]  /*25d0*/  FFMA.FTZ R34, R22, R20, R35 ;  /* 0x0000001416227223 */ /* 0x000fe20000010023 */
[----:B------:R-:W-:Y:S01]  /*25e0*/  LOP3.LUT R35, R8, 0xf000f0, RZ, 0xc0, !PT ;  /* 0x00f000f008237812 */ /* 0x000fe200078ec0ff */
[----:B------:R-:W-:Y:S01]  /*25f0*/  HADD2.F32 R36, -RZ, R36.H1_H1 ;  /* 0x30000024ff247230 */ /* 0x000fe20000004100 */
[----:B------:R-:W-:Y:S01]  /*2600*/  MOV R20, 0x2c00 ;  /* 0x00002c0000147802 */ /* 0x000fe20000000f00 */
[----:B------:R-:W-:Y:S01]  /*2610*/  HADD2.F32 R28, -RZ, R28.H1_H1 ;  /* 0x3000001cff1c7230 */ /* 0x000fe20000004100 */
[----:B------:R-:W-:Y:S02]  /*2620*/  LOP3.LUT R37, R35, 0x64006400, RZ, 0xfc, !PT ;  /* 0x6400640023257812 */ /* 0x000fe400078efcff */
[C---:B------:R-:W-:Y:S02]  /*2630*/  FFMA.FTZ R45, R22.reuse, R36, R45 ;  /* 0x00000024162d7223 */ /* 0x040fe4000001002d */
[----:B------:R-:W-:Y:S01]  /*2640*/  FFMA.FTZ R35, R22, R28, R23 ;  /* 0x0000001c16237223 */ /* 0x000fe20000010017 */
[----:B------:R-:W-:Y:S01]  /*2650*/  LOP3.LUT R22, R10, 0xf000f0, RZ, 0xc0, !PT ;  /* 0x00f000f00a167812 */ /* 0x000fe200078ec0ff */
[----:B------:R-:W-:Y:S01]  /*2660*/  HFMA2 R36, R37, R20.H0_H0, -72, -72 ;  /* 0xd480d48025247431 */ /* 0x000fe20000040014 */
[----:B------:R-:W-:-:S02]  /*2670*/  LOP3.LUT R23, R9, 0xf000f0, RZ, 0xc0, !PT ;  /* 0x00f000f009177812 */ /* 0x000fc400078ec0ff */
[----:B------:R-:W-:Y:S02]  /*2680*/  LOP3.LUT R37, R22, 0x64006400, RZ, 0xfc, !PT ;  /* 0x6400640016257812 */ /* 0x000fe400078efcff */
[----:B------:R-:W-:Y:S01]  /*2690*/  LOP3.LUT R23, R23, 0x64006400, RZ, 0xfc, !PT ;  /* 0x6400640017177812 */ /* 0x000fe200078efcff */
[----:B------:R-:W-:-:S04]  /*26a0*/  HADD2.F32 R22, -RZ, R36.H0_H0 ;  /* 0x20000024ff167230 */ /* 0x000fc80000004100 */
[----:B------:R-:W-:Y:S02]  /*26b0*/  HFMA2 R28, R23, R20.H0_H0, -72, -72 ;  /* 0xd480d480171c7431 */ /* 0x000fe40000040014 */
[----:B------:R-:W-:Y:S02]  /*26c0*/  FFMA.FTZ R43, R22, R44, R43 ;  /* 0x0000002c162b7223 */ /* 0x000fe4000001002b */
[----:B------:R-:W0:Y:S01]  /*26d0*/  LDS.64 R22, [UR4+0x8] ;  /* 0x00000804ff167984 */ /* 0x000e220008000a00 */
[----:B------:R-:W-:-:S04]  /*26e0*/  LOP3.LUT R39, R11, 0xf000f0, RZ, 0xc0, !PT ;  /* 0x00f000f00b277812 */ /* 0x000fc800078ec0ff */
[----:B------:R-:W-:Y:S01]  /*26f0*/  LOP3.LUT R39, R39, 0x64006400, RZ, 0xfc, !PT ;  /* 0x6400640027277812 */ /* 0x000fe200078efcff */
[----:B------:R-:W-:Y:S02]  /*2700*/  HADD2.F32 R41, -RZ, R28.H0_H0 ;  /* 0x2000001cff297230 */ /* 0x000fe40000004100 */
[-C--:B------:R-:W-:Y:S02]  /*2710*/  HFMA2 R37, R37, R20.reuse.H0_H0, -72, -72 ;  /* 0xd480d48025257431 */ /* 0x080fe40000040014 */
[----:B------:R-:W-:Y:S02]  /*2720*/  HFMA2 R39, R39, R20.H0_H0, -72, -72 ;  /* 0xd480d48027277431 */ /* 0x000fe40000040014 */
[----:B------:R-:W-:Y:S02]  /*2730*/  HADD2.F32 R36, -RZ, R36.H1_H1 ;  /* 0x30000024ff247230 */ /* 0x000fe40000004100 */
[----:B------:R-:W-:Y:S01]  /*2740*/  FFMA.FTZ R40, R44, R41, R45 ;  /* 0x000000292c287223 */ /* 0x000fe2000001002d */
[----:B------:R-:W-:Y:S01]  /*2750*/  HADD2.F32 R28, -RZ, R28.H1_H1 ;  /* 0x3000001cff1c7230 */ /* 0x000fe20000004100 */
[----:B------:R-:W-:Y:S01]  /*2760*/  SHF.R.U32.HI R8, RZ, 0x8, R8 ;  /* 0x00000008ff087819 */ /* 0x000fe20000011608 */
[----:B------:R-:W-:-:S02]  /*2770*/  HADD2.F32 R41, -RZ, R37.H0_H0 ;  /* 0x20000025ff297230 */ /* 0x000fc40000004100 */
[----:B------:R-:W-:Y:S02]  /*2780*/  HADD2.F32 R42, -RZ, R39.H0_H0 ;  /* 0x20000027ff2a7230 */ /* 0x000fe40000004100 */
[----:B------:R-:W-:Y:S01]  /*2790*/  FFMA.FTZ R43, R36, R21, R43 ;  /* 0x00000015242b7223 */ /* 0x000fe2000001002b */
[----:B------:R-:W-:Y:S01]  /*27a0*/  FFMA.FTZ R40, R21, R28, R40 ;  /* 0x0000001c15287223 */ /* 0x000fe20000010028 */
[----:B------:R-:W-:Y:S01]  /*27b0*/  HADD2.F32 R37, -RZ, R37.H1_H1 ;  /* 0x30000025ff257230 */ /* 0x000fe20000004100 */
[----:B------:R-:W-:Y:S01]  /*27c0*/  LOP3.LUT R28, R8, 0xf000f, RZ, 0xc0, !PT ;  /* 0x000f000f081c7812 */ /* 0x000fe200078ec0ff */
[----:B------:R-:W-:Y:S02]  /*27d0*/  HADD2.F32 R36, -RZ, R39.H1_H1 ;  /* 0x30000027ff247230 */ /* 0x000fe40000004100 */
[C---:B------:R-:W-:Y:S01]  /*27e0*/  FFMA.FTZ R34, R44.reuse, R41, R34 ;  /* 0x000000292c227223 */ /* 0x040fe20000010022 */
[----:B------:R-:W-:Y:S01]  /*27f0*/  FFMA.FTZ R35, R44, R42, R35 ;  /* 0x0000002a2c237223 */ /* 0x000fe20000010023 */
[----:B------:R-:W-:-:S02]  /*2800*/  SHF.R.U32.HI R9, RZ, 0x8, R9 ;  /* 0x00000008ff097819 */ /* 0x000fc40000011609 */
[----:B------:R-:W-:Y:S02]  /*2810*/  SHF.R.U32.HI R10, RZ, 0x8, R10 ;  /* 0x00000008ff0a7819 */ /* 0x000fe4000001160a */
[----:B------:R-:W-:Y:S01]  /*2820*/  SHF.R.U32.HI R11, RZ, 0x8, R11 ;  /* 0x00000008ff0b7819 */ /* 0x000fe2000001160b */
[C---:B------:R-:W-:Y:S01]  /*2830*/  FFMA.FTZ R34, R21.reuse, R37, R34 ;  /* 0x0000002515227223 */ /* 0x040fe20000010022 */
[----:B------:R-:W-:Y:S01]  /*2840*/  LOP3.LUT R28, R28, 0x64006400, RZ, 0xfc, !PT ;  /* 0x640064001c1c7812 */ /* 0x000fe200078efcff */
[----:B------:R-:W-:Y:S01]  /*2850*/  FFMA.FTZ R35, R21, R36, R35 ;  /* 0x0000002415237223 */ /* 0x000fe20000010023 */
[----:B------:R-:W-:Y:S02]  /*2860*/  LOP3.LUT R36, R9, 0xf000f, RZ, 0xc0, !PT ;  /* 0x000f000f09247812 */ /* 0x000fe400078ec0ff */
[----:B------:R-:W-:Y:S02]  /*2870*/  LOP3.LUT R37, R10, 0xf000f, RZ, 0xc0, !PT ;  /* 0x000f000f0a257812 */ /* 0x000fe400078ec0ff */
[----:B------:R-:W-:Y:S01]  /*2880*/  LOP3.LUT R21, R11, 0xf000f, RZ, 0xc0, !PT ;  /* 0x000f000f0b157812 */ /* 0x000fe200078ec0ff */
[----:B------:R-:W-:Y:S01]  /*2890*/  HADD2 R28, R28, -1032, -1032 ;  /* 0xe408e4081c1c7430 */ /* 0x000fe20000000000 */
[----:B------:R-:W-:-:S02]  /*28a0*/  LOP3.LUT R36, R36, 0x64006400, RZ, 0xfc, !PT ;  /* 0x6400640024247812 */ /* 0x000fc400078efcff */
[----:B------:R-:W-:Y:S02]  /*28b0*/  LOP3.LUT R37, R37, 0x64006400, RZ, 0xfc, !PT ;  /* 0x6400640025257812 */ /* 0x000fe400078efcff */
[----:B------:R-:W-:Y:S01]  /*28c0*/  LOP3.LUT R21, R21, 0x64006400, RZ, 0xfc, !PT ;  /* 0x6400640015157812 */ /* 0x000fe200078efcff */
[----:B0-----:R-:W-:Y:S02]  /*28d0*/  HADD2.F32 R39, -RZ, R22.H0_H0 ;  /* 0x20000016ff277230 */ /* 0x001fe40000004100 */
[----:B------:R-:W-:Y:S02]  /*28e0*/  HADD2 R36, R36, -1032, -1032 ;  /* 0xe408e40824247430 */ /* 0x000fe40000000000 */
[----:B------:R-:W-:Y:S02]  /*28f0*/  HADD2.F32 R44, -RZ, R28.H0_H0 ;  /* 0x2000001cff2c7230 */ /* 0x000fe40000004100 */
[----:B------:R-:W-:Y:S02]  /*2900*/  HADD2 R37, R37, -1032, -1032 ;  /* 0xe408e40825257430 */ /* 0x000fe40000000000 */
[----:B------:R-:W-:-:S02]  /*2910*/  HADD2 R21, R21, -1032, -1032 ;  /* 0xe408e40815157430 */ /* 0x000fc40000000000 */
[----:B------:R-:W-:Y:S01]  /*2920*/  FFMA.FTZ R44, R44, R39, R43 ;  /* 0x000000272c2c7223 */ /* 0x000fe2000001002b */
[----:B------:R-:W-:Y:S02]  /*2930*/  HADD2.F32 R43, -RZ, R36.H0_H0 ;  /* 0x20000024ff2b7230 */ /* 0x000fe40000004100 */
[----:B------:R-:W-:Y:S02]  /*2940*/  HADD2.F32 R41, -RZ, R37.H0_H0 ;  /* 0x20000025ff297230 */ /* 0x000fe40000004100 */
[----:B------:R-:W-:Y:S02]  /*2950*/  HADD2.F32 R42, -RZ, R21.H0_H0 ;  /* 0x20000015ff2a7230 */ /* 0x000fe40000004100 */
[C---:B------:R-:W-:Y:S01]  /*2960*/  FFMA.FTZ R40, R39.reuse, R43, R40 ;  /* 0x0000002b27287223 */ /* 0x040fe20000010028 */
[C---:B------:R-:W-:Y:S02]  /*2970*/  FFMA.FTZ R34, R39.reuse, R41, R34 ;  /* 0x0000002927227223 */ /* 0x040fe40000010022 */
[----:B------:R-:W-:Y:S01]  /*2980*/  FFMA.FTZ R35, R39, R42, R35 ;  /* 0x0000002a27237223 */ /* 0x000fe20000010023 */
[----:B------:R-:W-:-:S02]  /*2990*/  HADD2.F32 R39, -RZ, R22.H1_H1 ;  /* 0x30000016ff277230 */ /* 0x000fc40000004100 */
[----:B------:R-:W-:Y:S01]  /*29a0*/  HADD2.F32 R22, -RZ, R21.H1_H1 ;  /* 0x30000015ff167230 */ /* 0x000fe20000004100 */
[----:B------:R-:W-:Y:S01]  /*29b0*/  LOP3.LUT R8, R8, 0xf000f0, RZ, 0xc0, !PT ;  /* 0x00f000f008087812 */ /* 0x000fe200078ec0ff */
[----:B------:R-:W-:Y:S02]  /*29c0*/  HADD2.F32 R41, -RZ, R28.H1_H1 ;  /* 0x3000001cff297230 */ /* 0x000fe40000004100 */
[----:B------:R-:W-:Y:S02]  /*29d0*/  HADD2.F32 R36, -RZ, R36.H1_H1 ;  /* 0x30000024ff247230 */ /* 0x000fe40000004100 */
[----:B------:R-:W-:Y:S01]  /*29e0*/  FFMA.FTZ R35, R39, R22, R35 ;  /* 0x0000001627237223 */ /* 0x000fe20000010023 */
[----:B------:R-:W-:Y:S01]  /*29f0*/  HADD2.F32 R37, -RZ, R37.H1_H1 ;  /* 0x30000025ff257230 */ /* 0x000fe20000004100 */
[----:B------:R-:W-:Y:S02]  /*2a00*/  LOP3.LUT R22, R9, 0xf000f0, RZ, 0xc0, !PT ;  /* 0x00f000f009167812 */ /* 0x000fe400078ec0ff */
[----:B------:R-:W-:-:S02]  /*2a10*/  LOP3.LUT R10, R10, 0xf000f0, RZ, 0xc0, !PT ;  /* 0x00f000f00a0a7812 */ /* 0x000fc400078ec0ff */
[----:B------:R-:W-:Y:S01]  /*2a20*/  LOP3.LUT R21, R8, 0x64006400, RZ, 0xfc, !PT ;  /* 0x6400640008157812 */ /* 0x000fe200078efcff */
[----:B------:R-:W-:Y:S01]  /*2a30*/  FFMA.FTZ R44, R41, R39, R44 ;  /* 0x00000027292c7223 */ /* 0x000fe2000001002c */
[----:B------:R-:W0:Y:S01]  /*2a40*/  LDS.64 R8, [UR4+0x10] ;  /* 0x00001004ff087984 */ /* 0x000e220008000a00 */
[C---:B------:R-:W-:Y:S01]  /*2a50*/  FFMA.FTZ R40, R39.reuse, R36, R40 ;  /* 0x0000002427287223 */ /* 0x040fe20000010028 */
[----:B------:R-:W-:Y:S01]  /*2a60*/  FFMA.FTZ R34, R39, R37, R34 ;  /* 0x0000002527227223 */ /* 0x000fe20000010022 */
[----:B------:R-:W-:Y:S02]  /*2a70*/  LOP3.LUT R39, R22, 0x64006400, RZ, 0xfc, !PT ;  /* 0x6400640016277812 */ /* 0x000fe400078efcff */
[----:B------:R-:W-:Y:S02]  /*2a80*/  LOP3.LUT R41, R10, 0x64006400, RZ, 0xfc, !PT ;  /* 0x640064000a297812 */ /* 0x000fe400078efcff */
[----:B------:R-:W-:Y:S01]  /*2a90*/  LOP3.LUT R10, R11, 0xf000f0, RZ, 0xc0, !PT ;  /* 0x00f000f00b0a7812 */ /* 0x000fe200078ec0ff */
[----:B------:R-:W-:-:S02]  /*2aa0*/  HFMA2 R22, R21, R20.H0_H0, -72, -72 ;  /* 0xd480d48015167431 */ /* 0x000fc40000040014 */
[-C--:B------:R-:W-:Y:S02]  /*2ab0*/  HFMA2 R21, R39, R20.reuse.H0_H0, -72, -72 ;  /* 0xd480d48027157431 */ /* 0x080fe40000040014 */
[-C--:B------:R-:W-:Y:S01]  /*2ac0*/  HFMA2 R11, R41, R20.reuse.H0_H0, -72, -72 ;  /* 0xd480d480290b7431 */ /* 0x080fe20000040014 */
[----:B------:R-:W-:Y:S01]  /*2ad0*/  LOP3.LUT R41, R10, 0x64006400, RZ, 0xfc, !PT ;  /* 0x640064000a297812 */ /* 0x000fe200078efcff */
[----:B------:R-:W-:Y:S02]  /*2ae0*/  HADD2.F32 R37, -RZ, R23.H0_H0 ;  /* 0x20000017ff257230 */ /* 0x000fe40000004100 */
[----:B------:R-:W-:Y:S02]  /*2af0*/  HADD2.F32 R28, -RZ, R21.H0_H0 ;  /* 0x20000015ff1c7230 */ /* 0x000fe40000004100 */
[----:B------:R-:W-:Y:S02]  /*2b00*/  HFMA2 R10, R41, R20.H0_H0, -72, -72 ;  /* 0xd480d480290a7431 */ /* 0x000fe40000040014 */
[----:B------:R-:W-:-:S02]  /*2b10*/  HADD2.F32 R39, -RZ, R11.H0_H0 ;  /* 0x2000000bff277230 */ /* 0x000fc40000004100 */
[C---:B------:R-:W-:Y:S01]  /*2b20*/  FFMA.FTZ R28, R37.reuse, R28, R40 ;  /* 0x0000001c251c7223 */ /* 0x040fe20000010028 */
[----:B------:R-:W-:Y:S02]  /*2b30*/  HADD2.F32 R43, -RZ, R22.H0_H0 ;  /* 0x20000016ff2b7230 */ /* 0x000fe40000004100 */
[----:B------:R-:W-:Y:S02]  /*2b40*/  HADD2.F32 R40, -RZ, R10.H0_H0 ;  /* 0x2000000aff287230 */ /* 0x000fe40000004100 */
[----:B------:R-:W-:Y:S02]  /*2b50*/  HADD2.F32 R23, -RZ, R23.H1_H1 ;  /* 0x30000017ff177230 */ /* 0x000fe40000004100 */
[----:B------:R-:W-:Y:S02]  /*2b60*/  HADD2.F32 R21, -RZ, R21.H1_H1 ;  /* 0x30000015ff157230 */ /* 0x000fe40000004100 */
[----:B------:R-:W-:Y:S01]  /*2b70*/  FFMA.FTZ R34, R37, R39, R34 ;  /* 0x0000002725227223 */ /* 0x000fe20000010022 */
[----:B------:R-:W-:-:S02]  /*2b80*/  HADD2.F32 R11, -RZ, R11.H1_H1 ;  /* 0x3000000bff0b7230 */ /* 0x000fc40000004100 */
[----:B------:R-:W-:Y:S01]  /*2b90*/  FFMA.FTZ R36, R43, R37, R44 ;  /* 0x000000252b247223 */ /* 0x000fe2000001002c */
[----:B------:R-:W-:Y:S02]  /*2ba0*/  HADD2.F32 R39, -RZ, R22.H1_H1 ;  /* 0x30000016ff277230 */ /* 0x000fe40000004100 */
[----:B------:R-:W-:Y:S01]  /*2bb0*/  FFMA.FTZ R22, R37, R40, R35 ;  /* 0x0000002825167223 */ /* 0x000fe20000010023 */
[C---:B------:R-:W-:Y:S01]  /*2bc0*/  FFMA.FTZ R37, R23.reuse, R21, R28 ;  /* 0x0000001517257223 */ /* 0x040fe2000001001c */
[----:B------:R-:W-:Y:S01]  /*2bd0*/  FFMA.FTZ R21, R23, R11, R34 ;  /* 0x0000000b17157223 */ /* 0x000fe20000010022 */
[----:B---3--:R-:W-:Y:S02]  /*2be0*/  LOP3.LUT R28, R13, 0xf000f, RZ, 0xc0, !PT ;  /* 0x000f000f0d1c7812 */ /* 0x008fe400078ec0ff */
[----:B------:R-:W-:Y:S02]  /*2bf0*/  LOP3.LUT R11, R12, 0xf000f, RZ, 0xc0, !PT ;  /* 0x000f000f0c0b7812 */ /* 0x000fe400078ec0ff */
[----:B------:R-:W-:-:S02]  /*2c00*/  LOP3.LUT R34, R14, 0xf000f, RZ, 0xc0, !PT ;  /* 0x000f000f0e227812 */ /* 0x000fc400078ec0ff */
[----:B------:R-:W-:Y:S02]  /*2c10*/  LOP3.LUT R35, R15, 0xf000f, RZ, 0xc0, !PT ;  /* 0x000f000f0f237812 */ /* 0x000fe400078ec0ff */
[----:B------:R-:W-:Y:S02]  /*2c20*/  LOP3.LUT R28, R28, 0x64006400, RZ, 0xfc, !PT ;  /* 0x640064001c1c7812 */ /* 0x000fe400078efcff */
[----:B------:R-:W-:Y:S02]  /*2c30*/  LOP3.LUT R11, R11, 0x64006400, RZ, 0xfc, !PT ;  /* 0x640064000b0b7812 */ /* 0x000fe400078efcff */
[----:B------:R-:W-:Y:S02]  /*2c40*/  LOP3.LUT R34, R34, 0x64006400, RZ, 0xfc, !PT ;  /* 0x6400640022227812 */ /* 0x000fe400078efcff */
[----:B------:R-:W-:Y:S01]  /*2c50*/  LOP3.LUT R40, R35, 0x64006400, RZ, 0xfc, !PT ;  /* 0x6400640023287812 */ /* 0x000fe200078efcff */
[----:B------:R-:W-:Y:S01]  /*2c60*/  FFMA.FTZ R36, R39, R23, R36 ;  /* 0x0000001727247223 */ /* 0x000fe20000010024 */
[----:B------:R-:W-:-:S02]  /*2c70*/  HADD2.F32 R10, -RZ, R10.H1_H1 ;  /* 0x3000000aff0a7230 */ /* 0x000fc40000004100 */
[----:B------:R-:W-:Y:S02]  /*2c80*/  HADD2 R39, R28, -1032, -1032 ;  /* 0xe408e4081c277430 */ /* 0x000fe40000000000 */
[----:B------:R-:W-:Y:S02]  /*2c90*/  HADD2 R35, R11, -1032, -1032 ;  /* 0xe408e4080b237430 */ /* 0x000fe40000000000 */
[----:B------:R-:W-:Y:S02]  /*2ca0*/  HADD2 R34, R34, -1032, -1032 ;  /* 0xe408e40822227430 */ /* 0x000fe40000000000 */
[----:B------:R-:W-:Y:S02]  /*2cb0*/  HADD2 R28, R40, -1032, -1032 ;  /* 0xe408e408281c7430 */ /* 0x000fe40000000000 */
[----:B------:R-:W-:Y:S01]  /*2cc0*/  FFMA.FTZ R22, R23, R10, R22 ;  /* 0x0000000a17167223 */ /* 0x000fe20000010016 */
[----:B0-----:R-:W-:Y:S02]  /*2cd0*/  HADD2.F32 R10, -RZ, R8.H0_H0 ;  /* 0x20000008ff0a7230 */ /* 0x001fe40000004100 */
[----:B------:R-:W-:-:S02]  /*2ce0*/  HADD2.F32 R43, -RZ, R35.H0_H0 ;  /* 0x20000023ff2b7230 */ /* 0x000fc40000004100 */
[----:B------:R-:W-:Y:S02]  /*2cf0*/  HADD2.F32 R45, -RZ, R39.H0_H0 ;  /* 0x20000027ff2d7230 */ /* 0x000fe40000004100 */
[----:B------:R-:W-:Y:S02]  /*2d00*/  HADD2.F32 R23, -RZ, R34.H0_H0 ;  /* 0x20000022ff177230 */ /* 0x000fe40000004100 */
[----:B------:R-:W-:Y:S02]  /*2d10*/  HADD2.F32 R11, -RZ, R28.H0_H0 ;  /* 0x2000001cff0b7230 */ /* 0x000fe40000004100 */
[----:B------:R-:W-:Y:S01]  /*2d20*/  FFMA.FTZ R43, R43, R10, RZ ;  /* 0x0000000a2b2b7223 */ /* 0x000fe200000100ff */
[C---:B------:R-:W-:Y:S01]  /*2d30*/  FFMA.FTZ R45, R10.reuse, R45, RZ ;  /* 0x0000002d0a2d7223 */ /* 0x040fe200000100ff */
[C---:B------:R-:W-:Y:S01]  /*2d40*/  FFMA.FTZ R23, R10.reuse, R23, RZ ;  /* 0x000000170a177223 */ /* 0x040fe200000100ff */
[----:B------:R-:W-:Y:S01]  /*2d50*/  FFMA.FTZ R11, R10, R11, RZ ;  /* 0x0000000b0a0b7223 */ /* 0x000fe200000100ff */
[----:B------:R-:W-:-:S02]  /*2d60*/  HADD2.F32 R10, -RZ, R8.H1_H1 ;  /* 0x30000008ff0a7230 */ /* 0x000fc40000004100 */
[----:B------:R-:W-:Y:S01]  /*2d70*/  HADD2.F32 R8, -RZ, R34.H1_H1 ;  /* 0x30000022ff087230 */ /* 0x000fe20000004100 */
[----:B------:R-:W-:Y:S01]  /*2d80*/  LOP3.LUT R34, R12, 0xf000f0, RZ, 0xc0, !PT ;  /* 0x00f000f00c227812 */ /* 0x000fe200078ec0ff */
[----:B------:R-:W-:Y:S02]  /*2d90*/  HADD2.F32 R40, -RZ, R35.H1_H1 ;  /* 0x30000023ff287230 */ /* 0x000fe40000004100 */
[----:B------:R-:W-:Y:S01]  /*2da0*/  HADD2.F32 R39, -RZ, R39.H1_H1 ;  /* 0x30000027ff277230 */ /* 0x000fe20000004100 */
[----:B------:R-:W-:Y:S01]  /*2db0*/  LOP3.LUT R35, R34, 0x64006400, RZ, 0xfc, !PT ;  /* 0x6400640022237812 */ /* 0x000fe200078efcff */
[----:B------:R-:W-:Y:S02]  /*2dc0*/  HADD2.F32 R28, -RZ, R28.H1_H1 ;  /* 0x3000001cff1c7230 */ /* 0x000fe40000004100 */
[----:B------:R-:W-:Y:S01]  /*2dd0*/  FFMA.FTZ R8, R10, R8, R23 ;  /* 0x000000080a087223 */ /* 0x000fe20000010017 */
[----:B------:R-:W-:Y:S01]  /*2de0*/  FFMA.FTZ R43, R40, R10, R43 ;  /* 0x0000000a282b7223 */ /* 0x000fe2000001002b */
[----:B------:R-:W-:Y:S01]  /*2df0*/  FFMA.FTZ R45, R10, R39, R45 ;  /* 0x000000270a2d7223 */ /* 0x000fe2000001002d */
[----:B------:R-:W-:-:S02]  /*2e00*/  HFMA2 R34, R35, R20.H0_H0, -72, -72 ;  /* 0xd480d48023227431 */ /* 0x000fc40000040014 */
[----:B------:R-:W-:Y:S01]  /*2e10*/  FFMA.FTZ R23, R10, R28, R11 ;  /* 0x0000001c0a177223 */ /* 0x000fe2000001000b */
[----:B------:R-:W-:Y:S02]  /*2e20*/  LOP3.LUT R10, R14, 0xf000f0, RZ, 0xc0, !PT ;  /* 0x00f000f00e0a7812 */ /* 0x000fe400078ec0ff */
[----:B------:R-:W-:Y:S01]  /*2e30*/  LOP3.LUT R11, R13, 0xf000f0, RZ, 0xc0, !PT ;  /* 0x00f000f00d0b7812 */ /* 0x000fe200078ec0ff */
[----:B------:R-:W-:Y:S01]  /*2e40*/  HADD2.F32 R44, -RZ, R9.H0_H0 ;  /* 0x20000009ff2c7230 */ /* 0x000fe20000004100 */
[----:B------:R-:W-:Y:S01]  /*2e50*/  LOP3.LUT R35, R10, 0x64006400, RZ, 0xfc, !PT ;  /* 0x640064000a237812 */ /* 0x000fe200078efcff */
[----:B------:R-:W-:Y:S01]  /*2e60*/  HADD2.F32 R10, -RZ, R34.H0_H0 ;  /* 0x20000022ff0a7230 */ /* 0x000fe20000004100 */
[----:B------:R-:W-:Y:S02]  /*2e70*/  LOP3.LUT R11, R11, 0x64006400, RZ, 0xfc, !PT ;  /* 0x640064000b0b7812 */ /* 0x000fe400078efcff */
[----:B------:R-:W-:Y:S02]  /*2e80*/  LOP3.LUT R39, R15, 0xf000f0, RZ, 0xc0, !PT ;  /* 0x00f000f00f277812 */ /* 0x000fe400078ec0ff */
[----:B------:R-:W-:Y:S01]  /*2e90*/  FFMA.FTZ R43, R10, R44, R43 ;  /* 0x0000002c0a2b7223 */ /* 0x000fe2000001002b */
[----:B------:R-:W-:-:S02]  /*2ea0*/  HFMA2 R28, R11, R20.H0_H0, -72, -72 ;  /* 0xd480d4800b1c7431 */ /* 0x000fc40000040014 */
[----:B------:R-:W0:Y:S01]  /*2eb0*/  LDS.64 R10, [UR4+0x18] ;  /* 0x00001804ff0a7984 */ /* 0x000e220008000a00 */
[----:B------:R-:W-:Y:S01]  /*2ec0*/  LOP3.LUT R39, R39, 0x64006400, RZ, 0xfc, !PT ;  /* 0x6400640027277812 */ /* 0x000fe200078efcff */
[-C--:B------:R-:W-:Y:S02]  /*2ed0*/  HFMA2 R35, R35, R20.reuse.H0_H0, -72, -72 ;  /* 0xd480d48023237431 */ /* 0x080fe40000040014 */
[--C-:B------:R-:W-:Y:S02]  /*2ee0*/  HADD2.F32 R41, -RZ, R28.reuse.H0_H0 ;  /* 0x2000001cff297230 */ /* 0x100fe40000004100 */
[----:B------:R-:W-:Y:S02]  /*2ef0*/  HFMA2 R39, R39, R20.H0_H0, -72, -72 ;  /* 0xd480d48027277431 */ /* 0x000fe40000040014 */
[----:B------:R-:W-:Y:S02]  /*2f00*/  HADD2.F32 R9, -RZ, R9.H1_H1 ;  /* 0x30000009ff097230 */ /* 0x000fe40000004100 */
[----:B------:R-:W-:Y:S01]  /*2f10*/  FFMA.FTZ R40, R44, R41, R45 ;  /* 0x000000292c287223 */ /* 0x000fe2000001002d */
[----:B------:R-:W-:-:S02]  /*2f20*/  HADD2.F32 R28, -RZ, R28.H1_H1 ;  /* 0x3000001cff1c7230 */ /* 0x000fc40000004100 */
[----:B------:R-:W-:Y:S02]  /*2f30*/  HADD2.F32 R41, -RZ, R35.H0_H0 ;  /* 0x20000023ff297230 */ /* 0x000fe40000004100 */
[----:B------:R-:W-:Y:S02]  /*2f40*/  HADD2.F32 R42, -RZ, R39.H0_H0 ;  /* 0x20000027ff2a7230 */ /* 0x000fe40000004100 */
[----:B------:R-:W-:Y:S01]  /*2f50*/  FFMA.FTZ R40, R9, R28, R40 ;  /* 0x0000001c09287223 */ /* 0x000fe20000010028 */
[----:B------:R-:W-:Y:S02]  /*2f60*/  HADD2.F32 R34, -RZ, R34.H1_H1 ;  /* 0x30000022ff227230 */ /* 0x000fe40000004100 */
[C---:B------:R-:W-:Y:S01]  /*2f70*/  FFMA.FTZ R8, R44.reuse, R41, R8 ;  /* 0x000000292c087223 */ /* 0x040fe20000010008 */
[----:B------:R-:W-:Y:S02]  /*2f80*/  HADD2.F32 R35, -RZ, R35.H1_H1 ;  /* 0x30000023ff237230 */ /* 0x000fe40000004100 */
[----:B------:R-:W-:Y:S01]  /*2f90*/  FFMA.FTZ R23, R44, R42, R23 ;  /* 0x0000002a2c177223 */ /* 0x000fe20000010017 */
[----:B------:R-:W-:Y:S01]  /*2fa0*/  HADD2.F32 R28, -RZ, R39.H1_H1 ;  /* 0x30000027ff1c7230 */ /* 0x000fe20000004100 */
[----:B------:R-:W-:-:S02]  /*2fb0*/  SHF.R.U32.HI R12, RZ, 0x8, R12 ;  /* 0x00000008ff0c7819 */ /* 0x000fc4000001160c */
[----:B------:R-:W-:Y:S01]  /*2fc0*/  SHF.R.U32.HI R13, RZ, 0x8, R13 ;  /* 0x00000008ff0d7819 */ /* 0x000fe2000001160d */
[----:B------:R-:W-:Y:S01]  /*2fd0*/  FFMA.FTZ R43, R34, R9, R43 ;  /* 0x00000009222b7223 */ /* 0x000fe2000001002b */
[C---:B------:R-:W-:Y:S01]  /*2fe0*/  FFMA.FTZ R8, R9.reuse, R35, R8 ;  /* 0x0000002309087223 */ /* 0x040fe20000010008 */
[----:B------:R-:W-:Y:S01]  /*2ff0*/  FFMA.FTZ R23, R9, R28, R23 ;  /* 0x0000001c09177223 */ /* 0x000fe20000010017 */
[----:B------:R-:W-:Y:S02]  /*3000*/  LOP3.LUT R9, R12, 0xf000f, RZ, 0xc0, !PT ;  /* 0x000f000f0c097812 */ /* 0x000fe400078ec0ff */
[----:B------:R-:W-:Y:S02]  /*3010*/  LOP3.LUT R28, R13, 0xf000f, RZ, 0xc0, !PT ;  /* 0x000f000f0d1c7812 */ /* 0x000fe400078ec0ff */
[----:B------:R-:W-:Y:S02]  /*3020*/  LOP3.LUT R9, R9, 0x64006400, RZ, 0xfc, !PT ;  /* 0x6400640009097812 */ /* 0x000fe400078efcff */
[----:B------:R-:W-:-:S02]  /*3030*/  LOP3.LUT R28, R28, 0x64006400, RZ, 0xfc, !PT ;  /* 0x640064001c1c7812 */ /* 0x000fc400078efcff */
[----:B------:R-:W-:Y:S02]  /*3040*/  SHF.R.U32.HI R15, RZ, 0x8, R15 ;  /* 0x00000008ff0f7819 */ /* 0x000fe4000001160f */
[----:B------:R-:W-:Y:S01]  /*3050*/  SHF.R.U32.HI R14, RZ, 0x8, R14 ;  /* 0x00000008ff0e7819 */ /* 0x000fe2000001160e */
[----:B------:R-:W-:Y:S01]  /*3060*/  HADD2 R34, R9, -1032, -1032 ;  /* 0xe408e40809227430 */ /* 0x000fe20000000000 */
[----:B------:R-:W-:Y:S01]  /*3070*/  LOP3.LUT R35, R15, 0xf000f, RZ, 0xc0, !PT ;  /* 0x000f000f0f237812 */ /* 0x000fe200078ec0ff */
[----:B------:R-:W-:Y:S01]  /*3080*/  HADD2 R9, R28, -1032, -1032 ;  /* 0xe408e4081c097430 */ /* 0x000fe20000000000 */
[----:B------:R-:W-:Y:S02]  /*3090*/  LOP3.LUT R28, R14, 0xf000f, RZ, 0xc0, !PT ;  /* 0x000f000f0e1c7812 */ /* 0x000fe400078ec0ff */
[----:B------:R-:W-:Y:S02]  /*30a0*/  LOP3.LUT R35, R35, 0x64006400, RZ, 0xfc, !PT ;  /* 0x6400640023237812 */ /* 0x000fe400078efcff */
[----:B------:R-:W-:Y:S01]  /*30b0*/  LOP3.LUT R28, R28, 0x64006400, RZ, 0xfc, !PT ;  /* 0x640064001c1c7812 */ /* 0x000fe200078efcff */
[----:B0-----:R-:W-:-:S02]  /*30c0*/  HADD2.F32 R39, -RZ, R10.H0_H0 ;  /* 0x2000000aff277230 */ /* 0x001fc40000004100 */
[--C-:B------:R-:W-:Y:S02]  /*30d0*/  HADD2.F32 R42, -RZ, R34.reuse.H0_H0 ;  /* 0x20000022ff2a7230 */ /* 0x100fe40000004100 */
[----:B------:R-:W-:Y:S02]  /*30e0*/  HADD2 R35, R35, -1032, -1032 ;  /* 0xe408e40823237430 */ /* 0x000fe40000000000 */
[----:B------:R-:W-:Y:S02]  /*30f0*/  HADD2 R28, R28, -1032, -1032 ;  /* 0xe408e4081c1c7430 */ /* 0x000fe40000000000 */
[----:B------:R-:W-:Y:S02]  /*3100*/  HADD2.F32 R41, -RZ, R9.H0_H0 ;  /* 0x20000009ff297230 */ /* 0x000fe40000004100 */
[----:B------:R-:W-:Y:S01]  /*3110*/  FFMA.FTZ R43, R42, R39, R43 ;  /* 0x000000272a2b7223 */ /* 0x000fe2000001002b */
[----:B------:R-:W-:Y:S02]  /*3120*/  HADD2.F32 R42, -RZ, R35.H0_H0 ;  /* 0x20000023ff2a7230 */ /* 0x000fe40000004100 */
[----:B------:R-:W-:-:S02]  /*3130*/  HADD2.F32 R44, -RZ, R34.H1_H1 ;  /* 0x30000022ff2c7230 */ /* 0x000fc40000004100 */
[----:B------:R-:W-:Y:S02]  /*3140*/  HADD2.F32 R34, -RZ, R28.H0_H0 ;  /* 0x2000001cff227230 */ /* 0x000fe40000004100 */
[C---:B------:R-:W-:Y:S01]  /*3150*/  FFMA.FTZ R40, R39.reuse, R41, R40 ;  /* 0x0000002927287223 */ /* 0x040fe20000010028 */
[C---:B------:R-:W-:Y:S01]  /*3160*/  FFMA.FTZ R42, R39.reuse, R42, R23 ;  /* 0x0000002a272a7223 */ /* 0x040fe20000010017 */
[----:B------:R-:W-:Y:S02]  /*3170*/  HADD2.F32 R41, -RZ, R10.H1_H1 ;  /* 0x3000000aff297230 */ /* 0x000fe40000004100 */
[----:B------:R-:W-:Y:S02]  /*3180*/  HADD2.F32 R23, -RZ, R28.H1_H1 ;  /* 0x3000001cff177230 */ /* 0x000fe40000004100 */
[----:B------:R-:W-:Y:S01]  /*3190*/  FFMA.FTZ R8, R39, R34, R8 ;  /* 0x0000002227087223 */ /* 0x000fe20000010008 */
[----:B------:R-:W-:Y:S01]  /*31a0*/  HADD2.F32 R9, -RZ, R9.H1_H1 ;  /* 0x30000009ff097230 */ /* 0x000fe20000004100 */
[----:B------:R-:W-:Y:S01]  /*31b0*/  LOP3.LUT R12, R12, 0xf000f0, RZ, 0xc0, !PT ;  /* 0x00f000f00c0c7812 */ /* 0x000fe200078ec0ff */
[----:B------:R-:W-:-:S02]  /*31c0*/  HADD2.F32 R35, -RZ, R35.H1_H1 ;  /* 0x30000023ff237230 */ /* 0x000fc40000004100 */
[----:B------:R-:W-:Y:S01]  /*31d0*/  FFMA.FTZ R10, R41, R23, R8 ;  /* 0x00000017290a7223 */ /* 0x000fe20000010008 */
[----:B------:R-:W-:Y:S01]  /*31e0*/  LOP3.LUT R23, R13, 0xf000f0, RZ, 0xc0, !PT ;  /* 0x00f000f00d177812 */ /* 0x000fe200078ec0ff */
[----:B------:R-:W-:Y:S01]  /*31f0*/  FFMA.FTZ R40, R41, R9, R40 ;  /* 0x0000000929287223 */ /* 0x000fe20000010028 */
[----:B------:R-:W-:Y:S01]  /*3200*/  LOP3.LUT R14, R14, 0xf000f0, RZ, 0xc0, !PT ;  /* 0x00f000f00e0e7812 */ /* 0x000fe200078ec0ff */
[----:B------:R-:W0:Y:S01]  /*3210*/  LDS.64 R8, [UR4+0x20] ;  /* 0x00002004ff087984 */ /* 0x000e220008000a00 */
[----:B------:R-:W-:Y:S01]  /*3220*/  LOP3.LUT R28, R15, 0xf000f0, RZ, 0xc0, !PT ;  /* 0x00f000f00f1c7812 */ /* 0x000fe200078ec0ff */
[----:B------:R-:W-:Y:S01]  /*3230*/  FFMA.FTZ R42, R41, R35, R42 ;  /* 0x00000023292a7223 */ /* 0x000fe2000001002a */
[----:B------:R-:W-:Y:S02]  /*3240*/  LOP3.LUT R13, R12, 0x64006400, RZ, 0xfc, !PT ;  /* 0x640064000c0d7812 */ /* 0x000fe400078efcff */
[----:B------:R-:W-:Y:S02]  /*3250*/  LOP3.LUT R23, R23, 0x64006400, RZ, 0xfc, !PT ;  /* 0x6400640017177812 */ /* 0x000fe400078efcff */
[----:B------:R-:W-:-:S02]  /*3260*/  LOP3.LUT R15, R14, 0x64006400, RZ, 0xfc, !PT ;  /* 0x640064000e0f7812 */ /* 0x000fc400078efcff */
[----:B------:R-:W-:Y:S01]  /*3270*/  LOP3.LUT R35, R28, 0x64006400, RZ, 0xfc, !PT ;  /* 0x640064001c237812 */ /* 0x000fe200078efcff */
[-C--:B------:R-:W-:Y:S02]  /*3280*/  HFMA2 R12, R13, R20.reuse.H0_H0, -72, -72 ;  /* 0xd480d4800d0c7431 */ /* 0x080fe40000040014 */
[-C--:B------:R-:W-:Y:S02]  /*3290*/  HFMA2 R13, R23, R20.reuse.H0_H0, -72, -72 ;  /* 0xd480d480170d7431 */ /* 0x080fe40000040014 */
[-C--:B------:R-:W-:Y:S02]  /*32a0*/  HFMA2 R15, R15, R20.reuse.H0_H0, -72, -72 ;  /* 0xd480d4800f0f7431 */ /* 0x080fe40000040014 */
[----:B------:R-:W-:Y:S02]  /*32b0*/  HFMA2 R14, R35, R20.H0_H0, -72, -72 ;  /* 0xd480d480230e7431 */ /* 0x000fe40000040014 */
[----:B------:R-:W-:Y:S02]  /*32c0*/  HADD2.F32 R23, -RZ, R11.H0_H0 ;  /* 0x2000000bff177230 */ /* 0x000fe40000004100 */
[----:B------:R-:W-:Y:S01]  /*32d0*/  FFMA.FTZ R43, R44, R41, R43 ;  /* 0x000000292c2b7223 */ /* 0x000fe2000001002b */
[----:B------:R-:W-:-:S02]  /*32e0*/  HADD2.F32 R28, -RZ, R12.H0_H0 ;  /* 0x2000000cff1c7230 */ /* 0x000fc40000004100 */
[----:B------:R-:W-:Y:S02]  /*32f0*/  HADD2.F32 R34, -RZ, R13.H0_H0 ;  /* 0x2000000dff227230 */ /* 0x000fe40000004100 */
[----:B------:R-:W-:Y:S02]  /*3300*/  HADD2.F32 R39, -RZ, R15.H0_H0 ;  /* 0x2000000fff277230 */ /* 0x000fe40000004100 */
[----:B------:R-:W-:Y:S02]  /*3310*/  HADD2.F32 R35, -RZ, R14.H0_H0 ;  /* 0x2000000eff237230 */ /* 0x000fe40000004100 */
[----:B------:R-:W-:Y:S01]  /*3320*/  FFMA.FTZ R28, R28, R23, R43 ;  /* 0x000000171c1c7223 */ /* 0x000fe2000001002b */
[C---:B------:R-:W-:Y:S01]  /*3330*/  FFMA.FTZ R40, R23.reuse, R34, R40 ;  /* 0x0000002217287223 */ /* 0x040fe20000010028 */
[C---:B------:R-:W-:Y:S01]  /*3340*/  FFMA.FTZ R10, R23.reuse, R39, R10 ;  /* 0x00000027170a7223 */ /* 0x040fe2000001000a */
[----:B------:R-:W-:Y:S01]  /*3350*/  FFMA.FTZ R42, R23, R35, R42 ;  /* 0x00000023172a7223 */ /* 0x000fe2000001002a */
[----:B------:R-:W-:Y:S01]  /*3360*/  HADD2.F32 R23, -RZ, R12.H1_H1 ;  /* 0x3000000cff177230 */ /* 0x000fe20000004100 */
[----:B--2---:R-:W-:Y:S01]  /*3370*/  LOP3.LUT R12, R16, 0xf000f, RZ, 0xc0, !PT ;  /* 0x000f000f100c7812 */ /* 0x004fe200078ec0ff */
[----:B------:R-:W-:-:S02]  /*3380*/  HADD2.F32 R11, -RZ, R11.H1_H1 ;  /* 0x3000000bff0b7230 */ /* 0x000fc40000004100 */
[----:B------:R-:W-:Y:S01]  /*3390*/  HADD2.F32 R15, -RZ, R15.H1_H1 ;  /* 0x3000000fff0f7230 */ /* 0x000fe20000004100 */
[----:B------:R-:W-:Y:S01]  /*33a0*/  LOP3.LUT R12, R12, 0x64006400, RZ, 0xfc, !PT ;  /* 0x640064000c0c7812 */ /* 0x000fe200078efcff */
[----:B------:R-:W-:Y:S02]  /*33b0*/  HADD2.F32 R13, -RZ, R13.H1_H1 ;  /* 0x3000000dff0d7230 */ /* 0x000fe40000004100 */
[----:B------:R-:W-:Y:S02]  /*33c0*/  HADD2.F32 R35, -RZ, R14.H1_H1 ;  /* 0x3000000eff237230 */ /* 0x000fe40000004100 */
[----:B------:R-:W-:Y:S01]  /*33d0*/  FFMA.FTZ R28, R23, R11, R28 ;  /* 0x0000000b171c7223 */ /* 0x000fe2000001001c */
[C---:B------:R-:W-:Y:S01]  /*33e0*/  FFMA.FTZ R14, R11.reuse, R15, R10 ;  /* 0x0000000f0b0e7223 */ /* 0x040fe2000001000a */
[C---:B------:R-:W-:Y:S01]  /*33f0*/  FFMA.FTZ R23, R11.reuse, R13, R40 ;  /* 0x0000000d0b177223 */ /* 0x040fe20000010028 */
[----:B----4-:R-:W-:Y:S01]  /*3400*/  @!P2 PRMT R33, R24, 0x7610, R33 ;  /* 0x000076101821a816 */ /* 0x010fe20000000021 */
[----:B------:R-:W-:Y:S01]  /*3410*/  FFMA.FTZ R15, R11, R35, R42 ;  /* 0x000000230b0f7223 */ /* 0x000fe2000001002a */
[----:B------:R-:W-:Y:S01]  /*3420*/  LOP3.LUT R11, R17, 0xf000f, RZ, 0xc0, !PT ;  /* 0x000f000f110b7812 */ /* 0x000fe200078ec0ff */
[----:B------:R-:W-:-:S02]  /*3430*/  HADD2 R10, R12, -1032, -1032 ;  /* 0xe408e4080c0a7430 */ /* 0x000fc40000000000 */
[----:B------:R-:W1:Y:S01]  /*3440*/  LDS.64 R12, [UR4+0x28] ;  /* 0x00002804ff0c7984 */ /* 0x000e620008000a00 */
[----:B------:R-:W-:Y:S02]  /*3450*/  @!P2 PRMT R33, R33, 0x7610, R24 ;  /* 0x000076102121a816 */ /* 0x000fe40000000018 */
[----:B------:R-:W-:Y:S02]  /*3460*/  LOP3.LUT R24, R11, 0x64006400, RZ, 0xfc, !PT ;  /* 0x640064000b187812 */ /* 0x000fe400078efcff */
[----:B------:R-:W-:Y:S02]  /*3470*/  @!P2 PRMT R38, R25, 0x7610, R38 ;  /* 0x000076101926a816 */ /* 0x000fe40000000026 */
[----:B------:R-:W-:Y:S01]  /*3480*/  LOP3.LUT R41, R16, 0xf000f0, RZ, 0xc0, !PT ;  /* 0x00f000f010297812 */ /* 0x000fe200078ec0ff */
[----:B------:R-:W-:Y:S01]  /*3490*/  HADD2 R24, R24, -1032, -1032 ;  /* 0xe408e40818187430 */ /* 0x000fe20000000000 */
[----:B------:R-:W-:Y:S01]  /*34a0*/  @!P2 PRMT R38, R38, 0x7610, R25 ;  /* 0x000076102626a816 */ /* 0x000fe20000000019 */
[--C-:B------:R-:W-:Y:S01]  /*34b0*/  HADD2.F32 R11, -RZ, R10.reuse.H0_H0 ;  /* 0x2000000aff0b7230 */ /* 0x100fe20000004100 */
[----:B------:R-:W-:Y:S01]  /*34c0*/  LOP3.LUT R39, R17, 0xf000f0, RZ, 0xc0, !PT ;  /* 0x00f000f011277812 */ /* 0x000fe200078ec0ff */
[----:B------:R-:W-:Y:S01]  /*34d0*/  HADD2.F32 R25, -RZ, R10.H1_H1 ;  /* 0x3000000aff197230 */ /* 0x000fe20000004100 */
[----:B------:R-:W-:Y:S01]  /*34e0*/  LOP3.LUT R41, R41, 0x64006400, RZ, 0xfc, !PT ;  /* 0x6400640029297812 */ /* 0x000fe200078efcff */
[----:B0-----:R-:W-:Y:S01]  /*34f0*/  HADD2.F32 R10, -RZ, R8.H0_H0 ;  /* 0x20000008ff0a7230 */ /* 0x001fe20000004100 */
[----:B------:R-:W-:Y:S01]  /*3500*/  LOP3.LUT R39, R39, 0x64006400, RZ, 0xfc, !PT ;  /* 0x6400640027277812 */ /* 0x000fe200078efcff */
[----:B------:R-:W-:-:S02]  /*3510*/  HADD2.F32 R35, -RZ, R24.H0_H0 ;  /* 0x20000018ff237230 */ /* 0x000fc40000004100 */
[----:B------:R-:W-:Y:S02]  /*3520*/  HADD2.F32 R44, -RZ, R8.H1_H1 ;  /* 0x30000008ff2c7230 */ /* 0x000fe40000004100 */
[----:B------:R-:W-:Y:S01]  /*3530*/  FFMA.FTZ R8, R11, R10, RZ ;  /* 0x0000000a0b087223 */ /* 0x000fe200000100ff */
[-C--:B------:R-:W-:Y:S02]  /*3540*/  HFMA2 R34, R41, R20.reuse.H0_H0, -72, -72 ;  /* 0xd480d48029227431 */ /* 0x080fe40000040014 */
[----:B------:R-:W-:Y:S02]  /*3550*/  HADD2.F32 R11, -RZ, R24.H1_H1 ;  /* 0x30000018ff0b7230 */ /* 0x000fe40000004100 */
[----:B------:R-:W-:Y:S01]  /*3560*/  FFMA.FTZ R35, R10, R35, RZ ;  /* 0x000000230a237223 */ /* 0x000fe200000100ff */
[----:B------:R-:W-:Y:S01]  /*3570*/  FFMA.FTZ R25, R25, R44, R8 ;  /* 0x0000002c19197223 */ /* 0x000fe20000010008 */
[----:B------:R-:W-:Y:S02]  /*3580*/  HFMA2 R24, R39, R20.H0_H0, -72, -72 ;  /* 0xd480d48027187431 */ /* 0x000fe40000040014 */
[----:B------:R-:W-:-:S02]  /*3590*/  HADD2.F32 R8, -RZ, R9.H0_H0 ;  /* 0x20000009ff087230 */ /* 0x000fc40000004100 */
[----:B------:R-:W-:Y:S02]  /*35a0*/  HADD2.F32 R40, -RZ, R34.H0_H0 ;  /* 0x20000022ff287230 */ /* 0x000fe40000004100 */
[----:B------:R-:W-:Y:S01]  /*35b0*/  FFMA.FTZ R35, R44, R11, R35 ;  /* 0x0000000b2c237223 */ /* 0x000fe20000010023 */
[----:B------:R-:W-:Y:S01]  /*35c0*/  SHF.R.U32.HI R43, RZ, 0x8, R17 ;  /* 0x00000008ff2b7819 */ /* 0x000fe20000011611 */
[----:B------:R-:W-:Y:S02]  /*35d0*/  HADD2.F32 R11, -RZ, R9.H1_H1 ;  /* 0x30000009ff0b7230 */ /* 0x000fe40000004100 */
[----:B------:R-:W-:Y:S02]  /*35e0*/  HADD2.F32 R9, -RZ, R24.H0_H0 ;  /* 0x20000018ff097230 */ /* 0x000fe40000004100 */
[----:B------:R-:W-:Y:S01]  /*35f0*/  FFMA.FTZ R45, R40, R8, R25 ;  /* 0x00000008282d7223 */ /* 0x000fe20000010019 */
[----:B------:R-:W-:Y:S02]  /*3600*/  SHF.R.U32.HI R25, RZ, 0x8, R16 ;  /* 0x00000008ff197819 */ /* 0x000fe40000011610 */
[----:B------:R-:W-:Y:S01]  /*3610*/  LOP3.LUT R17, R43, 0xf000f, RZ, 0xc0, !PT ;  /* 0x000f000f2b117812 */ /* 0x000fe200078ec0ff */
[----:B------:R-:W-:Y:S01]  /*3620*/  FFMA.FTZ R16, R8, R9, R35 ;  /* 0x0000000908107223 */ /* 0x000fe20000010023 */
[----:B------:R-:W-:-:S02]  /*3630*/  LOP3.LUT R9, R25, 0xf000f, RZ, 0xc0, !PT ;  /* 0x000f000f19097812 */ /* 0x000fc400078ec0ff */
[----:B------:R-:W-:Y:S01]  /*3640*/  LOP3.LUT R17, R17, 0x64006400, RZ, 0xfc, !PT ;  /* 0x6400640011117812 */ /* 0x000fe200078efcff */
[----:B------:R-:W-:Y:S01]  /*3650*/  HADD2.F32 R34, -RZ, R34.H1_H1 ;  /* 0x30000022ff227230 */ /* 0x000fe20000004100 */
[----:B------:R-:W-:Y:S01]  /*3660*/  LOP3.LUT R9, R9, 0x64006400, RZ, 0xfc, !PT ;  /* 0x6400640009097812 */ /* 0x000fe200078efcff */
[----:B------:R-:W-:Y:S02]  /*3670*/  HADD2.F32 R24, -RZ, R24.H1_H1 ;  /* 0x30000018ff187230 */ /* 0x000fe40000004100 */
[----:B------:R-:W-:Y:S02]  /*3680*/  HADD2 R35, R17, -1032, -1032 ;  /* 0xe408e40811237430 */ /* 0x000fe40000000000 */
[----:B------:R-:W-:Y:S01]  /*3690*/  FFMA.FTZ R45, R34, R11, R45 ;  /* 0x0000000b222d7223 */ /* 0x000fe2000001002d */
[----:B------:R-:W-:Y:S02]  /*36a0*/  HADD2 R34, R9, -1032, -1032 ;  /* 0xe408e40809227430 */ /* 0x000fe40000000000 */
[----:B------:R-:W-:Y:S01]  /*36b0*/  FFMA.FTZ R24, R11, R24, R16 ;  /* 0x000000180b187223 */ /* 0x000fe20000010010 */
[----:B------:R-:W-:-:S02]  /*36c0*/  HADD2.F32 R16, -RZ, R33.H1_H1 ;  /* 0x30000021ff107230 */ /* 0x000fc40000004100 */
[----:B-1----:R-:W-:Y:S02]  /*36d0*/  HADD2.F32 R39, -RZ, R12.H0_H0 ;  /* 0x2000000cff277230 */ /* 0x002fe40000004100 */
[----:B------:R-:W-:Y:S02]  /*36e0*/  HADD2.F32 R9, -RZ, R35.H0_H0 ;  /* 0x20000023ff097230 */ /* 0x000fe40000004100 */
[----:B------:R-:W-:Y:S01]  /*36f0*/  FMUL.FTZ R41, R37, R16 ;  /* 0x0000001025297220 */ /* 0x000fe20000410000 */
[----:B------:R-:W-:Y:S02]  /*3700*/  HADD2.F32 R40, -RZ, R34.H0_H0 ;  /* 0x20000022ff287230 */ /* 0x000fe40000004100 */
[----:B------:R-:W-:Y:S01]  /*3710*/  FFMA.FTZ R37, R39, R9, R24 ;  /* 0x0000000927257223 */ /* 0x000fe20000010018 */
[----:B------:R-:W-:Y:S01]  /*3720*/  LOP3.LUT R9, R18, 0xf000f, RZ, 0xc0, !PT ;  /* 0x000f000f12097812 */ /* 0x000fe200078ec0ff */
[----:B------:R-:W-:Y:S02]  /*3730*/  HADD2.F32 R24, -RZ, R38.H0_H0 ;  /* 0x20000026ff187230 */ /* 0x000fe40000004100 */
[----:B------:R-:W-:Y:S01]  /*3740*/  FFMA.FTZ R40, R40, R39, R45 ;  /* 0x0000002728287223 */ /* 0x000fe2000001002d */
[----:B------:R-:W-:-:S02]  /*3750*/  LOP3.LUT R9, R9, 0x64006400, RZ, 0xfc, !PT ;  /* 0x6400640009097812 */ /* 0x000fc400078efcff */
[----:B------:R-:W-:Y:S01]  /*3760*/  FMUL.FTZ R45, R21, R24 ;  /* 0x00000018152d7220 */ /* 0x000fe20000410000 */
[----:B------:R-:W-:Y:S02]  /*3770*/  HADD2.F32 R21, -RZ, R38.H1_H1 ;  /* 0x30000026ff157230 */ /* 0x000fe40000004100 */
[----:B------:R-:W-:-:S03]  /*3780*/  HADD2 R9, R9, -1032, -1032 ;  /* 0xe408e40809097430 */ /* 0x000fc60000000000 */
[----:B------:R-:W-:Y:S01]  /*3790*/  FMUL.FTZ R42, R22, R21 ;  /* 0x00000015162a7220 */ /* 0x000fe20000410000 */
[----:B------:R-:W-:Y:S01]  /*37a0*/  F2FP.F16.F32.PACK_AB R22, RZ, R45 ;  /* 0x0000002dff16723e */ /* 0x000fe200000000ff */
[--C-:B------:R-:W-:Y:S02]  /*37b0*/  HADD2.F32 R45, -RZ, R9.reuse.H0_H0 ;  /* 0x20000009ff2d7230 */ /* 0x100fe40000004100 */
[----:B------:R-:W-:-:S03]  /*37c0*/  HADD2.F32 R9, -RZ, R9.H1_H1 ;  /* 0x30000009ff097230 */ /* 0x000fc60000004100 */
[----:B------:R-:W-:-:S04]  /*37d0*/  FFMA.FTZ R45, R10, R45, RZ ;  /* 0x0000002d0a2d7223 */ /* 0x000fc800000100ff */
[----:B------:R-:W-:Y:S01]  /*37e0*/  FFMA.FTZ R45, R44, R9, R45 ;  /* 0x000000092c2d7223 */ /* 0x000fe2000001002d */
[----:B------:R-:W-:-:S04]  /*37f0*/  LOP3.LUT R9, R19, 0xf000f, RZ, 0xc0, !PT ;  /* 0x000f000f13097812 */ /* 0x000fc800078ec0ff */
[----:B------:R-:W-:-:S05]  /*3800*/  LOP3.LUT R9, R9, 0x64006400, RZ, 0xfc, !PT ;  /* 0x6400640009097812 */ /* 0x000fca00078efcff */
[----:B------:R-:W-:-:S05]  /*3810*/  HADD2 R9, R9, -1032, -1032 ;  /* 0xe408e40809097430 */ /* 0x000fca0000000000 */
[--C-:B------:R-:W-:Y:S02]  /*3820*/  HADD2.F32 R47, -RZ, R9.reuse.H0_H0 ;  /* 0x20000009ff2f7230 */ /* 0x100fe40000004100 */
[----:B------:R-:W-:-:S03]  /*3830*/  HADD2.F32 R9, -RZ, R9.H1_H1 ;  /* 0x30000009ff097230 */ /* 0x000fc60000004100 */
[----:B------:R-:W-:-:S04]  /*3840*/  FFMA.FTZ R47, R10, R47, RZ ;  /* 0x0000002f0a2f7223 */ /* 0x000fc800000100ff */
[----:B------:R-:W-:Y:S01]  /*3850*/  FFMA.FTZ R47, R44, R9, R47 ;  /* 0x000000092c2f7223 */ /* 0x000fe2000001002f */
[----:B------:R-:W-:-:S04]  /*3860*/  LOP3.LUT R9, R18, 0xf000f0, RZ, 0xc0, !PT ;  /* 0x00f000f012097812 */ /* 0x000fc800078ec0ff */
[----:B------:R-:W-:-:S05]  /*3870*/  LOP3.LUT R9, R9, 0x64006400, RZ, 0xfc, !PT ;  /* 0x6400640009097812 */ /* 0x000fca00078efcff */
[----:B------:R-:W-:-:S05]  /*3880*/  HFMA2 R9, R9, R20.H0_H0, -72, -72 ;  /* 0xd480d48009097431 */ /* 0x000fca0000040014 */
[----:B------:R-:W-:-:S05]  /*3890*/  HADD2.F32 R44, -RZ, R9.H0_H0 ;  /* 0x20000009ff2c7230 */ /* 0x000fca0000004100 */
[----:B------:R-:W-:Y:S01]  /*38a0*/  FFMA.FTZ R44, R8, R44, R45 ;  /* 0x0000002c082c7223 */ /* 0x000fe2000001002d */
[----:B------:R-:W-:-:S04]  /*38b0*/  LOP3.LUT R45, R19, 0xf000f0, RZ, 0xc0, !PT ;  /* 0x00f000f0132d7812 */ /* 0x000fc800078ec0ff */
[----:B------:R-:W-:-:S05]  /*38c0*/  LOP3.LUT R45, R45, 0x64006400, RZ, 0xfc, !PT ;  /* 0x640064002d2d7812 */ /* 0x000fca00078efcff */
[----:B------:R-:W-:-:S05]  /*38d0*/  HFMA2 R10, R45, R20.H0_H0, -72, -72 ;  /* 0xd480d4802d0a7431 */ /* 0x000fca0000040014 */
[----:B------:R-:W-:Y:S02]  /*38e0*/  HADD2.F32 R45, -RZ, R10.H0_H0 ;  /* 0x2000000aff2d7230 */ /* 0x000fe40000004100 */
[----:B------:R-:W-:-:S04]  /*38f0*/  IMAD.WIDE R30, R0, 0x4, R30 ;  /* 0x00000004001e7825 */ /* 0x000fc800078e021e */
[----:B------:R-:W-:Y:S01]  /*3900*/  FFMA.FTZ R8, R8, R45, R47 ;  /* 0x0000002d08087223 */ /* 0x000fe2000001002f */
[----:B------:R-:W-:Y:S02]  /*3910*/  HADD2.F32 R45, -RZ, R9.H1_H1 ;  /* 0x30000009ff2d7230 */ /* 0x000fe40000004100 */
[----:B------:R-:W-:-:S03]  /*3920*/  HADD2.F32 R9, -RZ, R10.H1_H1 ;  /* 0x3000000aff097230 */ /* 0x000fc60000004100 */
[C---:B------:R-:W-:Y:S02]  /*3930*/  FFMA.FTZ R44, R11.reuse, R45, R44 ;  /* 0x0000002d0b2c7223 */ /* 0x040fe4000001002c */
[----:B------:R-:W-:Y:S02]  /*3940*/  FFMA.FTZ R45, R11, R9, R8 ;  /* 0x000000090b2d7223 */ /* 0x000fe40000010008 */
[----:B------:R-:W2:Y:S01]  /*3950*/  LDG.E.128.CONSTANT R8, desc[UR6][R30.64] ;  /* 0x000000061e087981 */ /* 0x000ea2000c1e9d00 */
[----:B------:R-:W-:Y:S02]  /*3960*/  HADD2.F32 R12, -RZ, R12.H1_H1 ;  /* 0x3000000cff0c7230 */ /* 0x000fe40000004100 */
[----:B------:R-:W-:Y:S01]  /*3970*/  HADD2.F32 R35, -RZ, R35.H1_H1 ;  /* 0x30000023ff237230 */ /* 0x000fe20000004100 */
[----:B------:R-:W-:-:S04]  /*3980*/  SHF.R.U32.HI R47, RZ, 0x8, R18 ;  /* 0x00000008ff2f7819 */ /* 0x000fc80000011612 */
[----:B------:R-:W-:Y:S01]  /*3990*/  FFMA.FTZ R37, R12, R35, R37 ;  /* 0x000000230c257223 */ /* 0x000fe20000010025 */
[----:B------:R-:W-:Y:S02]  /*39a0*/  SHF.R.U32.HI R35, RZ, 0x8, R19 ;  /* 0x00000008ff237819 */ /* 0x000fe40000011613 */
[----:B------:R-:W-:Y:S02]  /*39b0*/  LOP3.LUT R18, R47, 0xf000f, RZ, 0xc0, !PT ;  /* 0x000f000f2f127812 */ /* 0x000fe400078ec0ff */
[----:B------:R-:W-:Y:S02]  /*39c0*/  LOP3.LUT R19, R35, 0xf000f, RZ, 0xc0, !PT ;  /* 0x000f000f23137812 */ /* 0x000fe400078ec0ff */
[----:B------:R-:W-:Y:S02]  /*39d0*/  LOP3.LUT R18, R18, 0x64006400, RZ, 0xfc, !PT ;  /* 0x6400640012127812 */ /* 0x000fe400078efcff */
[----:B------:R-:W-:-:S03]  /*39e0*/  LOP3.LUT R19, R19, 0x64006400, RZ, 0xfc, !PT ;  /* 0x6400640013137812 */ /* 0x000fc600078efcff */
[----:B------:R-:W-:Y:S02]  /*39f0*/  HADD2 R18, R18, -1032, -1032 ;  /* 0xe408e40812127430 */ /* 0x000fe40000000000 */
[----:B------:R-:W-:Y:S02]  /*3a00*/  HADD2 R19, R19, -1032, -1032 ;  /* 0xe408e40813137430 */ /* 0x000fe40000000000 */
[----:B------:R-:W-:Y:S02]  /*3a10*/  HADD2.F32 R49, -RZ, R34.H1_H1 ;  /* 0x30000022ff317230 */ /* 0x000fe40000004100 */
[----:B------:R-:W-:Y:S02]  /*3a20*/  HADD2.F32 R46, -RZ, R18.H0_H0 ;  /* 0x20000012ff2e7230 */ /* 0x000fe40000004100 */
[----:B------:R-:W-:-:S03]  /*3a30*/  HADD2.F32 R34, -RZ, R19.H0_H0 ;  /* 0x20000013ff227230 */ /* 0x000fc60000004100 */
[C---:B------:R-:W-:Y:S02]  /*3a40*/  FFMA.FTZ R44, R39.reuse, R46, R44 ;  /* 0x0000002e272c7223 */ /* 0x040fe4000001002c */
[----:B------:R-:W-:Y:S01]  /*3a50*/  FFMA.FTZ R45, R39, R34, R45 ;  /* 0x00000022272d7223 */ /* 0x000fe2000001002d */
[----:B------:R-:W-:Y:S02]  /*3a60*/  HADD2.F32 R39, -RZ, R18.H1_H1 ;  /* 0x30000012ff277230 */ /* 0x000fe40000004100 */
[----:B------:R-:W-:-:S05]  /*3a70*/  HADD2.F32 R18, -RZ, R19.H1_H1 ;  /* 0x30000013ff127230 */ /* 0x000fca0000004100 */
[C---:B------:R-:W-:Y:S02]  /*3a80*/  FFMA.FTZ R45, R12.reuse, R18, R45 ;  /* 0x000000120c2d7223 */ /* 0x040fe4000001002d */
[----:B------:R0:W3:Y:S01]  /*3a90*/  @!P2 LDG.E.U16.CONSTANT R18, desc[UR6][R26.64] ;  /* 0x000000061a12a981 */ /* 0x0000e2000c1e9500 */
[----:B------:R-:W-:Y:S01]  /*3aa0*/  LOP3.LUT R43, R43, 0xf000f0, RZ, 0xc0, !PT ;  /* 0x00f000f02b2b7812 */ /* 0x000fe200078ec0ff */
[----:B------:R-:W-:Y:S01]  /*3ab0*/  HADD2.F32 R17, -RZ, R33.H0_H0 ;  /* 0x20000021ff117230 */ /* 0x000fe20000004100 */
[----:B------:R-:W-:Y:S02]  /*3ac0*/  LOP3.LUT R25, R25, 0xf000f0, RZ, 0xc0, !PT ;  /* 0x00f000f019197812 */ /* 0x000fe400078ec0ff */
[----:B------:R-:W-:Y:S02]  /*3ad0*/  LOP3.LUT R43, R43, 0x64006400, RZ, 0xfc, !PT ;  /* 0x640064002b2b7812 */ /* 0x000fe400078efcff */
[----:B------:R-:W-:Y:S01]  /*3ae0*/  F2FP.F16.F32.PACK_AB R42, RZ, R42 ;  /* 0x0000002aff2a723e */ /* 0x000fe200000000ff */
[----:B------:R-:W-:Y:S01]  /*3af0*/  FFMA.FTZ R40, R49, R12, R40 ;  /* 0x0000000c31287223 */ /* 0x000fe20000010028 */
[----:B------:R-:W-:Y:S01]  /*3b00*/  LOP3.LUT R47, R47, 0xf000f0, RZ, 0xc0, !PT ;  /* 0x00f000f02f2f7812 */ /* 0x000fe200078ec0ff */
[----:B------:R-:W-:Y:S01]  /*3b10*/  FFMA.FTZ R44, R12, R39, R44 ;  /* 0x000000270c2c7223 */ /* 0x000fe2000001002c */
[----:B------:R-:W-:Y:S01]  /*3b20*/  LOP3.LUT R25, R25, 0x64006400, RZ, 0xfc, !PT ;  /* 0x6400640019197812 */ /* 0x000fe200078efcff */
[----:B------:R-:W-:Y:S01]  /*3b30*/  FMUL.FTZ R36, R36, R17 ;  /* 0x0000001124247220 */ /* 0x000fe20000410000 */
[----:B------:R-:W-:Y:S01]  /*3b40*/  HFMA2 R12, R43, R20.H0_H0, -72, -72 ;  /* 0xd480d4802b0c7431 */ /* 0x000fe20000040014 */
[----:B------:R-:W-:-:S02]  /*3b50*/  PRMT R22, R22, 0x5410, R42 ;  /* 0x0000541016167816 */ /* 0x000fc4000000002a */
[----:B------:R-:W-:Y:S02]  /*3b60*/  LOP3.LUT R19, R35, 0xf000f0, RZ, 0xc0, !PT ;  /* 0x00f000f023137812 */ /* 0x000fe400078ec0ff */
[----:B------:R-:W-:Y:S01]  /*3b70*/  LOP3.LUT R47, R47, 0x64006400, RZ, 0xfc, !PT ;  /* 0x640064002f2f7812 */ /* 0x000fe200078efcff */
[-C--:B------:R-:W-:Y:S01]  /*3b80*/  HFMA2 R35, R25, R20.reuse.H0_H0, -72, -72 ;  /* 0xd480d48019237431 */ /* 0x080fe20000040014 */
[----:B------:R-:W-:Y:S01]  /*3b90*/  F2FP.F16.F32.PACK_AB R36, RZ, R36 ;  /* 0x00000024ff24723e */ /* 0x000fe200000000ff */
[----:B------:R-:W-:Y:S01]  /*3ba0*/  HADD2.F32 R25, -RZ, R13.H0_H0 ;  /* 0x2000000dff197230 */ /* 0x000fe20000004100 */
[----:B------:R-:W-:Y:S01]  /*3bb0*/  F2FP.F16.F32.PACK_AB R41, RZ, R41 ;  /* 0x00000029ff29723e */ /* 0x000fe200000000ff */
[----:B------:R-:W-:Y:S01]  /*3bc0*/  HADD2.F32 R34, -RZ, R12.H0_H0 ;  /* 0x2000000cff227230 */ /* 0x000fe20000004100 */
[----:B------:R-:W-:Y:S01]  /*3bd0*/  LOP3.LUT R19, R19, 0x64006400, RZ, 0xfc, !PT ;  /* 0x6400640013137812 */ /* 0x000fe200078efcff */
[----:B------:R-:W-:Y:S02]  /*3be0*/  HADD2 R4, R22, R4 ;  /* 0x0000000416047230 */ /* 0x000fe40000000000 */
[-C--:B------:R-:W-:Y:S01]  /*3bf0*/  HFMA2 R22, R47, R20.reuse.H0_H0, -72, -72 ;  /* 0xd480d4802f167431 */ /* 0x080fe20000040014 */
[----:B------:R-:W-:Y:S01]  /*3c00*/  PRMT R36, R36, 0x5410, R41 ;  /* 0x0000541024247816 */ /* 0x000fe20000000029 */
[----:B------:R-:W-:-:S02]  /*3c10*/  HFMA2 R19, R19, R20.H0_H0, -72, -72 ;  /* 0xd480d48013137431 */ /* 0x000fc40000040014 */
[C---:B------:R-:W-:Y:S01]  /*3c20*/  FFMA.FTZ R37, R25.reuse, R34, R37 ;  /* 0x0000002219257223 */ /* 0x040fe20000010025 */
[----:B------:R-:W-:Y:S02]  /*3c30*/  HADD2.F32 R34, -RZ, R13.H1_H1 ;  /* 0x3000000dff227230 */ /* 0x000fe40000004100 */
[----:B------:R-:W-:Y:S02]  /*3c40*/  HADD2.F32 R13, -RZ, R22.H0_H0 ;  /* 0x20000016ff0d7230 */ /* 0x000fe40000004100 */
[----:B------:R-:W-:Y:S02]  /*3c50*/  HFMA2 R7, R36, 1, 1, R7 ;  /* 0x3c003c0024077831 */ /* 0x000fe40000000007 */
[----:B------:R-:W-:Y:S02]  /*3c60*/  HADD2.F32 R36, -RZ, R19.H0_H0 ;  /* 0x20000013ff247230 */ /* 0x000fe40000004100 */
[----:B------:R-:W-:Y:S02]  /*3c70*/  HADD2.F32 R12, -RZ, R12.H1_H1 ;  /* 0x3000000cff0c7230 */ /* 0x000fe40000004100 */
[----:B------:R-:W-:Y:S01]  /*3c80*/  FFMA.FTZ R13, R25, R13, R44 ;  /* 0x0000000d190d7223 */ /* 0x000fe2000001002c */
[----:B------:R-:W-:-:S02]  /*3c90*/  HADD2.F32 R22, -RZ, R22.H1_H1 ;  /* 0x30000016ff167230 */ /* 0x000fc40000004100 */
[----:B------:R-:W-:Y:S01]  /*3ca0*/  FFMA.FTZ R45, R25, R36, R45 ;  /* 0x00000024192d7223 */ /* 0x000fe2000001002d */
[----:B------:R-:W-:Y:S02]  /*3cb0*/  HADD2.F32 R39, -RZ, R35.H0_H0 ;  /* 0x20000023ff277230 */ /* 0x000fe40000004100 */
[C---:B------:R-:W-:Y:S01]  /*3cc0*/  FFMA.FTZ R37, R34.reuse, R12, R37 ;  /* 0x0000000c22257223 */ /* 0x040fe20000010025 */
[----:B------:R-:W-:Y:S02]  /*3cd0*/  HADD2.F32 R36, -RZ, R19.H1_H1 ;  /* 0x30000013ff247230 */ /* 0x000fe40000004100 */
[----:B------:R-:W-:Y:S01]  /*3ce0*/  FFMA.FTZ R19, R34, R22, R13 ;  /* 0x0000001622137223 */ /* 0x000fe2000001000d */
[----:B------:R-:W-:Y:S01]  /*3cf0*/  HADD2.F32 R35, -RZ, R35.H1_H1 ;  /* 0x30000023ff237230 */ /* 0x000fe20000004100 */
[----:B------:R-:W1:Y:S01]  /*3d00*/  LDS.64 R12, [UR4+0x30] ;  /* 0x00003004ff0c7984 */ /* 0x000e620008000a00 */
[----:B------:R-:W-:Y:S01]  /*3d10*/  FFMA.FTZ R40, R39, R25, R40 ;  /* 0x0000001927287223 */ /* 0x000fe20000010028 */
[----:B------:R-:W-:Y:S01]  /*3d20*/  FMUL.FTZ R28, R17, R28 ;  /* 0x0000001c111c7220 */ /* 0x000fe20000410000 */
[----:B------:R-:W-:-:S02]  /*3d30*/  FMUL.FTZ R23, R16, R23 ;  /* 0x0000001710177220 */ /* 0x000fc40000410000 */
[----:B------:R-:W-:Y:S01]  /*3d40*/  FFMA.FTZ R40, R35, R34, R40 ;  /* 0x0000002223287223 */ /* 0x000fe20000010028 */
[----:B------:R-:W-:Y:S01]  /*3d50*/  FMUL.FTZ R37, R16, R37 ;  /* 0x0000002510257220 */ /* 0x000fe20000410000 */
[----:B------:R-:W-:Y:S01]  /*3d60*/  F2FP.F16.F32.PACK_AB R28, RZ, R28 ;  /* 0x0000001cff1c723e */ /* 0x000fe200000000ff */
[----:B------:R-:W-:Y:S01]  /*3d70*/  FMUL.FTZ R14, R24, R14 ;  /* 0x0000000e180e7220 */ /* 0x000fe20000410000 */
[----:B------:R-:W-:Y:S01]  /*3d80*/  FMUL.FTZ R40, R17, R40 ;  /* 0x0000002811287220 */ /* 0x000fe20000410000 */
[----:B------:R-:W-:Y:S01]  /*3d90*/  F2FP.F16.F32.PACK_AB R23, RZ, R23 ;  /* 0x00000017ff17723e */ /* 0x000fe200000000ff */
[----:B------:R-:W-:Y:S01]  /*3da0*/  FMUL.FTZ R15, R21, R15 ;  /* 0x0000000f150f7220 */ /* 0x000fe20000410000 */
[----:B------:R-:W-:Y:S02]  /*3db0*/  F2FP.F16.F32.PACK_AB R37, RZ, R37 ;  /* 0x00000025ff25723e */ /* 0x000fe400000000ff */
[----:B------:R-:W-:Y:S02]  /*3dc0*/  PRMT R28, R28, 0x5410, R23 ;  /* 0x000054101c1c7816 */ /* 0x000fe40000000017 */
[----:B------:R-:W-:-:S02]  /*3dd0*/  F2FP.F16.F32.PACK_AB R40, RZ, R40 ;  /* 0x00000028ff28723e */ /* 0x000fc400000000ff */
[----:B------:R-:W-:Y:S02]  /*3de0*/  F2FP.F16.F32.PACK_AB R14, RZ, R14 ;  /* 0x0000000eff0e723e */ /* 0x000fe400000000ff */
[----:B------:R-:W-:Y:S01]  /*3df0*/  F2FP.F16.F32.PACK_AB R15, RZ, R15 ;  /* 0x0000000fff0f723e */ /* 0x000fe200000000ff */
[----:B------:R-:W-:Y:S01]  /*3e00*/  HFMA2 R7, R28, 1, 1, R7 ;  /* 0x3c003c001c077831 */ /* 0x000fe20000000007 */
[----:B------:R-:W-:Y:S01]  /*3e10*/  PRMT R40, R40, 0x5410, R37 ;  /* 0x0000541028287816 */ /* 0x000fe20000000025 */
[----:B------:R-:W-:Y:S01]  /*3e20*/  FFMA.FTZ R34, R34, R36, R45 ;  /* 0x0000002422227223 */ /* 0x000fe2000001002d */
[----:B------:R-:W-:Y:S01]  /*3e30*/  PRMT R14, R14, 0x5410, R15 ;  /* 0x000054100e0e7816 */ /* 0x000fe2000000000f */
[----:B------:R-:W-:Y:S02]  /*3e40*/  FMUL.FTZ R19, R24, R19 ;  /* 0x0000001318137220 */ /* 0x000fe40000410000 */
[----:B------:R-:W-:Y:S02]  /*3e50*/  HFMA2 R23, R40, 1, 1, R7 ;  /* 0x3c003c0028177831 */ /* 0x000fe40000000007 */
[----:B------:R-:W-:Y:S01]  /*3e60*/  FMUL.FTZ R34, R21, R34 ;  /* 0x0000002215227220 */ /* 0x000fe20000410000 */
[----:B------:R-:W-:Y:S01]  /*3e70*/  HADD2 R4, R14, R4 ;  /* 0x000000040e047230 */ /* 0x000fe20000000000 */
[----:B------:R-:W-:-:S03]  /*3e80*/  F2FP.F16.F32.PACK_AB R19, RZ, R19 ;  /* 0x00000013ff13723e */ /* 0x000fc600000000ff */
[----:B------:R-:W-:-:S04]  /*3e90*/  F2FP.F16.F32.PACK_AB R34, RZ, R34 ;  /* 0x00000022ff22723e */ /* 0x000fc800000000ff */
[----:B------:R-:W-:-:S05]  /*3ea0*/  PRMT R19, R19, 0x5410, R34 ;  /* 0x0000541013137816 */ /* 0x000fca0000000022 */
[----:B------:R-:W-:Y:S02]  /*3eb0*/  HFMA2 R19, R19, 1, 1, R4 ;  /* 0x3c003c0013137831 */ /* 0x000fe40000000004 */
[----:B-1----:R-:W-:Y:S01]  /*3ec0*/  HADD2.F32 R25, -RZ, R12.H1_H1 ;  /* 0x3000000cff197230 */ /* 0x002fe20000004100 */
[----:B0-----:R-:W-:-:S04]  /*3ed0*/  IADD3 R26, P1, PT, R26, 0x80, RZ ;  /* 0x000000801a1a7810 */ /* 0x001fc80007f3e0ff */
[----:B------:R-:W-:Y:S02]  /*3ee0*/  IADD3.X R27, PT, PT, RZ, R27, RZ, P1, !PT ;  /* 0x0000001bff1b7210 */ /* 0x000fe40000ffe4ff */
[----:B--2---:R-:W-:Y:S02]  /*3ef0*/  LOP3.LUT R7, R9, 0xf000f, RZ, 0xc0, !PT ;  /* 0x000f000f09077812 */ /* 0x004fe400078ec0ff */
[----:B------:R-:W-:Y:S02]  /*3f00*/  LOP3.LUT R14, R8, 0xf000f, RZ, 0xc0, !PT ;  /* 0x000f000f080e7812 */ /* 0x000fe400078ec0ff */
[----:B------:R-:W-:Y:S02]  /*3f10*/  LOP3.LUT R7, R7, 0x64006400, RZ, 0xfc, !PT ;  /* 0x6400640007077812 */ /* 0x000fe400078efcff */
[----:B------:R-:W-:Y:S02]  /*3f20*/  LOP3.LUT R14, R14, 0x64006400, RZ, 0xfc, !PT ;  /* 0x640064000e0e7812 */ /* 0x000fe400078efcff */
[----:B------:R-:W-:Y:S01]  /*3f30*/  LOP3.LUT R15, R10, 0xf000f, RZ, 0xc0, !PT ;  /* 0x000f000f0a0f7812 */ /* 0x000fe200078ec0ff */
[----:B------:R-:W-:-:S02]  /*3f40*/  HADD2 R7, R7, -1032, -1032 ;  /* 0xe408e40807077430 */ /* 0x000fc40000000000 */
[----:B------:R-:W-:Y:S01]  /*3f50*/  HADD2 R14, R14, -1032, -1032 ;  /* 0xe408e4080e0e7430 */ /* 0x000fe20000000000 */
[----:B------:R-:W-:Y:S02]  /*3f60*/  LOP3.LUT R15, R15, 0x64006400, RZ, 0xfc, !PT ;  /* 0x640064000f0f7812 */ /* 0x000fe400078efcff */
[--C-:B------:R-:W-:Y:S02]  /*3f70*/  HADD2.F32 R42, -RZ, R7.reuse.H0_H0 ;  /* 0x20000007ff2a7230 */ /* 0x100fe40000004100 */
[----:B------:R-:W-:Y:S02]  /*3f80*/  HADD2.F32 R40, -RZ, R7.H1_H1 ;  /* 0x30000007ff287230 */ /* 0x000fe40000004100 */
[----:B------:R-:W-:Y:S02]  /*3f90*/  HADD2 R15, R15, -1032, -1032 ;  /* 0xe408e4080f0f7430 */ /* 0x000fe40000000000 */
[----:B------:R-:W-:Y:S02]  /*3fa0*/  HADD2.F32 R4, -RZ, R14.H0_H0 ;  /* 0x2000000eff047230 */ /* 0x000fe40000004100 */
[----:B------:R-:W-:Y:S01]  /*3fb0*/  HADD2.F32 R7, -RZ, R12.H0_H0 ;  /* 0x2000000cff077230 */ /* 0x000fe20000004100 */
[----:B------:R-:W-:Y:S01]  /*3fc0*/  LOP3.LUT R22, R11, 0xf000f, RZ, 0xc0, !PT ;  /* 0x000f000f0b167812 */ /* 0x000fe200078ec0ff */
[----:B------:R-:W-:-:S02]  /*3fd0*/  HADD2.F32 R34, -RZ, R14.H1_H1 ;  /* 0x3000000eff227230 */ /* 0x000fc40000004100 */
[--C-:B------:R-:W-:Y:S02]  /*3fe0*/  HADD2.F32 R14, -RZ, R15.reuse.H0_H0 ;  /* 0x2000000fff0e7230 */ /* 0x100fe40000004100 */
[----:B------:R-:W-:Y:S02]  /*3ff0*/  HADD2.F32 R36, -RZ, R15.H1_H1 ;  /* 0x3000000fff247230 */ /* 0x000fe40000004100 */
[----:B------:R-:W-:Y:S01]  /*4000*/  FFMA.FTZ R15, R4, R7, RZ ;  /* 0x00000007040f7223 */ /* 0x000fe200000100ff */
[----:B------:R-:W-:Y:S01]  /*4010*/  LOP3.LUT R22, R22, 0x64006400, RZ, 0xfc, !PT ;  /* 0x6400640016167812 */ /* 0x000fe200078efcff */
[----:B------:R-:W-:Y:S02]  /*4020*/  FFMA.FTZ R35, R7, R14, RZ ;  /* 0x0000000e07237223 */ /* 0x000fe400000100ff */
[----:B------:R-:W-:Y:S02]  /*4030*/  FFMA.FTZ R12, R34, R25, R15 ;  /* 0x00000019220c7223 */ /* 0x000fe4000001000f */
[----:B------:R-:W-:Y:S01]  /*4040*/  HADD2 R28, R22, -1032, -1032 ;  /* 0xe408e408161c7430 */ /* 0x000fe20000000000 */
[----:B------:R-:W0:Y:S01]  /*4050*/  LDS.64 R14, [UR4+0x38] ;  /* 0x00003804ff0e7984 */ /* 0x000e220008000a00 */
[----:B------:R-:W-:-:S03]  /*4060*/  LOP3.LUT R37, R9, 0xf000f0, RZ, 0xc0, !PT ;  /* 0x00f000f009257812 */ /* 0x000fc600078ec0ff */
[--C-:B------:R-:W-:Y:S02]  /*4070*/  HADD2.F32 R22, -RZ, R28.reuse.H0_H0 ;  /* 0x2000001cff167230 */ /* 0x100fe40000004100 */
[C---:B------:R-:W-:Y:S01]  /*4080*/  FFMA.FTZ R4, R7.reuse, R42, RZ ;  /* 0x0000002a07047223 */ /* 0x040fe200000100ff */
[----:B------:R-:W-:Y:S01]  /*4090*/  HADD2.F32 R28, -RZ, R28.H1_H1 ;  /* 0x3000001cff1c7230 */ /* 0x000fe20000004100 */
[----:B------:R-:W-:Y:S01]  /*40a0*/  LOP3.LUT R39, R10, 0xf000f0, RZ, 0xc0, !PT ;  /* 0x00f000f00a277812 */ /* 0x000fe200078ec0ff */
[----:B------:R-:W-:Y:S01]  /*40b0*/  FFMA.FTZ R22, R7, R22, RZ ;  /* 0x0000001607167223 */ /* 0x000fe200000100ff */
[----:B------:R-:W-:Y:S02]  /*40c0*/  LOP3.LUT R37, R37, 0x64006400, RZ, 0xfc, !PT ;  /* 0x6400640025257812 */ /* 0x000fe400078efcff */
[----:B------:R-:W-:Y:S01]  /*40d0*/  LOP3.LUT R34, R8, 0xf000f0, RZ, 0xc0, !PT ;  /* 0x00f000f008227812 */ /* 0x000fe200078ec0ff */
[C---:B------:R-:W-:Y:S01]  /*40e0*/  FFMA.FTZ R4, R25.reuse, R40, R4 ;  /* 0x0000002819047223 */ /* 0x040fe20000010004 */
[----:B------:R-:W-:Y:S01]  /*40f0*/  FFMA.FTZ R7, R25, R36, R35 ;  /* 0x0000002419077223 */ /* 0x000fe20000010023 */
[----:B------:R-:W-:Y:S01]  /*4100*/  LOP3.LUT R39, R39, 0x64006400, RZ, 0xfc, !PT ;  /* 0x6400640027277812 */ /* 0x000fe200078efcff */
[----:B------:R-:W-:Y:S01]  /*4110*/  FFMA.FTZ R28, R25, R28, R22 ;  /* 0x0000001c191c7223 */ /* 0x000fe20000010016 */
[----:B------:R-:W-:Y:S01]  /*4120*/  LOP3.LUT R35, R34, 0x64006400, RZ, 0xfc, !PT ;  /* 0x6400640022237812 */ /* 0x000fe200078efcff */
[-C--:B------:R-:W-:Y:S01]  /*4130*/  HFMA2 R25, R37, R20.reuse.H0_H0, -72, -72 ;  /* 0xd480d48025197431 */ /* 0x080fe20000040014 */
[----:B------:R-:W-:Y:S01]  /*4140*/  LOP3.LUT R36, R11, 0xf000f0, RZ, 0xc0, !PT ;  /* 0x00f000f00b247812 */ /* 0x000fe200078ec0ff */
[----:B------:R-:W-:-:S02]  /*4150*/  HFMA2 R34, R39, R20.H0_H0, -72, -72 ;  /* 0xd480d48027227431 */ /* 0x000fc40000040014 */
[----:B------:R-:W-:Y:S02]  /*4160*/  HADD2.F32 R37, -RZ, R13.H0_H0 ;  /* 0x2000000dff257230 */ /* 0x000fe40000004100 */
[-C--:B------:R-:W-:Y:S02]  /*4170*/  HFMA2 R35, R35, R20.reuse.H0_H0, -72, -72 ;  /* 0xd480d48023237431 */ /* 0x080fe40000040014 */
[----:B------:R-:W-:Y:S01]  /*4180*/  HADD2.F32 R39, -RZ, R25.H0_H0 ;  /* 0x20000019ff277230 */ /* 0x000fe20000004100 */
[----:B------:R-:W-:Y:S02]  /*4190*/  LOP3.LUT R41, R36, 0x64006400, RZ, 0xfc, !PT ;  /* 0x6400640024297812 */ /* 0x000fe400078efcff */
[----:B------:R-:W-:Y:S01]  /*41a0*/  SHF.R.U32.HI R8, RZ, 0x8, R8 ;  /* 0x00000008ff087819 */ /* 0x000fe20000011608 */
[----:B------:R-:W-:Y:S02]  /*41b0*/  HADD2.F32 R43, -RZ, R35.H0_H0 ;  /* 0x20000023ff2b7230 */ /* 0x000fe40000004100 */
[----:B------:R-:W-:Y:S01]  /*41c0*/  FFMA.FTZ R4, R37, R39, R4 ;  /* 0x0000002725047223 */ /* 0x000fe20000010004 */
[----:B------:R-:W-:Y:S01]  /*41d0*/  HFMA2 R22, R41, R20.H0_H0, -72, -72 ;  /* 0xd480d48029167431 */ /* 0x000fe20000040014 */
[----:B------:R-:W-:Y:S01]  /*41e0*/  LOP3.LUT R39, R8, 0xf000f, RZ, 0xc0, !PT ;  /* 0x000f000f08277812 */ /* 0x000fe200078ec0ff */
[----:B------:R-:W-:-:S02]  /*41f0*/  HADD2.F32 R36, -RZ, R34.H0_H0 ;  /* 0x20000022ff247230 */ /* 0x000fc40000004100 */
[----:B------:R-:W-:Y:S01]  /*4200*/  FFMA.FTZ R12, R43, R37, R12 ;  /* 0x000000252b0c7223 */ /* 0x000fe2000001000c */
[----:B------:R-:W-:Y:S01]  /*4210*/  HADD2.F32 R13, -RZ, R13.H1_H1 ;  /* 0x3000000dff0d7230 */ /* 0x000fe20000004100 */
[----:B------:R-:W-:Y:S01]  /*4220*/  LOP3.LUT R39, R39, 0x64006400, RZ, 0xfc, !PT ;  /* 0x6400640027277812 */ /* 0x000fe200078efcff */
[----:B------:R-:W-:Y:S01]  /*4230*/  HADD2.F32 R35, -RZ, R35.H1_H1 ;  /* 0x30000023ff237230 */ /* 0x000fe20000004100 */
[----:B------:R-:W-:Y:S01]  /*4240*/  SHF.R.U32.HI R9, RZ, 0x8, R9 ;  /* 0x00000008ff097819 */ /* 0x000fe20000011609 */
[----:B------:R-:W-:Y:S02]  /*4250*/  HADD2.F32 R40, -RZ, R22.H0_H0 ;  /* 0x20000016ff287230 */ /* 0x000fe40000004100 */
[----:B------:R-:W-:Y:S01]  /*4260*/  FFMA.FTZ R36, R37, R36, R7 ;  /* 0x0000002425247223 */ /* 0x000fe20000010007 */
[----:B------:R-:W-:Y:S01]  /*4270*/  SHF.R.U32.HI R10, RZ, 0x8, R10 ;  /* 0x00000008ff0a7819 */ /* 0x000fe2000001160a */
[----:B------:R-:W-:Y:S02]  /*4280*/  HADD2.F32 R7, -RZ, R34.H1_H1 ;  /* 0x30000022ff077230 */ /* 0x000fe40000004100 */
[----:B------:R-:W-:Y:S01]  /*4290*/  FFMA.FTZ R12, R35, R13, R12 ;  /* 0x0000000d230c7223 */ /* 0x000fe2000001000c */
[----:B------:R-:W-:Y:S01]  /*42a0*/  HADD2.F32 R25, -RZ, R25.H1_H1 ;  /* 0x30000019ff197230 */ /* 0x000fe20000004100 */
[----:B------:R-:W-:Y:S01]  /*42b0*/  SHF.R.U32.HI R11, RZ, 0x8, R11 ;  /* 0x00000008ff0b7819 */ /* 0x000fe2000001160b */
[----:B------:R-:W-:-:S02]  /*42c0*/  HADD2 R35, R39, -1032, -1032 ;  /* 0xe408e40827237430 */ /* 0x000fc40000000000 */
[----:B------:R-:W-:Y:S01]  /*42d0*/  FFMA.FTZ R28, R37, R40, R28 ;  /* 0x00000028251c7223 */ /* 0x000fe2000001001c */
[----:B------:R-:W-:Y:S01]  /*42e0*/  LOP3.LUT R39, R9, 0xf000f, RZ, 0xc0, !PT ;  /* 0x000f000f09277812 */ /* 0x000fe200078ec0ff */
[C---:B------:R-:W-:Y:S01]  /*42f0*/  FFMA.FTZ R7, R13.reuse, R7, R36 ;  /* 0x000000070d077223 */ /* 0x040fe20000010024 */
[----:B------:R-:W-:Y:S01]  /*4300*/  LOP3.LUT R40, R10, 0xf000f, RZ, 0xc0, !PT ;  /* 0x000f000f0a287812 */ /* 0x000fe200078ec0ff */
[----:B------:R-:W-:Y:S01]  /*4310*/  FFMA.FTZ R4, R13, R25, R4 ;  /* 0x000000190d047223 */ /* 0x000fe20000010004 */
[----:B------:R-:W-:Y:S01]  /*4320*/  HADD2.F32 R22, -RZ, R22.H1_H1 ;  /* 0x30000016ff167230 */ /* 0x000fe20000004100 */
[----:B------:R-:W-:Y:S01]  /*4330*/  LOP3.LUT R36, R11, 0xf000f, RZ, 0xc0, !PT ;  /* 0x000f000f0b247812 */ /* 0x000fe200078ec0ff */
[----:B0-----:R-:W-:Y:S01]  /*4340*/  HADD2.F32 R25, -RZ, R14.H0_H0 ;  /* 0x2000000eff197230 */ /* 0x001fe20000004100 */
[----:B------:R-:W-:Y:S01]  /*4350*/  LOP3.LUT R39, R39, 0x64006400, RZ, 0xfc, !PT ;  /* 0x6400640027277812 */ /* 0x000fe200078efcff */
[----:B------:R-:W-:Y:S01]  /*4360*/  HADD2.F32 R37, -RZ, R35.H0_H0 ;  /* 0x20000023ff257230 */ /* 0x000fe20000004100 */
[----:B------:R-:W-:Y:S01]  /*4370*/  LOP3.LUT R40, R40, 0x64006400, RZ, 0xfc, !PT ;  /* 0x6400640028287812 */ /* 0x000fe200078efcff */
[----:B------:R-:W-:Y:S01]  /*4380*/  FFMA.FTZ R34, R13, R22, R28 ;  /* 0x000000160d227223 */ /* 0x000fe2000001001c */
[----:B------:R-:W-:Y:S01]  /*4390*/  LOP3.LUT R36, R36, 0x64006400, RZ, 0xfc, !PT ;  /* 0x6400640024247812 */ /* 0x000fe200078efcff */
[----:B------:R-:W-:-:S02]  /*43a0*/  HADD2 R13, R39, -1032, -1032 ;  /* 0xe408e408270d7430 */ /* 0x000fc40000000000 */
[----:B------:R-:W-:Y:S01]  /*43b0*/  FFMA.FTZ R22, R37, R25, R12 ;  /* 0x0000001925167223 */ /* 0x000fe2000001000c */
[----:B------:R-:W-:Y:S02]  /*43c0*/  HADD2 R12, R40, -1032, -1032 ;  /* 0xe408e408280c7430 */ /* 0x000fe40000000000 */
[----:B------:R-:W-:Y:S02]  /*43d0*/  HADD2 R28, R36, -1032, -1032 ;  /* 0xe408e408241c7430 */ /* 0x000fe40000000000 */
[--C-:B------:R-:W-:Y:S02]  /*43e0*/  HADD2.F32 R36, -RZ, R13.reuse.H0_H0 ;  /* 0x2000000dff247230 */ /* 0x100fe40000004100 */
[----:B------:R-:W-:Y:S01]  /*43f0*/  HADD2.F32 R40, -RZ, R12.H0_H0 ;  /* 0x2000000cff287230 */ /* 0x000fe20000004100 */
[----:B------:R-:W-:Y:S01]  /*4400*/  LOP3.LUT R8, R8, 0xf000f0, RZ, 0xc0, !PT ;  /* 0x00f000f008087812 */ /* 0x000fe200078ec0ff */
[----:B------:R-:W-:Y:S02]  /*4410*/  HADD2.F32 R39, -RZ, R28.H0_H0 ;  /* 0x2000001cff277230 */ /* 0x000fe40000004100 */
[----:B------:R-:W-:Y:S01]  /*4420*/  FFMA.FTZ R36, R25, R36, R4 ;  /* 0x0000002419247223 */ /* 0x000fe20000010004 */
[----:B------:R-:W-:Y:S01]  /*4430*/  LOP3.LUT R9, R9, 0xf000f0, RZ, 0xc0, !PT ;  /* 0x00f000f009097812 */ /* 0x000fe200078ec0ff */
[----:B------:R-:W-:Y:S01]  /*4440*/  FFMA.FTZ R4, R25, R40, R7 ;  /* 0x0000002819047223 */ /* 0x000fe20000010007 */
[----:B------:R-:W-:-:S02]  /*4450*/  HADD2.F32 R7, -RZ, R13.H1_H1 ;  /* 0x3000000dff077230 */ /* 0x000fc40000004100 */
[----:B------:R-:W-:Y:S01]  /*4460*/  FFMA.FTZ R34, R25, R39, R34 ;  /* 0x0000002719227223 */ /* 0x000fe20000010022 */
[----:B------:R-:W-:Y:S02]  /*4470*/  LOP3.LUT R10, R10, 0xf000f0, RZ, 0xc0, !PT ;  /* 0x00f000f00a0a7812 */ /* 0x000fe400078ec0ff */
[----:B------:R-:W-:Y:S02]  /*4480*/  LOP3.LUT R13, R8, 0x64006400, RZ, 0xfc, !PT ;  /* 0x64006400080d7812 */ /* 0x000fe400078efcff */
[----:B------:R-:W-:Y:S01]  /*4490*/  LOP3.LUT R25, R9, 0x64006400, RZ, 0xfc, !PT ;  /* 0x6400640009197812 */ /* 0x000fe200078efcff */
[----:B------:R-:W-:Y:S01]  /*44a0*/  HADD2.F32 R37, -RZ, R35.H1_H1 ;  /* 0x30000023ff257230 */ /* 0x000fe20000004100 */
[----:B------:R-:W-:Y:S01]  /*44b0*/  LOP3.LUT R11, R11, 0xf000f0, RZ, 0xc0, !PT ;  /* 0x00f000f00b0b7812 */ /* 0x000fe200078ec0ff */
[----:B------:R-:W-:Y:S01]  /*44c0*/  HADD2.F32 R35, -RZ, R14.H1_H1 ;  /* 0x3000000eff237230 */ /* 0x000fe20000004100 */
[----:B------:R-:W-:Y:S01]  /*44d0*/  LOP3.LUT R39, R10, 0x64006400, RZ, 0xfc, !PT ;  /* 0x640064000a277812 */ /* 0x000fe200078efcff */
[----:B------:R-:W-:-:S02]  /*44e0*/  HADD2.F32 R12, -RZ, R12.H1_H1 ;  /* 0x3000000cff0c7230 */ /* 0x000fc40000004100 */
[-C--:B------:R-:W-:Y:S01]  /*44f0*/  HFMA2 R10, R13, R20.reuse.H0_H0, -72, -72 ;  /* 0xd480d4800d0a7431 */ /* 0x080fe20000040014 */
[----:B------:R-:W-:Y:S01]  /*4500*/  LOP3.LUT R11, R11, 0x64006400, RZ, 0xfc, !PT ;  /* 0x640064000b0b7812 */ /* 0x000fe200078efcff */
[-C--:B------:R-:W-:Y:S02]  /*4510*/  HFMA2 R8, R25, R20.reuse.H0_H0, -72, -72 ;  /* 0xd480d48019087431 */ /* 0x080fe40000040014 */
[----:B------:R-:W-:Y:S02]  /*4520*/  HADD2.F32 R14, -RZ, R15.H0_H0 ;  /* 0x2000000fff0e7230 */ /* 0x000fe40000004100 */
[----:B------:R-:W-:Y:S01]  /*4530*/  FFMA.FTZ R9, R35, R12, R4 ;  /* 0x0000000c23097223 */ /* 0x000fe20000010004 */
[----:B------:R-:W-:Y:S02]  /*4540*/  HADD2.F32 R12, -RZ, R10.H0_H0 ;  /* 0x2000000aff0c7230 */ /* 0x000fe40000004100 */
[----:B------:R-:W-:Y:S01]  /*4550*/  FFMA.FTZ R37, R37, R35, R22 ;  /* 0x0000002325257223 */ /* 0x000fe20000010016 */
[----:B------:R-:W-:-:S02]  /*4560*/  HFMA2 R4, R39, R20.H0_H0, -72, -72 ;  /* 0xd480d48027047431 */ /* 0x000fc40000040014 */
[----:B------:R-:W-:Y:S02]  /*4570*/  HADD2.F32 R13, -RZ, R8.H0_H0 ;  /* 0x20000008ff0d7230 */ /* 0x000fe40000004100 */
[----:B------:R-:W-:Y:S01]  /*4580*/  FFMA.FTZ R7, R35, R7, R36 ;  /* 0x0000000723077223 */ /* 0x000fe20000010024 */
[----:B------:R-:W-:Y:S02]  /*4590*/  HFMA2 R20, R11, R20.H0_H0, -72, -72 ;  /* 0xd480d4800b147431 */ /* 0x000fe40000040014 */
[----:B------:R-:W-:Y:S02]  /*45a0*/  HADD2.F32 R28, -RZ, R28.H1_H1 ;  /* 0x3000001cff1c7230 */ /* 0x000fe40000004100 */
[----:B------:R-:W-:Y:S01]  /*45b0*/  FFMA.FTZ R37, R12, R14, R37 ;  /* 0x0000000e0c257223 */ /* 0x000fe20000010025 */
[----:B------:R-:W-:Y:S01]  /*45c0*/  FFMA.FTZ R12, R14, R13, R7 ;  /* 0x0000000d0e0c7223 */ /* 0x000fe20000010007 */
[----:B------:R-:W-:Y:S02]  /*45d0*/  HADD2.F32 R22, -RZ, R4.H0_H0 ;  /* 0x20000004ff167230 */ /* 0x000fe40000004100 */
[----:B------:R-:W-:-:S02]  /*45e0*/  HADD2.F32 R7, -RZ, R20.H0_H0 ;  /* 0x20000014ff077230 */ /* 0x000fc40000004100 */
[----:B------:R-:W-:Y:S01]  /*45f0*/  FFMA.FTZ R35, R35, R28, R34 ;  /* 0x0000001c23237223 */ /* 0x000fe20000010022 */
[----:B------:R-:W-:Y:S02]  /*4600*/  HADD2.F32 R15, -RZ, R15.H1_H1 ;  /* 0x3000000fff0f7230 */ /* 0x000fe40000004100 */
[----:B------:R-:W-:Y:S02]  /*4610*/  HADD2.F32 R10, -RZ, R10.H1_H1 ;  /* 0x3000000aff0a7230 */ /* 0x000fe40000004100 */
[----:B------:R-:W-:Y:S02]  /*4620*/  HADD2.F32 R8, -RZ, R8.H1_H1 ;  /* 0x30000008ff087230 */ /* 0x000fe40000004100 */
[C---:B------:R-:W-:Y:S01]  /*4630*/  FFMA.FTZ R9, R14.reuse, R22, R9 ;  /* 0x000000160e097223 */ /* 0x040fe20000010009 */
[----:B------:R-:W-:Y:S02]  /*4640*/  HADD2.F32 R4, -RZ, R4.H1_H1 ;  /* 0x30000004ff047230 */ /* 0x000fe40000004100 */
[----:B------:R-:W-:Y:S01]  /*4650*/  FFMA.FTZ R35, R14, R7, R35 ;  /* 0x000000070e237223 */ /* 0x000fe20000010023 */
[----:B------:R-:W-:-:S02]  /*4660*/  HADD2.F32 R20, -RZ, R20.H1_H1 ;  /* 0x30000014ff147230 */ /* 0x000fc40000004100 */
[----:B------:R-:W-:Y:S01]  /*4670*/  FFMA.FTZ R10, R10, R15, R37 ;  /* 0x0000000f0a0a7223 */ /* 0x000fe20000010025 */
[C---:B------:R-:W-:Y:S01]  /*4680*/  FFMA.FTZ R7, R15.reuse, R8, R12 ;  /* 0x000000080f077223 */ /* 0x040fe2000001000c */
[----:B---3--:R-:W-:Y:S01]  /*4690*/  @!P2 IADD3 R6, PT, PT, R18, R5, RZ ;  /* 0x000000051206a210 */ /* 0x008fe20007ffe0ff */
[----:B------:R-:W-:Y:S01]  /*46a0*/  FFMA.FTZ R9, R15, R4, R9 ;  /* 0x000000040f097223 */ /* 0x000fe20000010009 */
[----:B------:R-:W-:Y:S01]  /*46b0*/  IADD3 R5, PT, PT, R5, 0x20, RZ ;  /* 0x0000002005057810 */ /* 0x000fe20007ffe0ff */
[----:B------:R-:W-:Y:S01]  /*46c0*/  FFMA.FTZ R20, R15, R20, R35 ;  /* 0x000000140f147223 */ /* 0x000fe20000010023 */
[----:B------:R-:W-:Y:S01]  /*46d0*/  FMUL.FTZ R10, R17, R10 ;  /* 0x0000000a110a7220 */ /* 0x000fe20000410000 */
[----:B------:R-:W-:Y:S01]  /*46e0*/  FMUL.FTZ R7, R16, R7 ;  /* 0x0000000710077220 */ /* 0x000fe20000410000 */
[----:B------:R-:W-:Y:S01]  /*46f0*/  ISETP.GE.AND P0, PT, R5, R32, PT ;  /* 0x000000200500720c */ /* 0x000fe20003f06270 */
[----:B------:R-:W-:Y:S01]  /*4700*/  FMUL.FTZ R9, R24, R9 ;  /* 0x0000000918097220 */ /* 0x000fe20000410000 */
[----:B------:R-:W-:Y:S01]  /*4710*/  FMUL.FTZ R20, R21, R20 ;  /* 0x0000001415147220 */ /* 0x000fe20000410000 */
[----:B------:R-:W-:-:S02]  /*4720*/  F2FP.F16.F32.PACK_AB R10, RZ, R10 ;  /* 0x0000000aff0a723e */ /* 0x000fc400000000ff */
[----:B------:R-:W-:Y:S02]  /*4730*/  F2FP.F16.F32.PACK_AB R7, RZ, R7 ;  /* 0x00000007ff07723e */ /* 0x000fe400000000ff */
[----:B------:R-:W-:Y:S02]  /*4740*/  F2FP.F16.F32.PACK_AB R9, RZ, R9 ;  /* 0x00000009ff09723e */ /* 0x000fe400000000ff */
[----:B------:R-:W-:Y:S02]  /*4750*/  F2FP.F16.F32.PACK_AB R20, RZ, R20 ;  /* 0x00000014ff14723e */ /* 0x000fe400000000ff */
[----:B------:R-:W-:Y:S02]  /*4760*/  PRMT R10, R10, 0x5410, R7 ;  /* 0x000054100a0a7816 */ /* 0x000fe40000000007 */
[----:B------:R-:W-:Y:S02]  /*4770*/  @!P2 IADD3 R4, PT, PT, R3, 0x1, RZ ;  /* 0x000000010304a810 */ /* 0x000fe40007ffe0ff */
[----:B------:R-:W-:Y:S01]  /*4780*/  PRMT R9, R9, 0x5410, R20 ;  /* 0x0000541009097816 */ /* 0x000fe20000000014 */
[----:B------:R-:W-:Y:S01]  /*4790*/  UIADD3 UR4, UPT, UPT, UR4, 0x40, URZ ;  /* 0x0000004004047890 */ /* 0x000fe2000fffe0ff */
[----:B------:R-:W-:Y:S01]  /*47a0*/  HFMA2 R7, R10, 1, 1, R23 ;  /* 0x3c003c000a077831 */ /* 0x000fe20000000017 */
[----:B------:R-:W-:Y:S01]  /*47b0*/  @!P2 MOV R3, R4 ;  /* 0x000000040003a202 */ /* 0x000fe20000000f00 */
[----:B------:R-:W-:-:S04]  /*47c0*/  IMAD.WIDE R36, R0, 0x4, R30 ;  /* 0x0000000400247825 */ /* 0x000fc800078e021e */
[----:B------:R-:W-:Y:S01]  /*47d0*/  HADD2 R4, R9, R19 ;  /* 0x0000001309047230 */ /* 0x000fe20000000000 */
[----:B------:R-:W-:Y:S06]  /*47e0*/  @!P0 BRA `(.L_x_3607) ;  /* 0xffffffd800e48947 */ /* 0x000fec000383ffff */
.L_x_3606:
        /* <DEDUP_REMOVED lines=12> */
.L_x_3611:
[----:B------:R-:W0:Y:S02]  /*48b0*/  LDS R2, [R0] ;  /* 0x0000000000027984 */ /* 0x000e240000000800 */
[----:B0-----:R-:W-:-:S05]  /*48c0*/  HFMA2 R3, R2, 1, 1, R7 ;  /* 0x3c003c0002037831 */ /* 0x001fca0000000007 */
[----:B------:R-:W0:Y:S02]  /*48d0*/  ATOMS.CAST.SPIN P0, [R0], R2, R3 ;  /* 0x000000020000758d */ /* 0x000e240001800003 */
[----:B0-----:R-:W-:Y:S05]  /*48e0*/  @!P0 BRA `(.L_x_3611) ;  /* 0xfffffffc00f08947 */ /* 0x001fea000383ffff */
[----:B------:R-:W-:Y:S05]  /*48f0*/  BRA `(.L_x_3609) ;  /* 0x00000000000c7947 */ /* 0x000fea0003800000 */
.L_x_3610:
[----:B------:R-:W2:Y:S02]  /*4900*/  LD.E R0, desc[UR6][R8.64] ;  /* 0x0000000608007980 */ /* 0x000ea4000c101900 */
[----:B--2---:R-:W-:-:S05]  /*4910*/  IADD3 R3, PT, PT, R7, R0, RZ ;  /* 0x0000000007037210 */ /* 0x004fca0007ffe0ff */
[----:B------:R0:W-:Y:S02]  /*4920*/  ST.E desc[UR6][R8.64], R3 ;  /* 0x0000000308007985 */ /* 0x0001e4000c101906 */
.L_x_3609:
[----:B------:R-:W-:Y:S05]  /*4930*/  BSYNC.RECONVERGENT B0 ;  /* 0x0000000000007941 */ /* 0x000fea0003800200 */
.L_x_3608:
[----:B------:R1:W-:Y:S02]  /*4940*/  ATOM.E.ADD.F16x2.RN.STRONG.GPU P0, RZ, desc[UR6][R8.64+0x4], R5 ;  /* 0x8000040508ff79a2 */ /* 0x0003e4000c10e106 */
[----:B-1----:R-:W-:Y:S05]  /*4950*/  @P0 EXIT ;  /* 0x000000000000094d */ /* 0x002fea0003800000 */
[----:B------:R-:W1:Y:S02]  /*4960*/  QSPC.E.S P0, RZ, [R8+0x4] ;  /* 0x0000040008ff73aa */ /* 0x000e640000000500 */
[----:B-1----:R-:W-:Y:S05]  /*4970*/  @!P0 BRA `(.L_x_3612) ;  /* 0x00000000001c8947 */ /* 0x002fea0003800000 */
[----:B------:R-:W-:-:S04]  /*4980*/  MOV R2, R8 ;  /* 0x0000000800027202 */ /* 0x000fc80000000f00 */
[----:B------:R-:W-:-:S07]  /*4990*/  MOV R0, R2 ;  /* 0x0000000200007202 */ /* 0x000fce0000000f00 */
.L_x_3613:
[----:B------:R-:W0:Y:S02]  /*49a0*/  LDS R2, [R0+0x4] ;  /* 0x0000040000027984 */ /* 0x000e240000000800 */
[----:B0-----:R-:W-:-:S05]  /*49b0*/  HADD2 R3, R2, R5 ;  /* 0x0000000502037230 */ /* 0x001fca0000000000 */
[----:B------:R-:W0:Y:S02]  /*49c0*/  ATOMS.CAST.SPIN P0, [R0+0x4], R2, R3 ;  /* 0x000004020000758d */ /* 0x000e240001800003 */
[----:B0-----:R-:W-:Y:S05]  /*49d0*/  @!P0 BRA `(.L_x_3613) ;  /* 0xfffffffc00f08947 */ /* 0x001fea000383ffff */
[----:B------:R-:W-:Y:S05]  /*49e0*/  EXIT ;  /* 0x000000000000794d */ /* 0x000fea0003800000 */
.L_x_3612:
[----:B------:R-:W0:Y:S02]  /*49f0*/  LD.E R0, desc[UR6][R8.64+0x4] ;  /* 0x0000040608007980 */ /* 0x000e24000c101900 */
[----:B0-----:R-:W-:-:S05]  /*4a00*/  IADD3 R3, PT, PT, R5, R0, RZ ;  /* 0x0000000005037210 */ /* 0x001fca0007ffe0ff */
[----:B------:R-:W-:Y:S01]  /*4a10*/  ST.E desc[UR6][R8.64+0x4], R3 ;  /* 0x0000040308007985 */ /* 0x000fe2000c101906 */
[----:B------:R-:W-:Y:S05]  /*4a20*/  EXIT ;  /* 0x000000000000794d */ /* 0x000fea0003800000 */
.L_x_3614:
        /* <DEDUP_REMOVED lines=13> */
.L_x_3977:


//--------------------- .text._Z23gemm_half_q_half_kernelILi1ELi8ELb1ELb1ELi64EEvPK6__halfPKjS4_S2_PS0_iiiiPKtS7_iiiiiibS2_i --------------------------
	.section	.text._Z23gemm_half_q_half_kernelILi1ELi8ELb1ELb1ELi64EEvPK6__halfPKjS4_S2_PS0_iiiiPKtS7_iiiiiibS2_i,"ax",@progbits
	.align	128
        .global         _Z23gemm_half_q_half_kernelILi1ELi8ELb1ELb1ELi64EEvPK6__halfPKjS4_S2_PS0_iiiiPKtS7_iiiiiibS2_i
        .type           _Z23gemm_half_q_half_kernelILi1ELi8ELb1ELb1ELi64EEvPK6__halfPKjS4_S2_PS0_iiiiPKtS7_iiiiiibS2_i,@function
        .size           _Z23gemm_half_q_half_kernelILi1ELi8ELb1ELb1ELi64EEvPK6__halfPKjS4_S2_PS0_iiiiPKtS7_iiiiiibS2_i,(.L_x_3978 - _Z23gemm_half_q_half_kernelILi1ELi8ELb1ELb1ELi64EEvPK6__halfPKjS4_S2_PS0_iiiiPKtS7_iiiiiibS2_i)
        .other          _Z23gemm_half_q_half_kernelILi1ELi8ELb1ELb1ELi64EEvPK6__halfPKjS4_S2_PS0_iiiiPKtS7_iiiiiibS2_i,@"STO_CUDA_ENTRY STV_DEFAULT"
_Z23gemm_half_q_half_kernelILi1ELi8ELb1ELb1ELi64EEvPK6__halfPKjS4_S2_PS0_iiiiPKtS7_iiiiiibS2_i:
.text._Z23gemm_half_q_half_kernelILi1ELi8ELb1ELb1ELi64EEvPK6__halfPKjS4_S2_PS0_iiiiPKtS7_iiiiiibS2_i:
[----:B------:R-:W0:Y:S08]  /*0000*/  LDC R1, c[0x0][0x37c] ;  /* 0x0000df00ff017b82 */ /* 0x000e300000000800 */
[----:B------:R-:W1:Y:S01]  /*0010*/  S2UR UR6, SR_CTAID.Y ;  /* 0x00000000000679c3 */ /* 0x000e620000002600 */
[----:B------:R-:W2:Y:S01]  /*0020*/  S2R R2, SR_TID.X ;  /* 0x0000000000027919 */ /* 0x000ea20000002100 */
[----:B0-----:R-:W-:-:S04]  /*0030*/  IADD3 R1, PT, PT, R1, -0x10, RZ ;  /* 0xfffffff001017810 */ /* 0x001fc80007ffe0ff */
[----:B------:R-:W-:Y:S02]  /*0040*/  R2UR UR21, R1 ;  /* 0x00000000011572ca */ /* 0x000fe400000e0000 */
[----:B------:R-:W1:Y:S08]  /*0050*/  LDC R0, c[0x0][0x3a8] ;  /* 0x0000ea00ff007b82 */ /* 0x000e700000000800 */
[----:B------:R-:W0:Y:S01]  /*0060*/  S2UR UR4, SR_CTAID.X ;  /* 0x00000000000479c3 */ /* 0x000e220000002500 */
[----:B-1----:R-:W-:Y:S01]  /*0070*/  ISETP.LE.AND P0, PT, R0, UR6, PT ;  /* 0x0000000600007c0c */ /* 0x002fe2000bf03270 */
[----:B0-----:R-:W-:-:S06]  /*0080*/  USHF.L.U32 UR4, UR4, 0x8, URZ ;  /* 0x0000000804047899 */ /* 0x001fcc00080006ff */
[----:B--2---:R-:W-:-:S06]  /*0090*/  LEA R14, R2, UR4, 0x2 ;  /* 0x00000004020e7c11 */ /* 0x004fcc000f8e10ff */
[----:B------:R-:W-:Y:S05]  /*00a0*/  @P0 EXIT ;  /* 0x000000000000094d */ /* 0x000fea0003800000 */
[----:B------:R-:W0:Y:S01]  /*00b0*/  LDC.64 R4, c[0x0][0x3e8] ;  /* 0x0000fa00ff047b82 */ /* 0x000e220000000a00 */
[----:B------:R-:W0:Y:S02]  /*00c0*/  LDCU.64 UR18, c[0x0][0x358] ;  /* 0x00006b00ff1277ac */ /* 0x000e240008000a00 */
[----:B0-----:R-:W2:Y:S02]  /*00d0*/  LDG.E.U16 R15, desc[UR18][R4.64] ;  /* 0x00000012040f7981 */ /* 0x001ea4000c1e1500 */
[----:B--2---:R-:W-:-:S13]  /*00e0*/  ISETP.NE.AND P0, PT, R15, RZ, PT ;  /* 0x000000ff0f00720c */ /* 0x004fda0003f05270 */
[----:B------:R-:W-:Y:S05]  /*00f0*/  @!P0 EXIT ;  /* 0x000000000000894d */ /* 0x000fea0003800000 */
[----:B------:R-:W0:Y:S01]  /*0100*/  S2UR UR16, SR_CTAID.Z ;  /* 0x00000000001079c3 */ /* 0x000e220000002700 */
[----:B------:R-:W1:Y:S01]  /*0110*/  LDCU UR14, c[0x0][0x3ac] ;  /* 0x00007580ff0e77ac */ /* 0x000e620008000800 */
[----:B------:R-:W-:Y:S06]  /*0120*/  BSSY.RECONVERGENT B0, `(.L_x_3615) ;  /* 0x000001c000007945 */ /* 0x000fec0003800200 */
[----:B------:R-:W2:Y:S01]  /*0130*/  LDC R0, c[0x0][0x3b0] ;  /* 0x0000ec00ff007b82 */ /* 0x000ea20000000800 */
[----:B-1----:R-:W-:Y:S01]  /*0140*/  ISETP.GE.AND P1, PT, R14, UR14, PT ;  /* 0x0000000e0e007c0c */ /* 0x002fe2000bf26270 */
[----:B0-----:R-:W-:-:S06]  /*0150*/  USHF.L.U32 UR9, UR16, 0x6, URZ ;  /* 0x0000000610097899 */ /* 0x001fcc00080006ff */
[----:B------:R-:W-:Y:S02]  /*0160*/  MOV R3, UR9 ;  /* 0x0000000900037c02 */ /* 0x000fe40008000f00 */
[----:B------:R-:W-:Y:S02]  /*0170*/  IADD3 R11, PT, PT, R2, UR9, RZ ;  /* 0x00000009020b7c10 */ /* 0x000fe4000fffe0ff */
[----:B--2---:R-:W-:-:S04]  /*0180*/  VIADDMNMX R3, R3, 0x40, R0, PT ;  /* 0x0000004003037846 */ /* 0x004fc80003800100 */
[----:B------:R-:W-:-:S13]  /*0190*/  R2UR UR15, R3 ;  /* 0x00000000030f72ca */ /* 0x000fda00000e0000 */
        /* <DEDUP_REMOVED lines=20> */
.L_x_3616:
[----:B------:R-:W-:Y:S05]  /*02e0*/  BSYNC.RECONVERGENT B0 ;  /* 0x0000000000007941 */ /* 0x000fea0003800200 */
.L_x_3615:
[----:B------:R-:W-:Y:S05]  /*02f0*/  @P1 EXIT ;  /* 0x000000000000194d */ /* 0x000fea0003800000 */
[----:B------:R-:W1:Y:S01]  /*0300*/  LDCU.U8 UR4, c[0x0][0x3e0] ;  /* 0x00007c00ff0477ac */ /* 0x000e620008000000 */
[----:B------:R-:W0:Y:S01]  /*0310*/  S2R R16, SR_CTAID.Y ;  /* 0x0000000000107919 */ /* 0x000e220000002600 */
        /* <DEDUP_REMOVED lines=13> */
[----:B------:R-:W-:Y:S01]  /*03f0*/  MOV R10, UR12 ;  /* 0x0000000c000a7c02 */ /* 0x000fe20008000f00 */
[----:B0-----:R-:W0:Y:S01]  /*0400*/  LDC.64 R4, c[0x0][0x390] ;  /* 0x0000e400ff047b82 */ /* 0x001e220000000a00 */
        /* <DEDUP_REMOVED lines=10> */
.L_x_3618:
        /* <DEDUP_REMOVED lines=9> */
[----:B------:R-:W-:Y:S02]  /*0540*/  UIMAD.WIDE.U32 UR6, UR6, 0x2, UR10 ;  /* 0x00000002060678a5 */ /* 0x000fe4000f8e000a */
[----:B------:R-:W2:Y:S04]  /*0550*/  LDG.E.U16.CONSTANT R9, desc[UR18][R18.64] ;  /* 0x0000001212097981 */ /* 0x000ea8000c1e9500 */
[----:B------:R-:W-:Y:S02]  /*0560*/  MOV R10, UR6 ;  /* 0x00000006000a7c02 */ /* 0x000fe40008000f00 */
[----:B------:R-:W-:-:S05]  /*0570*/  MOV R11, UR7 ;  /* 0x00000007000b7c02 */ /* 0x000fca0008000f00 */
[----:B------:R0:W4:Y:S01]  /*0580*/  LDG.E.U16.CONSTANT R10, desc[UR18][R10.64+0x2] ;  /* 0x000002120a0a7981 */ /* 0x000122000c1e9500 */
        /* <DEDUP_REMOVED lines=10> */
[----:B0-----:R-:W-:Y:S01]  /*0630*/  IMAD R11, R12, R12, R12 ;  /* 0x0000000c0c0b7224 */ /* 0x001fe200078e020c */
        /* <DEDUP_REMOVED lines=20> */
.L_x_3617:
        /* <DEDUP_REMOVED lines=12> */
.L_x_3619:
        /* <DEDUP_REMOVED lines=12> */
.L_x_3620:
        /* <DEDUP_REMOVED lines=12> */
.L_x_3621:
        /* <DEDUP_REMOVED lines=12> */
.L_x_3622:
        /* <DEDUP_REMOVED lines=12> */
.L_x_3623:
        /* <DEDUP_REMOVED lines=14> */
[----:B0-----:R-:W-:Y:S01]  /*0c20*/  MOV R4, UR12 ;  /* 0x0000000c00047c02 */ /* 0x001fe20008000f00 */
[----:B------:R-:W2:Y:S01]  /*0c30*/  LDL.64 R6, [R1] ;  /* 0x0000000001067983 */ /* 0x000ea20000100a00 */
[----:B------:R-:W-:Y:S01]  /*0c40*/  MOV R5, UR13 ;  /* 0x0000000d00057c02 */ /* 0x000fe20008000f00 */
        /* <DEDUP_REMOVED lines=9> */
[----:B------:R-:W-:Y:S01]  /*0ce0*/  PRMT R17, RZ, 0x5410, RZ ;  /* 0x00005410ff117816 */ /* 0x000fe200000000ff */
[----:B------:R-:W-:Y:S01]  /*0cf0*/  UMOV UR8, 0x400 ;  /* 0x0000040000087882 */ /* 0x000fe20000000000 */
[----:B------:R-:W-:Y:S01]  /*0d00*/  UIADD3 UR10, UP0, UPT, UR10, 0x2, URZ ;  /* 0x000000020a0a7890 */ /* 0x000fe2000ff1e0ff */
[C---:B-1----:R-:W-:Y:S02]  /*0d10*/  LEA R28, P0, R0.reuse, UR12, 0x2 ;  /* 0x0000000c001c7c11 */ /* 0x042fe4000f8010ff */
[----:B------:R-:W-:Y:S02]  /*0d20*/  PRMT R18, RZ, 0x5410, RZ ;  /* 0x00005410ff127816 */ /* 0x000fe400000000ff */
[----:B------:R-:W-:Y:S01]  /*0d30*/  LEA.HI.X R29, R0, UR13, R3, 0x2, P0 ;  /* 0x0000000d001d7c11 */ /* 0x000fe200080f1403 */
[----:B0-----:R-:W-:-:S02]  /*0d40*/  ULEA UR8, UR5, UR8, 0x18 ;  /* 0x0000000805087291 */ /* 0x001fc4000f8ec0ff */
[----:B------:R-:W-:Y:S01]  /*0d50*/  UIADD3.X UR11, UPT, UPT, URZ, UR11, URZ, UP0, !UPT ;  /* 0x0000000bff0b7290 */ /* 0x000fe200087fe4ff */
[----:B---3--:R-:W-:Y:S02]  /*0d60*/  R2UR UR4, R4 ;  /* 0x00000000040472ca */ /* 0x008fe400000e0000 */
[----:B--2---:R-:W-:Y:S02]  /*0d70*/  PRMT R0, R6, 0x7610, R6 ;  /* 0x0000761006007816 */ /* 0x004fe40000000006 */
[----:B------:R-:W-:-:S09]  /*0d80*/  PRMT R2, R7, 0x7610, R7 ;  /* 0x0000761007027816 */ /* 0x000fd20000000007 */
[----:B------:R-:W-:-:S03]  /*0d90*/  UIADD3 UR5, UPT, UPT, UR9, UR4, URZ ;  /* 0x0000000409057290 */ /* 0x000fc6000fffe0ff */
[----:B------:R-:W-:-:S09]  /*0da0*/  UMOV UR4, URZ ;  /* 0x000000ff00047c82 */ /* 0x000fd20008000000 */
.L_x_3625:
[----:B------:R0:W2:Y:S01]  /*0db0*/  LDG.E.128.CONSTANT R4, desc[UR18][R28.64] ;  /* 0x000000121c047981 */ /* 0x0000a2000c1e9d00 */
[----:B------:R-:W-:-:S03]  /*0dc0*/  MOV R3, UR14 ;  /* 0x0000000e00037c02 */ /* 0x000fc60008000f00 */
[----:B------:R-:W1:Y:S02]  /*0dd0*/  LDS.64 R12, [UR8] ;  /* 0x00000008ff0c7984 */ /* 0x000e640008000a00 */
[----:B0-----:R-:W-:-:S05]  /*0de0*/  IMAD.WIDE R28, R3, 0x4, R28 ;  /* 0x00000004031c7825 */ /* 0x001fca00078e021c */
[----:B------:R-:W3:Y:S01]  /*0df0*/  LDG.E.128.CONSTANT R8, desc[UR18][R28.64] ;  /* 0x000000121c087981 */ /* 0x000ee2000c1e9d00 */
[----:B------:R-:W-:-:S06]  /*0e00*/  UISETP.NE.AND UP0, UPT, UR9, UR5, UPT ;  /* 0x000000050900728c */ /* 0x000fcc000bf05270 */
[----:B------:R-:W-:-:S05]  /*0e10*/  PLOP3.LUT P0, PT, PT, PT, UP0, 0x80, 0x8 ;  /* 0x000000000008781c */ /* 0x000fca0003f0f008 */
[----:B------:R-:W-:Y:S01]  /*0e20*/  @!UP0 UMOV UR6, UR10 ;  /* 0x0000000a00068c82 */ /* 0x000fe20008000000 */
[----:B------:R-:W-:Y:S01]  /*0e30*/  @!UP0 UMOV UR7, UR11 ;  /* 0x0000000b00078c82 */ /* 0x000fe20008000000 */
[--C-:B-1----:R-:W-:Y:S02]  /*0e40*/  HADD2.F32 R24, -RZ, R12.reuse.H0_H0 ;  /* 0x2000000cff187230 */ /* 0x102fe40000004100 */
[----:B------:R-:W-:Y:S01]  /*0e50*/  HADD2.F32 R12, -RZ, R12.H1_H1 ;  /* 0x3000000cff0c7230 */ /* 0x000fe20000004100 */
[----:B--2---:R-:W-:Y:S02]  /*0e60*/  LOP3.LUT R20, R6, 0xf000f, RZ, 0xc0, !PT ;  /* 0x000f000f06147812 */ /* 0x004fe400078ec0ff */
        /* <DEDUP_REMOVED lines=9> */
[----:B------:R-:W-:Y:S02]  /*0f00*/  HADD2.F32 R19, -RZ, R21.H0_H0 ;  /* 0x20000015ff137230 */ /* 0x000fe40000004100 */
[----:B------:R-:W-:Y:S02]  /*0f10*/  HADD2 R22, R3, -1032, -1032 ;  /* 0xe408e40803167430 */ /* 0x000fe40000000000 */
[----:B------:R-:W-:-:S02]  /*0f20*/  HADD2.F32 R26, -RZ, R20.H0_H0 ;  /* 0x20000014ff1a7230 */ /* 0x000fc40000004100 */
[----:B------:R-:W-:Y:S02]  /*0f30*/  HADD2 R3, R23, -1032, -1032 ;  /* 0xe408e40817037430 */ /* 0x000fe40000000000 */
[----:B------:R-:W-:Y:S02]  /*0f40*/  HADD2.F32 R27, -RZ, R20.H1_H1 ;  /* 0x30000014ff1b7230 */ /* 0x000fe40000004100 */
[C---:B------:R-:W-:Y:S01]  /*0f50*/  FFMA.FTZ R19, R24.reuse, R19, RZ ;  /* 0x0000001318137223 */ /* 0x040fe200000100ff */
[----:B------:R-:W-:Y:S02]  /*0f60*/  HADD2.F32 R20, -RZ, R21.H1_H1 ;  /* 0x30000015ff147230 */ /* 0x000fe40000004100 */
[----:B------:R-:W-:Y:S02]  /*0f70*/  HFMA2 R21, -RZ, RZ, 0, 0.0625 ;  /* 0x00002c00ff157431 */ /* 0x000fe400000001ff */
[----:B------:R-:W-:Y:S02]  /*0f80*/  HADD2.F32 R23, -RZ, R3.H0_H0 ;  /* 0x20000003ff177230 */ /* 0x000fe40000004100 */
[----:B------:R-:W-:Y:S01]  /*0f90*/  FFMA.FTZ R26, R24, R26, RZ ;  /* 0x0000001a181a7223 */ /* 0x000fe200000100ff */
[----:B------:R-:W-:-:S02]  /*0fa0*/  HADD2.F32 R25, -RZ, R22.H0_H0 ;  /* 0x20000016ff197230 */ /* 0x000fc40000004100 */
[----:B------:R-:W-:Y:S01]  /*0fb0*/  FFMA.FTZ R19, R12, R20, R19 ;  /* 0x000000140c137223 */ /* 0x000fe20000010013 */
[----:B------:R-:W-:Y:S01]  /*0fc0*/  PRMT R3, R21, 0x7610, R3 ;  /* 0x0000761015037816 */ /* 0x000fe20000000003 */
[----:B------:R-:W-:Y:S01]  /*0fd0*/  HADD2.F32 R22, -RZ, R22.H1_H1 ;  /* 0x30000016ff167230 */ /* 0x000fe20000004100 */
[----:B------:R-:W-:Y:S01]  /*0fe0*/  LOP3.LUT R20, R4, 0xf000f0, RZ, 0xc0, !PT ;  /* 0x00f000f004147812 */ /* 0x000fe200078ec0ff */
[----:B------:R-:W-:Y:S01]  /*0ff0*/  FFMA.FTZ R25, R25, R24, RZ ;  /* 0x0000001819197223 */ /* 0x000fe200000100ff */
[----:B------:R-:W-:Y:S01]  /*1000*/  FFMA.FTZ R23, R24, R23, RZ ;  /* 0x0000001718177223 */ /* 0x000fe200000100ff */
[----:B------:R-:W-:Y:S01]  /*1010*/  HADD2.F32 R21, -RZ, R3.H1_H1 ;  /* 0x30000003ff157230 */ /* 0x000fe20000004100 */
[----:B------:R-:W-:Y:S01]  /*1020*/  LOP3.LUT R20, R20, 0x64006400, RZ, 0xfc, !PT ;  /* 0x6400640014147812 */ /* 0x000fe200078efcff */
[----:B------:R-:W-:Y:S01]  /*1030*/  FFMA.FTZ R25, R22, R12, R25 ;  /* 0x0000000c16197223 */ /* 0x000fe20000010019 */
[----:B------:R-:W-:Y:S01]  /*1040*/  FFMA.FTZ R26, R12, R27, R26 ;  /* 0x0000001b0c1a7223 */ /* 0x000fe2000001001a */
[----:B------:R-:W-:-:S02]  /*1050*/  HADD2.F32 R27, -RZ, R13.H0_H0 ;  /* 0x2000000dff1b7230 */ /* 0x000fc40000004100 */
[----:B------:R-:W-:Y:S01]  /*1060*/  FFMA.FTZ R23, R12, R21, R23 ;  /* 0x000000150c177223 */ /* 0x000fe20000010017 */
[----:B------:R-:W-:Y:S01]  /*1070*/  HFMA2 R12, R20, R3.H0_H0, -72, -72 ;  /* 0xd480d480140c7431 */ /* 0x000fe20000040003 */
[----:B------:R-:W-:-:S04]  /*1080*/  LOP3.LUT R20, R5, 0xf000f0, RZ, 0xc0, !PT ;  /* 0x00f000f005147812 */ /* 0x000fc800078ec0ff */
[----:B------:R-:W-:Y:S01]  /*1090*/  HADD2.F32 R22, -RZ, R12.H0_H0 ;  /* 0x2000000cff167230 */ /* 0x000fe20000004100 */
[----:B------:R-:W-:-:S04]  /*10a0*/  LOP3.LUT R20, R20, 0x64006400, RZ, 0xfc, !PT ;  /* 0x6400640014147812 */ /* 0x000fc800078efcff */
[----:B------:R-:W-:Y:S01]  /*10b0*/  FFMA.FTZ R25, R22, R27, R25 ;  /* 0x0000001b16197223 */ /* 0x000fe20000010019 */
[----:B------:R-:W-:Y:S01]  /*10c0*/  LOP3.LUT R22, R6, 0xf000f0, RZ, 0xc0, !PT ;  /* 0x00f000f006167812 */ /* 0x000fe200078ec0ff */
[----:B------:R-:W-:Y:S01]  /*10d0*/  HFMA2 R24, R20, R3.H0_H0, -72, -72 ;  /* 0xd480d48014187431 */ /* 0x000fe20000040003 */
[----:B------:R-:W-:Y:S02]  /*10e0*/  SHF.R.U32.HI R6, RZ, 0x8, R6 ;  /* 0x00000008ff067819 */ /* 0x000fe40000011606 */
[----:B------:R-:W-:Y:S02]  /*10f0*/  LOP3.LUT R22, R22, 0x64006400, RZ, 0xfc, !PT ;  /* 0x6400640016167812 */ /* 0x000fe400078efcff */
[----:B------:R-:W-:-:S03]  /*1100*/  HADD2.F32 R20, -RZ, R24.H0_H0 ;  /* 0x20000018ff147230 */ /* 0x000fc60000004100 */
[----:B------:R-:W-:Y:S02]  /*1110*/  HFMA2 R22, R22, R3.H0_H0, -72, -72 ;  /* 0xd480d48016167431 */ /* 0x000fe40000040003 */
[----:B------:R-:W-:-:S03]  /*1120*/  FFMA.FTZ R26, R27, R20, R26 ;  /* 0x000000141b1a7223 */ /* 0x000fc6000001001a */
[----:B------:R-:W-:-:S05]  /*1130*/  HADD2.F32 R20, -RZ, R22.H0_H0 ;  /* 0x20000016ff147230 */ /* 0x000fca0000004100 */
[----:B------:R-:W-:Y:S01]  /*1140*/  FFMA.FTZ R20, R27, R20, R19 ;  /* 0x000000141b147223 */ /* 0x000fe20000010013 */
[----:B------:R-:W-:-:S04]  /*1150*/  LOP3.LUT R19, R7, 0xf000f0, RZ, 0xc0, !PT ;  /* 0x00f000f007137812 */ /* 0x000fc800078ec0ff */
[----:B------:R-:W-:-:S05]  /*1160*/  LOP3.LUT R19, R19, 0x64006400, RZ, 0xfc, !PT ;  /* 0x6400640013137812 */ /* 0x000fca00078efcff */
[----:B------:R-:W-:-:S05]  /*1170*/  HFMA2 R19, R19, R3.H0_H0, -72, -72 ;  /* 0xd480d48013137431 */ /* 0x000fca0000040003 */
[----:B------:R-:W-:-:S05]  /*1180*/  HADD2.F32 R21, -RZ, R19.H0_H0 ;  /* 0x20000013ff157230 */ /* 0x000fca0000004100 */
[----:B------:R-:W-:Y:S01]  /*1190*/  FFMA.FTZ R21, R27, R21, R23 ;  /* 0x000000151b157223 */ /* 0x000fe20000010017 */
[----:B------:R-:W-:Y:S02]  /*11a0*/  HADD2.F32 R23, -RZ, R13.H1_H1 ;  /* 0x3000000dff177230 */ /* 0x000fe40000004100 */
[----:B------:R-:W-:Y:S02]  /*11b0*/  HADD2.F32 R13, -RZ, R12.H1_H1 ;  /* 0x3000000cff0d7230 */ /* 0x000fe40000004100 */
[----:B------:R-:W-:-:S03]  /*11c0*/  HADD2.F32 R12, -RZ, R24.H1_H1 ;  /* 0x30000018ff0c7230 */ /* 0x000fc60000004100 */
[----:B------:R-:W-:Y:S01]  /*11d0*/  FFMA.FTZ R24, R13, R23, R25 ;  /* 0x000000170d187223 */ /* 0x000fe20000010019 */
[----:B------:R-:W-:Y:S02]  /*11e0*/  HADD2.F32 R25, -RZ, R22.H1_H1 ;  /* 0x30000016ff197230 */ /* 0x000fe40000004100 */
[C---:B------:R-:W-:Y:S01]  /*11f0*/  FFMA.FTZ R26, R23.reuse, R12, R26 ;  /* 0x0000000c171a7223 */ /* 0x040fe2000001001a */
[----:B------:R-:W-:Y:S01]  /*1200*/  HADD2.F32 R22, -RZ, R19.H1_H1 ;  /* 0x30000013ff167230 */ /* 0x000fe20000004100 */
[----:B------:R-:W0:Y:S01]  /*1210*/  LDS.64 R12, [UR8+0x8] ;  /* 0x00000808ff0c7984 */ /* 0x000e220008000a00 */
[----:B------:R-:W-:-:S03]  /*1220*/  FFMA.FTZ R20, R23, R25, R20 ;  /* 0x0000001917147223 */ /* 0x000fc60000010014 */
[----:B------:R-:W-:Y:S01]  /*1230*/  FFMA.FTZ R19, R23, R22, R21 ;  /* 0x0000001617137223 */ /* 0x000fe20000010015 */
[----:B------:R-:W-:Y:S02]  /*1240*/  SHF.R.U32.HI R22, RZ, 0x8, R4 ;  /* 0x00000008ff167819 */ /* 0x000fe40000011604 */
[----:B------:R-:W-:Y:S02]  /*1250*/  SHF.R.U32.HI R23, RZ, 0x8, R5 ;  /* 0x00000008ff177819 */ /* 0x000fe40000011605 */
[----:B------:R-:W-:Y:S02]  /*1260*/  LOP3.LUT R4, R22, 0xf000f, RZ, 0xc0, !PT ;  /* 0x000f000f16047812 */ /* 0x000fe400078ec0ff */
[----:B------:R-:W-:Y:S02]  /*1270*/  LOP3.LUT R5, R23, 0xf000f, RZ, 0xc0, !PT ;  /* 0x000f000f17057812 */ /* 0x000fe400078ec0ff */
[----:B------:R-:W-:Y:S02]  /*1280*/  LOP3.LUT R4, R4, 0x64006400, RZ, 0xfc, !PT ;  /* 0x6400640004047812 */ /* 0x000fe400078efcff */
[----:B------:R-:W-:-:S02]  /*1290*/  LOP3.LUT R5, R5, 0x64006400, RZ, 0xfc, !PT ;  /* 0x6400640005057812 */ /* 0x000fc400078efcff */
[----:B------:R-:W-:Y:S01]  /*12a0*/  LOP3.LUT R22, R22, 0xf000f0, RZ, 0xc0, !PT ;  /* 0x00f000f016167812 */ /* 0x000fe200078ec0ff */
[----:B------:R-:W-:Y:S01]  /*12b0*/  HADD2 R21, R4, -1032, -1032 ;  /* 0xe408e40804157430 */ /* 0x000fe20000000000 */
[----:B------:R-:W-:Y:S01]  /*12c0*/  LOP3.LUT R23, R23, 0xf000f0, RZ, 0xc0, !PT ;  /* 0x00f000f017177812 */ /* 0x000fe200078ec0ff */
[----:B------:R-:W-:-:S03]  /*12d0*/  HADD2 R5, R5, -1032, -1032 ;  /* 0xe408e40805057430 */ /* 0x000fc60000000000 */
[--C-:B------:R-:W-:Y:S02]  /*12e0*/  HADD2.F32 R25, -RZ, R21.reuse.H0_H0 ;  /* 0x20000015ff197230 */ /* 0x100fe40000004100 */
[----:B------:R-:W-:Y:S02]  /*12f0*/  HADD2.F32 R21, -RZ, R21.H1_H1 ;  /* 0x30000015ff157230 */ /* 0x000fe40000004100 */
[--C-:B0-----:R-:W-:Y:S02]  /*1300*/  HADD2.F32 R4, -RZ, R12.reuse.H0_H0 ;  /* 0x2000000cff047230 */ /* 0x101fe40000004100 */
[----:B------:R-:W-:-:S03]  /*1310*/  HADD2.F32 R12, -RZ, R12.H1_H1 ;  /* 0x3000000cff0c7230 */ /* 0x000fc60000004100 */
[----:B------:R-:W-:Y:S01]  /*1320*/  FFMA.FTZ R24, R25, R4, R24 ;  /* 0x0000000419187223 */ /* 0x000fe20000010018 */
[--C-:B------:R-:W-:Y:S02]  /*1330*/  HADD2.F32 R25, -RZ, R5.reuse.H0_H0 ;  /* 0x20000005ff197230 */ /* 0x100fe40000004100 */
[----:B------:R-:W-:Y:S02]  /*1340*/  HADD2.F32 R5, -RZ, R5.H1_H1 ;  /* 0x30000005ff057230 */ /* 0x000fe40000004100 */
[----:B------:R-:W-:Y:S01]  /*1350*/  FFMA.FTZ R24, R21, R12, R24 ;  /* 0x0000000c15187223 */ /* 0x000fe20000010018 */
[----:B------:R-:W-:Y:S01]  /*1360*/  FFMA.FTZ R26, R4, R25, R26 ;  /* 0x00000019041a7223 */ /* 0x000fe2000001001a */
[----:B------:R-:W-:-:S03]  /*1370*/  LOP3.LUT R25, R6, 0xf000f, RZ, 0xc0, !PT ;  /* 0x000f000f06197812 */ /* 0x000fc600078ec0ff */
[----:B------:R-:W-:Y:S01]  /*1380*/  FFMA.FTZ R26, R12, R5, R26 ;  /* 0x000000050c1a7223 */ /* 0x000fe2000001001a */
[----:B------:R-:W-:-:S05]  /*1390*/  LOP3.LUT R25, R25, 0x64006400, RZ, 0xfc, !PT ;  /* 0x6400640019197812 */ /* 0x000fca00078efcff */
[----:B------:R-:W-:-:S05]  /*13a0*/  HADD2 R25, R25, -1032, -1032 ;  /* 0xe408e40819197430 */ /* 0x000fca0000000000 */
[--C-:B------:R-:W-:Y:S02]  /*13b0*/  HADD2.F32 R27, -RZ, R25.reuse.H0_H0 ;  /* 0x20000019ff1b7230 */ /* 0x100fe40000004100 */
[----:B------:R-:W-:-:S03]  /*13c0*/  HADD2.F32 R25, -RZ, R25.H1_H1 ;  /* 0x30000019ff197230 */ /* 0x000fc60000004100 */
[----:B------:R-:W-:Y:S01]  /*13d0*/  FFMA.FTZ R27, R4, R27, R20 ;  /* 0x0000001b041b7223 */ /* 0x000fe20000010014 */
[----:B------:R-:W-:-:S03]  /*13e0*/  SHF.R.U32.HI R20, RZ, 0x8, R7 ;  /* 0x00000008ff147819 */ /* 0x000fc60000011607 */
[----:B------:R-:W-:Y:S01]  /*13f0*/  FFMA.FTZ R27, R12, R25, R27 ;  /* 0x000000190c1b7223 */ /* 0x000fe2000001001b */
[C---:B------:R-:W-:Y:S02]  /*1400*/  LOP3.LUT R7, R20.reuse, 0xf000f, RZ, 0xc0, !PT ;  /* 0x000f000f14077812 */ /* 0x040fe400078ec0ff */
[----:B------:R-:W-:Y:S01]  /*1410*/  LOP3.LUT R21, R20, 0xf000f0, RZ, 0xc0, !PT ;  /* 0x00f000f014157812 */ /* 0x000fe200078ec0ff */
[----:B------:R-:W-:Y:S01]  /*1420*/  HADD2.F32 R20, -RZ, R13.H0_H0 ;  /* 0x2000000dff147230 */ /* 0x000fe20000004100 */
[----:B------:R-:W-:Y:S02]  /*1430*/  LOP3.LUT R7, R7, 0x64006400, RZ, 0xfc, !PT ;  /* 0x6400640007077812 */ /* 0x000fe400078efcff */
[----:B------:R-:W-:-:S03]  /*1440*/  LOP3.LUT R21, R21, 0x64006400, RZ, 0xfc, !PT ;  /* 0x6400640015157812 */ /* 0x000fc600078efcff */
[----:B------:R-:W-:Y:S02]  /*1450*/  HADD2 R7, R7, -1032, -1032 ;  /* 0xe408e40807077430 */ /* 0x000fe40000000000 */
[----:B------:R-:W-:-:S03]  /*1460*/  HFMA2 R21, R21, R3.H0_H0, -72, -72 ;  /* 0xd480d48015157431 */ /* 0x000fc60000040003 */
[----:B------:R-:W-:-:S05]  /*1470*/  HADD2.F32 R30, -RZ, R7.H0_H0 ;  /* 0x20000007ff1e7230 */ /* 0x000fca0000004100 */
[----:B------:R-:W-:Y:S01]  /*1480*/  FFMA.FTZ R19, R4, R30, R19 ;  /* 0x0000001e04137223 */ /* 0x000fe20000010013 */
[----:B------:R-:W-:Y:S01]  /*1490*/  HADD2.F32 R4, -RZ, R7.H1_H1 ;  /* 0x30000007ff047230 */ /* 0x000fe20000004100 */
[----:B------:R-:W-:Y:S02]  /*14a0*/  LOP3.LUT R7, R6, 0xf000f0, RZ, 0xc0, !PT ;  /* 0x00f000f006077812 */ /* 0x000fe400078ec0ff */
[----:B------:R-:W-:Y:S02]  /*14b0*/  LOP3.LUT R6, R23, 0x64006400, RZ, 0xfc, !PT ;  /* 0x6400640017067812 */ /* 0x000fe400078efcff */
[----:B------:R-:W-:Y:S01]  /*14c0*/  FFMA.FTZ R19, R12, R4, R19 ;  /* 0x000000040c137223 */ /* 0x000fe20000010013 */
[----:B------:R-:W-:Y:S01]  /*14d0*/  LOP3.LUT R12, R22, 0x64006400, RZ, 0xfc, !PT ;  /* 0x64006400160c7812 */ /* 0x000fe200078efcff */
[----:B------:R-:W0:Y:S01]  /*14e0*/  LDS.64 R4, [UR8+0x10] ;  /* 0x00001008ff047984 */ /* 0x000e220008000a00 */
[----:B------:R-:W-:Y:S01]  /*14f0*/  LOP3.LUT R7, R7, 0x64006400, RZ, 0xfc, !PT ;  /* 0x6400640007077812 */ /* 0x000fe200078efcff */
[----:B------:R-:W-:-:S02]  /*1500*/  HFMA2 R6, R6, R3.H0_H0, -72, -72 ;  /* 0xd480d48006067431 */ /* 0x000fc40000040003 */
[-C--:B------:R-:W-:Y:S02]  /*1510*/  HFMA2 R12, R12, R3.reuse.H0_H0, -72, -72 ;  /* 0xd480d4800c0c7431 */ /* 0x080fe40000040003 */
[----:B------:R-:W-:Y:S02]  /*1520*/  HFMA2 R7, R7, R3.H0_H0, -72, -72 ;  /* 0xd480d48007077431 */ /* 0x000fe40000040003 */
[----:B------:R-:W-:Y:S02]  /*1530*/  HADD2.F32 R23, -RZ, R6.H0_H0 ;  /* 0x20000006ff177230 */ /* 0x000fe40000004100 */
[--C-:B------:R-:W-:Y:S02]  /*1540*/  HADD2.F32 R22, -RZ, R12.reuse.H0_H0 ;  /* 0x2000000cff167230 */ /* 0x100fe40000004100 */
[----:B------:R-:W-:Y:S02]  /*1550*/  HADD2.F32 R12, -RZ, R12.H1_H1 ;  /* 0x3000000cff0c7230 */ /* 0x000fe40000004100 */
[----:B------:R-:W-:Y:S01]  /*1560*/  FFMA.FTZ R26, R20, R23, R26 ;  /* 0x00000017141a7223 */ /* 0x000fe2000001001a */
[----:B------:R-:W-:-:S02]  /*1570*/  HADD2.F32 R23, -RZ, R21.H0_H0 ;  /* 0x20000015ff177230 */ /* 0x000fc40000004100 */
[----:B------:R-:W-:Y:S01]  /*1580*/  FFMA.FTZ R24, R22, R20, R24 ;  /* 0x0000001416187223 */ /* 0x000fe20000010018 */
[--C-:B------:R-:W-:Y:S02]  /*1590*/  HADD2.F32 R22, -RZ, R7.reuse.H0_H0 ;  /* 0x20000007ff167230 */ /* 0x100fe40000004100 */
[----:B------:R-:W-:Y:S02]  /*15a0*/  HADD2.F32 R6, -RZ, R6.H1_H1 ;  /* 0x30000006ff067230 */ /* 0x000fe40000004100 */
[----:B------:R-:W-:Y:S02]  /*15b0*/  HADD2.F32 R7, -RZ, R7.H1_H1 ;  /* 0x30000007ff077230 */ /* 0x000fe40000004100 */
[C---:B------:R-:W-:Y:S01]  /*15c0*/  FFMA.FTZ R27, R20.reuse, R22, R27 ;  /* 0x00000016141b7223 */ /* 0x040fe2000001001b */
[----:B------:R-:W-:Y:S02]  /*15d0*/  HADD2.F32 R22, -RZ, R13.H1_H1 ;  /* 0x3000000dff167230 */ /* 0x000fe40000004100 */
[----:B------:R-:W-:Y:S01]  /*15e0*/  FFMA.FTZ R20, R20, R23, R19 ;  /* 0x0000001714147223 */ /* 0x000fe20000010013 */
[C---:B---3--:R-:W-:Y:S01]  /*15f0*/  LOP3.LUT R19, R8.reuse, 0xf000f, RZ, 0xc0, !PT ;  /* 0x000f000f08137812 */ /* 0x048fe200078ec0ff */
[----:B------:R-:W-:Y:S01]  /*1600*/  HADD2.F32 R21, -RZ, R21.H1_H1 ;  /* 0x30000015ff157230 */ /* 0x000fe20000004100 */
[----:B------:R-:W-:Y:S01]  /*1610*/  LOP3.LUT R23, R8, 0xf000f0, RZ, 0xc0, !PT ;  /* 0x00f000f008177812 */ /* 0x000fe200078ec0ff */
[----:B------:R-:W-:Y:S01]  /*1620*/  FFMA.FTZ R13, R12, R22, R24 ;  /* 0x000000160c0d7223 */ /* 0x000fe20000010018 */
[----:B------:R-:W-:Y:S01]  /*1630*/  LOP3.LUT R12, R19, 0x64006400, RZ, 0xfc, !PT ;  /* 0x64006400130c7812 */ /* 0x000fe200078efcff */
[C---:B------:R-:W-:Y:S01]  /*1640*/  FFMA.FTZ R30, R22.reuse, R6, R26 ;  /* 0x00000006161e7223 */ /* 0x040fe2000001001a */
[C---:B------:R-:W-:Y:S01]  /*1650*/  FFMA.FTZ R19, R22.reuse, R7, R27 ;  /* 0x0000000716137223 */ /* 0x040fe2000001001b */
[----:B------:R-:W-:Y:S01]  /*1660*/  FFMA.FTZ R20, R22, R21, R20 ;  /* 0x0000001516147223 */ /* 0x000fe20000010014 */
[----:B------:R-:W1:Y:S01]  /*1670*/  LDS.64 R6, [UR8+0x18] ;  /* 0x00001808ff067984 */ /* 0x000e620008000a00 */
[----:B------:R-:W-:Y:S01]  /*1680*/  HADD2 R12, R12, -1032, -1032 ;  /* 0xe408e4080c0c7430 */ /* 0x000fe20000000000 */
[----:B------:R-:W-:-:S04]  /*1690*/  LOP3.LUT R23, R23, 0x64006400, RZ, 0xfc, !PT ;  /* 0x6400640017177812 */ /* 0x000fc800078efcff */
[--C-:B------:R-:W-:Y:S02]  /*16a0*/  HADD2.F32 R22, -RZ, R12.reuse.H0_H0 ;  /* 0x2000000cff167230 */ /* 0x100fe40000004100 */
[----:B------:R-:W-:Y:S02]  /*16b0*/  HADD2.F32 R12, -RZ, R12.H1_H1 ;  /* 0x3000000cff0c7230 */ /* 0x000fe40000004100 */
[--C-:B0-----:R-:W-:Y:S02]  /*16c0*/  HADD2.F32 R21, -RZ, R4.reuse.H0_H0 ;  /* 0x20000004ff157230 */ /* 0x101fe40000004100 */
[----:B------:R-:W-:Y:S02]  /*16d0*/  HADD2.F32 R25, -RZ, R4.H1_H1 ;  /* 0x30000004ff197230 */ /* 0x000fe40000004100 */
[----:B------:R-:W-:Y:S02]  /*16e0*/  HFMA2 R4, R23, R3.H0_H0, -72, -72 ;  /* 0xd480d48017047431 */ /* 0x000fe40000040003 */
[----:B------:R-:W-:-:S02]  /*16f0*/  HADD2.F32 R24, -RZ, R5.H0_H0 ;  /* 0x20000005ff187230 */ /* 0x000fc40000004100 */
[----:B------:R-:W-:Y:S01]  /*1700*/  FFMA.FTZ R22, R22, R21, RZ ;  /* 0x0000001516167223 */ /* 0x000fe200000100ff */
[----:B------:R-:W-:Y:S02]  /*1710*/  HADD2.F32 R26, -RZ, R5.H1_H1 ;  /* 0x30000005ff1a7230 */ /* 0x000fe40000004100 */
[--C-:B------:R-:W-:Y:S02]  /*1720*/  HADD2.F32 R5, -RZ, R4.reuse.H1_H1 ;  /* 0x30000004ff057230 */ /* 0x100fe40000004100 */
[----:B------:R-:W-:Y:S01]  /*1730*/  FFMA.FTZ R23, R12, R25, R22 ;  /* 0x000000190c177223 */ /* 0x000fe20000010016 */
[----:B------:R-:W-:Y:S01]  /*1740*/  HADD2.F32 R12, -RZ, R4.H0_H0 ;  /* 0x20000004ff0c7230 */ /* 0x000fe20000004100 */
[----:B------:R-:W-:-:S04]  /*1750*/  SHF.R.U32.HI R4, RZ, 0x8, R8 ;  /* 0x00000008ff047819 */ /* 0x000fc80000011608 */
[----:B------:R-:W-:-:S04]  /*1760*/  FFMA.FTZ R12, R12, R24, R23 ;  /* 0x000000180c0c7223 */ /* 0x000fc80000010017 */
[----:B------:R-:W-:Y:S01]  /*1770*/  FFMA.FTZ R12, R5, R26, R12 ;  /* 0x0000001a050c7223 */ /* 0x000fe2000001000c */
[C---:B------:R-:W-:Y:S02]  /*1780*/  LOP3.LUT R5, R4.reuse, 0xf000f, RZ, 0xc0, !PT ;  /* 0x000f000f04057812 */ /* 0x040fe400078ec0ff */
[----:B------:R-:W-:Y:S02]  /*1790*/  LOP3.LUT R4, R4, 0xf000f0, RZ, 0xc0, !PT ;  /* 0x00f000f004047812 */ /* 0x000fe400078ec0ff */
[----:B------:R-:W-:Y:S02]  /*17a0*/  LOP3.LUT R5, R5, 0x64006400, RZ, 0xfc, !PT ;  /* 0x6400640005057812 */ /* 0x000fe400078efcff */
[----:B------:R-:W-:-:S03]  /*17b0*/  LOP3.LUT R4, R4, 0x64006400, RZ, 0xfc, !PT ;  /* 0x6400640004047812 */ /* 0x000fc600078efcff */
[----:B------:R-:W-:Y:S02]  /*17c0*/  HADD2 R8, R5, -1032, -1032 ;  /* 0xe408e40805087430 */ /* 0x000fe40000000000 */
[----:B-1----:R-:W-:Y:S02]  /*17d0*/  HADD2.F32 R27, -RZ, R6.H0_H0 ;  /* 0x20000006ff1b7230 */ /* 0x002fe40000004100 */
[----:B------:R-:W-:Y:S02]  /*17e0*/  HFMA2 R4, R4, R3.H0_H0, -72, -72 ;  /* 0xd480d48004047431 */ /* 0x000fe40000040003 */
[----:B------:R-:W-:Y:S02]  /*17f0*/  HADD2.F32 R22, -RZ, R7.H0_H0 ;  /* 0x20000007ff167230 */ /* 0x000fe40000004100 */
[----:B------:R-:W-:Y:S02]  /*1800*/  HADD2.F32 R5, -RZ, R8.H0_H0 ;  /* 0x20000008ff057230 */ /* 0x000fe40000004100 */
[----:B------:R-:W-:-:S02]  /*1810*/  HADD2.F32 R31, -RZ, R4.H0_H0 ;  /* 0x20000004ff1f7230 */ /* 0x000fc40000004100 */
[----:B------:R-:W-:Y:S02]  /*1820*/  HADD2.F32 R23, -RZ, R7.H1_H1 ;  /* 0x30000007ff177230 */ /* 0x000fe40000004100 */
[----:B------:R-:W-:Y:S01]  /*1830*/  FFMA.FTZ R5, R5, R27, R12 ;  /* 0x0000001b05057223 */ /* 0x000fe2000001000c */
[----:B------:R-:W-:Y:S02]  /*1840*/  HADD2.F32 R12, -RZ, R8.H1_H1 ;  /* 0x30000008ff0c7230 */ /* 0x000fe40000004100 */
[----:B------:R-:W-:Y:S01]  /*1850*/  HADD2.F32 R8, -RZ, R6.H1_H1 ;  /* 0x30000006ff087230 */ /* 0x000fe20000004100 */
[----:B------:R-:W-:Y:S01]  /*1860*/  SHF.R.U32.HI R6, RZ, 0x8, R9 ;  /* 0x00000008ff067819 */ /* 0x000fe20000011609 */
[----:B------:R-:W-:-:S03]  /*1870*/  HADD2.F32 R4, -RZ, R4.H1_H1 ;  /* 0x30000004ff047230 */ /* 0x000fc60000004100 */
[----:B------:R-:W-:-:S04]  /*1880*/  FFMA.FTZ R5, R12, R8, R5 ;  /* 0x000000080c057223 */ /* 0x000fc80000010005 */
[----:B------:R-:W-:-:S04]  /*1890*/  FFMA.FTZ R31, R31, R22, R5 ;  /* 0x000000161f1f7223 */ /* 0x000fc80000010005 */
        /* <DEDUP_REMOVED lines=11> */
[--C-:B------:R-:W-:Y:S02]  /*1950*/  HADD2.F32 R7, -RZ, R4.reuse.H0_H0 ;  /* 0x20000004ff077230 */ /* 0x100fe40000004100 */
[----:B------:R-:W-:-:S03]  /*1960*/  HADD2.F32 R4, -RZ, R4.H1_H1 ;  /* 0x30000004ff047230 */ /* 0x000fc60000004100 */
[----:B------:R-:W-:Y:S01]  /*1970*/  FFMA.FTZ R7, R24, R7, R5 ;  /* 0x0000000718077223 */ /* 0x000fe20000010005 */
[C---:B------:R-:W-:Y:S02]  /*1980*/  LOP3.LUT R5, R6.reuse, 0xf000f, RZ, 0xc0, !PT ;  /* 0x000f000f06057812 */ /* 0x040fe400078ec0ff */
[----:B------:R-:W-:Y:S01]  /*1990*/  LOP3.LUT R6, R6, 0xf000f0, RZ, 0xc0, !PT ;  /* 0x00f000f006067812 */ /* 0x000fe200078ec0ff */
[----:B------:R-:W-:Y:S01]  /*19a0*/  FFMA.FTZ R7, R26, R4, R7 ;  /* 0x000000041a077223 */ /* 0x000fe20000010007 */
[----:B------:R-:W-:Y:S02]  /*19b0*/  LOP3.LUT R5, R5, 0x64006400, RZ, 0xfc, !PT ;  /* 0x6400640005057812 */ /* 0x000fe400078efcff */
[----:B------:R-:W-:-:S03]  /*19c0*/  LOP3.LUT R6, R6, 0x64006400, RZ, 0xfc, !PT ;  /* 0x6400640006067812 */ /* 0x000fc600078efcff */
[----:B------:R-:W-:Y:S02]  /*19d0*/  HADD2 R5, R5, -1032, -1032 ;  /* 0xe408e40805057430 */ /* 0x000fe40000000000 */
[----:B------:R-:W-:-:S03]  /*19e0*/  HFMA2 R6, R6, R3.H0_H0, -72, -72 ;  /* 0xd480d48006067431 */ /* 0x000fc60000040003 */
[--C-:B------:R-:W-:Y:S02]  /*19f0*/  HADD2.F32 R4, -RZ, R5.reuse.H0_H0 ;  /* 0x20000005ff047230 */ /* 0x100fe40000004100 */
[----:B------:R-:W-:Y:S02]  /*1a00*/  HADD2.F32 R5, -RZ, R5.H1_H1 ;  /* 0x30000005ff057230 */ /* 0x000fe40000004100 */
[----:B------:R-:W-:Y:S02]  /*1a10*/  HADD2.F32 R9, -RZ, R6.H0_H0 ;  /* 0x20000006ff097230 */ /* 0x000fe40000004100 */
[----:B------:R-:W-:-:S04]  /*1a20*/  FFMA.FTZ R4, R27, R4, R7 ;  /* 0x000000041b047223 */ /* 0x000fc80000010007 */
[----:B------:R-:W-:Y:S01]  /*1a30*/  FFMA.FTZ R4, R8, R5, R4 ;  /* 0x0000000508047223 */ /* 0x000fe20000010004 */
[----:B------:R-:W-:-:S03]  /*1a40*/  MOV R5, UR7 ;  /* 0x0000000700057c02 */ /* 0x000fc60008000f00 */
[----:B------:R-:W-:Y:S01]  /*1a50*/  FFMA.FTZ R9, R22, R9, R4 ;  /* 0x0000000916097223 */ /* 0x000fe20000010004 */
[----:B------:R-:W-:-:S06]  /*1a60*/  MOV R4, UR6 ;  /* 0x0000000600047c02 */ /* 0x000fcc0008000f00 */
[----:B------:R-:W2:Y:S01]  /*1a70*/  @!P0 LDG.E.U16.CONSTANT R4, desc[UR18][R4.64] ;  /* 0x0000001204048981 */ /* 0x000ea2000c1e9500 */
[----:B------:R-:W-:Y:S01]  /*1a80*/  @!UP0 ULEA UR6, UR4, UR21, 0x3 ;  /* 0x0000001504068291 */ /* 0x000fe2000f8e18ff */
[----:B--2---:R-:W-:-:S08]  /*1a90*/  @!P0 R2UR UR7, R4 ;  /* 0x00000000040782ca */ /* 0x004fd000000e0000 */
[----:B------:R-:W2:Y:S01]  /*1aa0*/  @!P0 LDL.64 R4, [UR6+0x8] ;  /* 0x00000806ff048983 */ /* 0x000ea20008100a00 */
[----:B------:R-:W-:-:S05]  /*1ab0*/  HADD2.F32 R6, -RZ, R6.H1_H1 ;  /* 0x30000006ff067230 */ /* 0x000fca0000004100 */
[----:B------:R-:W-:Y:S01]  /*1ac0*/  FFMA.FTZ R6, R23, R6, R9 ;  /* 0x0000000617067223 */ /* 0x000fe20000010009 */
[----:B--2---:R-:W-:Y:S02]  /*1ad0*/  @!P0 PRMT R0, R4, 0x7610, R0 ;  /* 0x0000761004008816 */ /* 0x004fe40000000000 */
[----:B------:R-:W-:Y:S02]  /*1ae0*/  @!P0 PRMT R2, R5, 0x7610, R2 ;  /* 0x0000761005028816 */ /* 0x000fe40000000002 */
[----:B------:R-:W-:Y:S02]  /*1af0*/  @!P0 PRMT R0, R0, 0x7610, R4 ;  /* 0x0000761000008816 */ /* 0x000fe40000000004 */
[----:B------:R-:W-:-:S03]  /*1b00*/  @!P0 PRMT R2, R2, 0x7610, R5 ;  /* 0x0000761002028816 */ /* 0x000fc60000000005 */
[----:B------:R-:W-:-:S05]  /*1b10*/  HADD2.F32 R12, -RZ, R0.H0_H0 ;  /* 0x20000000ff0c7230 */ /* 0x000fca0000004100 */
[----:B------:R-:W-:Y:S01]  /*1b20*/  FMUL.FTZ R7, R13, R12 ;  /* 0x0000000c0d077220 */ /* 0x000fe20000410000 */
[----:B------:R-:W-:Y:S02]  /*1b30*/  HADD2.F32 R13, -RZ, R0.H1_H1 ;  /* 0x30000000ff0d7230 */ /* 0x000fe40000004100 */
[----:B------:R-:W-:Y:S02]  /*1b40*/  FMUL.FTZ R4, R12, R31 ;  /* 0x0000001f0c047220 */ /* 0x000fe40000410000 */
[----:B------:R-:W-:Y:S01]  /*1b50*/  F2FP.F16.F32.PACK_AB R7, RZ, R7 ;  /* 0x00000007ff07723e */ /* 0x000fe200000000ff */
[----:B------:R-:W-:Y:S01]  /*1b60*/  FMUL.FTZ R5, R30, R13 ;  /* 0x0000000d1e057220 */ /* 0x000fe20000410000 */
[----:B------:R-:W-:Y:S01]  /*1b70*/  FMUL.FTZ R6, R13, R6 ;  /* 0x000000060d067220 */ /* 0x000fe20000410000 */
[----:B------:R-:W-:-:S03]  /*1b80*/  F2FP.F16.F32.PACK_AB R4, RZ, R4 ;  /* 0x00000004ff04723e */ /* 0x000fc600000000ff */
[----:B------:R-:W-:Y:S02]  /*1b90*/  F2FP.F16.F32.PACK_AB R5, RZ, R5 ;  /* 0x00000005ff05723e */ /* 0x000fe400000000ff */
[----:B------:R-:W-:Y:S02]  /*1ba0*/  F2FP.F16.F32.PACK_AB R6, RZ, R6 ;  /* 0x00000006ff06723e */ /* 0x000fe400000000ff */
[----:B------:R-:W-:Y:S02]  /*1bb0*/  PRMT R7, R7, 0x5410, R5 ;  /* 0x0000541007077816 */ /* 0x000fe40000000005 */
[----:B------:R-:W-:Y:S02]  /*1bc0*/  LOP3.LUT R5, R10, 0xf000f, RZ, 0xc0, !PT ;  /* 0x000f000f0a057812 */ /* 0x000fe400078ec0ff */
[----:B------:R-:W-:Y:S01]  /*1bd0*/  PRMT R4, R4, 0x5410, R6 ;  /* 0x0000541004047816 */ /* 0x000fe20000000006 */
[----:B------:R-:W-:Y:S01]  /*1be0*/  HFMA2 R18, R7, 1, 1, R18 ;  /* 0x3c003c0007127831 */ /* 0x000fe20000000012 */
[----:B------:R-:W-:-:S03]  /*1bf0*/  LOP3.LUT R5, R5, 0x64006400, RZ, 0xfc, !PT ;  /* 0x6400640005057812 */ /* 0x000fc600078efcff */
[----:B------:R-:W-:Y:S02]  /*1c00*/  HFMA2 R18, R4, 1, 1, R18 ;  /* 0x3c003c0004127831 */ /* 0x000fe40000000012 */
[----:B------:R-:W-:-:S05]  /*1c10*/  HADD2 R5, R5, -1032, -1032 ;  /* 0xe408e40805057430 */ /* 0x000fca0000000000 */
[--C-:B------:R-:W-:Y:S02]  /*1c20*/  HADD2.F32 R6, -RZ, R5.reuse.H0_H0 ;  /* 0x20000005ff067230 */ /* 0x100fe40000004100 */
[----:B------:R-:W-:Y:S01]  /*1c30*/  HADD2.F32 R4, -RZ, R5.H1_H1 ;  /* 0x30000005ff047230 */ /* 0x000fe20000004100 */
[----:B------:R-:W-:Y:S02]  /*1c40*/  LOP3.LUT R5, R11, 0xf000f, RZ, 0xc0, !PT ;  /* 0x000f000f0b057812 */ /* 0x000fe400078ec0ff */
[----:B------:R-:W-:Y:S02]  /*1c50*/  FFMA.FTZ R6, R21, R6, RZ ;  /* 0x0000000615067223 */ /* 0x000fe400000100ff */
[----:B------:R-:W-:Y:S02]  /*1c60*/  LOP3.LUT R5, R5, 0x64006400, RZ, 0xfc, !PT ;  /* 0x6400640005057812 */ /* 0x000fe400078efcff */
[----:B------:R-:W-:-:S03]  /*1c70*/  FFMA.FTZ R4, R25, R4, R6 ;  /* 0x0000000419047223 */ /* 0x000fc60000010006 */
[----:B------:R-:W-:-:S05]  /*1c80*/  HADD2 R5, R5, -1032, -1032 ;  /* 0xe408e40805057430 */ /* 0x000fca0000000000 */
[----:B------:R-:W-:-:S05]  /*1c90*/  HADD2.F32 R6, -RZ, R5.H0_H0 ;  /* 0x20000005ff067230 */ /* 0x000fca0000004100 */
[----:B------:R-:W-:Y:S01]  /*1ca0*/  FFMA.FTZ R30, R21, R6, RZ ;  /* 0x00000006151e7223 */ /* 0x000fe200000100ff */
[----:B------:R-:W-:Y:S01]  /*1cb0*/  HADD2.F32 R6, -RZ, R5.H1_H1 ;  /* 0x30000005ff067230 */ /* 0x000fe20000004100 */
[----:B------:R-:W-:Y:S02]  /*1cc0*/  LOP3.LUT R5, R10, 0xf000f0, RZ, 0xc0, !PT ;  /* 0x00f000f00a057812 */ /* 0x000fe400078ec0ff */
[----:B------:R-:W-:Y:S02]  /*1cd0*/  SHF.R.U32.HI R10, RZ, 0x8, R10 ;  /* 0x00000008ff0a7819 */ /* 0x000fe4000001160a */
[----:B------:R-:W-:Y:S01]  /*1ce0*/  FFMA.FTZ R25, R25, R6, R30 ;  /* 0x0000000619197223 */ /* 0x000fe2000001001e */
[----:B------:R-:W-:Y:S02]  /*1cf0*/  LOP3.LUT R6, R5, 0x64006400, RZ, 0xfc, !PT ;  /* 0x6400640005067812 */ /* 0x000fe400078efcff */
[----:B------:R-:W-:Y:S02]  /*1d00*/  LOP3.LUT R5, R11, 0xf000f0, RZ, 0xc0, !PT ;  /* 0x00f000f00b057812 */ /* 0x000fe400078ec0ff */
[----:B------:R-:W-:Y:S01]  /*1d10*/  SHF.R.U32.HI R21, RZ, 0x8, R11 ;  /* 0x00000008ff157819 */ /* 0x000fe2000001160b */
[----:B------:R-:W-:Y:S01]  /*1d20*/  HFMA2 R6, R6, R3.H0_H0, -72, -72 ;  /* 0xd480d48006067431 */ /* 0x000fe20000040003 */
[----:B------:R-:W-:-:S04]  /*1d30*/  LOP3.LUT R30, R5, 0x64006400, RZ, 0xfc, !PT ;  /* 0x64006400051e7812 */ /* 0x000fc800078efcff */
[--C-:B------:R-:W-:Y:S02]  /*1d40*/  HADD2.F32 R7, -RZ, R6.reuse.H0_H0 ;  /* 0x20000006ff077230 */ /* 0x100fe40000004100 */
[----:B------:R-:W-:Y:S02]  /*1d50*/  HFMA2 R5, R30, R3.H0_H0, -72, -72 ;  /* 0xd480d4801e057431 */ /* 0x000fe40000040003 */
[----:B------:R-:W-:Y:S02]  /*1d60*/  HADD2.F32 R6, -RZ, R6.H1_H1 ;  /* 0x30000006ff067230 */ /* 0x000fe40000004100 */
[----:B------:R-:W-:Y:S01]  /*1d70*/  FFMA.FTZ R4, R24, R7, R4 ;  /* 0x0000000718047223 */ /* 0x000fe20000010004 */
[--C-:B------:R-:W-:Y:S02]  /*1d80*/  HADD2.F32 R7, -RZ, R5.reuse.H0_H0 ;  /* 0x20000005ff077230 */ /* 0x100fe40000004100 */
[----:B------:R-:W-:Y:S02]  /*1d90*/  HADD2.F32 R5, -RZ, R5.H1_H1 ;  /* 0x30000005ff057230 */ /* 0x000fe40000004100 */
[----:B------:R-:W-:Y:S01]  /*1da0*/  FFMA.FTZ R4, R26, R6, R4 ;  /* 0x000000061a047223 */ /* 0x000fe20000010004 */
[----:B------:R-:W-:Y:S01]  /*1db0*/  LOP3.LUT R6, R21, 0xf000f, RZ, 0xc0, !PT ;  /* 0x000f000f15067812 */ /* 0x000fe200078ec0ff */
[----:B------:R-:W-:Y:S01]  /*1dc0*/  FFMA.FTZ R24, R24, R7, R25 ;  /* 0x0000000718187223 */ /* 0x000fe20000010019 */
[----:B------:R-:W-:-:S02]  /*1dd0*/  MOV R7, UR14 ;  /* 0x0000000e00077c02 */ /* 0x000fc40008000f00 */
[----:B------:R-:W-:Y:S01]  /*1de0*/  LOP3.LUT R6, R6, 0x64006400, RZ, 0xfc, !PT ;  /* 0x6400640006067812 */ /* 0x000fe200078efcff */
[----:B------:R-:W-:Y:S01]  /*1df0*/  FFMA.FTZ R24, R26, R5, R24 ;  /* 0x000000051a187223 */ /* 0x000fe20000010018 */
[----:B------:R-:W-:Y:S01]  /*1e00*/  LOP3.LUT R5, R10, 0xf000f, RZ, 0xc0, !PT ;  /* 0x000f000f0a057812 */ /* 0x000fe200078ec0ff */
[----:B------:R-:W-:-:S04]  /*1e10*/  IMAD.WIDE R28, R7, 0x4, R28 ;  /* 0x00000004071c7825 */ /* 0x000fc800078e021c */
[----:B------:R-:W-:Y:S01]  /*1e20*/  HADD2 R11, R6, -1032, -1032 ;  /* 0xe408e408060b7430 */ /* 0x000fe20000000000 */
[----:B------:R-:W-:-:S05]  /*1e30*/  LOP3.LUT R5, R5, 0x64006400, RZ, 0xfc, !PT ;  /* 0x6400640005057812 */ /* 0x000fca00078efcff */
[----:B------:R-:W-:Y:S02]  /*1e40*/  HADD2 R9, R5, -1032, -1032 ;  /* 0xe408e40805097430 */ /* 0x000fe40000000000 */
[----:B------:R-:W-:-:S03]  /*1e50*/  HADD2.F32 R5, -RZ, R11.H0_H0 ;  /* 0x2000000bff057230 */ /* 0x000fc60000004100 */
[----:B------:R-:W-:-:S05]  /*1e60*/  HADD2.F32 R25, -RZ, R9.H0_H0 ;  /* 0x20000009ff197230 */ /* 0x000fca0000004100 */
[C---:B------:R-:W-:Y:S01]  /*1e70*/  FFMA.FTZ R25, R27.reuse, R25, R4 ;  /* 0x000000191b197223 */ /* 0x040fe20000010004 */
[----:B------:R-:W-:Y:S02]  /*1e80*/  FFMA.FTZ R27, R27, R5, R24 ;  /* 0x000000051b1b7223 */ /* 0x000fe40000010018 */
[----:B------:R-:W2:Y:S01]  /*1e90*/  LDG.E.128.CONSTANT R4, desc[UR18][R28.64] ;  /* 0x000000121c047981 */ /* 0x000ea2000c1e9d00 */
[----:B------:R-:W-:Y:S01]  /*1ea0*/  LOP3.LUT R10, R10, 0xf000f0, RZ, 0xc0, !PT ;  /* 0x00f000f00a0a7812 */ /* 0x000fe200078ec0ff */
[----:B------:R-:W-:Y:S01]  /*1eb0*/  HADD2.F32 R24, -RZ, R11.H1_H1 ;  /* 0x3000000bff187230 */ /* 0x000fe20000004100 */
[----:B------:R-:W-:Y:S01]  /*1ec0*/  LOP3.LUT R21, R21, 0xf000f0, RZ, 0xc0, !PT ;  /* 0x00f000f015157812 */ /* 0x000fe200078ec0ff */
[----:B------:R-:W-:Y:S01]  /*1ed0*/  HADD2.F32 R9, -RZ, R9.H1_H1 ;  /* 0x30000009ff097230 */ /* 0x000fe20000004100 */
[----:B------:R-:W-:Y:S02]  /*1ee0*/  LOP3.LUT R10, R10, 0x64006400, RZ, 0xfc, !PT ;  /* 0x640064000a0a7812 */ /* 0x000fe400078efcff */
[----:B------:R-:W-:-:S02]  /*1ef0*/  FFMA.FTZ R27, R8, R24, R27 ;  /* 0x00000018081b7223 */ /* 0x000fc4000001001b */
[----:B------:R-:W-:Y:S01]  /*1f00*/  FFMA.FTZ R25, R8, R9, R25 ;  /* 0x0000000908197223 */ /* 0x000fe20000010019 */
[-C--:B------:R-:W-:Y:S01]  /*1f10*/  HFMA2 R11, R10, R3.reuse.H0_H0, -72, -72 ;  /* 0xd480d4800a0b7431 */ /* 0x080fe20000040003 */
[----:B------:R-:W-:Y:S01]  /*1f20*/  LOP3.LUT R10, R21, 0x64006400, RZ, 0xfc, !PT ;  /* 0x64006400150a7812 */ /* 0x000fe200078efcff */
[----:B------:R-:W0:Y:S03]  /*1f30*/  LDS.64 R8, [UR8+0x20] ;  /* 0x00002008ff087984 */ /* 0x000e260008000a00 */
[--C-:B------:R-:W-:Y:S02]  /*1f40*/  HADD2.F32 R24, -RZ, R11.reuse.H0_H0 ;  /* 0x2000000bff187230 */ /* 0x100fe40000004100 */
[----:B------:R-:W-:Y:S02]  /*1f50*/  HFMA2 R10, R10, R3.H0_H0, -72, -72 ;  /* 0xd480d4800a0a7431 */ /* 0x000fe40000040003 */
[----:B------:R-:W-:-:S02]  /*1f60*/  HADD2.F32 R11, -RZ, R11.H1_H1 ;  /* 0x3000000bff0b7230 */ /* 0x000fc40000004100 */
[C---:B------:R-:W-:Y:S01]  /*1f70*/  FFMA.FTZ R24, R22.reuse, R24, R25 ;  /* 0x0000001816187223 */ /* 0x040fe20000010019 */
[--C-:B------:R-:W-:Y:S02]  /*1f80*/  HADD2.F32 R26, -RZ, R10.reuse.H0_H0 ;  /* 0x2000000aff1a7230 */ /* 0x100fe40000004100 */
[----:B------:R-:W-:Y:S02]  /*1f90*/  HADD2.F32 R21, -RZ, R10.H1_H1 ;  /* 0x3000000aff157230 */ /* 0x000fe40000004100 */
[----:B------:R-:W-:Y:S01]  /*1fa0*/  FFMA.FTZ R11, R23, R11, R24 ;  /* 0x0000000b170b7223 */ /* 0x000fe20000010018 */
[----:B------:R-:W-:-:S04]  /*1fb0*/  FFMA.FTZ R22, R22, R26, R27 ;  /* 0x0000001a16167223 */ /* 0x000fc8000001001b */
[----:B------:R-:W-:Y:S01]  /*1fc0*/  FFMA.FTZ R24, R23, R21, R22 ;  /* 0x0000001517187223 */ /* 0x000fe20000010016 */
[--C-:B------:R-:W-:Y:S02]  /*1fd0*/  HADD2.F32 R22, -RZ, R2.reuse.H0_H0 ;  /* 0x20000002ff167230 */ /* 0x100fe40000004100 */
[----:B------:R-:W-:-:S03]  /*1fe0*/  HADD2.F32 R21, -RZ, R2.H1_H1 ;  /* 0x30000002ff157230 */ /* 0x000fc60000004100 */
[----:B------:R-:W-:Y:S02]  /*1ff0*/  FMUL.FTZ R19, R19, R22 ;  /* 0x0000001613137220 */ /* 0x000fe40000410000 */
[----:B------:R-:W-:Y:S01]  /*2000*/  FMUL.FTZ R10, R20, R21 ;  /* 0x00000015140a7220 */ /* 0x000fe20000410000 */
[----:B------:R-:W-:Y:S01]  /*2010*/  FMUL.FTZ R20, R22, R11 ;  /* 0x0000000b16147220 */ /* 0x000fe20000410000 */
[----:B------:R-:W-:Y:S01]  /*2020*/  FMUL.FTZ R24, R21, R24 ;  /* 0x0000001815187220 */ /* 0x000fe20000410000 */
[----:B------:R-:W-:Y:S02]  /*2030*/  F2FP.F16.F32.PACK_AB R11, RZ, R19 ;  /* 0x00000013ff0b723e */ /* 0x000fe400000000ff */
[----:B------:R-:W-:Y:S02]  /*2040*/  F2FP.F16.F32.PACK_AB R10, RZ, R10 ;  /* 0x0000000aff0a723e */ /* 0x000fe400000000ff */
[----:B------:R-:W-:Y:S02]  /*2050*/  F2FP.F16.F32.PACK_AB R19, RZ, R20 ;  /* 0x00000014ff13723e */ /* 0x000fe400000000ff */
[----:B------:R-:W-:-:S02]  /*2060*/  PRMT R11, R11, 0x5410, R10 ;  /* 0x000054100b0b7816 */ /* 0x000fc4000000000a */
[----:B------:R-:W-:-:S03]  /*2070*/  F2FP.F16.F32.PACK_AB R20, RZ, R24 ;  /* 0x00000018ff14723e */ /* 0x000fc600000000ff */
[----:B------:R-:W-:Y:S01]  /*2080*/  HFMA2 R11, R11, 1, 1, R17 ;  /* 0x3c003c000b0b7831 */ /* 0x000fe20000000011 */
[----:B------:R-:W-:Y:S01]  /*2090*/  PRMT R10, R19, 0x5410, R20 ;  /* 0x00005410130a7816 */ /* 0x000fe20000000014 */
[--C-:B0-----:R-:W-:Y:S02]  /*20a0*/  HADD2.F32 R26, -RZ, R8.reuse.H0_H0 ;  /* 0x20000008ff1a7230 */ /* 0x101fe40000004100 */
[----:B------:R-:W-:Y:S02]  /*20b0*/  HADD2.F32 R27, -RZ, R8.H1_H1 ;  /* 0x30000008ff1b7230 */ /* 0x000fe40000004100 */
[----:B------:R-:W-:Y:S02]  /*20c0*/  HFMA2 R17, R10, 1, 1, R11 ;  /* 0x3c003c000a117831 */ /* 0x000fe4000000000b */
[--C-:B------:R-:W-:Y:S01]  /*20d0*/  HADD2.F32 R8, -RZ, R9.reuse.H0_H0 ;  /* 0x20000009ff087230 */ /* 0x100fe20000004100 */
[----:B------:R-:W0:Y:S01]  /*20e0*/  LDS.64 R10, [UR8+0x28] ;  /* 0x00002808ff0a7984 */ /* 0x000e220008000a00 */
[----:B------:R-:W-:Y:S01]  /*20f0*/  HADD2.F32 R9, -RZ, R9.H1_H1 ;  /* 0x30000009ff097230 */ /* 0x000fe20000004100 */
[----:B--2---:R-:W-:-:S02]  /*2100*/  LOP3.LUT R23, R4, 0xf000f, RZ, 0xc0, !PT ;  /* 0x000f000f04177812 */ /* 0x004fc400078ec0ff */
[----:B------:R-:W-:Y:S02]  /*2110*/  LOP3.LUT R24, R4, 0xf000f0, RZ, 0xc0, !PT ;  /* 0x00f000f004187812 */ /* 0x000fe400078ec0ff */
[----:B------:R-:W-:Y:S02]  /*2120*/  LOP3.LUT R23, R23, 0x64006400, RZ, 0xfc, !PT ;  /* 0x6400640017177812 */ /* 0x000fe400078efcff */
[----:B------:R-:W-:-:S03]  /*2130*/  LOP3.LUT R24, R24, 0x64006400, RZ, 0xfc, !PT ;  /* 0x6400640018187812 */ /* 0x000fc600078efcff */
[----:B------:R-:W-:-:S05]  /*2140*/  HADD2 R19, R23, -1032, -1032 ;  /* 0xe408e40817137430 */ /* 0x000fca0000000000 */
[--C-:B------:R-:W-:Y:S02]  /*2150*/  HADD2.F32 R23, -RZ, R19.reuse.H0_H0 ;  /* 0x20000013ff177230 */ /* 0x100fe40000004100 */
[----:B------:R-:W-:Y:S02]  /*2160*/  HADD2.F32 R20, -RZ, R19.H1_H1 ;  /* 0x30000013ff147230 */ /* 0x000fe40000004100 */
[----:B------:R-:W-:Y:S01]  /*2170*/  HFMA2 R19, R24, R3.H0_H0, -72, -72 ;  /* 0xd480d48018137431 */ /* 0x000fe20000040003 */
[----:B------:R-:W-:Y:S01]  /*2180*/  SHF.R.U32.HI R24, RZ, 0x8, R4 ;  /* 0x00000008ff187819 */ /* 0x000fe20000011604 */
[----:B------:R-:W-:-:S03]  /*2190*/  FFMA.FTZ R23, R23, R26, RZ ;  /* 0x0000001a17177223 */ /* 0x000fc600000100ff */
[----:B------:R-:W-:Y:S01]  /*21a0*/  LOP3.LUT R4, R24, 0xf000f, RZ, 0xc0, !PT ;  /* 0x000f000f18047812 */ /* 0x000fe200078ec0ff */
[----:B------:R-:W-:Y:S01]  /*21b0*/  FFMA.FTZ R23, R20, R27, R23 ;  /* 0x0000001b14177223 */ /* 0x000fe20000010017 */
[--C-:B------:R-:W-:Y:S01]  /*21c0*/  HADD2.F32 R20, -RZ, R19.reuse.H0_H0 ;  /* 0x20000013ff147230 */ /* 0x100fe20000004100 */
[----:B------:R-:W-:Y:S01]  /*21d0*/  LOP3.LUT R24, R24, 0xf000f0, RZ, 0xc0, !PT ;  /* 0x00f000f018187812 */ /* 0x000fe200078ec0ff */
[----:B------:R-:W-:Y:S01]  /*21e0*/  HADD2.F32 R19, -RZ, R19.H1_H1 ;  /* 0x30000013ff137230 */ /* 0x000fe20000004100 */
[----:B------:R-:W-:Y:S02]  /*21f0*/  LOP3.LUT R4, R4, 0x64006400, RZ, 0xfc, !PT ;  /* 0x6400640004047812 */ /* 0x000fe400078efcff */
[----:B------:R-:W-:Y:S01]  /*2200*/  FFMA.FTZ R20, R20, R8, R23 ;  /* 0x0000000814147223 */ /* 0x000fe20000010017 */
[----:B------:R-:W-:-:S03]  /*2210*/  LOP3.LUT R24, R24, 0x64006400, RZ, 0xfc, !PT ;  /* 0x6400640018187812 */ /* 0x000fc600078efcff */
[----:B------:R-:W-:Y:S01]  /*2220*/  FFMA.FTZ R23, R19, R9, R20 ;  /* 0x0000000913177223 */ /* 0x000fe20000010014 */
[----:B------:R-:W-:Y:S02]  /*2230*/  HADD2 R19, R4, -1032, -1032 ;  /* 0xe408e40804137430 */ /* 0x000fe40000000000 */
[----:B0-----:R-:W-:-:S03]  /*2240*/  HADD2.F32 R4, -RZ, R10.H0_H0 ;  /* 0x2000000aff047230 */ /* 0x001fc60000004100 */
[--C-:B------:R-:W-:Y:S02]  /*2250*/  HADD2.F32 R20, -RZ, R19.reuse.H0_H0 ;  /* 0x20000013ff147230 */ /* 0x100fe40000004100 */
[----:B------:R-:W-:-:S03]  /*2260*/  HADD2.F32 R19, -RZ, R19.H1_H1 ;  /* 0x30000013ff137230 */ /* 0x000fc60000004100 */
[----:B------:R-:W-:Y:S01]  /*2270*/  FFMA.FTZ R20, R20, R4, R23 ;  /* 0x0000000414147223 */ /* 0x000fe20000010017 */
[----:B------:R-:W-:Y:S02]  /*2280*/  HADD2.F32 R23, -RZ, R10.H1_H1 ;  /* 0x3000000aff177230 */ /* 0x000fe40000004100 */
[----:B------:R-:W-:-:S03]  /*2290*/  HFMA2 R10, R24, R3.H0_H0, -72, -72 ;  /* 0xd480d480180a7431 */ /* 0x000fc60000040003 */
[----:B------:R-:W-:Y:S01]  /*22a0*/  FFMA.FTZ R20, R19, R23, R20 ;  /* 0x0000001713147223 */ /* 0x000fe20000010014 */
[----:B------:R-:W-:Y:S02]  /*22b0*/  HADD2.F32 R19, -RZ, R11.H0_H0 ;  /* 0x2000000bff137230 */ /* 0x000fe40000004100 */
[----:B------:R-:W-:-:S05]  /*22c0*/  HADD2.F32 R24, -RZ, R10.H0_H0 ;  /* 0x2000000aff187230 */ /* 0x000fca0000004100 */
[----:B------:R-:W-:Y:S01]  /*22d0*/  FFMA.FTZ R24, R24, R19, R20 ;  /* 0x0000001318187223 */ /* 0x000fe20000010014 */
[----:B------:R-:W-:Y:S02]  /*22e0*/  HADD2.F32 R20, -RZ, R11.H1_H1 ;  /* 0x3000000bff147230 */ /* 0x000fe40000004100 */
[----:B------:R-:W-:Y:S01]  /*22f0*/  HADD2.F32 R11, -RZ, R10.H1_H1 ;  /* 0x3000000aff0b7230 */ /* 0x000fe20000004100 */
[----:B------:R-:W-:-:S04]  /*2300*/  LOP3.LUT R10, R5, 0xf000f, RZ, 0xc0, !PT ;  /* 0x000f000f050a7812 */ /* 0x000fc800078ec0ff */
[----:B------:R-:W-:Y:S01]  /*2310*/  LOP3.LUT R10, R10, 0x64006400, RZ, 0xfc, !PT ;  /* 0x640064000a0a7812 */ /* 0x000fe200078efcff */
[----:B------:R-:W-:-:S04]  /*2320*/  FFMA.FTZ R11, R11, R20, R24 ;  /* 0x000000140b0b7223 */ /* 0x000fc80000010018 */
[----:B------:R-:W-:Y:S02]  /*2330*/  HADD2 R10, R10, -1032, -1032 ;  /* 0xe408e4080a0a7430 */ /* 0x000fe40000000000 */
[----:B------:R-:W-:-:S03]  /*2340*/  FMUL.FTZ R24, R12, R11 ;  /* 0x0000000b0c187220 */ /* 0x000fc60000410000 */
[--C-:B------:R-:W-:Y:S02]  /*2350*/  HADD2.F32 R11, -RZ, R10.reuse.H0_H0 ;  /* 0x2000000aff0b7230 */ /* 0x100fe40000004100 */
[----:B------:R-:W-:Y:S01]  /*2360*/  F2FP.F16.F32.PACK_AB R24, RZ, R24 ;  /* 0x00000018ff18723e */ /* 0x000fe200000000ff */
[----:B------:R-:W-:Y:S02]  /*2370*/  HADD2.F32 R10, -RZ, R10.H1_H1 ;  /* 0x3000000aff0a7230 */ /* 0x000fe40000004100 */
[----:B------:R-:W-:-:S04]  /*2380*/  FFMA.FTZ R11, R26, R11, RZ ;  /* 0x0000000b1a0b7223 */ /* 0x000fc800000100ff */
[----:B------:R-:W-:Y:S01]  /*2390*/  FFMA.FTZ R25, R27, R10, R11 ;  /* 0x0000000a1b197223 */ /* 0x000fe2000001000b */
[----:B------:R-:W-:Y:S02]  /*23a0*/  LOP3.LUT R10, R5, 0xf000f0, RZ, 0xc0, !PT ;  /* 0x00f000f0050a7812 */ /* 0x000fe400078ec0ff */
[----:B------:R-:W-:Y:S02]  /*23b0*/  SHF.R.U32.HI R5, RZ, 0x8, R5 ;  /* 0x00000008ff057819 */ /* 0x000fe40000011605 */
[----:B------:R-:W-:-:S05]  /*23c0*/  LOP3.LUT R10, R10, 0x64006400, RZ, 0xfc, !PT ;  /* 0x640064000a0a7812 */ /* 0x000fca00078efcff */
[----:B------:R-:W-:-:S05]  /*23d0*/  HFMA2 R10, R10, R3.H0_H0, -72, -72 ;  /* 0xd480d4800a0a7431 */ /* 0x000fca0000040003 */
[--C-:B------:R-:W-:Y:S02]  /*23e0*/  HADD2.F32 R11, -RZ, R10.reuse.H0_H0 ;  /* 0x2000000aff0b7230 */ /* 0x100fe40000004100 */
[----:B------:R-:W-:-:S03]  /*23f0*/  HADD2.F32 R10, -RZ, R10.H1_H1 ;  /* 0x3000000aff0a7230 */ /* 0x000fc60000004100 */
[----:B------:R-:W-:Y:S01]  /*2400*/  FFMA.FTZ R11, R8, R11, R25 ;  /* 0x0000000b080b7223 */ /* 0x000fe20000010019 */
[----:B------:R-:W-:-:S03]  /*2410*/  LOP3.LUT R25, R5, 0xf000f0, RZ, 0xc0, !PT ;  /* 0x00f000f005197812 */ /* 0x000fc600078ec0ff */
[----:B------:R-:W-:Y:S01]  /*2420*/  FFMA.FTZ R11, R9, R10, R11 ;  /* 0x0000000a090b7223 */ /* 0x000fe2000001000b */
[----:B------:R-:W-:Y:S02]  /*2430*/  LOP3.LUT R10, R5, 0xf000f, RZ, 0xc0, !PT ;  /* 0x000f000f050a7812 */ /* 0x000fe400078ec0ff */
[----:B------:R-:W-:Y:S02]  /*2440*/  LOP3.LUT R25, R25, 0x64006400, RZ, 0xfc, !PT ;  /* 0x6400640019197812 */ /* 0x000fe400078efcff */
[----:B------:R-:W-:-:S05]  /*2450*/  LOP3.LUT R10, R10, 0x64006400, RZ, 0xfc, !PT ;  /* 0x640064000a0a7812 */ /* 0x000fca00078efcff */
[----:B------:R-:W-:-:S05]  /*2460*/  HADD2 R10, R10, -1032, -1032 ;  /* 0xe408e4080a0a7430 */ /* 0x000fca0000000000 */
[----:B------:R-:W-:-:S05]  /*2470*/  HADD2.F32 R5, -RZ, R10.H0_H0 ;  /* 0x2000000aff057230 */ /* 0x000fca0000004100 */
[----:B------:R-:W-:Y:S01]  /*2480*/  FFMA.FTZ R5, R4, R5, R11 ;  /* 0x0000000504057223 */ /* 0x000fe2000001000b */
[----:B------:R-:W-:Y:S02]  /*2490*/  HADD2.F32 R11, -RZ, R10.H1_H1 ;  /* 0x3000000aff0b7230 */ /* 0x000fe40000004100 */
[----:B------:R-:W-:-:S03]  /*24a0*/  HFMA2 R10, R25, R3.H0_H0, -72, -72 ;  /* 0xd480d480190a7431 */ /* 0x000fc60000040003 */
[----:B------:R-:W-:Y:S02]  /*24b0*/  FFMA.FTZ R11, R23, R11, R5 ;  /* 0x0000000b170b7223 */ /* 0x000fe40000010005 */
[--C-:B------:R-:W-:Y:S02]  /*24c0*/  HADD2.F32 R5, -RZ, R10.reuse.H0_H0 ;  /* 0x2000000aff057230 */ /* 0x100fe40000004100 */
[----:B------:R-:W-:-:S03]  /*24d0*/  HADD2.F32 R10, -RZ, R10.H1_H1 ;  /* 0x3000000aff0a7230 */ /* 0x000fc60000004100 */
[----:B------:R-:W-:-:S04]  /*24e0*/  FFMA.FTZ R5, R19, R5, R11 ;  /* 0x0000000513057223 */ /* 0x000fc8000001000b */
[----:B------:R-:W-:Y:S01]  /*24f0*/  FFMA.FTZ R10, R20, R10, R5 ;  /* 0x0000000a140a7223 */ /* 0x000fe20000010005 */
[----:B------:R-:W-:-:S03]  /*2500*/  LOP3.LUT R5, R6, 0xf000f, RZ, 0xc0, !PT ;  /* 0x000f000f06057812 */ /* 0x000fc600078ec0ff */
[----:B------:R-:W-:Y:S01]  /*2510*/  FMUL.FTZ R25, R13, R10 ;  /* 0x0000000a0d197220 */ /* 0x000fe20000410000 */
[----:B------:R-:W-:-:S04]  /*2520*/  LOP3.LUT R5, R5, 0x64006400, RZ, 0xfc, !PT ;  /* 0x6400640005057812 */ /* 0x000fc800078efcff */
[----:B------:R-:W-:Y:S01]  /*2530*/  F2FP.F16.F32.PACK_AB R25, RZ, R25 ;  /* 0x00000019ff19723e */ /* 0x000fe200000000ff */
[----:B------:R-:W-:-:S05]  /*2540*/  HADD2 R5, R5, -1032, -1032 ;  /* 0xe408e40805057430 */ /* 0x000fca0000000000 */
        /* <DEDUP_REMOVED lines=19> */
[--C-:B------:R-:W-:Y:S02]  /*2680*/  HADD2.F32 R26, -RZ, R5.reuse.H0_H0 ;  /* 0x20000005ff1a7230 */ /* 0x100fe40000004100 */
[----:B------:R-:W-:-:S03]  /*2690*/  HADD2.F32 R5, -RZ, R5.H1_H1 ;  /* 0x30000005ff057230 */ /* 0x000fc60000004100 */
[----:B------:R-:W-:Y:S01]  /*26a0*/  FFMA.FTZ R8, R8, R26, R27 ;  /* 0x0000001a08087223 */ /* 0x000fe2000001001b */
[----:B------:R-:W-:Y:S01]  /*26b0*/  HADD2.F32 R26, -RZ, R10.H1_H1 ;  /* 0x3000000aff1a7230 */ /* 0x000fe20000004100 */
[----:B------:R-:W-:Y:S02]  /*26c0*/  MOV R10, UR14 ;  /* 0x0000000e000a7c02 */ /* 0x000fe40008000f00 */
[C---:B------:R-:W-:Y:S02]  /*26d0*/  FFMA.FTZ R5, R9.reuse, R5, R8 ;  /* 0x0000000509057223 */ /* 0x040fe40000010008 */
[----:B------:R-:W-:Y:S01]  /*26e0*/  FFMA.FTZ R26, R9, R26, R11 ;  /* 0x0000001a091a7223 */ /* 0x000fe2000001000b */
[----:B------:R-:W-:-:S05]  /*26f0*/  IMAD.WIDE R28, R10, 0x4, R28 ;  /* 0x000000040a1c7825 */ /* 0x000fca00078e021c */
[----:B------:R-:W2:Y:S01]  /*2700*/  LDG.E.128.CONSTANT R8, desc[UR18][R28.64] ;  /* 0x000000121c087981 */ /* 0x000ea2000c1e9d00 */
[----:B------:R-:W-:Y:S01]  /*2710*/  SHF.R.U32.HI R27, RZ, 0x8, R6 ;  /* 0x00000008ff1b7819 */ /* 0x000fe20000011606 */
[----:B------:R-:W-:Y:S01]  /*2720*/  UIADD3 UR10, UP1, UPT, UR10, 0x80, URZ ;  /* 0x000000800a0a7890 */ /* 0x000fe2000ff3e0ff */
[----:B------:R-:W-:Y:S01]  /*2730*/  PRMT R24, R24, 0x5410, R25 ;  /* 0x0000541018187816 */ /* 0x000fe20000000019 */
[----:B------:R-:W-:Y:S01]  /*2740*/  @!UP0 UIADD3 UR5, UPT, UPT, UR7, UR9, URZ ;  /* 0x0000000907058290 */ /* 0x000fe2000fffe0ff */
[----:B------:R-:W-:Y:S01]  /*2750*/  LOP3.LUT R6, R27, 0xf000f, RZ, 0xc0, !PT ;  /* 0x000f000f1b067812 */ /* 0x000fe200078ec0ff */
[----:B------:R-:W-:Y:S01]  /*2760*/  UIADD3 UR9, UPT, UPT, UR9, 0x20, URZ ;  /* 0x0000002009097890 */ /* 0x000fe2000fffe0ff */
[----:B------:R-:W-:Y:S01]  /*2770*/  SHF.R.U32.HI R25, RZ, 0x8, R7 ;  /* 0x00000008ff197819 */ /* 0x000fe20000011607 */
[----:B------:R-:W-:Y:S01]  /*2780*/  HFMA2 R18, R24, 1, 1, R18 ;  /* 0x3c003c0018127831 */ /* 0x000fe20000000012 */
[----:B------:R-:W-:Y:S01]  /*2790*/  LOP3.LUT R6, R6, 0x64006400, RZ, 0xfc, !PT ;  /* 0x6400640006067812 */ /* 0x000fe200078efcff */
[----:B------:R-:W-:Y:S01]  /*27a0*/  UIADD3.X UR11, UPT, UPT, URZ, UR11, URZ, UP1, !UPT ;  /* 0x0000000bff0b7290 */ /* 0x000fe20008ffe4ff */
[----:B------:R-:W-:Y:S01]  /*27b0*/  LOP3.LUT R7, R25, 0xf000f, RZ, 0xc0, !PT ;  /* 0x000f000f19077812 */ /* 0x000fe200078ec0ff */
[----:B------:R-:W-:Y:S01]  /*27c0*/  UISETP.GE.AND UP1, UPT, UR9, UR15, UPT ;  /* 0x0000000f0900728c */ /* 0x000fe2000bf26270 */
[----:B------:R-:W-:Y:S01]  /*27d0*/  LOP3.LUT R27, R27, 0xf000f0, RZ, 0xc0, !PT ;  /* 0x00f000f01b1b7812 */ /* 0x000fe200078ec0ff */
[----:B------:R-:W-:Y:S01]  /*27e0*/  HADD2 R6, R6, -1032, -1032 ;  /* 0xe408e40806067430 */ /* 0x000fe20000000000 */
[----:B------:R-:W-:Y:S01]  /*27f0*/  LOP3.LUT R7, R7, 0x64006400, RZ, 0xfc, !PT ;  /* 0x6400640007077812 */ /* 0x000fe200078efcff */
[----:B------:R-:W-:Y:S01]  /*2800*/  @!UP0 UIADD3 UR6, UPT, UPT, UR4, 0x1, URZ ;  /* 0x0000000104068890 */ /* 0x000fe2000fffe0ff */
[----:B------:R-:W-:-:S02]  /*2810*/  LOP3.LUT R25, R25, 0xf000f0, RZ, 0xc0, !PT ;  /* 0x00f000f019197812 */ /* 0x000fc400078ec0ff */
[--C-:B------:R-:W-:Y:S02]  /*2820*/  HADD2.F32 R30, -RZ, R6.reuse.H0_H0 ;  /* 0x20000006ff1e7230 */ /* 0x100fe40000004100 */
[----:B------:R-:W-:Y:S02]  /*2830*/  HADD2 R7, R7, -1032, -1032 ;  /* 0xe408e40807077430 */ /* 0x000fe40000000000 */
[----:B------:R-:W-:Y:S01]  /*2840*/  HADD2.F32 R6, -RZ, R6.H1_H1 ;  /* 0x30000006ff067230 */ /* 0x000fe20000004100 */
[----:B------:R-:W-:Y:S01]  /*2850*/  @!UP0 UMOV UR4, UR6 ;  /* 0x0000000600048c82 */ /* 0x000fe20008000000 */
[----:B------:R-:W-:Y:S01]  /*2860*/  FFMA.FTZ R26, R4, R30, R26 ;  /* 0x0000001e041a7223 */ /* 0x000fe2000001001a */
[--C-:B------:R-:W-:Y:S01]  /*2870*/  HADD2.F32 R24, -RZ, R7.reuse.H0_H0 ;  /* 0x20000007ff187230 */ /* 0x100fe20000004100 */
[----:B------:R-:W-:Y:S02]  /*2880*/  LOP3.LUT R30, R25, 0x64006400, RZ, 0xfc, !PT ;  /* 0x64006400191e7812 */ /* 0x000fe400078efcff */
[----:B------:R-:W-:Y:S01]  /*2890*/  FFMA.FTZ R26, R23, R6, R26 ;  /* 0x00000006171a7223 */ /* 0x000fe2000001001a */
[----:B------:R-:W-:-:S02]  /*28a0*/  HADD2.F32 R6, -RZ, R7.H1_H1 ;  /* 0x30000007ff067230 */ /* 0x000fc40000004100 */
[----:B------:R-:W-:Y:S01]  /*28b0*/  FFMA.FTZ R5, R4, R24, R5 ;  /* 0x0000001804057223 */ /* 0x000fe20000010005 */
[----:B------:R-:W-:-:S03]  /*28c0*/  LOP3.LUT R4, R27, 0x64006400, RZ, 0xfc, !PT ;  /* 0x640064001b047812 */ /* 0x000fc600078efcff */
[----:B------:R-:W-:Y:S01]  /*28d0*/  FFMA.FTZ R6, R23, R6, R5 ;  /* 0x0000000617067223 */ /* 0x000fe20000010005 */
[-C--:B------:R-:W-:Y:S02]  /*28e0*/  HFMA2 R23, R30, R3.reuse.H0_H0, -72, -72 ;  /* 0xd480d4801e177431 */ /* 0x080fe40000040003 */
[----:B------:R-:W-:Y:S02]  /*28f0*/  HFMA2 R7, R4, R3.H0_H0, -72, -72 ;  /* 0xd480d48004077431 */ /* 0x000fe40000040003 */
[----:B------:R-:W0:Y:S01]  /*2900*/  LDS.64 R4, [UR8+0x30] ;  /* 0x00003008ff047984 */ /* 0x000e220008000a00 */
[----:B------:R-:W-:Y:S02]  /*2910*/  HADD2.F32 R27, -RZ, R23.H0_H0 ;  /* 0x20000017ff1b7230 */ /* 0x000fe40000004100 */
[--C-:B------:R-:W-:Y:S02]  /*2920*/  HADD2.F32 R24, -RZ, R7.reuse.H0_H0 ;  /* 0x20000007ff187230 */ /* 0x100fe40000004100 */
[----:B------:R-:W-:-:S03]  /*2930*/  HADD2.F32 R7, -RZ, R7.H1_H1 ;  /* 0x30000007ff077230 */ /* 0x000fc60000004100 */
[C---:B------:R-:W-:Y:S01]  /*2940*/  FFMA.FTZ R25, R19.reuse, R24, R26 ;  /* 0x0000001813197223 */ /* 0x040fe2000001001a */
[----:B------:R-:W-:Y:S01]  /*2950*/  FFMA.FTZ R19, R19, R27, R6 ;  /* 0x0000001b13137223 */ /* 0x000fe20000010006 */
[----:B------:R-:W-:Y:S02]  /*2960*/  HADD2.F32 R6, -RZ, R23.H1_H1 ;  /* 0x30000017ff067230 */ /* 0x000fe40000004100 */
[----:B------:R-:W-:-:S03]  /*2970*/  FFMA.FTZ R7, R20, R7, R25 ;  /* 0x0000000714077223 */ /* 0x000fc60000010019 */
[----:B------:R-:W-:Y:S01]  /*2980*/  FFMA.FTZ R6, R20, R6, R19 ;  /* 0x0000000614067223 */ /* 0x000fe20000010013 */
[----:B------:R-:W-:-:S03]  /*2990*/  FMUL.FTZ R7, R22, R7 ;  /* 0x0000000716077220 */ /* 0x000fc60000410000 */
[----:B------:R-:W-:Y:S02]  /*29a0*/  FMUL.FTZ R6, R21, R6 ;  /* 0x0000000615067220 */ /* 0x000fe40000410000 */
[----:B------:R-:W-:-:S03]  /*29b0*/  F2FP.F16.F32.PACK_AB R7, RZ, R7 ;  /* 0x00000007ff07723e */ /* 0x000fc600000000ff */
[----:B------:R-:W-:-:S04]  /*29c0*/  F2FP.F16.F32.PACK_AB R6, RZ, R6 ;  /* 0x00000006ff06723e */ /* 0x000fc800000000ff */
[----:B------:R-:W-:Y:S02]  /*29d0*/  PRMT R7, R7, 0x5410, R6 ;  /* 0x0000541007077816 */ /* 0x000fe40000000006 */
[C---:B--2---:R-:W-:Y:S02]  /*29e0*/  LOP3.LUT R19, R8.reuse, 0xf000f, RZ, 0xc0, !PT ;  /* 0x000f000f08137812 */ /* 0x044fe400078ec0ff */
[----:B------:R-:W-:Y:S02]  /*29f0*/  LOP3.LUT R24, R8, 0xf000f0, RZ, 0xc0, !PT ;  /* 0x00f000f008187812 */ /* 0x000fe400078ec0ff */
[----:B------:R-:W-:Y:S02]  /*2a00*/  LOP3.LUT R19, R19, 0x64006400, RZ, 0xfc, !PT ;  /* 0x6400640013137812 */ /* 0x000fe400078efcff */
[----:B------:R-:W-:-:S03]  /*2a10*/  LOP3.LUT R24, R24, 0x64006400, RZ, 0xfc, !PT ;  /* 0x6400640018187812 */ /* 0x000fc600078efcff */
[----:B------:R-:W-:Y:S02]  /*2a20*/  HADD2 R23, R19, -1032, -1032 ;  /* 0xe408e40813177430 */ /* 0x000fe40000000000 */
[----:B------:R-:W-:Y:S02]  /*2a30*/  HFMA2 R19, R7, 1, 1, R17 ;  /* 0x3c003c0007137831 */ /* 0x000fe40000000011 */
[--C-:B0-----:R-:W-:Y:S01]  /*2a40*/  HADD2.F32 R17, -RZ, R4.reuse.H0_H0 ;  /* 0x20000004ff117230 */ /* 0x101fe20000004100 */
[----:B------:R-:W0:Y:S01]  /*2a50*/  LDS.64 R6, [UR8+0x38] ;  /* 0x00003808ff067984 */ /* 0x000e220008000a00 */
[----:B------:R-:W-:Y:S01]  /*2a60*/  HADD2.F32 R4, -RZ, R4.H1_H1 ;  /* 0x30000004ff047230 */ /* 0x000fe20000004100 */
[----:B------:R-:W-:Y:S01]  /*2a70*/  UIADD3 UR8, UPT, UPT, UR8, 0x40, URZ ;  /* 0x0000004008087890 */ /* 0x000fe2000fffe0ff */
[--C-:B------:R-:W-:Y:S02]  /*2a80*/  HADD2.F32 R20, -RZ, R23.reuse.H0_H0 ;  /* 0x20000017ff147230 */ /* 0x100fe40000004100 */
[----:B------:R-:W-:-:S02]  /*2a90*/  HADD2.F32 R25, -RZ, R23.H1_H1 ;  /* 0x30000017ff197230 */ /* 0x000fc40000004100 */
[----:B------:R-:W-:Y:S01]  /*2aa0*/  HFMA2 R23, R24, R3.H0_H0, -72, -72 ;  /* 0xd480d48018177431 */ /* 0x000fe20000040003 */
[----:B------:R-:W-:Y:S01]  /*2ab0*/  SHF.R.U32.HI R24, RZ, 0x8, R8 ;  /* 0x00000008ff187819 */ /* 0x000fe20000011608 */
[----:B------:R-:W-:-:S03]  /*2ac0*/  FFMA.FTZ R20, R20, R17, RZ ;  /* 0x0000001114147223 */ /* 0x000fc600000100ff */
[----:B------:R-:W-:Y:S02]  /*2ad0*/  HADD2.F32 R26, -RZ, R23.H0_H0 ;  /* 0x20000017ff1a7230 */ /* 0x000fe40000004100 */
[----:B------:R-:W-:Y:S01]  /*2ae0*/  FFMA.FTZ R25, R25, R4, R20 ;  /* 0x0000000419197223 */ /* 0x000fe20000010014 */
[--C-:B------:R-:W-:Y:S01]  /*2af0*/  HADD2.F32 R20, -RZ, R5.reuse.H0_H0 ;  /* 0x20000005ff147230 */ /* 0x100fe20000004100 */
[C---:B------:R-:W-:Y:S01]  /*2b00*/  LOP3.LUT R8, R24.reuse, 0xf000f, RZ, 0xc0, !PT ;  /* 0x000f000f18087812 */ /* 0x040fe200078ec0ff */
[----:B------:R-:W-:Y:S01]  /*2b10*/  HADD2.F32 R5, -RZ, R5.H1_H1 ;  /* 0x30000005ff057230 */ /* 0x000fe20000004100 */
[----:B------:R-:W-:Y:S01]  /*2b20*/  LOP3.LUT R24, R24, 0xf000f0, RZ, 0xc0, !PT ;  /* 0x00f000f018187812 */ /* 0x000fe200078ec0ff */
[----:B------:R-:W-:Y:S02]  /*2b30*/  HADD2.F32 R23, -RZ, R23.H1_H1 ;  /* 0x30000017ff177230 */ /* 0x000fe40000004100 */
[----:B------:R-:W-:Y:S01]  /*2b40*/  FFMA.FTZ R26, R26, R20, R25 ;  /* 0x000000141a1a7223 */ /* 0x000fe20000010019 */
[----:B------:R-:W-:-:S02]  /*2b50*/  LOP3.LUT R8, R8, 0x64006400, RZ, 0xfc, !PT ;  /* 0x6400640008087812 */ /* 0x000fc400078efcff */
[----:B------:R-:W-:Y:S01]  /*2b60*/  LOP3.LUT R24, R24, 0x64006400, RZ, 0xfc, !PT ;  /* 0x6400640018187812 */ /* 0x000fe200078efcff */
[----:B------:R-:W-:Y:S02]  /*2b70*/  FFMA.FTZ R25, R23, R5, R26 ;  /* 0x0000000517197223 */ /* 0x000fe4000001001a */
[----:B------:R-:W-:Y:S02]  /*2b80*/  HADD2 R23, R8, -1032, -1032 ;  /* 0xe408e40808177430 */ /* 0x000fe40000000000 */
[----:B------:R-:W-:-:S03]  /*2b90*/  HFMA2 R24, R24, R3.H0_H0, -72, -72 ;  /* 0xd480d48018187431 */ /* 0x000fc60000040003 */
[----:B------:R-:W-:Y:S02]  /*2ba0*/  HADD2.F32 R26, -RZ, R23.H0_H0 ;  /* 0x20000017ff1a7230 */ /* 0x000fe40000004100 */
[----:B0-----:R-:W-:-:S05]  /*2bb0*/  HADD2.F32 R8, -RZ, R6.H0_H0 ;  /* 0x20000006ff087230 */ /* 0x001fca0000004100 */
[----:B------:R-:W-:Y:S01]  /*2bc0*/  FFMA.FTZ R26, R26, R8, R25 ;  /* 0x000000081a1a7223 */ /* 0x000fe20000010019 */
[----:B------:R-:W-:Y:S02]  /*2bd0*/  HADD2.F32 R25, -RZ, R23.H1_H1 ;  /* 0x30000017ff197230 */ /* 0x000fe40000004100 */
[----:B------:R-:W-:Y:S02]  /*2be0*/  HADD2.F32 R23, -RZ, R6.H1_H1 ;  /* 0x30000006ff177230 */ /* 0x000fe40000004100 */
[--C-:B------:R-:W-:Y:S02]  /*2bf0*/  HADD2.F32 R6, -RZ, R7.reuse.H0_H0 ;  /* 0x20000007ff067230 */ /* 0x100fe40000004100 */
[----:B------:R-:W-:Y:S02]  /*2c00*/  HADD2.F32 R7, -RZ, R7.H1_H1 ;  /* 0x30000007ff077230 */ /* 0x000fe40000004100 */
[----:B------:R-:W-:Y:S01]  /*2c10*/  FFMA.FTZ R26, R25, R23, R26 ;  /* 0x00000017191a7223 */ /* 0x000fe2000001001a */
[----:B------:R-:W-:-:S02]  /*2c20*/  HADD2.F32 R25, -RZ, R24.H0_H0 ;  /* 0x20000018ff197230 */ /* 0x000fc40000004100 */
        /* <DEDUP_REMOVED lines=9> */
[----:B------:R-:W-:Y:S01]  /*2cc0*/  HADD2.F32 R25, -RZ, R24.H1_H1 ;  /* 0x30000018ff197230 */ /* 0x000fe20000004100 */
[----:B------:R-:W-:Y:S02]  /*2cd0*/  LOP3.LUT R24, R9, 0xf000f0, RZ, 0xc0, !PT ;  /* 0x00f000f009187812 */ /* 0x000fe400078ec0ff */
[----:B------:R-:W-:Y:S01]  /*2ce0*/  FFMA.FTZ R27, R17, R26, RZ ;  /* 0x0000001a111b7223 */ /* 0x000fe200000100ff */
[----:B------:R-:W-:Y:S02]  /*2cf0*/  SHF.R.U32.HI R9, RZ, 0x8, R9 ;  /* 0x00000008ff097819 */ /* 0x000fe40000011609 */
[----:B------:R-:W-:Y:S01]  /*2d00*/  LOP3.LUT R24, R24, 0x64006400, RZ, 0xfc, !PT ;  /* 0x6400640018187812 */ /* 0x000fe200078efcff */
[----:B------:R-:W-:-:S04]  /*2d10*/  FFMA.FTZ R26, R4, R25, R27 ;  /* 0x00000019041a7223 */ /* 0x000fc8000001001b */
        /* <DEDUP_REMOVED lines=8> */
[----:B------:R-:W-:-:S03]  /*2da0*/  LOP3.LUT R25, R25, 0x64006400, RZ, 0xfc, !PT ;  /* 0x6400640019197812 */ /* 0x000fc600078efcff */
[----:B------:R-:W-:Y:S02]  /*2db0*/  HFMA2 R26, R26, R3.H0_H0, -72, -72 ;  /* 0xd480d4801a1a7431 */ /* 0x000fe40000040003 */
[----:B------:R-:W-:-:S05]  /*2dc0*/  HADD2 R25, R25, -1032, -1032 ;  /* 0xe408e40819197430 */ /* 0x000fca0000000000 */
[--C-:B------:R-:W-:Y:S02]  /*2dd0*/  HADD2.F32 R9, -RZ, R25.reuse.H0_H0 ;  /* 0x20000019ff097230 */ /* 0x100fe40000004100 */
[----:B------:R-:W-:-:S03]  /*2de0*/  HADD2.F32 R25, -RZ, R25.H1_H1 ;  /* 0x30000019ff197230 */ /* 0x000fc60000004100 */
[----:B------:R-:W-:Y:S01]  /*2df0*/  FFMA.FTZ R9, R8, R9, R24 ;  /* 0x0000000908097223 */ /* 0x000fe20000010018 */
[--C-:B------:R-:W-:Y:S02]  /*2e00*/  HADD2.F32 R24, -RZ, R26.reuse.H0_H0 ;  /* 0x2000001aff187230 */ /* 0x100fe40000004100 */
[----:B------:R-:W-:Y:S02]  /*2e10*/  HADD2.F32 R26, -RZ, R26.H1_H1 ;  /* 0x3000001aff1a7230 */ /* 0x000fe40000004100 */
[----:B------:R-:W-:-:S04]  /*2e20*/  FFMA.FTZ R9, R23, R25, R9 ;  /* 0x0000001917097223 */ /* 0x000fc80000010009 */
[----:B------:R-:W-:Y:S01]  /*2e30*/  FFMA.FTZ R9, R6, R24, R9 ;  /* 0x0000001806097223 */ /* 0x000fe20000010009 */
[----:B------:R-:W-:-:S03]  /*2e40*/  LOP3.LUT R24, R10, 0xf000f, RZ, 0xc0, !PT ;  /* 0x000f000f0a187812 */ /* 0x000fc600078ec0ff */
[----:B------:R-:W-:Y:S01]  /*2e50*/  FFMA.FTZ R9, R7, R26, R9 ;  /* 0x0000001a07097223 */ /* 0x000fe20000010009 */
[----:B------:R-:W-:-:S03]  /*2e60*/  LOP3.LUT R24, R24, 0x64006400, RZ, 0xfc, !PT ;  /* 0x6400640018187812 */ /* 0x000fc600078efcff */
[----:B------:R-:W-:Y:S02]  /*2e70*/  FMUL.FTZ R9, R13, R9 ;  /* 0x000000090d097220 */ /* 0x000fe40000410000 */
[----:B------:R-:W-:-:S03]  /*2e80*/  HADD2 R24, R24, -1032, -1032 ;  /* 0xe408e40818187430 */ /* 0x000fc60000000000 */
[----:B------:R-:W-:Y:S02]  /*2e90*/  F2FP.F16.F32.PACK_AB R9, RZ, R9 ;  /* 0x00000009ff09723e */ /* 0x000fe400000000ff */
[--C-:B------:R-:W-:Y:S02]  /*2ea0*/  HADD2.F32 R26, -RZ, R24.reuse.H0_H0 ;  /* 0x20000018ff1a7230 */ /* 0x100fe40000004100 */
[----:B------:R-:W-:Y:S01]  /*2eb0*/  HADD2.F32 R25, -RZ, R24.H1_H1 ;  /* 0x30000018ff197230 */ /* 0x000fe20000004100 */
[----:B------:R-:W-:Y:S02]  /*2ec0*/  PRMT R12, R12, 0x5410, R9 ;  /* 0x000054100c0c7816 */ /* 0x000fe40000000009 */
[----:B------:R-:W-:-:S03]  /*2ed0*/  FFMA.FTZ R27, R17, R26, RZ ;  /* 0x0000001a111b7223 */ /* 0x000fc600000100ff */
[----:B------:R-:W-:Y:S02]  /*2ee0*/  HFMA2 R18, R12, 1, 1, R18 ;  /* 0x3c003c000c127831 */ /* 0x000fe40000000012 */
        /* <DEDUP_REMOVED lines=16> */
[----:B------:R-:W-:-:S03]  /*2ff0*/  HADD2.F32 R13, -RZ, R13.H1_H1 ;  /* 0x3000000dff0d7230 */ /* 0x000fc60000004100 */
[----:B------:R-:W-:Y:S01]  /*3000*/  FFMA.FTZ R24, R8, R24, R25 ;  /* 0x0000001808187223 */ /* 0x000fe20000010019 */
[----:B------:R-:W-:-:S03]  /*3010*/  LOP3.LUT R25, R11, 0xf000f, RZ, 0xc0, !PT ;  /* 0x000f000f0b197812 */ /* 0x000fc600078ec0ff */
[----:B------:R-:W-:Y:S01]  /*3020*/  FFMA.FTZ R13, R23, R13, R24 ;  /* 0x0000000d170d7223 */ /* 0x000fe20000010018 */
[----:B------:R-:W-:-:S05]  /*3030*/  LOP3.LUT R25, R25, 0x64006400, RZ, 0xfc, !PT ;  /* 0x6400640019197812 */ /* 0x000fca00078efcff */
[----:B------:R-:W-:-:S05]  /*3040*/  HADD2 R25, R25, -1032, -1032 ;  /* 0xe408e40819197430 */ /* 0x000fca0000000000 */
[--C-:B------:R-:W-:Y:S02]  /*3050*/  HADD2.F32 R24, -RZ, R25.reuse.H0_H0 ;  /* 0x20000019ff187230 */ /* 0x100fe40000004100 */
[----:B------:R-:W-:-:S03]  /*3060*/  HADD2.F32 R25, -RZ, R25.H1_H1 ;  /* 0x30000019ff197230 */ /* 0x000fc60000004100 */
[----:B------:R-:W-:Y:S01]  /*3070*/  FFMA.FTZ R17, R17, R24, RZ ;  /* 0x0000001811117223 */ /* 0x000fe200000100ff */
[----:B------:R-:W-:Y:S02]  /*3080*/  LOP3.LUT R24, R11, 0xf000f0, RZ, 0xc0, !PT ;  /* 0x00f000f00b187812 */ /* 0x000fe400078ec0ff */
[----:B------:R-:W-:Y:S01]  /*3090*/  SHF.R.U32.HI R11, RZ, 0x8, R11 ;  /* 0x00000008ff0b7819 */ /* 0x000fe2000001160b */
[----:B------:R-:W-:Y:S01]  /*30a0*/  FFMA.FTZ R17, R4, R25, R17 ;  /* 0x0000001904117223 */ /* 0x000fe20000010011 */
        /* <DEDUP_REMOVED lines=9> */
[----:B------:R-:W-:Y:S02]  /*3140*/  LOP3.LUT R20, R11, 0x64006400, RZ, 0xfc, !PT ;  /* 0x640064000b147812 */ /* 0x000fe400078efcff */
[----:B------:R-:W-:Y:S01]  /*3150*/  MOV R11, UR14 ;  /* 0x0000000e000b7c02 */ /* 0x000fe20008000f00 */
[----:B------:R-:W-:-:S02]  /*3160*/  HADD2 R4, R4, -1032, -1032 ;  /* 0xe408e40804047430 */ /* 0x000fc40000000000 */
[----:B------:R-:W-:Y:S02]  /*3170*/  HFMA2 R3, R20, R3.H0_H0, -72, -72 ;  /* 0xd480d48014037431 */ /* 0x000fe40000040003 */
[----:B------:R-:W-:-:S04]  /*3180*/  IMAD.WIDE R28, R11, 0x4, R28 ;  /* 0x000000040b1c7825 */ /* 0x000fc800078e021c */
[----:B------:R-:W-:-:S05]  /*3190*/  HADD2.F32 R17, -RZ, R4.H0_H0 ;  /* 0x20000004ff117230 */ /* 0x000fca0000004100 */
[----:B------:R-:W-:Y:S01]  /*31a0*/  FFMA.FTZ R24, R8, R17, R5 ;  /* 0x0000001108187223 */ /* 0x000fe20000010005 */
[----:B------:R-:W-:Y:S02]  /*31b0*/  HADD2.F32 R8, -RZ, R4.H1_H1 ;  /* 0x30000004ff087230 */ /* 0x000fe40000004100 */
[--C-:B------:R-:W-:Y:S02]  /*31c0*/  HADD2.F32 R4, -RZ, R10.reuse.H0_H0 ;  /* 0x2000000aff047230 */ /* 0x100fe40000004100 */
[--C-:B------:R-:W-:Y:S02]  /*31d0*/  HADD2.F32 R5, -RZ, R3.reuse.H0_H0 ;  /* 0x20000003ff057230 */ /* 0x100fe40000004100 */
[----:B------:R-:W-:Y:S01]  /*31e0*/  FFMA.FTZ R23, R23, R8, R24 ;  /* 0x0000000817177223 */ /* 0x000fe20000010018 */
[----:B------:R-:W-:Y:S02]  /*31f0*/  HADD2.F32 R10, -RZ, R10.H1_H1 ;  /* 0x3000000aff0a7230 */ /* 0x000fe40000004100 */
[----:B------:R-:W-:Y:S01]  /*3200*/  FFMA.FTZ R4, R6, R4, R13 ;  /* 0x0000000406047223 */ /* 0x000fe2000001000d */
[----:B------:R-:W-:-:S02]  /*3210*/  HADD2.F32 R8, -RZ, R3.H1_H1 ;  /* 0x30000003ff087230 */ /* 0x000fc40000004100 */
[----:B------:R-:W-:Y:S01]  /*3220*/  FFMA.FTZ R5, R6, R5, R23 ;  /* 0x0000000506057223 */ /* 0x000fe20000010017 */
[----:B------:R-:W-:-:S03]  /*3230*/  FFMA.FTZ R3, R7, R10, R4 ;  /* 0x0000000a07037223 */ /* 0x000fc60000010004 */
[----:B------:R-:W-:Y:S01]  /*3240*/  FFMA.FTZ R8, R7, R8, R5 ;  /* 0x0000000807087223 */ /* 0x000fe20000010005 */
[----:B------:R-:W-:-:S03]  /*3250*/  FMUL.FTZ R3, R22, R3 ;  /* 0x0000000316037220 */ /* 0x000fc60000410000 */
[----:B------:R-:W-:Y:S02]  /*3260*/  FMUL.FTZ R8, R21, R8 ;  /* 0x0000000815087220 */ /* 0x000fe40000410000 */
[----:B------:R-:W-:-:S03]  /*3270*/  F2FP.F16.F32.PACK_AB R3, RZ, R3 ;  /* 0x00000003ff03723e */ /* 0x000fc600000000ff */
[----:B------:R-:W-:-:S04]  /*3280*/  F2FP.F16.F32.PACK_AB R8, RZ, R8 ;  /* 0x00000008ff08723e */ /* 0x000fc800000000ff */
[----:B------:R-:W-:-:S05]  /*3290*/  PRMT R3, R3, 0x5410, R8 ;  /* 0x0000541003037816 */ /* 0x000fca0000000008 */
[----:B------:R-:W-:Y:S01]  /*32a0*/  HADD2 R17, R3, R19 ;  /* 0x0000001303117230 */ /* 0x000fe20000000000 */
[----:B------:R-:W-:Y:S06]  /*32b0*/  BRA.U !UP1, `(.L_x_3625) ;  /* 0xffffffd909bc7547 */ /* 0x000fec000b83ffff */
.L_x_3624:
[----:B------:R-:W1:Y:S01]  /*32c0*/  LDC.64 R2, c[0x0][0x3a0] ;  /* 0x0000e800ff027b82 */ /* 0x000e620000000a00 */
[----:B0-----:R-:W-:Y:S02]  /*32d0*/  IMAD R5, R16, UR14, R14 ;  /* 0x0000000e10057c24 */ /* 0x001fe4000f8e020e */
[----:B------:R-:W-:Y:S02]  /*32e0*/  HMUL2 R7, R18, R15.H0_H0 ;  /* 0x2000000f12077232 */ /* 0x000fe40000000000 */
        /* <DEDUP_REMOVED lines=9> */
.L_x_3629:
[----:B------:R-:W0:Y:S02]  /*3380*/  LDS R2, [R0] ;  /* 0x0000000000027984 */ /* 0x000e240000000800 */
[----:B0-----:R-:W-:-:S05]  /*3390*/  HFMA2 R3, R2, 1, 1, R7 ;  /* 0x3c003c0002037831 */ /* 0x001fca0000000007 */
[----:B------:R-:W0:Y:S02]  /*33a0*/  ATOMS.CAST.SPIN P0, [R0], R2, R3 ;  /* 0x000000020000758d */ /* 0x000e240001800003 */
[----:B0-----:R-:W-:Y:S05]  /*33b0*/  @!P0 BRA `(.L_x_3629) ;  /* 0xfffffffc00f08947 */ /* 0x001fea000383ffff */
[----:B------:R-:W-:Y:S05]  /*33c0*/  BRA `(.L_x_3627) ;  /* 0x00000000000c7947 */ /* 0x000fea0003800000 */
.L_x_3628:
[----:B------:R-:W2:Y:S02]  /*33d0*/  LD.E R0, desc[UR18][R4.64] ;  /* 0x0000001204007980 */ /* 0x000ea4000c101900 */
[----:B--2---:R-:W-:-:S05]  /*33e0*/  IADD3 R3, PT, PT, R7, R0, RZ ;  /* 0x0000000007037210 */ /* 0x004fca0007ffe0ff */
[----:B------:R0:W-:Y:S02]  /*33f0*/  ST.E desc[UR18][R4.64], R3 ;  /* 0x0000000304007985 */ /* 0x0001e4000c101912 */
.L_x_3627:
[----:B------:R-:W-:Y:S05]  /*3400*/  BSYNC.RECONVERGENT B0 ;  /* 0x0000000000007941 */ /* 0x000fea0003800200 */
.L_x_3626:
[----:B------:R1:W-:Y:S02]  /*3410*/  ATOM.E.ADD.F16x2.RN.STRONG.GPU P0, RZ, desc[UR18][R4.64+0x4], R15 ;  /* 0x8000040f04ff79a2 */ /* 0x0003e4000c10e112 */
[----:B-1----:R-:W-:Y:S05]  /*3420*/  @P0 EXIT ;  /* 0x000000000000094d */ /* 0x002fea0003800000 */
[----:B------:R-:W1:Y:S02]  /*3430*/  QSPC.E.S P0, RZ, [R4+0x4] ;  /* 0x0000040004ff73aa */ /* 0x000e640000000500 */
[----:B-1----:R-:W-:Y:S05]  /*3440*/  @!P0 BRA `(.L_x_3630) ;  /* 0x00000000001c8947 */ /* 0x002fea0003800000 */
[----:B------:R-:W-:-:S04]  /*3450*/  MOV R2, R4 ;  /* 0x0000000400027202 */ /* 0x000fc80000000f00 */
[----:B------:R-:W-:-:S07]  /*3460*/  MOV R0, R2 ;  /* 0x0000000200007202 */ /* 0x000fce0000000f00 */
.L_x_3631:
[----:B------:R-:W0:Y:S02]  /*3470*/  LDS R2, [R0+0x4] ;  /* 0x0000040000027984 */ /* 0x000e240000000800 */
[----:B0-----:R-:W-:-:S05]  /*3480*/  HADD2 R3, R2, R15 ;  /* 0x0000000f02037230 */ /* 0x001fca0000000000 */
[----:B------:R-:W0:Y:S02]  /*3490*/  ATOMS.CAST.SPIN P0, [R0+0x4], R2, R3 ;  /* 0x000004020000758d */ /* 0x000e240001800003 */
[----:B0-----:R-:W-:Y:S05]  /*34a0*/  @!P0 BRA `(.L_x_3631) ;  /* 0xfffffffc00f08947 */ /* 0x001fea000383ffff */
[----:B------:R-:W-:Y:S05]  /*34b0*/  EXIT ;  /* 0x000000000000794d */ /* 0x000fea0003800000 */
.L_x_3630:
[----:B------:R-:W0:Y:S02]  /*34c0*/  LD.E R0, desc[UR18][R4.64+0x4] ;  /* 0x0000041204007980 */ /* 0x000e24000c101900 */
[----:B0-----:R-:W-:-:S05]  /*34d0*/  IADD3 R3, PT, PT, R15, R0, RZ ;  /* 0x000000000f037210 */ /* 0x001fca0007ffe0ff */
[----:B------:R-:W-:Y:S01]  /*34e0*/  ST.E desc[UR18][R4.64+0x4], R3 ;  /* 0x0000040304007985 */ /* 0x000fe2000c101912 */
[----:B------:R-:W-:Y:S05]  /*34f0*/  EXIT ;  /* 0x000000000000794d */ /* 0x000fea0003800000 */
.L_x_3632:
        /* <DEDUP_REMOVED lines=16> */
.L_x_3978:


//--------------------- .text._Z23gemm_half_q_half_kernelILi1ELi12ELb1ELb1ELi64EEvPK6__halfPKjS4_S2_PS0_iiiiPKtS7_iiiiiibS2_i --------------------------
	.section	.text._Z23gemm_half_q_half_kernelILi1ELi12ELb1ELb1ELi64EEvPK6__halfPKjS4_S2_PS0_iiiiPKtS7_iiiiiibS2_i,"ax",@progbits
	.align	128
        .global         _Z23gemm_half_q_half_kernelILi1ELi12ELb1ELb1ELi64EEvPK6__halfPKjS4_S2_PS0_iiiiPKtS7_iiiiiibS2_i
        .type           _Z23gemm_half_q_half_kernelILi1ELi12ELb1ELb1ELi64EEvPK6__halfPKjS4_S2_PS0_iiiiPKtS7_iiiiiibS2_i,@function
        .size           _Z23gemm_half_q_half_kernelILi1ELi12ELb1ELb1ELi64EEvPK6__halfPKjS4_S2_PS0_iiiiPKtS7_iiiiiibS2_i,(.L_x_3979 - _Z23gemm_half_q_half_kernelILi1ELi12ELb1ELb1ELi64EEvPK6__halfPKjS4_S2_PS0_iiiiPKtS7_iiiiiibS2_i)
        .other          _Z23gemm_half_q_half_kernelILi1ELi12ELb1ELb1ELi64EEvPK6__halfPKjS4_S2_PS0_iiiiPKtS7_iiiiiibS2_i,@"STO_CUDA_ENTRY STV_DEFAULT"
_Z23gemm_half_q_half_kernelILi1ELi12ELb1ELb1ELi64EEvPK6__halfPKjS4_S2_PS0_iiiiPKtS7_iiiiiibS2_i:
.text._Z23gemm_half_q_half_kernelILi1ELi12ELb1ELb1ELi64EEvPK6__halfPKjS4_S2_PS0_iiiiPKtS7_iiiiiibS2_i:
        /* <DEDUP_REMOVED lines=15> */
[----:B------:R-:W2:Y:S01]  /*00f0*/  LDCU UR9, c[0x0][0x3ac] ;  /* 0x00007580ff0977ac */ /* 0x000ea20008000800 */
[----:B------:R-:W-:Y:S01]  /*0100*/  LEA R2, R4, R19, 0x6 ;  /* 0x0000001304027211 */ /* 0x000fe200078e30ff */
[----:B------:R-:W-:Y:S03]  /*0110*/  BSSY.RECONVERGENT B0, `(.L_x_3633) ;  /* 0x000001b000007945 */ /* 0x000fe60003800200 */
        /* <DEDUP_REMOVED lines=26> */
.L_x_3634:
[----:B------:R-:W-:Y:S05]  /*02c0*/  BSYNC.RECONVERGENT B0 ;  /* 0x0000000000007941 */ /* 0x000fea0003800200 */
.L_x_3633:
        /* <DEDUP_REMOVED lines=18> */
[----:B------:R-:W-:Y:S02]  /*03f0*/  SHF.L.U32 R8, R19, 0x4, RZ ;  /* 0x0000000413087819 */ /* 0x000fe400000006ff */
[----:B------:R-:W-:Y:S01]  /*0400*/  LEA.HI R10, R7, R2, RZ, 0x3 ;  /* 0x00000002070a7211 */ /* 0x000fe200078f18ff */
[----:B------:R-:W-:Y:S01]  /*0410*/  HFMA2 R7, -RZ, RZ, 0, 0 ;  /* 0x00000000ff077431 */ /* 0x000fe200000001ff */
[----:B-1----:R-:W-:Y:S02]  /*0420*/  MOV R13, R6 ;  /* 0x00000006000d7202 */ /* 0x002fe40000000f00 */
[----:B------:R-:W-:Y:S02]  /*0430*/  LOP3.LUT R8, R8, 0x10, RZ, 0xc0, !PT ;  /* 0x0000001008087812 */ /* 0x000fe400078ec0ff */
[----:B0-----:R-:W-:-:S07]  /*0440*/  SHF.R.S32.HI R10, RZ, 0x3, R10 ;  /* 0x00000003ff0a7819 */ /* 0x001fce000001140a */
.L_x_3636:
[----:B------:R-:W0:Y:S01]  /*0450*/  LDC.64 R14, c[0x0][0x390] ;  /* 0x0000e400ff0e7b82 */ /* 0x000e220000000a00 */
        /* <DEDUP_REMOVED lines=9> */
[----:B------:R-:W-:-:S06]  /*04f0*/  IMAD.WIDE.U32 R20, R21, 0x2, R16 ;  /* 0x0000000215147825 */ /* 0x000fcc00078e0010 */
[----:B------:R-:W3:Y:S01]  /*0500*/  LDG.E.U16.CONSTANT R20, desc[UR6][R20.64+0x2] ;  /* 0x0000020614147981 */ /* 0x000ee2000c1e9500 */
[----:B0-----:R-:W-:-:S06]  /*0510*/  IMAD.WIDE.U32 R18, R12, 0x2, R18 ;  /* 0x000000020c127825 */ /* 0x001fcc00078e0012 */
        /* <DEDUP_REMOVED lines=22> */
[----:B------:R-:W-:-:S03]  /*0680*/  LEA R12, R7, R1, 0x3 ;  /* 0x00000001070c7211 */ /* 0x000fc600078e18ff */
[----:B----4-:R-:W-:Y:S01]  /*0690*/  HMUL2 R26, R19, R18.H0_H0 ;  /* 0x20000012131a7232 */ /* 0x010fe20000000000 */
[----:B-1----:R-:W-:-:S05]  /*06a0*/  PRMT R15, R14, 0x5410, R15 ;  /* 0x000054100e0f7816 */ /* 0x002fca000000000f */
[----:B------:R-:W-:Y:S01]  /*06b0*/  HMUL2 R27, R15, R18.H0_H0 ;  /* 0x200000120f1b7232 */ /* 0x000fe20000000000 */
[----:B---3--:R-:W-:-:S04]  /*06c0*/  IADD3 R13, PT, PT, R20, R13, RZ ;  /* 0x0000000d140d7210 */ /* 0x008fc80007ffe0ff */
[----:B------:R0:W-:Y:S01]  /*06d0*/  STL.64 [R12], R26 ;  /* 0x0000001a0c007387 */ /* 0x0001e20000100a00 */
[----:B------:R-:W-:Y:S02]  /*06e0*/  ISETP.GE.AND P0, PT, R13, R22, PT ;  /* 0x000000160d00720c */ /* 0x000fe40003f06270 */
[----:B------:R-:W-:-:S11]  /*06f0*/  IADD3 R7, PT, PT, R7, 0x1, RZ ;  /* 0x0000000107077810 */ /* 0x000fd60007ffe0ff */
[----:B0-----:R-:W-:Y:S05]  /*0700*/  @!P0 BRA `(.L_x_3636) ;  /* 0xfffffffc00508947 */ /* 0x001fea000383ffff */
.L_x_3635:
[----:B------:R0:W5:Y:S01]  /*0710*/  LDL.64 R24, [R1] ;  /* 0x0000000001187983 */ /* 0x0001620000100a00 */
[----:B------:R-:W2:Y:S01]  /*0720*/  LDCU UR4, c[0x0][0x3c8] ;  /* 0x00007900ff0477ac */ /* 0x000ea20008000800 */
[----:B------:R-:W-:Y:S01]  /*0730*/  HFMA2 R4, -RZ, RZ, 0, 0 ;  /* 0x00000000ff047431 */ /* 0x000fe200000001ff */
[----:B--2---:R-:W-:-:S13]  /*0740*/  ISETP.GT.AND P0, PT, R6, UR4, PT ;  /* 0x0000000406007c0c */ /* 0x004fda000bf04270 */
[----:B0-----:R-:W-:Y:S05]  /*0750*/  @!P0 BRA `(.L_x_3637) ;  /* 0x00000000001c8947 */ /* 0x001fea0003800000 */
[----:B------:R-:W0:Y:S02]  /*0760*/  LDC R7, c[0x0][0x3cc] ;  /* 0x0000f300ff077b82 */ /* 0x000e240000000800 */
[----:B0-----:R-:W-:-:S04]  /*0770*/  VIMNMX R4, PT, PT, R6, R7, PT ;  /* 0x0000000706047248 */ /* 0x001fc80003fe0100 */
[----:B------:R-:W-:-:S04]  /*0780*/  IADD3 R4, PT, PT, R4, -UR4, RZ ;  /* 0x8000000404047c10 */ /* 0x000fc8000fffe0ff */
[----:B------:R-:W-:-:S04]  /*0790*/  SHF.R.S32.HI R7, RZ, 0x1f, R4 ;  /* 0x0000001fff077819 */ /* 0x000fc80000011404 */
[----:B------:R-:W-:-:S04]  /*07a0*/  LEA.HI R7, R7, R4, RZ, 0x5 ;  /* 0x0000000407077211 */ /* 0x000fc800078f28ff */
[----:B------:R-:W-:-:S05]  /*07b0*/  SHF.R.S32.HI R7, RZ, 0x5, R7 ;  /* 0x00000005ff077819 */ /* 0x000fca0000011407 */
[----:B------:R-:W-:-:S07]  /*07c0*/  IMAD R4, R7, 0x6, RZ ;  /* 0x0000000607047824 */ /* 0x000fce00078e02ff */
.L_x_3637:
        /* <DEDUP_REMOVED lines=11> */
.L_x_3638:
[----:B------:R-:W0:Y:S01]  /*0880*/  LDCU UR5, c[0x0][0x3d0] ;  /* 0x00007a00ff0577ac */ /* 0x000e220008000800 */
[----:B------:R-:W-:Y:S02]  /*0890*/  MOV R8, RZ ;  /* 0x000000ff00087202 */ /* 0x000fe40000000f00 */
[----:B0-----:R-:W-:-:S13]  /*08a0*/  ISETP.GT.AND P0, PT, R6, UR5, PT ;  /* 0x0000000506007c0c */ /* 0x001fda000bf04270 */
        /* <DEDUP_REMOVED lines=8> */
.L_x_3639:
[----:B------:R-:W0:Y:S01]  /*0930*/  LDCU UR12, c[0x0][0x3d4] ;  /* 0x00007a80ff0c77ac */ /* 0x000e220008000800 */
[----:B------:R-:W-:Y:S01]  /*0940*/  HFMA2 R10, -RZ, RZ, 0, 0 ;  /* 0x00000000ff0a7431 */ /* 0x000fe200000001ff */
        /* <DEDUP_REMOVED lines=9> */
.L_x_3640:
[----:B------:R-:W0:Y:S01]  /*09e0*/  LDCU UR13, c[0x0][0x3d8] ;  /* 0x00007b00ff0d77ac */ /* 0x000e220008000800 */
[----:B-1----:R-:W-:Y:S02]  /*09f0*/  MOV R13, RZ ;  /* 0x000000ff000d7202 */ /* 0x002fe40000000f00 */
        /* <DEDUP_REMOVED lines=9> */
.L_x_3641:
        /* <DEDUP_REMOVED lines=8> */
[----:B------:R-:W-:-:S02]  /*0b10*/  PRMT R24, RZ, 0x5410, RZ ;  /* 0x00005410ff187816 */ /* 0x000fc400000000ff */
[----:B------:R-:W-:-:S04]  /*0b20*/  SHF.R.S32.HI R15, RZ, 0x5, R15 ;  /* 0x00000005ff0f7819 */ /* 0x000fc8000001140f */
        /* <DEDUP_REMOVED lines=12> */
[----:B------:R-:W-:-:S02]  /*0bf0*/  IADD3 R5, PT, PT, R6, R11, RZ ;  /* 0x0000000b06057210 */ /* 0x000fc40007ffe0ff */
[----:B------:R-:W-:Y:S02]  /*0c00*/  IADD3.X R47, PT, PT, R7, UR11, RZ, P1, !PT ;  /* 0x0000000b072f7c10 */ /* 0x000fe40008ffe4ff */
[----:B------:R-:W-:Y:S02]  /*0c10*/  MOV R4, RZ ;  /* 0x000000ff00047202 */ /* 0x000fe40000000f00 */
        /* <DEDUP_REMOVED lines=11> */
.L_x_3643:
[----:B------:R-:W-:Y:S01]  /*0cd0*/  MOV R30, R46 ;  /* 0x0000002e001e7202 */ /* 0x000fe20000000f00 */
[----:B------:R-:W0:Y:S01]  /*0ce0*/  LDS.64 R18, [UR4] ;  /* 0x00000004ff127984 */ /* 0x000e220008000a00 */
[----:B------:R-:W-:-:S05]  /*0cf0*/  MOV R31, R47 ;  /* 0x0000002f001f7202 */ /* 0x000fca0000000f00 */
[----:B------:R-:W2:Y:S01]  /*0d00*/  LDG.E.128.CONSTANT R12, desc[UR6][R30.64] ;  /* 0x000000061e0c7981 */ /* 0x000ea2000c1e9d00 */
[----:B------:R-:W-:-:S05]  /*0d10*/  MOV R3, UR9 ;  /* 0x0000000900037c02 */ /* 0x000fca0008000f00 */
[----:B------:R-:W-:-:S05]  /*0d20*/  IMAD.WIDE R44, R3, 0x4, R30 ;  /* 0x00000004032c7825 */ /* 0x000fca00078e021e */
[----:B------:R1:W3:Y:S01]  /*0d30*/  LDG.E.128.CONSTANT R8, desc[UR6][R44.64] ;  /* 0x000000062c087981 */ /* 0x0002e2000c1e9d00 */
[----:B------:R-:W-:Y:S02]  /*0d40*/  MOV R34, 0x2c00 ;  /* 0x00002c0000227802 */ /* 0x000fe40000000f00 */
[----:B------:R-:W-:Y:S01]  /*0d50*/  ISETP.NE.AND P0, PT, R6, R5, PT ;  /* 0x000000050600720c */ /* 0x000fe20003f05270 */
[--C-:B0-----:R-:W-:Y:S02]  /*0d60*/  HADD2.F32 R42, -RZ, R19.reuse.H0_H0 ;  /* 0x20000013ff2a7230 */ /* 0x101fe40000004100 */
[----:B------:R-:W-:Y:S02]  /*0d70*/  HADD2.F32 R19, -RZ, R19.H1_H1 ;  /* 0x30000013ff137230 */ /* 0x000fe40000004100 */
[----:B-1----:R-:W-:Y:S01]  /*0d80*/  IMAD.WIDE R44, R3, 0x4, R44 ;  /* 0x00000004032c7825 */ /* 0x002fe200078e022c */
[----:B--2---:R-:W-:Y:S02]  /*0d90*/  LOP3.LUT R20, R12, 0xf000f, RZ, 0xc0, !PT ;  /* 0x000f000f0c147812 */ /* 0x004fe400078ec0ff */
        /* <DEDUP_REMOVED lines=9> */
[----:B------:R-:W-:Y:S01]  /*0e30*/  HADD2.F32 R37, -RZ, R20.H1_H1 ;  /* 0x30000014ff257230 */ /* 0x000fe20000004100 */
[----:B------:R-:W-:Y:S01]  /*0e40*/  PRMT R29, R34, 0x7610, R29 ;  /* 0x00007610221d7816 */ /* 0x000fe2000000001d */
[----:B------:R-:W-:-:S02]  /*0e50*/  HADD2 R35, R21, -1032, -1032 ;  /* 0xe408e40815237430 */ /* 0x000fc40000000000 */
[----:B------:R-:W-:Y:S02]  /*0e60*/  HADD2.F32 R34, -RZ, R20.H0_H0 ;  /* 0x20000014ff227230 */ /* 0x000fe40000004100 */
[----:B------:R-:W-:Y:S02]  /*0e70*/  HADD2 R33, R33, -1032, -1032 ;  /* 0xe408e40821217430 */ /* 0x000fe40000000000 */
[----:B------:R-:W-:Y:S02]  /*0e80*/  HADD2.F32 R21, -RZ, R18.H0_H0 ;  /* 0x20000012ff157230 */ /* 0x000fe40000004100 */
[----:B------:R-:W-:Y:S02]  /*0e90*/  HADD2.F32 R20, -RZ, R36.H0_H0 ;  /* 0x20000024ff147230 */ /* 0x000fe40000004100 */
[----:B------:R-:W-:Y:S02]  /*0ea0*/  HADD2.F32 R38, -RZ, R35.H0_H0 ;  /* 0x20000023ff267230 */ /* 0x000fe40000004100 */
[----:B------:R-:W-:Y:S01]  /*0eb0*/  FFMA.FTZ R34, R34, R21, RZ ;  /* 0x0000001522227223 */ /* 0x000fe200000100ff */
[----:B------:R-:W-:-:S02]  /*0ec0*/  HADD2.F32 R32, -RZ, R33.H0_H0 ;  /* 0x20000021ff207230 */ /* 0x000fc40000004100 */
[C---:B------:R-:W-:Y:S01]  /*0ed0*/  FFMA.FTZ R43, R21.reuse, R20, RZ ;  /* 0x00000014152b7223 */ /* 0x040fe200000100ff */
[----:B------:R-:W-:Y:S01]  /*0ee0*/  LOP3.LUT R20, R12, 0xf000f0, RZ, 0xc0, !PT ;  /* 0x00f000f00c147812 */ /* 0x000fe200078ec0ff */
[----:B------:R-:W-:Y:S02]  /*0ef0*/  HADD2.F32 R18, -RZ, R18.H1_H1 ;  /* 0x30000012ff127230 */ /* 0x000fe40000004100 */
[C---:B------:R-:W-:Y:S01]  /*0f00*/  FFMA.FTZ R39, R21.reuse, R38, RZ ;  /* 0x0000002615277223 */ /* 0x040fe200000100ff */
[----:B------:R-:W-:Y:S01]  /*0f10*/  FFMA.FTZ R41, R21, R32, RZ ;  /* 0x0000002015297223 */ /* 0x000fe200000100ff */
[----:B------:R-:W-:Y:S01]  /*0f20*/  LOP3.LUT R20, R20, 0x64006400, RZ, 0xfc, !PT ;  /* 0x6400640014147812 */ /* 0x000fe200078efcff */
[----:B------:R-:W-:Y:S02]  /*0f30*/  HADD2.F32 R35, -RZ, R35.H1_H1 ;  /* 0x30000023ff237230 */ /* 0x000fe40000004100 */
[----:B------:R-:W-:Y:S01]  /*0f40*/  FFMA.FTZ R21, R37, R18, R34 ;  /* 0x0000001225157223 */ /* 0x000fe20000010022 */
[----:B------:R-:W-:Y:S01]  /*0f50*/  HADD2.F32 R32, -RZ, R33.H1_H1 ;  /* 0x30000021ff207230 */ /* 0x000fe20000004100 */
[----:B------:R-:W-:Y:S01]  /*0f60*/  LOP3.LUT R38, R14, 0xf000f0, RZ, 0xc0, !PT ;  /* 0x00f000f00e267812 */ /* 0x000fe200078ec0ff */
[----:B------:R-:W-:-:S02]  /*0f70*/  HFMA2 R34, R20, R29.H0_H0, -72, -72 ;  /* 0xd480d48014227431 */ /* 0x000fc4000004001d */
[----:B------:R-:W-:Y:S01]  /*0f80*/  HADD2.F32 R36, -RZ, R36.H1_H1 ;  /* 0x30000024ff247230 */ /* 0x000fe20000004100 */
[----:B------:R-:W-:Y:S01]  /*0f90*/  LOP3.LUT R20, R15, 0xf000f0, RZ, 0xc0, !PT ;  /* 0x00f000f00f147812 */ /* 0x000fe200078ec0ff */
[C---:B------:R-:W-:Y:S01]  /*0fa0*/  FFMA.FTZ R33, R18.reuse, R35, R39 ;  /* 0x0000002312217223 */ /* 0x040fe20000010027 */
[----:B------:R-:W-:Y:S01]  /*0fb0*/  FFMA.FTZ R32, R18, R32, R41 ;  /* 0x0000002012207223 */ /* 0x000fe20000010029 */
[----:B------:R-:W-:Y:S01]  /*0fc0*/  HADD2.F32 R40, -RZ, R34.H0_H0 ;  /* 0x20000022ff287230 */ /* 0x000fe20000004100 */
[----:B------:R-:W-:Y:S01]  /*0fd0*/  LOP3.LUT R20, R20, 0x64006400, RZ, 0xfc, !PT ;  /* 0x6400640014147812 */ /* 0x000fe200078efcff */
[----:B------:R-:W-:Y:S01]  /*0fe0*/  FFMA.FTZ R18, R18, R36, R43 ;  /* 0x0000002412127223 */ /* 0x000fe2000001002b */
[----:B------:R-:W-:Y:S02]  /*0ff0*/  LOP3.LUT R36, R13, 0xf000f0, RZ, 0xc0, !PT ;  /* 0x00f000f00d247812 */ /* 0x000fe400078ec0ff */
[----:B------:R-:W-:Y:S01]  /*1000*/  FFMA.FTZ R40, R40, R42, R21 ;  /* 0x0000002a28287223 */ /* 0x000fe20000010015 */
[----:B------:R-:W-:Y:S01]  /*1010*/  HFMA2 R37, R20, R29.H0_H0, -72, -72 ;  /* 0xd480d48014257431 */ /* 0x000fe2000004001d */
[----:B------:R-:W-:Y:S01]  /*1020*/  LOP3.LUT R36, R36, 0x64006400, RZ, 0xfc, !PT ;  /* 0x6400640024247812 */ /* 0x000fe200078efcff */
[----:B------:R-:W0:Y:S01]  /*1030*/  LDS.64 R20, [UR4+0x8] ;  /* 0x00000804ff147984 */ /* 0x000e220008000a00 */
[----:B------:R-:W-:-:S02]  /*1040*/  LOP3.LUT R38, R38, 0x64006400, RZ, 0xfc, !PT ;  /* 0x6400640026267812 */ /* 0x000fc400078efcff */
[--C-:B------:R-:W-:Y:S02]  /*1050*/  HADD2.F32 R41, -RZ, R37.reuse.H0_H0 ;  /* 0x20000025ff297230 */ /* 0x100fe40000004100 */
[-C--:B------:R-:W-:Y:S02]  /*1060*/  HFMA2 R35, R36, R29.reuse.H0_H0, -72, -72 ;  /* 0xd480d48024237431 */ /* 0x080fe4000004001d */
[----:B------:R-:W-:Y:S02]  /*1070*/  HADD2.F32 R37, -RZ, R37.H1_H1 ;  /* 0x30000025ff257230 */ /* 0x000fe40000004100 */
[----:B------:R-:W-:Y:S01]  /*1080*/  HFMA2 R36, R38, R29.H0_H0, -72, -72 ;  /* 0xd480d48026247431 */ /* 0x000fe2000004001d */
[----:B------:R-:W-:Y:S01]  /*1090*/  SHF.R.U32.HI R14, RZ, 0x8, R14 ;  /* 0x00000008ff0e7819 */ /* 0x000fe2000001160e */
[----:B------:R-:W-:Y:S01]  /*10a0*/  FFMA.FTZ R18, R42, R41, R18 ;  /* 0x000000292a127223 */ /* 0x000fe20000010012 */
[----:B------:R-:W-:Y:S01]  /*10b0*/  HADD2.F32 R38, -RZ, R35.H0_H0 ;  /* 0x20000023ff267230 */ /* 0x000fe20000004100 */
[----:B------:R-:W-:Y:S01]  /*10c0*/  SHF.R.U32.HI R15, RZ, 0x8, R15 ;  /* 0x00000008ff0f7819 */ /* 0x000fe2000001160f */
[----:B------:R-:W-:-:S02]  /*10d0*/  HADD2.F32 R39, -RZ, R36.H0_H0 ;  /* 0x20000024ff277230 */ /* 0x000fc40000004100 */
[----:B------:R-:W-:Y:S02]  /*10e0*/  HADD2.F32 R36, -RZ, R36.H1_H1 ;  /* 0x30000024ff247230 */ /* 0x000fe40000004100 */
[C---:B------:R-:W-:Y:S01]  /*10f0*/  FFMA.FTZ R33, R42.reuse, R38, R33 ;  /* 0x000000262a217223 */ /* 0x040fe20000010021 */
[----:B------:R-:W-:Y:S01]  /*1100*/  FFMA.FTZ R32, R42, R39, R32 ;  /* 0x000000272a207223 */ /* 0x000fe20000010020 */
[----:B------:R-:W-:Y:S02]  /*1110*/  HADD2.F32 R39, -RZ, R34.H1_H1 ;  /* 0x30000022ff277230 */ /* 0x000fe40000004100 */
[----:B------:R-:W-:Y:S01]  /*1120*/  HADD2.F32 R34, -RZ, R35.H1_H1 ;  /* 0x30000023ff227230 */ /* 0x000fe20000004100 */
[----:B------:R-:W-:Y:S01]  /*1130*/  SHF.R.U32.HI R35, RZ, 0x8, R13 ;  /* 0x00000008ff237819 */ /* 0x000fe2000001160d */
[----:B------:R-:W-:Y:S01]  /*1140*/  FFMA.FTZ R32, R19, R36, R32 ;  /* 0x0000002413207223 */ /* 0x000fe20000010020 */
[----:B------:R-:W-:Y:S01]  /*1150*/  FFMA.FTZ R40, R39, R19, R40 ;  /* 0x0000001327287223 */ /* 0x000fe20000010028 */
[----:B------:R-:W-:Y:S01]  /*1160*/  LOP3.LUT R36, R15, 0xf000f, RZ, 0xc0, !PT ;  /* 0x000f000f0f247812 */ /* 0x000fe200078ec0ff */
[C---:B------:R-:W-:Y:S01]  /*1170*/  FFMA.FTZ R33, R19.reuse, R34, R33 ;  /* 0x0000002213217223 */ /* 0x040fe20000010021 */
[----:B------:R-:W-:Y:S01]  /*1180*/  SHF.R.U32.HI R34, RZ, 0x8, R12 ;  /* 0x00000008ff227819 */ /* 0x000fe2000001160c */
[----:B------:R-:W-:Y:S01]  /*1190*/  FFMA.FTZ R19, R19, R37, R18 ;  /* 0x0000002513137223 */ /* 0x000fe20000010012 */
        /* <DEDUP_REMOVED lines=8> */
[----:B------:R-:W-:-:S02]  /*1220*/  HADD2 R36, R12, -1032, -1032 ;  /* 0xe408e4080c247430 */ /* 0x000fc40000000000 */
[--C-:B0-----:R-:W-:Y:S02]  /*1230*/  HADD2.F32 R46, -RZ, R20.reuse.H0_H0 ;  /* 0x20000014ff2e7230 */ /* 0x101fe40000004100 */
[----:B------:R-:W-:Y:S02]  /*1240*/  HADD2 R12, R18, -1032, -1032 ;  /* 0xe408e408120c7430 */ /* 0x000fe40000000000 */
[----:B------:R-:W-:Y:S02]  /*1250*/  HADD2.F32 R38, -RZ, R13.H0_H0 ;  /* 0x2000000dff267230 */ /* 0x000fe40000004100 */
[----:B------:R-:W-:Y:S02]  /*1260*/  HADD2 R18, R37, -1032, -1032 ;  /* 0xe408e40825127430 */ /* 0x000fe40000000000 */
[----:B------:R-:W-:Y:S01]  /*1270*/  HADD2.F32 R20, -RZ, R20.H1_H1 ;  /* 0x30000014ff147230 */ /* 0x000fe20000004100 */
[----:B------:R-:W-:Y:S01]  /*1280*/  LOP3.LUT R34, R34, 0xf000f0, RZ, 0xc0, !PT ;  /* 0x00f000f022227812 */ /* 0x000fe200078ec0ff */
[----:B------:R-:W-:-:S02]  /*1290*/  HADD2.F32 R37, -RZ, R12.H0_H0 ;  /* 0x2000000cff257230 */ /* 0x000fc40000004100 */
[----:B------:R-:W-:Y:S01]  /*12a0*/  FFMA.FTZ R33, R46, R38, R33 ;  /* 0x000000262e217223 */ /* 0x000fe20000010021 */
[----:B------:R-:W-:Y:S01]  /*12b0*/  HADD2.F32 R13, -RZ, R13.H1_H1 ;  /* 0x3000000dff0d7230 */ /* 0x000fe20000004100 */
[----:B------:R-:W-:Y:S01]  /*12c0*/  LOP3.LUT R34, R34, 0x64006400, RZ, 0xfc, !PT ;  /* 0x6400640022227812 */ /* 0x000fe200078efcff */
[----:B------:R-:W-:Y:S02]  /*12d0*/  HADD2.F32 R39, -RZ, R36.H0_H0 ;  /* 0x20000024ff277230 */ /* 0x000fe40000004100 */
[----:B------:R-:W-:Y:S01]  /*12e0*/  FFMA.FTZ R32, R46, R37, R32 ;  /* 0x000000252e207223 */ /* 0x000fe20000010020 */
[----:B------:R-:W-:Y:S02]  /*12f0*/  HADD2.F32 R37, -RZ, R12.H1_H1 ;  /* 0x3000000cff257230 */ /* 0x000fe40000004100 */
[----:B------:R-:W-:Y:S01]  /*1300*/  FFMA.FTZ R33, R20, R13, R33 ;  /* 0x0000000d14217223 */ /* 0x000fe20000010021 */
[----:B------:R-:W-:Y:S01]  /*1310*/  HADD2.F32 R36, -RZ, R36.H1_H1 ;  /* 0x30000024ff247230 */ /* 0x000fe20000004100 */
[----:B------:R-:W0:Y:S01]  /*1320*/  LDS.64 R12, [UR4+0x10] ;  /* 0x00001004ff0c7984 */ /* 0x000e220008000a00 */
[----:B------:R-:W-:-:S02]  /*1330*/  HADD2.F32 R42, -RZ, R18.H0_H0 ;  /* 0x20000012ff2a7230 */ /* 0x000fc40000004100 */
[----:B------:R-:W-:Y:S01]  /*1340*/  FFMA.FTZ R39, R39, R46, R40 ;  /* 0x0000002e27277223 */ /* 0x000fe20000010028 */
[----:B------:R-:W-:Y:S01]  /*1350*/  HADD2.F32 R18, -RZ, R18.H1_H1 ;  /* 0x30000012ff127230 */ /* 0x000fe20000004100 */
[----:B------:R-:W-:Y:S01]  /*1360*/  LOP3.LUT R35, R35, 0xf000f0, RZ, 0xc0, !PT ;  /* 0x00f000f023237812 */ /* 0x000fe200078ec0ff */
[----:B------:R-:W-:Y:S01]  /*1370*/  FFMA.FTZ R32, R20, R37, R32 ;  /* 0x0000002514207223 */ /* 0x000fe20000010020 */
[----:B------:R-:W-:Y:S01]  /*1380*/  FFMA.FTZ R39, R36, R20, R39 ;  /* 0x0000001424277223 */ /* 0x000fe20000010027 */
[----:B------:R-:W-:Y:S01]  /*1390*/  FFMA.FTZ R19, R46, R42, R19 ;  /* 0x0000002a2e137223 */ /* 0x000fe20000010013 */
[----:B------:R-:W-:Y:S02]  /*13a0*/  LOP3.LUT R36, R14, 0xf000f0, RZ, 0xc0, !PT ;  /* 0x00f000f00e247812 */ /* 0x000fe400078ec0ff */
[----:B------:R-:W-:Y:S01]  /*13b0*/  LOP3.LUT R15, R15, 0xf000f0, RZ, 0xc0, !PT ;  /* 0x00f000f00f0f7812 */ /* 0x000fe200078ec0ff */
[----:B------:R-:W-:Y:S01]  /*13c0*/  FFMA.FTZ R19, R20, R18, R19 ;  /* 0x0000001214137223 */ /* 0x000fe20000010013 */
[----:B------:R-:W-:Y:S01]  /*13d0*/  LOP3.LUT R36, R36, 0x64006400, RZ, 0xfc, !PT ;  /* 0x6400640024247812 */ /* 0x000fe200078efcff */
[----:B------:R-:W-:Y:S01]  /*13e0*/  HFMA2 R18, R34, R29.H0_H0, -72, -72 ;  /* 0xd480d48022127431 */ /* 0x000fe2000004001d */
[----:B------:R-:W-:-:S02]  /*13f0*/  LOP3.LUT R14, R35, 0x64006400, RZ, 0xfc, !PT ;  /* 0x64006400230e7812 */ /* 0x000fc400078efcff */
[----:B------:R-:W-:Y:S01]  /*1400*/  LOP3.LUT R34, R15, 0x64006400, RZ, 0xfc, !PT ;  /* 0x640064000f227812 */ /* 0x000fe200078efcff */
[-C--:B------:R-:W-:Y:S02]  /*1410*/  HFMA2 R15, R36, R29.reuse.H0_H0, -72, -72 ;  /* 0xd480d480240f7431 */ /* 0x080fe4000004001d */
[----:B------:R-:W-:Y:S02]  /*1420*/  HADD2.F32 R36, -RZ, R21.H0_H0 ;  /* 0x20000015ff247230 */ /* 0x000fe40000004100 */
[-C--:B------:R-:W-:Y:S02]  /*1430*/  HFMA2 R20, R14, R29.reuse.H0_H0, -72, -72 ;  /* 0xd480d4800e147431 */ /* 0x080fe4000004001d */
[----:B------:R-:W-:Y:S02]  /*1440*/  HADD2.F32 R38, -RZ, R18.H0_H0 ;  /* 0x20000012ff267230 */ /* 0x000fe40000004100 */
[----:B------:R-:W-:Y:S02]  /*1450*/  HFMA2 R14, R34, R29.H0_H0, -72, -72 ;  /* 0xd480d480220e7431 */ /* 0x000fe4000004001d */
[----:B------:R-:W-:-:S02]  /*1460*/  HADD2.F32 R35, -RZ, R15.H0_H0 ;  /* 0x2000000fff237230 */ /* 0x000fc40000004100 */
[----:B------:R-:W-:Y:S02]  /*1470*/  HADD2.F32 R34, -RZ, R21.H1_H1 ;  /* 0x30000015ff227230 */ /* 0x000fe40000004100 */
[----:B------:R-:W-:Y:S01]  /*1480*/  FFMA.FTZ R21, R38, R36, R39 ;  /* 0x0000002426157223 */ /* 0x000fe20000010027 */
[----:B------:R-:W-:Y:S02]  /*1490*/  HADD2.F32 R37, -RZ, R20.H0_H0 ;  /* 0x20000014ff257230 */ /* 0x000fe40000004100 */
[----:B------:R-:W-:Y:S01]  /*14a0*/  FFMA.FTZ R35, R36, R35, R32 ;  /* 0x0000002324237223 */ /* 0x000fe20000010020 */
[----:B------:R-:W-:Y:S01]  /*14b0*/  HADD2.F32 R38, -RZ, R14.H0_H0 ;  /* 0x2000000eff267230 */ /* 0x000fe20000004100 */
[----:B---3--:R-:W-:Y:S01]  /*14c0*/  LOP3.LUT R32, R8, 0xf000f, RZ, 0xc0, !PT ;  /* 0x000f000f08207812 */ /* 0x008fe200078ec0ff */
[----:B------:R-:W-:Y:S02]  /*14d0*/  HADD2.F32 R18, -RZ, R18.H1_H1 ;  /* 0x30000012ff127230 */ /* 0x000fe40000004100 */
[----:B------:R-:W-:Y:S01]  /*14e0*/  FFMA.FTZ R33, R36, R37, R33 ;  /* 0x0000002524217223 */ /* 0x000fe20000010021 */
[----:B------:R-:W-:-:S02]  /*14f0*/  HADD2.F32 R20, -RZ, R20.H1_H1 ;  /* 0x30000014ff147230 */ /* 0x000fc40000004100 */
[----:B------:R-:W-:Y:S01]  /*1500*/  FFMA.FTZ R19, R36, R38, R19 ;  /* 0x0000002624137223 */ /* 0x000fe20000010013 */
[----:B------:R-:W-:Y:S01]  /*1510*/  LOP3.LUT R36, R9, 0xf000f, RZ, 0xc0, !PT ;  /* 0x000f000f09247812 */ /* 0x000fe200078ec0ff */
[----:B------:R-:W-:Y:S01]  /*1520*/  FFMA.FTZ R21, R18, R34, R21 ;  /* 0x0000002212157223 */ /* 0x000fe20000010015 */
[----:B------:R-:W-:Y:S01]  /*1530*/  LOP3.LUT R32, R32, 0x64006400, RZ, 0xfc, !PT ;  /* 0x6400640020207812 */ /* 0x000fe200078efcff */
[----:B------:R-:W-:Y:S01]  /*1540*/  HADD2.F32 R18, -RZ, R15.H1_H1 ;  /* 0x3000000fff127230 */ /* 0x000fe20000004100 */
[----:B------:R-:W-:Y:S01]  /*1550*/  LOP3.LUT R36, R36, 0x64006400, RZ, 0xfc, !PT ;  /* 0x6400640024247812 */ /* 0x000fe200078efcff */
[C---:B------:R-:W-:Y:S01]  /*1560*/  FFMA.FTZ R40, R34.reuse, R20, R33 ;  /* 0x0000001422287223 */ /* 0x040fe20000010021 */
[----:B------:R-:W-:Y:S02]  /*1570*/  HADD2.F32 R20, -RZ, R14.H1_H1 ;  /* 0x3000000eff147230 */ /* 0x000fe40000004100 */
[----:B------:R-:W-:Y:S02]  /*1580*/  HADD2 R32, R32, -1032, -1032 ;  /* 0xe408e40820207430 */ /* 0x000fe40000000000 */
[----:B------:R-:W-:Y:S01]  /*1590*/  FFMA.FTZ R35, R34, R18, R35 ;  /* 0x0000001222237223 */ /* 0x000fe20000010023 */
[----:B------:R-:W-:-:S02]  /*15a0*/  HADD2 R36, R36, -1032, -1032 ;  /* 0xe408e40824247430 */ /* 0x000fc40000000000 */
[----:B0-----:R-:W-:Y:S02]  /*15b0*/  HADD2.F32 R14, -RZ, R12.H0_H0 ;  /* 0x2000000cff0e7230 */ /* 0x001fe40000004100 */
[----:B------:R-:W-:Y:S01]  /*15c0*/  FFMA.FTZ R34, R34, R20, R19 ;  /* 0x0000001422227223 */ /* 0x000fe20000010013 */
[----:B------:R-:W-:Y:S02]  /*15d0*/  HADD2.F32 R15, -RZ, R32.H0_H0 ;  /* 0x20000020ff0f7230 */ /* 0x000fe40000004100 */
[----:B------:R-:W-:Y:S02]  /*15e0*/  HADD2.F32 R19, -RZ, R36.H0_H0 ;  /* 0x20000024ff137230 */ /* 0x000fe40000004100 */
[----:B------:R-:W-:Y:S02]  /*15f0*/  HADD2.F32 R32, -RZ, R32.H1_H1 ;  /* 0x30000020ff207230 */ /* 0x000fe40000004100 */
[----:B------:R-:W-:Y:S01]  /*1600*/  FFMA.FTZ R15, R15, R14, RZ ;  /* 0x0000000e0f0f7223 */ /* 0x000fe200000100ff */
[----:B------:R-:W-:-:S02]  /*1610*/  HADD2.F32 R37, -RZ, R12.H1_H1 ;  /* 0x3000000cff257230 */ /* 0x000fc40000004100 */
[----:B------:R-:W-:Y:S01]  /*1620*/  FFMA.FTZ R20, R14, R19, RZ ;  /* 0x000000130e147223 */ /* 0x000fe200000100ff */
[----:B------:R-:W-:Y:S01]  /*1630*/  HADD2.F32 R36, -RZ, R36.H1_H1 ;  /* 0x30000024ff247230 */ /* 0x000fe20000004100 */
[----:B------:R-:W0:Y:S01]  /*1640*/  LDS.64 R18, [UR4+0x18] ;  /* 0x00001804ff127984 */ /* 0x000e220008000a00 */
[----:B------:R-:W-:Y:S01]  /*1650*/  LOP3.LUT R12, R10, 0xf000f, RZ, 0xc0, !PT ;  /* 0x000f000f0a0c7812 */ /* 0x000fe200078ec0ff */
[----:B------:R-:W-:Y:S01]  /*1660*/  FFMA.FTZ R39, R32, R37, R15 ;  /* 0x0000002520277223 */ /* 0x000fe2000001000f */
[----:B------:R-:W-:Y:S01]  /*1670*/  LOP3.LUT R15, R8, 0xf000f0, RZ, 0xc0, !PT ;  /* 0x00f000f0080f7812 */ /* 0x000fe200078ec0ff */
[----:B------:R-:W-:Y:S01]  /*1680*/  FFMA.FTZ R33, R37, R36, R20 ;  /* 0x0000002425217223 */ /* 0x000fe20000010014 */
[----:B------:R-:W-:Y:S02]  /*1690*/  LOP3.LUT R12, R12, 0x64006400, RZ, 0xfc, !PT ;  /* 0x640064000c0c7812 */ /* 0x000fe400078efcff */
[----:B------:R-:W-:Y:S02]  /*16a0*/  LOP3.LUT R20, R15, 0x64006400, RZ, 0xfc, !PT ;  /* 0x640064000f147812 */ /* 0x000fe400078efcff */
[----:B------:R-:W-:Y:S01]  /*16b0*/  LOP3.LUT R32, R9, 0xf000f0, RZ, 0xc0, !PT ;  /* 0x00f000f009207812 */ /* 0x000fe200078ec0ff */
[----:B------:R-:W-:-:S02]  /*16c0*/  HADD2 R12, R12, -1032, -1032 ;  /* 0xe408e4080c0c7430 */ /* 0x000fc40000000000 */
[-C--:B------:R-:W-:Y:S01]  /*16d0*/  HFMA2 R20, R20, R29.reuse.H0_H0, -72, -72 ;  /* 0xd480d48014147431 */ /* 0x080fe2000004001d */
[----:B------:R-:W-:Y:S02]  /*16e0*/  LOP3.LUT R32, R32, 0x64006400, RZ, 0xfc, !PT ;  /* 0x6400640020207812 */ /* 0x000fe400078efcff */
[--C-:B------:R-:W-:Y:S02]  /*16f0*/  HADD2.F32 R41, -RZ, R12.reuse.H0_H0 ;  /* 0x2000000cff297230 */ /* 0x100fe40000004100 */
[----:B------:R-:W-:Y:S02]  /*1700*/  HADD2.F32 R15, -RZ, R12.H1_H1 ;  /* 0x3000000cff0f7230 */ /* 0x000fe40000004100 */
[----:B------:R-:W-:Y:S02]  /*1710*/  HFMA2 R32, R32, R29.H0_H0, -72, -72 ;  /* 0xd480d48020207431 */ /* 0x000fe4000004001d */
[--C-:B------:R-:W-:Y:S02]  /*1720*/  HADD2.F32 R12, -RZ, R13.reuse.H0_H0 ;  /* 0x2000000dff0c7230 */ /* 0x100fe40000004100 */
[----:B------:R-:W-:Y:S01]  /*1730*/  FFMA.FTZ R42, R14, R41, RZ ;  /* 0x000000290e2a7223 */ /* 0x000fe200000100ff */
[----:B------:R-:W-:Y:S01]  /*1740*/  HADD2.F32 R36, -RZ, R20.H0_H0 ;  /* 0x20000014ff247230 */ /* 0x000fe20000004100 */
[----:B------:R-:W-:Y:S01]  /*1750*/  SHF.R.U32.HI R41, RZ, 0x8, R9 ;  /* 0x00000008ff297819 */ /* 0x000fe20000011609 */
[----:B------:R-:W-:-:S02]  /*1760*/  HADD2.F32 R13, -RZ, R13.H1_H1 ;  /* 0x3000000dff0d7230 */ /* 0x000fc40000004100 */
[----:B------:R-:W-:Y:S01]  /*1770*/  FFMA.FTZ R15, R37, R15, R42 ;  /* 0x0000000f250f7223 */ /* 0x000fe2000001002a */
[----:B------:R-:W-:Y:S02]  /*1780*/  HADD2.F32 R47, -RZ, R20.H1_H1 ;  /* 0x30000014ff2f7230 */ /* 0x000fe40000004100 */
[----:B------:R-:W-:Y:S01]  /*1790*/  FFMA.FTZ R36, R36, R12, R39 ;  /* 0x0000000c24247223 */ /* 0x000fe20000010027 */
[----:B------:R-:W-:Y:S01]  /*17a0*/  SHF.R.U32.HI R39, RZ, 0x8, R8 ;  /* 0x00000008ff277819 */ /* 0x000fe20000011608 */
[--C-:B------:R-:W-:Y:S01]  /*17b0*/  HADD2.F32 R38, -RZ, R32.reuse.H0_H0 ;  /* 0x20000020ff267230 */ /* 0x100fe20000004100 */
[----:B------:R-:W-:Y:S01]  /*17c0*/  LOP3.LUT R42, R11, 0xf000f0, RZ, 0xc0, !PT ;  /* 0x00f000f00b2a7812 */ /* 0x000fe200078ec0ff */
[----:B------:R-:W-:Y:S01]  /*17d0*/  FFMA.FTZ R47, R47, R13, R36 ;  /* 0x0000000d2f2f7223 */ /* 0x000fe20000010024 */
[----:B------:R-:W-:Y:S01]  /*17e0*/  LOP3.LUT R8, R39, 0xf000f, RZ, 0xc0, !PT ;  /* 0x000f000f27087812 */ /* 0x000fe200078ec0ff */
[----:B------:R-:W-:Y:S02]  /*17f0*/  HADD2.F32 R32, -RZ, R32.H1_H1 ;  /* 0x30000020ff207230 */ /* 0x000fe40000004100 */
[----:B------:R-:W-:Y:S01]  /*1800*/  FFMA.FTZ R38, R12, R38, R33 ;  /* 0x000000260c267223 */ /* 0x000fe20000010021 */
[----:B------:R-:W-:-:S03]  /*1810*/  LOP3.LUT R8, R8, 0x64006400, RZ, 0xfc, !PT ;  /* 0x6400640008087812 */ /* 0x000fc600078efcff */
[----:B------:R-:W-:Y:S02]  /*1820*/  FFMA.FTZ R43, R13, R32, R38 ;  /* 0x000000200d2b7223 */ /* 0x000fe40000010026 */
[----:B------:R-:W-:Y:S02]  /*1830*/  HADD2 R36, R8, -1032, -1032 ;  /* 0xe408e40808247430 */ /* 0x000fe40000000000 */
[----:B0-----:R-:W-:-:S03]  /*1840*/  HADD2.F32 R20, -RZ, R18.H0_H0 ;  /* 0x20000012ff147230 */ /* 0x001fc60000004100 */
[----:B------:R-:W-:-:S05]  /*1850*/  HADD2.F32 R8, -RZ, R36.H0_H0 ;  /* 0x20000024ff087230 */ /* 0x000fca0000004100 */
[----:B------:R-:W-:Y:S01]  /*1860*/  FFMA.FTZ R47, R8, R20, R47 ;  /* 0x00000014082f7223 */ /* 0x000fe2000001002f */
[----:B------:R-:W-:-:S04]  /*1870*/  LOP3.LUT R8, R41, 0xf000f, RZ, 0xc0, !PT ;  /* 0x000f000f29087812 */ /* 0x000fc800078ec0ff */
[----:B------:R-:W-:Y:S02]  /*1880*/  LOP3.LUT R38, R8, 0x64006400, RZ, 0xfc, !PT ;  /* 0x6400640008267812 */ /* 0x000fe400078efcff */
[----:B------:R-:W-:-:S03]  /*1890*/  LOP3.LUT R8, R11, 0xf000f, RZ, 0xc0, !PT ;  /* 0x000f000f0b087812 */ /* 0x000fc600078ec0ff */
[----:B------:R-:W-:Y:S01]  /*18a0*/  HADD2 R38, R38, -1032, -1032 ;  /* 0xe408e40826267430 */ /* 0x000fe20000000000 */
[----:B------:R-:W-:-:S04]  /*18b0*/  LOP3.LUT R8, R8, 0x64006400, RZ, 0xfc, !PT ;  /* 0x6400640008087812 */ /* 0x000fc800078efcff */
[----:B------:R-:W-:Y:S02]  /*18c0*/  HADD2.F32 R9, -RZ, R38.H0_H0 ;  /* 0x20000026ff097230 */ /* 0x000fe40000004100 */
[----:B------:R-:W-:-:S03]  /*18d0*/  HADD2 R8, R8, -1032, -1032 ;  /* 0xe408e40808087430 */ /* 0x000fc60000000000 */
[----:B------:R-:W-:Y:S02]  /*18e0*/  FFMA.FTZ R43, R20, R9, R43 ;  /* 0x00000009142b7223 */ /* 0x000fe4000001002b */
[--C-:B------:R-:W-:Y:S02]  /*18f0*/  HADD2.F32 R9, -RZ, R8.reuse.H0_H0 ;  /* 0x20000008ff097230 */ /* 0x100fe40000004100 */
[----:B------:R-:W-:-:S03]  /*1900*/  HADD2.F32 R8, -RZ, R8.H1_H1 ;  /* 0x30000008ff087230 */ /* 0x000fc60000004100 */
[----:B------:R-:W-:-:S04]  /*1910*/  FFMA.FTZ R14, R14, R9, RZ ;  /* 0x000000090e0e7223 */ /* 0x000fc800000100ff */
[----:B------:R-:W-:Y:S01]  /*1920*/  FFMA.FTZ R37, R37, R8, R14 ;  /* 0x0000000825257223 */ /* 0x000fe2000001000e */
[----:B------:R-:W-:-:S04]  /*1930*/  LOP3.LUT R8, R10, 0xf000f0, RZ, 0xc0, !PT ;  /* 0x00f000f00a087812 */ /* 0x000fc800078ec0ff */
[----:B------:R-:W-:-:S05]  /*1940*/  LOP3.LUT R8, R8, 0x64006400, RZ, 0xfc, !PT ;  /* 0x6400640008087812 */ /* 0x000fca00078efcff */
[-C--:B------:R-:W-:Y:S01]  /*1950*/  HFMA2 R32, R8, R29.reuse.H0_H0, -72, -72 ;  /* 0xd480d48008207431 */ /* 0x080fe2000004001d */
[----:B------:R-:W-:Y:S02]  /*1960*/  @!P0 LEA R8, R4, R1, 0x3 ;  /* 0x0000000104088211 */ /* 0x000fe400078e18ff */
[----:B------:R-:W-:Y:S02]  /*1970*/  LOP3.LUT R42, R42, 0x64006400, RZ, 0xfc, !PT ;  /* 0x640064002a2a7812 */ /* 0x000fe400078efcff */
[----:B------:R-:W-:Y:S02]  /*1980*/  HADD2.F32 R14, -RZ, R32.H0_H0 ;  /* 0x20000020ff0e7230 */ /* 0x000fe40000004100 */
[----:B------:R-:W2:Y:S03]  /*1990*/  @!P0 LDL.64 R8, [R8+0x8] ;  /* 0x0000080008088983 */ /* 0x000ea60000100a00 */
[----:B------:R-:W-:Y:S01]  /*19a0*/  FFMA.FTZ R14, R12, R14, R15 ;  /* 0x0000000e0c0e7223 */ /* 0x000fe2000001000f */
[----:B------:R-:W-:-:S05]  /*19b0*/  HFMA2 R15, R42, R29.H0_H0, -72, -72 ;  /* 0xd480d4802a0f7431 */ /* 0x000fca000004001d */
[----:B------:R-:W-:-:S05]  /*19c0*/  HADD2.F32 R33, -RZ, R15.H0_H0 ;  /* 0x2000000fff217230 */ /* 0x000fca0000004100 */
[----:B------:R-:W-:Y:S01]  /*19d0*/  FFMA.FTZ R12, R12, R33, R37 ;  /* 0x000000210c0c7223 */ /* 0x000fe20000010025 */
[----:B------:R-:W-:Y:S02]  /*19e0*/  HADD2.F32 R37, -RZ, R32.H1_H1 ;  /* 0x30000020ff257230 */ /* 0x000fe40000004100 */
[----:B------:R-:W-:-:S03]  /*19f0*/  HADD2.F32 R33, -RZ, R15.H1_H1 ;  /* 0x3000000fff217230 */ /* 0x000fc60000004100 */
[C---:B------:R-:W-:Y:S02]  /*1a00*/  FFMA.FTZ R37, R13.reuse, R37, R14 ;  /* 0x000000250d257223 */ /* 0x040fe4000001000e */
[----:B------:R-:W-:Y:S02]  /*1a10*/  FFMA.FTZ R33, R13, R33, R12 ;  /* 0x000000210d217223 */ /* 0x000fe4000001000c */
[----:B------:R-:W3:Y:S01]  /*1a20*/  LDG.E.128.CONSTANT R12, desc[UR6][R44.64] ;  /* 0x000000062c0c7981 */ /* 0x000ee2000c1e9d00 */
[----:B------:R-:W-:Y:S01]  /*1a30*/  SHF.R.U32.HI R10, RZ, 0x8, R10 ;  /* 0x00000008ff0a7819 */ /* 0x000fe2000001160a */
[----:B------:R-:W-:Y:S02]  /*1a40*/  HADD2.F32 R36, -RZ, R36.H1_H1 ;  /* 0x30000024ff247230 */ /* 0x000fe40000004100 */
[----:B------:R-:W-:Y:S01]  /*1a50*/  HADD2.F32 R18, -RZ, R18.H1_H1 ;  /* 0x30000012ff127230 */ /* 0x000fe20000004100 */
[----:B------:R-:W-:-:S04]  /*1a60*/  LOP3.LUT R32, R10, 0xf000f, RZ, 0xc0, !PT ;  /* 0x000f000f0a207812 */ /* 0x000fc800078ec0ff */
[----:B------:R-:W-:Y:S01]  /*1a70*/  LOP3.LUT R32, R32, 0x64006400, RZ, 0xfc, !PT ;  /* 0x6400640020207812 */ /* 0x000fe200078efcff */
[----:B------:R-:W-:Y:S01]  /*1a80*/  FFMA.FTZ R47, R36, R18, R47 ;  /* 0x00000012242f7223 */ /* 0x000fe2000001002f */
[----:B------:R-:W-:-:S03]  /*1a90*/  LOP3.LUT R36, R39, 0xf000f0, RZ, 0xc0, !PT ;  /* 0x00f000f027247812 */ /* 0x000fc600078ec0ff */
[----:B------:R-:W-:Y:S01]  /*1aa0*/  HADD2 R32, R32, -1032, -1032 ;  /* 0xe408e40820207430 */ /* 0x000fe20000000000 */
[----:B------:R-:W-:-:S04]  /*1ab0*/  LOP3.LUT R36, R36, 0x64006400, RZ, 0xfc, !PT ;  /* 0x6400640024247812 */ /* 0x000fc800078efcff */
[----:B------:R-:W-:Y:S02]  /*1ac0*/  HADD2.F32 R42, -RZ, R32.H0_H0 ;  /* 0x20000020ff2a7230 */ /* 0x000fe40000004100 */
[----:B------:R-:W-:-:S03]  /*1ad0*/  HFMA2 R39, R36, R29.H0_H0, -72, -72 ;  /* 0xd480d48024277431 */ /* 0x000fc6000004001d */
[----:B------:R-:W-:Y:S01]  /*1ae0*/  FFMA.FTZ R37, R20, R42, R37 ;  /* 0x0000002a14257223 */ /* 0x000fe20000010025 */
[----:B------:R-:W-:Y:S02]  /*1af0*/  HADD2.F32 R42, -RZ, R19.H0_H0 ;  /* 0x20000013ff2a7230 */ /* 0x000fe40000004100 */
[----:B------:R-:W-:-:S05]  /*1b00*/  HADD2.F32 R36, -RZ, R39.H0_H0 ;  /* 0x20000027ff247230 */ /* 0x000fca0000004100 */
[----:B------:R-:W-:Y:S01]  /*1b10*/  FFMA.FTZ R47, R36, R42, R47 ;  /* 0x0000002a242f7223 */ /* 0x000fe2000001002f */
[----:B------:R-:W-:Y:S02]  /*1b20*/  LOP3.LUT R36, R41, 0xf000f0, RZ, 0xc0, !PT ;  /* 0x00f000f029247812 */ /* 0x000fe400078ec0ff */
[----:B------:R-:W-:-:S04]  /*1b30*/  SHF.R.U32.HI R41, RZ, 0x8, R11 ;  /* 0x00000008ff297819 */ /* 0x000fc8000001160b */
[----:B------:R-:W-:-:S04]  /*1b40*/  LOP3.LUT R11, R41, 0xf000f, RZ, 0xc0, !PT ;  /* 0x000f000f290b7812 */ /* 0x000fc800078ec0ff */
[----:B------:R-:W-:Y:S02]  /*1b50*/  LOP3.LUT R11, R11, 0x64006400, RZ, 0xfc, !PT ;  /* 0x640064000b0b7812 */ /* 0x000fe400078efcff */
[----:B------:R-:W-:-:S03]  /*1b60*/  LOP3.LUT R10, R10, 0xf000f0, RZ, 0xc0, !PT ;  /* 0x00f000f00a0a7812 */ /* 0x000fc600078ec0ff */
[----:B------:R-:W-:Y:S01]  /*1b70*/  HADD2 R11, R11, -1032, -1032 ;  /* 0xe408e4080b0b7430 */ /* 0x000fe20000000000 */
[----:B------:R-:W-:Y:S02]  /*1b80*/  LOP3.LUT R36, R36, 0x64006400, RZ, 0xfc, !PT ;  /* 0x6400640024247812 */ /* 0x000fe400078efcff */
[----:B------:R-:W-:Y:S01]  /*1b90*/  LOP3.LUT R10, R10, 0x64006400, RZ, 0xfc, !PT ;  /* 0x640064000a0a7812 */ /* 0x000fe200078efcff */
[----:B------:R-:W-:Y:S02]  /*1ba0*/  HADD2.F32 R46, -RZ, R39.H1_H1 ;  /* 0x30000027ff2e7230 */ /* 0x000fe40000004100 */
[----:B------:R-:W-:Y:S02]  /*1bb0*/  HADD2.F32 R39, -RZ, R11.H0_H0 ;  /* 0x2000000bff277230 */ /* 0x000fe40000004100 */
[----:B------:R-:W-:Y:S02]  /*1bc0*/  HFMA2 R36, R36, R29.H0_H0, -72, -72 ;  /* 0xd480d48024247431 */ /* 0x000fe4000004001d */
[----:B------:R-:W-:-:S02]  /*1bd0*/  HADD2.F32 R38, -RZ, R38.H1_H1 ;  /* 0x30000026ff267230 */ /* 0x000fc40000004100 */
[----:B------:R-:W-:Y:S02]  /*1be0*/  HFMA2 R10, R10, R29.H0_H0, -72, -72 ;  /* 0xd480d4800a0a7431 */ /* 0x000fe4000004001d */
[----:B------:R-:W-:Y:S02]  /*1bf0*/  HADD2.F32 R32, -RZ, R32.H1_H1 ;  /* 0x30000020ff207230 */ /* 0x000fe40000004100 */
[----:B------:R-:W-:Y:S01]  /*1c00*/  FFMA.FTZ R33, R20, R39, R33 ;  /* 0x0000002714217223 */ /* 0x000fe20000010021 */
[----:B------:R-:W-:Y:S02]  /*1c10*/  HADD2.F32 R20, -RZ, R11.H1_H1 ;  /* 0x3000000bff147230 */ /* 0x000fe40000004100 */
[C---:B------:R-:W-:Y:S01]  /*1c20*/  FFMA.FTZ R43, R18.reuse, R38, R43 ;  /* 0x00000026122b7223 */ /* 0x040fe2000001002b */
[----:B------:R-:W-:Y:S02]  /*1c30*/  HADD2.F32 R38, -RZ, R36.H0_H0 ;  /* 0x20000024ff267230 */ /* 0x000fe40000004100 */
[----:B------:R-:W-:Y:S01]  /*1c40*/  FFMA.FTZ R37, R18, R32, R37 ;  /* 0x0000002012257223 */ /* 0x000fe20000010025 */
[----:B------:R-:W-:Y:S01]  /*1c50*/  HADD2.F32 R11, -RZ, R10.H0_H0 ;  /* 0x2000000aff0b7230 */ /* 0x000fe20000004100 */
[----:B------:R-:W-:Y:S01]  /*1c60*/  LOP3.LUT R41, R41, 0xf000f0, RZ, 0xc0, !PT ;  /* 0x00f000f029297812 */ /* 0x000fe200078ec0ff */
[----:B------:R-:W-:Y:S01]  /*1c70*/  FFMA.FTZ R43, R42, R38, R43 ;  /* 0x000000262a2b7223 */ /* 0x000fe2000001002b */
[----:B------:R-:W-:-:S02]  /*1c80*/  HADD2.F32 R38, -RZ, R19.H1_H1 ;  /* 0x30000013ff267230 */ /* 0x000fc40000004100 */
[----:B------:R-:W-:Y:S01]  /*1c90*/  FFMA.FTZ R11, R42, R11, R37 ;  /* 0x0000000b2a0b7223 */ /* 0x000fe20000010025 */
[----:B------:R-:W-:Y:S02]  /*1ca0*/  HADD2.F32 R37, -RZ, R10.H1_H1 ;  /* 0x3000000aff257230 */ /* 0x000fe40000004100 */
[----:B------:R-:W-:Y:S01]  /*1cb0*/  FFMA.FTZ R33, R18, R20, R33 ;  /* 0x0000001412217223 */ /* 0x000fe20000010021 */
[----:B------:R-:W-:Y:S02]  /*1cc0*/  LOP3.LUT R18, R41, 0x64006400, RZ, 0xfc, !PT ;  /* 0x6400640029127812 */ /* 0x000fe400078efcff */
[----:B------:R-:W-:Y:S02]  /*1cd0*/  FFMA.FTZ R37, R38, R37, R11 ;  /* 0x0000002526257223 */ /* 0x000fe4000001000b */
[----:B------:R-:W0:Y:S01]  /*1ce0*/  LDS.64 R10, [UR4+0x20] ;  /* 0x00002004ff0a7984 */ /* 0x000e220008000a00 */
[----:B------:R-:W-:Y:S02]  /*1cf0*/  HFMA2 R18, R18, R29.H0_H0, -72, -72 ;  /* 0xd480d48012127431 */ /* 0x000fe4000004001d */
[----:B------:R-:W-:-:S03]  /*1d00*/  HADD2.F32 R36, -RZ, R36.H1_H1 ;  /* 0x30000024ff247230 */ /* 0x000fc60000004100 */
[--C-:B------:R-:W-:Y:S02]  /*1d10*/  HADD2.F32 R20, -RZ, R18.reuse.H0_H0 ;  /* 0x20000012ff147230 */ /* 0x100fe40000004100 */
[----:B------:R-:W-:-:S03]  /*1d20*/  HADD2.F32 R18, -RZ, R18.H1_H1 ;  /* 0x30000012ff127230 */ /* 0x000fc60000004100 */
[----:B------:R-:W-:Y:S01]  /*1d30*/  FFMA.FTZ R39, R42, R20, R33 ;  /* 0x000000142a277223 */ /* 0x000fe20000010021 */
[----:B------:R-:W-:Y:S01]  /*1d40*/  FFMA.FTZ R19, R46, R38, R47 ;  /* 0x000000262e137223 */ /* 0x000fe2000001002f */
[C---:B------:R-:W-:Y:S02]  /*1d50*/  FFMA.FTZ R36, R38.reuse, R36, R43 ;  /* 0x0000002426247223 */ /* 0x040fe4000001002b */
[----:B------:R-:W-:Y:S01]  /*1d60*/  FFMA.FTZ R38, R38, R18, R39 ;  /* 0x0000001226267223 */ /* 0x000fe20000010027 */
[----:B--2---:R-:W-:Y:S02]  /*1d70*/  @!P0 PRMT R28, R8, 0x7610, R28 ;  /* 0x00007610081c8816 */ /* 0x004fe4000000001c */
[----:B------:R-:W-:Y:S02]  /*1d80*/  @!P0 PRMT R25, R9, 0x7610, R25 ;  /* 0x0000761009198816 */ /* 0x000fe40000000019 */
[----:B------:R-:W-:Y:S02]  /*1d90*/  @!P0 PRMT R28, R28, 0x7610, R8 ;  /* 0x000076101c1c8816 */ /* 0x000fe40000000008 */
[----:B------:R-:W-:-:S03]  /*1da0*/  @!P0 PRMT R25, R25, 0x7610, R9 ;  /* 0x0000761019198816 */ /* 0x000fc60000000009 */
[--C-:B------:R-:W-:Y:S02]  /*1db0*/  HADD2.F32 R20, -RZ, R28.reuse.H0_H0 ;  /* 0x2000001cff147230 */ /* 0x100fe40000004100 */
[----:B------:R-:W-:Y:S02]  /*1dc0*/  HADD2.F32 R33, -RZ, R28.H1_H1 ;  /* 0x3000001cff217230 */ /* 0x000fe40000004100 */
        /* <DEDUP_REMOVED lines=8> */
[----:B---3--:R-:W-:Y:S01]  /*1e50*/  LOP3.LUT R9, R12, 0xf000f, RZ, 0xc0, !PT ;  /* 0x000f000f0c097812 */ /* 0x008fe200078ec0ff */
[----:B------:R-:W-:Y:S01]  /*1e60*/  FMUL.FTZ R34, R20, R19 ;  /* 0x0000001314227220 */ /* 0x000fe20000410000 */
[----:B------:R-:W-:Y:S02]  /*1e70*/  PRMT R8, R8, 0x5410, R18 ;  /* 0x0000541008087816 */ /* 0x000fe40000000012 */
[----:B------:R-:W-:Y:S01]  /*1e80*/  F2FP.F16.F32.PACK_AB R39, RZ, R39 ;  /* 0x00000027ff27723e */ /* 0x000fe200000000ff */
[----:B------:R-:W1:Y:S01]  /*1e90*/  LDS.64 R18, [UR4+0x28] ;  /* 0x00002804ff127984 */ /* 0x000e620008000a00 */
[----:B------:R-:W-:Y:S02]  /*1ea0*/  F2FP.F16.F32.PACK_AB R35, RZ, R35 ;  /* 0x00000023ff23723e */ /* 0x000fe400000000ff */
[----:B------:R-:W-:-:S02]  /*1eb0*/  LOP3.LUT R9, R9, 0x64006400, RZ, 0xfc, !PT ;  /* 0x6400640009097812 */ /* 0x000fc400078efcff */
[----:B------:R-:W-:Y:S02]  /*1ec0*/  PRMT R39, R39, 0x5410, R35 ;  /* 0x0000541027277816 */ /* 0x000fe40000000023 */
[----:B------:R-:W-:Y:S01]  /*1ed0*/  LOP3.LUT R40, R12, 0xf000f0, RZ, 0xc0, !PT ;  /* 0x00f000f00c287812 */ /* 0x000fe200078ec0ff */
[----:B------:R-:W-:Y:S02]  /*1ee0*/  HADD2 R9, R9, -1032, -1032 ;  /* 0xe408e40809097430 */ /* 0x000fe40000000000 */
[----:B------:R-:W-:Y:S02]  /*1ef0*/  HFMA2 R24, R8, 1, 1, R24 ;  /* 0x3c003c0008187831 */ /* 0x000fe40000000018 */
[----:B------:R-:W-:Y:S02]  /*1f00*/  HFMA2 R35, R39, 1, 1, R7 ;  /* 0x3c003c0027237831 */ /* 0x000fe40000000007 */
[----:B0-----:R-:W-:Y:S01]  /*1f10*/  HADD2.F32 R7, -RZ, R10.H0_H0 ;  /* 0x2000000aff077230 */ /* 0x001fe20000004100 */
[----:B------:R-:W-:Y:S01]  /*1f20*/  LOP3.LUT R40, R40, 0x64006400, RZ, 0xfc, !PT ;  /* 0x6400640028287812 */ /* 0x000fe200078efcff */
[----:B------:R-:W-:-:S02]  /*1f30*/  HADD2.F32 R8, -RZ, R9.H0_H0 ;  /* 0x20000009ff087230 */ /* 0x000fc40000004100 */
[----:B------:R-:W-:Y:S02]  /*1f40*/  HADD2.F32 R39, -RZ, R9.H1_H1 ;  /* 0x30000009ff277230 */ /* 0x000fe40000004100 */
[----:B------:R-:W-:Y:S02]  /*1f50*/  HADD2.F32 R10, -RZ, R10.H1_H1 ;  /* 0x3000000aff0a7230 */ /* 0x000fe40000004100 */
[----:B------:R-:W-:Y:S01]  /*1f60*/  FFMA.FTZ R8, R8, R7, RZ ;  /* 0x0000000708087223 */ /* 0x000fe200000100ff */
[----:B------:R-:W-:-:S03]  /*1f70*/  HFMA2 R9, R40, R29.H0_H0, -72, -72 ;  /* 0xd480d48028097431 */ /* 0x000fc6000004001d */
[----:B------:R-:W-:Y:S01]  /*1f80*/  FFMA.FTZ R42, R39, R10, R8 ;  /* 0x0000000a272a7223 */ /* 0x000fe20000010008 */
[----:B------:R-:W-:Y:S02]  /*1f90*/  HADD2.F32 R8, -RZ, R11.H0_H0 ;  /* 0x2000000bff087230 */ /* 0x000fe40000004100 */
[----:B------:R-:W-:Y:S01]  /*1fa0*/  HADD2.F32 R39, -RZ, R9.H0_H0 ;  /* 0x20000009ff277230 */ /* 0x000fe20000004100 */
[----:B------:R-:W-:Y:S01]  /*1fb0*/  SHF.R.U32.HI R12, RZ, 0x8, R12 ;  /* 0x00000008ff0c7819 */ /* 0x000fe2000001160c */
[----:B------:R-:W-:Y:S02]  /*1fc0*/  HADD2.F32 R11, -RZ, R11.H1_H1 ;  /* 0x3000000bff0b7230 */ /* 0x000fe40000004100 */
[----:B------:R-:W-:Y:S02]  /*1fd0*/  HADD2.F32 R9, -RZ, R9.H1_H1 ;  /* 0x30000009ff097230 */ /* 0x000fe40000004100 */
[----:B------:R-:W-:Y:S01]  /*1fe0*/  FFMA.FTZ R42, R39, R8, R42 ;  /* 0x00000008272a7223 */ /* 0x000fe2000001002a */
[----:B------:R-:W-:-:S03]  /*1ff0*/  LOP3.LUT R39, R12, 0xf000f, RZ, 0xc0, !PT ;  /* 0x000f000f0c277812 */ /* 0x000fc600078ec0ff */
[----:B------:R-:W-:Y:S01]  /*2000*/  FFMA.FTZ R42, R9, R11, R42 ;  /* 0x0000000b092a7223 */ /* 0x000fe2000001002a */
[----:B------:R-:W-:Y:S02]  /*2010*/  LOP3.LUT R39, R39, 0x64006400, RZ, 0xfc, !PT ;  /* 0x6400640027277812 */ /* 0x000fe400078efcff */
[----:B------:R-:W-:-:S03]  /*2020*/  LOP3.LUT R9, R13, 0xf000f, RZ, 0xc0, !PT ;  /* 0x000f000f0d097812 */ /* 0x000fc600078ec0ff */
[----:B------:R-:W-:Y:S01]  /*2030*/  HADD2 R39, R39, -1032, -1032 ;  /* 0xe408e40827277430 */ /* 0x000fe20000000000 */
[----:B------:R-:W-:Y:S01]  /*2040*/  LOP3.LUT R9, R9, 0x64006400, RZ, 0xfc, !PT ;  /* 0x6400640009097812 */ /* 0x000fe200078efcff */
[----:B-1----:R-:W-:-:S03]  /*2050*/  HADD2.F32 R40, -RZ, R18.H0_H0 ;  /* 0x20000012ff287230 */ /* 0x002fc60000004100 */
[----:B------:R-:W-:Y:S02]  /*2060*/  HADD2.F32 R41, -RZ, R39.H0_H0 ;  /* 0x20000027ff297230 */ /* 0x000fe40000004100 */
[----:B------:R-:W-:-:S03]  /*2070*/  HADD2 R9, R9, -1032, -1032 ;  /* 0xe408e40809097430 */ /* 0x000fc60000000000 */
[----:B------:R-:W-:Y:S02]  /*2080*/  FFMA.FTZ R41, R41, R40, R42 ;  /* 0x0000002829297223 */ /* 0x000fe4000001002a */
[----:B------:R-:W-:-:S05]  /*2090*/  HADD2.F32 R42, -RZ, R9.H0_H0 ;  /* 0x20000009ff2a7230 */ /* 0x000fca0000004100 */
[----:B------:R-:W-:Y:S01]  /*20a0*/  FFMA.FTZ R43, R7, R42, RZ ;  /* 0x0000002a072b7223 */ /* 0x000fe200000100ff */
[----:B------:R-:W-:Y:S01]  /*20b0*/  LOP3.LUT R42, R13, 0xf000f0, RZ, 0xc0, !PT ;  /* 0x00f000f00d2a7812 */ /* 0x000fe200078ec0ff */
[----:B------:R-:W-:-:S03]  /*20c0*/  HADD2.F32 R9, -RZ, R9.H1_H1 ;  /* 0x30000009ff097230 */ /* 0x000fc60000004100 */
[----:B------:R-:W-:Y:S02]  /*20d0*/  LOP3.LUT R42, R42, 0x64006400, RZ, 0xfc, !PT ;  /* 0x640064002a2a7812 */ /* 0x000fe400078efcff */
[----:B------:R-:W-:-:S03]  /*20e0*/  FFMA.FTZ R43, R10, R9, R43 ;  /* 0x000000090a2b7223 */ /* 0x000fc6000001002b */
[----:B------:R-:W-:-:S05]  /*20f0*/  HFMA2 R9, R42, R29.H0_H0, -72, -72 ;  /* 0xd480d4802a097431 */ /* 0x000fca000004001d */
[----:B------:R-:W-:-:S05]  /*2100*/  HADD2.F32 R42, -RZ, R9.H0_H0 ;  /* 0x20000009ff2a7230 */ /* 0x000fca0000004100 */
[----:B------:R-:W-:Y:S01]  /*2110*/  FFMA.FTZ R42, R8, R42, R43 ;  /* 0x0000002a082a7223 */ /* 0x000fe2000001002b */
[----:B------:R-:W-:-:S04]  /*2120*/  SHF.R.U32.HI R43, RZ, 0x8, R13 ;  /* 0x00000008ff2b7819 */ /* 0x000fc8000001160d */
[----:B------:R-:W-:-:S04]  /*2130*/  LOP3.LUT R13, R43, 0xf000f, RZ, 0xc0, !PT ;  /* 0x000f000f2b0d7812 */ /* 0x000fc800078ec0ff */
[----:B------:R-:W-:Y:S01]  /*2140*/  LOP3.LUT R13, R13, 0x64006400, RZ, 0xfc, !PT ;  /* 0x640064000d0d7812 */ /* 0x000fe200078efcff */
[----:B------:R-:W-:-:S04]  /*2150*/  HADD2.F32 R9, -RZ, R9.H1_H1 ;  /* 0x30000009ff097230 */ /* 0x000fc80000004100 */
[----:B------:R-:W-:Y:S02]  /*2160*/  HADD2 R13, R13, -1032, -1032 ;  /* 0xe408e4080d0d7430 */ /* 0x000fe40000000000 */
[----:B------:R-:W-:-:S03]  /*2170*/  FFMA.FTZ R47, R11, R9, R42 ;  /* 0x000000090b2f7223 */ /* 0x000fc6000001002a */
[----:B------:R-:W-:-:S05]  /*2180*/  HADD2.F32 R9, -RZ, R13.H0_H0 ;  /* 0x2000000dff097230 */ /* 0x000fca0000004100 */
        /* <DEDUP_REMOVED lines=13> */
[----:B------:R-:W-:Y:S01]  /*2260*/  FFMA.FTZ R49, R7, R46, RZ ;  /* 0x0000002e07317223 */ /* 0x000fe200000100ff */
[----:B------:R-:W-:-:S03]  /*2270*/  LOP3.LUT R46, R15, 0xf000f0, RZ, 0xc0, !PT ;  /* 0x00f000f00f2e7812 */ /* 0x000fc600078ec0ff */
[----:B------:R-:W-:Y:S01]  /*2280*/  FFMA.FTZ R49, R10, R9, R49 ;  /* 0x000000090a317223 */ /* 0x000fe20000010031 */
[----:B------:R-:W-:Y:S02]  /*2290*/  LOP3.LUT R10, R14, 0xf000f0, RZ, 0xc0, !PT ;  /* 0x00f000f00e0a7812 */ /* 0x000fe400078ec0ff */
[----:B------:R-:W-:Y:S02]  /*22a0*/  LOP3.LUT R46, R46, 0x64006400, RZ, 0xfc, !PT ;  /* 0x640064002e2e7812 */ /* 0x000fe400078efcff */
[----:B------:R-:W-:-:S03]  /*22b0*/  LOP3.LUT R10, R10, 0x64006400, RZ, 0xfc, !PT ;  /* 0x640064000a0a7812 */ /* 0x000fc600078efcff */
[-C--:B------:R-:W-:Y:S02]  /*22c0*/  HFMA2 R9, R46, R29.reuse.H0_H0, -72, -72 ;  /* 0xd480d4802e097431 */ /* 0x080fe4000004001d */
[----:B------:R-:W-:-:S03]  /*22d0*/  HFMA2 R7, R10, R29.H0_H0, -72, -72 ;  /* 0xd480d4800a077431 */ /* 0x000fc6000004001d */
[----:B------:R-:W-:Y:S02]  /*22e0*/  HADD2.F32 R46, -RZ, R9.H0_H0 ;  /* 0x20000009ff2e7230 */ /* 0x000fe40000004100 */
[--C-:B------:R-:W-:Y:S02]  /*22f0*/  HADD2.F32 R10, -RZ, R7.reuse.H0_H0 ;  /* 0x20000007ff0a7230 */ /* 0x100fe40000004100 */
[----:B------:R-:W-:Y:S02]  /*2300*/  HADD2.F32 R7, -RZ, R7.H1_H1 ;  /* 0x30000007ff077230 */ /* 0x000fe40000004100 */
[----:B------:R-:W-:Y:S02]  /*2310*/  HADD2.F32 R9, -RZ, R9.H1_H1 ;  /* 0x30000009ff097230 */ /* 0x000fe40000004100 */
[C---:B------:R-:W-:Y:S01]  /*2320*/  FFMA.FTZ R10, R8.reuse, R10, R47 ;  /* 0x0000000a080a7223 */ /* 0x040fe2000001002f */
[----:B------:R-:W-:Y:S01]  /*2330*/  FFMA.FTZ R8, R8, R46, R49 ;  /* 0x0000002e08087223 */ /* 0x000fe20000010031 */
[----:B------:R-:W-:-:S04]  /*2340*/  IMAD.WIDE R46, R3, 0x4, R44 ;  /* 0x00000004032e7825 */ /* 0x000fc800078e022c */
[C---:B------:R-:W-:Y:S01]  /*2350*/  FFMA.FTZ R45, R11.reuse, R7, R10 ;  /* 0x000000070b2d7223 */ /* 0x040fe2000001000a */
[----:B------:R-:W-:Y:S02]  /*2360*/  FFMA.FTZ R49, R11, R9, R8 ;  /* 0x000000090b317223 */ /* 0x000fe40000010008 */
[----:B------:R-:W2:Y:S01]  /*2370*/  LDG.E.128.CONSTANT R8, desc[UR6][R46.64] ;  /* 0x000000062e087981 */ /* 0x000ea2000c1e9d00 */
[----:B------:R-:W-:-:S04]  /*2380*/  SHF.R.U32.HI R44, RZ, 0x8, R14 ;  /* 0x00000008ff2c7819 */ /* 0x000fc8000001160e */
[----:B------:R-:W-:-:S04]  /*2390*/  LOP3.LUT R7, R44, 0xf000f, RZ, 0xc0, !PT ;  /* 0x000f000f2c077812 */ /* 0x000fc800078ec0ff */
[----:B------:R-:W-:Y:S02]  /*23a0*/  LOP3.LUT R7, R7, 0x64006400, RZ, 0xfc, !PT ;  /* 0x6400640007077812 */ /* 0x000fe400078efcff */
[----:B------:R-:W-:-:S03]  /*23b0*/  LOP3.LUT R12, R12, 0xf000f0, RZ, 0xc0, !PT ;  /* 0x00f000f00c0c7812 */ /* 0x000fc600078ec0ff */
[----:B------:R-:W-:Y:S01]  /*23c0*/  HADD2 R7, R7, -1032, -1032 ;  /* 0xe408e40807077430 */ /* 0x000fe20000000000 */
[----:B------:R-:W-:Y:S01]  /*23d0*/  LOP3.LUT R12, R12, 0x64006400, RZ, 0xfc, !PT ;  /* 0x640064000c0c7812 */ /* 0x000fe200078efcff */
[----:B------:R-:W-:Y:S02]  /*23e0*/  HADD2.F32 R48, -RZ, R39.H1_H1 ;  /* 0x30000027ff307230 */ /* 0x000fe40000004100 */
[----:B------:R-:W-:Y:S02]  /*23f0*/  HADD2.F32 R39, -RZ, R18.H1_H1 ;  /* 0x30000012ff277230 */ /* 0x000fe40000004100 */
[----:B------:R-:W-:Y:S02]  /*2400*/  HADD2.F32 R14, -RZ, R7.H0_H0 ;  /* 0x20000007ff0e7230 */ /* 0x000fe40000004100 */
[----:B------:R-:W-:Y:S02]  /*2410*/  HFMA2 R12, R12, R29.H0_H0, -72, -72 ;  /* 0xd480d4800c0c7431 */ /* 0x000fe4000004001d */
[----:B------:R-:W-:-:S02]  /*2420*/  HADD2.F32 R13, -RZ, R13.H1_H1 ;  /* 0x3000000dff0d7230 */ /* 0x000fc40000004100 */
[----:B------:R-:W-:Y:S01]  /*2430*/  FFMA.FTZ R14, R40, R14, R45 ;  /* 0x0000000e280e7223 */ /* 0x000fe2000001002d */
[----:B------:R-:W-:Y:S02]  /*2440*/  HADD2.F32 R18, -RZ, R19.H0_H0 ;  /* 0x20000013ff127230 */ /* 0x000fe40000004100 */
[----:B------:R-:W-:Y:S01]  /*2450*/  FFMA.FTZ R45, R39, R13, R42 ;  /* 0x0000000d272d7223 */ /* 0x000fe2000001002a */
[----:B------:R-:W-:Y:S02]  /*2460*/  HADD2.F32 R42, -RZ, R12.H0_H0 ;  /* 0x2000000cff2a7230 */ /* 0x000fe40000004100 */
[----:B------:R-:W-:-:S04]  /*2470*/  FFMA.FTZ R41, R48, R39, R41 ;  /* 0x0000002730297223 */ /* 0x000fc80000010029 */
[----:B------:R-:W-:Y:S01]  /*2480*/  FFMA.FTZ R41, R42, R18, R41 ;  /* 0x000000122a297223 */ /* 0x000fe20000010029 */
[----:B------:R-:W-:-:S04]  /*2490*/  LOP3.LUT R42, R43, 0xf000f0, RZ, 0xc0, !PT ;  /* 0x00f000f02b2a7812 */ /* 0x000fc800078ec0ff */
[----:B------:R-:W-:-:S05]  /*24a0*/  LOP3.LUT R42, R42, 0x64006400, RZ, 0xfc, !PT ;  /* 0x640064002a2a7812 */ /* 0x000fca00078efcff */
[----:B------:R-:W-:-:S05]  /*24b0*/  HFMA2 R13, R42, R29.H0_H0, -72, -72 ;  /* 0xd480d4802a0d7431 */ /* 0x000fca000004001d */
[----:B------:R-:W-:Y:S02]  /*24c0*/  HADD2.F32 R42, -RZ, R13.H0_H0 ;  /* 0x2000000dff2a7230 */ /* 0x000fe40000004100 */
[----:B------:R-:W-:-:S03]  /*24d0*/  HADD2.F32 R12, -RZ, R12.H1_H1 ;  /* 0x3000000cff0c7230 */ /* 0x000fc60000004100 */
[----:B------:R-:W-:Y:S01]  /*24e0*/  FFMA.FTZ R45, R18, R42, R45 ;  /* 0x0000002a122d7223 */ /* 0x000fe2000001002d */
[----:B------:R-:W-:Y:S01]  /*24f0*/  HADD2.F32 R42, -RZ, R19.H1_H1 ;  /* 0x30000013ff2a7230 */ /* 0x000fe20000004100 */
[----:B------:R-:W-:-:S04]  /*2500*/  SHF.R.U32.HI R15, RZ, 0x8, R15 ;  /* 0x00000008ff0f7819 */ /* 0x000fc8000001160f */
[----:B------:R-:W-:Y:S01]  /*2510*/  FFMA.FTZ R41, R12, R42, R41 ;  /* 0x0000002a0c297223 */ /* 0x000fe20000010029 */
[----:B------:R-:W-:-:S04]  /*2520*/  LOP3.LUT R12, R15, 0xf000f, RZ, 0xc0, !PT ;  /* 0x000f000f0f0c7812 */ /* 0x000fc800078ec0ff */
[----:B------:R-:W-:Y:S01]  /*2530*/  LOP3.LUT R12, R12, 0x64006400, RZ, 0xfc, !PT ;  /* 0x640064000c0c7812 */ /* 0x000fe200078efcff */
[----:B------:R-:W-:-:S04]  /*2540*/  HADD2.F32 R13, -RZ, R13.H1_H1 ;  /* 0x3000000dff0d7230 */ /* 0x000fc80000004100 */
[----:B------:R-:W-:Y:S02]  /*2550*/  HADD2 R12, R12, -1032, -1032 ;  /* 0xe408e4080c0c7430 */ /* 0x000fe40000000000 */
[----:B------:R-:W-:-:S03]  /*2560*/  FFMA.FTZ R48, R42, R13, R45 ;  /* 0x0000000d2a307223 */ /* 0x000fc6000001002d */
[----:B------:R-:W-:Y:S02]  /*2570*/  HADD2.F32 R13, -RZ, R12.H0_H0 ;  /* 0x2000000cff0d7230 */ /* 0x000fe40000004100 */
[----:B------:R-:W-:-:S03]  /*2580*/  HADD2.F32 R7, -RZ, R7.H1_H1 ;  /* 0x30000007ff077230 */ /* 0x000fc60000004100 */
[----:B------:R-:W-:Y:S01]  /*2590*/  FFMA.FTZ R40, R40, R13, R49 ;  /* 0x0000000d28287223 */ /* 0x000fe20000010031 */
[----:B------:R-:W-:Y:S02]  /*25a0*/  HADD2.F32 R13, -RZ, R12.H1_H1 ;  /* 0x3000000cff0d7230 */ /* 0x000fe40000004100 */
[C---:B------:R-:W-:Y:S01]  /*25b0*/  FFMA.FTZ R7, R39.reuse, R7, R14 ;  /* 0x0000000727077223 */ /* 0x040fe2000001000e */
[----:B------:R-:W-:Y:S02]  /*25c0*/  LOP3.LUT R44, R44, 0xf000f0, RZ, 0xc0, !PT ;  /* 0x00f000f02c2c7812 */ /* 0x000fe400078ec0ff */
[----:B------:R-:W-:Y:S02]  /*25d0*/  FFMA.FTZ R39, R39, R13, R40 ;  /* 0x0000000d27277223 */ /* 0x000fe40000010028 */
[----:B------:R-:W0:Y:S01]  /*25e0*/  LDS.64 R12, [UR4+0x30] ;  /* 0x00003004ff0c7984 */ /* 0x000e220008000a00 */
[----:B------:R-:W-:Y:S02]  /*25f0*/  LOP3.LUT R40, R15, 0xf000f0, RZ, 0xc0, !PT ;  /* 0x00f000f00f287812 */ /* 0x000fe400078ec0ff */
[----:B------:R-:W-:-:S02]  /*2600*/  LOP3.LUT R14, R44, 0x64006400, RZ, 0xfc, !PT ;  /* 0x640064002c0e7812 */ /* 0x000fc400078efcff */
[----:B------:R-:W-:-:S03]  /*2610*/  LOP3.LUT R40, R40, 0x64006400, RZ, 0xfc, !PT ;  /* 0x6400640028287812 */ /* 0x000fc600078efcff */
[-C--:B------:R-:W-:Y:S02]  /*2620*/  HFMA2 R14, R14, R29.reuse.H0_H0, -72, -72 ;  /* 0xd480d4800e0e7431 */ /* 0x080fe4000004001d */
[----:B------:R-:W-:-:S03]  /*2630*/  HFMA2 R15, R40, R29.H0_H0, -72, -72 ;  /* 0xd480d480280f7431 */ /* 0x000fc6000004001d */
[--C-:B------:R-:W-:Y:S02]  /*2640*/  HADD2.F32 R19, -RZ, R14.reuse.H0_H0 ;  /* 0x2000000eff137230 */ /* 0x100fe40000004100 */
[--C-:B------:R-:W-:Y:S02]  /*2650*/  HADD2.F32 R40, -RZ, R15.reuse.H0_H0 ;  /* 0x2000000fff287230 */ /* 0x100fe40000004100 */
[----:B------:R-:W-:Y:S02]  /*2660*/  HADD2.F32 R14, -RZ, R14.H1_H1 ;  /* 0x3000000eff0e7230 */ /* 0x000fe40000004100 */
[C---:B------:R-:W-:Y:S01]  /*2670*/  FFMA.FTZ R7, R18.reuse, R19, R7 ;  /* 0x0000001312077223 */ /* 0x040fe20000010007 */
[----:B------:R-:W-:Y:S01]  /*2680*/  FMUL.FTZ R36, R33, R36 ;  /* 0x0000002421247220 */ /* 0x000fe20000410000 */
[----:B------:R-:W-:Y:S01]  /*2690*/  FFMA.FTZ R39, R18, R40, R39 ;  /* 0x0000002812277223 */ /* 0x000fe20000010027 */
[----:B------:R-:W-:Y:S02]  /*26a0*/  HADD2.F32 R18, -RZ, R15.H1_H1 ;  /* 0x3000000fff127230 */ /* 0x000fe40000004100 */
[----:B------:R-:W-:Y:S01]  /*26b0*/  FFMA.FTZ R15, R42, R14, R7 ;  /* 0x0000000e2a0f7223 */ /* 0x000fe20000010007 */
[----:B------:R-:W-:-:S02]  /*26c0*/  F2FP.F16.F32.PACK_AB R34, RZ, R34 ;  /* 0x00000022ff22723e */ /* 0x000fc400000000ff */
[----:B------:R-:W-:Y:S01]  /*26d0*/  F2FP.F16.F32.PACK_AB R36, RZ, R36 ;  /* 0x00000024ff24723e */ /* 0x000fe200000000ff */
[----:B------:R-:W-:Y:S01]  /*26e0*/  FMUL.FTZ R37, R32, R37 ;  /* 0x0000002520257220 */ /* 0x000fe20000410000 */
[----:B------:R-:W-:Y:S01]  /*26f0*/  FMUL.FTZ R38, R21, R38 ;  /* 0x0000002615267220 */ /* 0x000fe20000410000 */
[----:B------:R-:W-:Y:S01]  /*2700*/  FFMA.FTZ R42, R42, R18, R39 ;  /* 0x000000122a2a7223 */ /* 0x000fe20000010027 */
[----:B------:R-:W-:Y:S01]  /*2710*/  PRMT R34, R34, 0x5410, R36 ;  /* 0x0000541022227816 */ /* 0x000fe20000000024 */
[----:B------:R-:W-:Y:S01]  /*2720*/  FMUL.FTZ R36, R33, R48 ;  /* 0x0000003021247220 */ /* 0x000fe20000410000 */
[----:B------:R-:W-:Y:S02]  /*2730*/  F2FP.F16.F32.PACK_AB R37, RZ, R37 ;  /* 0x00000025ff25723e */ /* 0x000fe400000000ff */
[----:B------:R-:W-:Y:S01]  /*2740*/  F2FP.F16.F32.PACK_AB R38, RZ, R38 ;  /* 0x00000026ff26723e */ /* 0x000fe200000000ff */
[----:B------:R-:W-:Y:S02]  /*2750*/  HFMA2 R24, R34, 1, 1, R24 ;  /* 0x3c003c0022187831 */ /* 0x000fe40000000018 */
[----:B------:R-:W-:Y:S01]  /*2760*/  FMUL.FTZ R34, R20, R41 ;  /* 0x0000002914227220 */ /* 0x000fe20000410000 */
[----:B------:R-:W-:-:S02]  /*2770*/  PRMT R37, R37, 0x5410, R38 ;  /* 0x0000541025257816 */ /* 0x000fc40000000026 */
[----:B------:R-:W-:Y:S02]  /*2780*/  F2FP.F16.F32.PACK_AB R36, RZ, R36 ;  /* 0x00000024ff24723e */ /* 0x000fe400000000ff */
[----:B------:R-:W-:Y:S01]  /*2790*/  F2FP.F16.F32.PACK_AB R34, RZ, R34 ;  /* 0x00000022ff22723e */ /* 0x000fe200000000ff */
[----:B------:R-:W-:-:S03]  /*27a0*/  HADD2 R35, R37, R35 ;  /* 0x0000002325237230 */ /* 0x000fc60000000000 */
[----:B------:R-:W-:-:S05]  /*27b0*/  PRMT R34, R34, 0x5410, R36 ;  /* 0x0000541022227816 */ /* 0x000fca0000000024 */
[----:B------:R-:W-:Y:S01]  /*27c0*/  HFMA2 R24, R34, 1, 1, R24 ;  /* 0x3c003c0022187831 */ /* 0x000fe20000000018 */
[----:B--2---:R-:W-:Y:S02]  /*27d0*/  LOP3.LUT R14, R9, 0xf000f, RZ, 0xc0, !PT ;  /* 0x000f000f090e7812 */ /* 0x004fe400078ec0ff */
[----:B------:R-:W-:Y:S02]  /*27e0*/  LOP3.LUT R7, R8, 0xf000f, RZ, 0xc0, !PT ;  /* 0x000f000f08077812 */ /* 0x000fe400078ec0ff */
[----:B------:R-:W-:Y:S02]  /*27f0*/  LOP3.LUT R14, R14, 0x64006400, RZ, 0xfc, !PT ;  /* 0x640064000e0e7812 */ /* 0x000fe400078efcff */
[----:B------:R-:W-:-:S03]  /*2800*/  LOP3.LUT R7, R7, 0x64006400, RZ, 0xfc, !PT ;  /* 0x6400640007077812 */ /* 0x000fc600078efcff */
[----:B------:R-:W-:Y:S02]  /*2810*/  HADD2 R18, R14, -1032, -1032 ;  /* 0xe408e4080e127430 */ /* 0x000fe40000000000 */
[----:B------:R-:W-:Y:S02]  /*2820*/  HADD2 R19, R7, -1032, -1032 ;  /* 0xe408e40807137430 */ /* 0x000fe40000000000 */
[----:B0-----:R-:W-:Y:S02]  /*2830*/  HADD2.F32 R7, -RZ, R12.H0_H0 ;  /* 0x2000000cff077230 */ /* 0x001fe40000004100 */
[----:B------:R-:W-:Y:S02]  /*2840*/  HADD2.F32 R40, -RZ, R18.H0_H0 ;  /* 0x20000012ff287230 */ /* 0x000fe40000004100 */
[--C-:B------:R-:W-:Y:S02]  /*2850*/  HADD2.F32 R14, -RZ, R19.reuse.H0_H0 ;  /* 0x20000013ff0e7230 */ /* 0x100fe40000004100 */
[----:B------:R-:W-:-:S02]  /*2860*/  HADD2.F32 R38, -RZ, R19.H1_H1 ;  /* 0x30000013ff267230 */ /* 0x000fc40000004100 */
[----:B------:R-:W-:Y:S01]  /*2870*/  FFMA.FTZ R40, R7, R40, RZ ;  /* 0x0000002807287223 */ /* 0x000fe200000100ff */
[----:B------:R-:W-:Y:S02]  /*2880*/  HADD2.F32 R19, -RZ, R12.H1_H1 ;  /* 0x3000000cff137230 */ /* 0x000fe40000004100 */
[----:B------:R-:W-:Y:S02]  /*2890*/  HADD2.F32 R18, -RZ, R18.H1_H1 ;  /* 0x30000012ff127230 */ /* 0x000fe40000004100 */
[----:B------:R-:W-:-:S03]  /*28a0*/  FFMA.FTZ R37, R14, R7, RZ ;  /* 0x000000070e257223 */ /* 0x000fc600000100ff */
[----:B------:R-:W-:Y:S01]  /*28b0*/  FFMA.FTZ R39, R19, R18, R40 ;  /* 0x0000001213277223 */ /* 0x000fe20000010028 */
[----:B------:R-:W-:Y:S01]  /*28c0*/  LOP3.LUT R18, R8, 0xf000f0, RZ, 0xc0, !PT ;  /* 0x00f000f008127812 */ /* 0x000fe200078ec0ff */
[----:B------:R-:W-:Y:S01]  /*28d0*/  FFMA.FTZ R37, R38, R19, R37 ;  /* 0x0000001326257223 */ /* 0x000fe20000010025 */
[----:B------:R-:W-:Y:S01]  /*28e0*/  FMUL.FTZ R12, R32, R15 ;  /* 0x0000000f200c7220 */ /* 0x000fe20000410000 */
[----:B------:R-:W-:Y:S01]  /*28f0*/  FMUL.FTZ R38, R21, R42 ;  /* 0x0000002a15267220 */ /* 0x000fe20000410000 */
[----:B------:R-:W-:Y:S01]  /*2900*/  LOP3.LUT R34, R9, 0xf000f0, RZ, 0xc0, !PT ;  /* 0x00f000f009227812 */ /* 0x000fe200078ec0ff */
[----:B------:R-:W0:Y:S01]  /*2910*/  LDS.64 R14, [UR4+0x38] ;  /* 0x00003804ff0e7984 */ /* 0x000e220008000a00 */
[----:B------:R-:W-:Y:S02]  /*2920*/  LOP3.LUT R18, R18, 0x64006400, RZ, 0xfc, !PT ;  /* 0x6400640012127812 */ /* 0x000fe400078efcff */
[----:B------:R-:W-:Y:S02]  /*2930*/  F2FP.F16.F32.PACK_AB R12, RZ, R12 ;  /* 0x0000000cff0c723e */ /* 0x000fe400000000ff */
[----:B------:R-:W-:Y:S01]  /*2940*/  LOP3.LUT R36, R34, 0x64006400, RZ, 0xfc, !PT ;  /* 0x6400640022247812 */ /* 0x000fe200078efcff */
[----:B------:R-:W-:Y:S01]  /*2950*/  HFMA2 R34, R18, R29.H0_H0, -72, -72 ;  /* 0xd480d48012227431 */ /* 0x000fe2000004001d */
[----:B------:R-:W-:Y:S01]  /*2960*/  F2FP.F16.F32.PACK_AB R38, RZ, R38 ;  /* 0x00000026ff26723e */ /* 0x000fe200000000ff */
[----:B------:R-:W-:-:S03]  /*2970*/  HADD2.F32 R18, -RZ, R13.H0_H0 ;  /* 0x2000000dff127230 */ /* 0x000fc60000004100 */
[----:B------:R-:W-:Y:S01]  /*2980*/  PRMT R12, R12, 0x5410, R38 ;  /* 0x000054100c0c7816 */ /* 0x000fe20000000026 */
[----:B------:R-:W-:Y:S02]  /*2990*/  HFMA2 R36, R36, R29.H0_H0, -72, -72 ;  /* 0xd480d48024247431 */ /* 0x000fe4000004001d */
[--C-:B------:R-:W-:Y:S02]  /*29a0*/  HADD2.F32 R38, -RZ, R34.reuse.H0_H0 ;  /* 0x20000022ff267230 */ /* 0x100fe40000004100 */
[----:B------:R-:W-:Y:S02]  /*29b0*/  HADD2.F32 R13, -RZ, R13.H1_H1 ;  /* 0x3000000dff0d7230 */ /* 0x000fe40000004100 */
[----:B------:R-:W-:Y:S02]  /*29c0*/  HFMA2 R12, R12, 1, 1, R35 ;  /* 0x3c003c000c0c7831 */ /* 0x000fe40000000023 */
[----:B------:R-:W-:Y:S02]  /*29d0*/  HADD2.F32 R35, -RZ, R34.H1_H1 ;  /* 0x30000022ff237230 */ /* 0x000fe40000004100 */
[----:B------:R-:W-:Y:S01]  /*29e0*/  FFMA.FTZ R38, R38, R18, R37 ;  /* 0x0000001226267223 */ /* 0x000fe20000010025 */
[----:B------:R-:W-:-:S02]  /*29f0*/  HADD2.F32 R40, -RZ, R36.H0_H0 ;  /* 0x20000024ff287230 */ /* 0x000fc40000004100 */
[----:B------:R-:W-:Y:S01]  /*2a00*/  HADD2.F32 R34, -RZ, R36.H1_H1 ;  /* 0x30000024ff227230 */ /* 0x000fe20000004100 */
[----:B------:R-:W-:Y:S01]  /*2a10*/  LOP3.LUT R36, R10, 0xf000f, RZ, 0xc0, !PT ;  /* 0x000f000f0a247812 */ /* 0x000fe200078ec0ff */
[----:B------:R-:W-:-:S03]  /*2a20*/  FFMA.FTZ R42, R35, R13, R38 ;  /* 0x0000000d232a7223 */ /* 0x000fc60000010026 */
[----:B------:R-:W-:Y:S01]  /*2a30*/  LOP3.LUT R38, R36, 0x64006400, RZ, 0xfc, !PT ;  /* 0x6400640024267812 */ /* 0x000fe200078efcff */
[----:B------:R-:W-:Y:S01]  /*2a40*/  FFMA.FTZ R40, R18, R40, R39 ;  /* 0x0000002812287223 */ /* 0x000fe20000010027 */
[----:B------:R-:W-:-:S03]  /*2a50*/  SHF.R.U32.HI R41, RZ, 0x8, R9 ;  /* 0x00000008ff297819 */ /* 0x000fc60000011609 */
[----:B------:R-:W-:Y:S02]  /*2a60*/  HADD2 R38, R38, -1032, -1032 ;  /* 0xe408e40826267430 */ /* 0x000fe40000000000 */
[----:B------:R-:W-:Y:S01]  /*2a70*/  FFMA.FTZ R34, R13, R34, R40 ;  /* 0x000000220d227223 */ /* 0x000fe20000010028 */
[----:B------:R-:W-:Y:S02]  /*2a80*/  LOP3.LUT R36, R41, 0xf000f, RZ, 0xc0, !PT ;  /* 0x000f000f29247812 */ /* 0x000fe400078ec0ff */
[--C-:B------:R-:W-:Y:S01]  /*2a90*/  HADD2.F32 R40, -RZ, R38.reuse.H0_H0 ;  /* 0x20000026ff287230 */ /* 0x100fe20000004100 */
[----:B------:R-:W-:Y:S01]  /*2aa0*/  SHF.R.U32.HI R8, RZ, 0x8, R8 ;  /* 0x00000008ff087819 */ /* 0x000fe20000011608 */
[----:B------:R-:W-:Y:S01]  /*2ab0*/  HADD2.F32 R38, -RZ, R38.H1_H1 ;  /* 0x30000026ff267230 */ /* 0x000fe20000004100 */
[----:B------:R-:W-:Y:S02]  /*2ac0*/  LOP3.LUT R36, R36, 0x64006400, RZ, 0xfc, !PT ;  /* 0x6400640024247812 */ /* 0x000fe400078efcff */
[----:B------:R-:W-:Y:S01]  /*2ad0*/  FFMA.FTZ R40, R7, R40, RZ ;  /* 0x0000002807287223 */ /* 0x000fe200000100ff */
[----:B------:R-:W-:-:S02]  /*2ae0*/  LOP3.LUT R35, R8, 0xf000f, RZ, 0xc0, !PT ;  /* 0x000f000f08237812 */ /* 0x000fc400078ec0ff */
[----:B------:R-:W-:Y:S02]  /*2af0*/  HADD2 R36, R36, -1032, -1032 ;  /* 0xe408e40824247430 */ /* 0x000fe40000000000 */
[----:B------:R-:W-:Y:S01]  /*2b00*/  FFMA.FTZ R43, R19, R38, R40 ;  /* 0x00000026132b7223 */ /* 0x000fe20000010028 */
[----:B------:R-:W-:Y:S02]  /*2b10*/  LOP3.LUT R38, R10, 0xf000f0, RZ, 0xc0, !PT ;  /* 0x00f000f00a267812 */ /* 0x000fe400078ec0ff */
[----:B------:R-:W-:Y:S01]  /*2b20*/  LOP3.LUT R9, R35, 0x64006400, RZ, 0xfc, !PT ;  /* 0x6400640023097812 */ /* 0x000fe200078efcff */
[----:B0-----:R-:W-:Y:S01]  /*2b30*/  HADD2.F32 R35, -RZ, R14.H0_H0 ;  /* 0x2000000eff237230 */ /* 0x001fe20000004100 */
[----:B------:R-:W-:Y:S01]  /*2b40*/  LOP3.LUT R38, R38, 0x64006400, RZ, 0xfc, !PT ;  /* 0x6400640026267812 */ /* 0x000fe200078efcff */
[----:B------:R-:W-:Y:S01]  /*2b50*/  HADD2.F32 R39, -RZ, R36.H0_H0 ;  /* 0x20000024ff277230 */ /* 0x000fe20000004100 */
[----:B------:R-:W-:Y:S01]  /*2b60*/  SHF.R.U32.HI R10, RZ, 0x8, R10 ;  /* 0x00000008ff0a7819 */ /* 0x000fe2000001160a */
[----:B------:R-:W-:-:S02]  /*2b70*/  HADD2 R9, R9, -1032, -1032 ;  /* 0xe408e40809097430 */ /* 0x000fc40000000000 */
[----:B------:R-:W-:Y:S02]  /*2b80*/  HFMA2 R38, R38, R29.H0_H0, -72, -72 ;  /* 0xd480d48026267431 */ /* 0x000fe4000004001d */
[----:B------:R-:W-:Y:S01]  /*2b90*/  FFMA.FTZ R34, R35, R39, R34 ;  /* 0x0000002723227223 */ /* 0x000fe20000010022 */
[----:B------:R-:W-:Y:S01]  /*2ba0*/  LOP3.LUT R39, R10, 0xf000f, RZ, 0xc0, !PT ;  /* 0x000f000f0a277812 */ /* 0x000fe200078ec0ff */
[--C-:B------:R-:W-:Y:S02]  /*2bb0*/  HADD2.F32 R37, -RZ, R9.reuse.H0_H0 ;  /* 0x20000009ff257230 */ /* 0x100fe40000004100 */
[----:B------:R-:W-:Y:S01]  /*2bc0*/  HADD2.F32 R40, -RZ, R9.H1_H1 ;  /* 0x30000009ff287230 */ /* 0x000fe20000004100 */
[----:B------:R-:W-:Y:S01]  /*2bd0*/  LOP3.LUT R39, R39, 0x64006400, RZ, 0xfc, !PT ;  /* 0x6400640027277812 */ /* 0x000fe200078efcff */
[----:B------:R-:W-:Y:S02]  /*2be0*/  HADD2.F32 R9, -RZ, R14.H1_H1 ;  /* 0x3000000eff097230 */ /* 0x000fe40000004100 */
[----:B------:R-:W-:-:S02]  /*2bf0*/  HADD2.F32 R14, -RZ, R38.H0_H0 ;  /* 0x20000026ff0e7230 */ /* 0x000fc40000004100 */
[----:B------:R-:W-:Y:S02]  /*2c00*/  HADD2.F32 R38, -RZ, R38.H1_H1 ;  /* 0x30000026ff267230 */ /* 0x000fe40000004100 */
[----:B------:R-:W-:Y:S02]  /*2c10*/  HADD2 R39, R39, -1032, -1032 ;  /* 0xe408e40827277430 */ /* 0x000fe40000000000 */
[----:B------:R-:W-:-:S04]  /*2c20*/  FFMA.FTZ R14, R18, R14, R43 ;  /* 0x0000000e120e7223 */ /* 0x000fc8000001002b */
[----:B------:R-:W-:Y:S01]  /*2c30*/  FFMA.FTZ R14, R13, R38, R14 ;  /* 0x000000260d0e7223 */ /* 0x000fe2000001000e */
[----:B------:R-:W-:-:S05]  /*2c40*/  HADD2.F32 R38, -RZ, R39.H0_H0 ;  /* 0x20000027ff267230 */ /* 0x000fca0000004100 */
[----:B------:R-:W-:Y:S01]  /*2c50*/  FFMA.FTZ R14, R35, R38, R14 ;  /* 0x00000026230e7223 */ /* 0x000fe2000001000e */
[----:B------:R-:W-:-:S04]  /*2c60*/  LOP3.LUT R38, R11, 0xf000f, RZ, 0xc0, !PT ;  /* 0x000f000f0b267812 */ /* 0x000fc800078ec0ff */
[----:B------:R-:W-:Y:S01]  /*2c70*/  LOP3.LUT R38, R38, 0x64006400, RZ, 0xfc, !PT ;  /* 0x6400640026267812 */ /* 0x000fe200078efcff */
[----:B------:R-:W-:-:S04]  /*2c80*/  HADD2.F32 R36, -RZ, R36.H1_H1 ;  /* 0x30000024ff247230 */ /* 0x000fc80000004100 */
[----:B------:R-:W-:Y:S02]  /*2c90*/  HADD2 R38, R38, -1032, -1032 ;  /* 0xe408e40826267430 */ /* 0x000fe40000000000 */
[----:B------:R-:W-:-:S03]  /*2ca0*/  FFMA.FTZ R34, R9, R36, R34 ;  /* 0x0000002409227223 */ /* 0x000fc60000010022 */
[--C-:B------:R-:W-:Y:S02]  /*2cb0*/  HADD2.F32 R36, -RZ, R38.reuse.H0_H0 ;  /* 0x20000026ff247230 */ /* 0x100fe40000004100 */
[----:B------:R-:W-:-:S03]  /*2cc0*/  HADD2.F32 R38, -RZ, R38.H1_H1 ;  /* 0x30000026ff267230 */ /* 0x000fc60000004100 */
[----:B------:R-:W-:Y:S01]  /*2cd0*/  FFMA.FTZ R36, R7, R36, RZ ;  /* 0x0000002407247223 */ /* 0x000fe200000100ff */
[----:B------:R-:W-:-:S03]  /*2ce0*/  LOP3.LUT R7, R11, 0xf000f0, RZ, 0xc0, !PT ;  /* 0x00f000f00b077812 */ /* 0x000fc600078ec0ff */
[----:B------:R-:W-:Y:S01]  /*2cf0*/  FFMA.FTZ R19, R19, R38, R36 ;  /* 0x0000002613137223 */ /* 0x000fe20000010024 */
[----:B------:R-:W-:-:S05]  /*2d00*/  LOP3.LUT R36, R7, 0x64006400, RZ, 0xfc, !PT ;  /* 0x6400640007247812 */ /* 0x000fca00078efcff */
[----:B------:R-:W-:-:S05]  /*2d10*/  HFMA2 R7, R36, R29.H0_H0, -72, -72 ;  /* 0xd480d48024077431 */ /* 0x000fca000004001d */
[----:B------:R-:W-:-:S05]  /*2d20*/  HADD2.F32 R36, -RZ, R7.H0_H0 ;  /* 0x20000007ff247230 */ /* 0x000fca0000004100 */
[----:B------:R-:W-:Y:S01]  /*2d30*/  FFMA.FTZ R36, R18, R36, R19 ;  /* 0x0000002412247223 */ /* 0x000fe20000010013 */
[----:B------:R-:W-:Y:S02]  /*2d40*/  @!P0 MOV R19, R23 ;  /* 0x0000001700138202 */ /* 0x000fe40000000f00 */
[----:B------:R-:W-:-:S05]  /*2d50*/  @!P0 MOV R18, R26 ;  /* 0x0000001a00128202 */ /* 0x000fca0000000f00 */
[----:B------:R0:W2:Y:S01]  /*2d60*/  @!P0 LDG.E.U16.CONSTANT R19, desc[UR6][R18.64] ;  /* 0x0000000612138981 */ /* 0x0000a2000c1e9500 */
[----:B------:R-:W-:Y:S01]  /*2d70*/  SHF.R.U32.HI R11, RZ, 0x8, R11 ;  /* 0x00000008ff0b7819 */ /* 0x000fe2000001160b */
[----:B------:R-:W-:-:S03]  /*2d80*/  FFMA.FTZ R37, R37, R35, R42 ;  /* 0x0000002325257223 */ /* 0x000fc6000001002a */
[----:B------:R-:W-:Y:S01]  /*2d90*/  LOP3.LUT R38, R11, 0xf000f, RZ, 0xc0, !PT ;  /* 0x000f000f0b267812 */ /* 0x000fe200078ec0ff */
[----:B------:R-:W-:Y:S01]  /*2da0*/  FFMA.FTZ R37, R40, R9, R37 ;  /* 0x0000000928257223 */ /* 0x000fe20000010025 */
[----:B------:R-:W-:Y:S02]  /*2db0*/  HADD2.F32 R40, -RZ, R7.H1_H1 ;  /* 0x30000007ff287230 */ /* 0x000fe40000004100 */
[----:B------:R-:W-:-:S05]  /*2dc0*/  LOP3.LUT R7, R38, 0x64006400, RZ, 0xfc, !PT ;  /* 0x6400640026077812 */ /* 0x000fca00078efcff */
[----:B------:R-:W-:Y:S01]  /*2dd0*/  HADD2 R7, R7, -1032, -1032 ;  /* 0xe408e40807077430 */ /* 0x000fe20000000000 */
[----:B------:R-:W-:Y:S01]  /*2de0*/  LOP3.LUT R38, R8, 0xf000f0, RZ, 0xc0, !PT ;  /* 0x00f000f008267812 */ /* 0x000fe200078ec0ff */
[----:B------:R-:W-:-:S03]  /*2df0*/  FFMA.FTZ R36, R13, R40, R36 ;  /* 0x000000280d247223 */ /* 0x000fc60000010024 */
[----:B------:R-:W-:Y:S01]  /*2e00*/  HADD2.F32 R8, -RZ, R7.H0_H0 ;  /* 0x20000007ff087230 */ /* 0x000fe20000004100 */
[----:B------:R-:W-:-:S04]  /*2e10*/  LOP3.LUT R41, R41, 0xf000f0, RZ, 0xc0, !PT ;  /* 0x00f000f029297812 */ /* 0x000fc800078ec0ff */
[----:B------:R-:W-:Y:S01]  /*2e20*/  FFMA.FTZ R8, R35, R8, R36 ;  /* 0x0000000823087223 */ /* 0x000fe20000010024 */
[----:B------:R-:W-:Y:S02]  /*2e30*/  LOP3.LUT R36, R10, 0xf000f0, RZ, 0xc0, !PT ;  /* 0x00f000f00a247812 */ /* 0x000fe400078ec0ff */
[----:B------:R-:W-:Y:S02]  /*2e40*/  LOP3.LUT R10, R41, 0x64006400, RZ, 0xfc, !PT ;  /* 0x64006400290a7812 */ /* 0x000fe400078efcff */
[----:B------:R-:W-:Y:S02]  /*2e50*/  LOP3.LUT R36, R36, 0x64006400, RZ, 0xfc, !PT ;  /* 0x6400640024247812 */ /* 0x000fe400078efcff */
[----:B0-----:R-:W-:Y:S01]  /*2e60*/  LOP3.LUT R18, R11, 0xf000f0, RZ, 0xc0, !PT ;  /* 0x00f000f00b127812 */ /* 0x001fe200078ec0ff */
[-C--:B------:R-:W-:Y:S01]  /*2e70*/  HFMA2 R10, R10, R29.reuse.H0_H0, -72, -72 ;  /* 0xd480d4800a0a7431 */ /* 0x080fe2000004001d */
[----:B------:R-:W-:Y:S01]  /*2e80*/  LOP3.LUT R38, R38, 0x64006400, RZ, 0xfc, !PT ;  /* 0x6400640026267812 */ /* 0x000fe200078efcff */
[----:B------:R-:W-:Y:S01]  /*2e90*/  HFMA2 R11, R36, R29.H0_H0, -72, -72 ;  /* 0xd480d480240b7431 */ /* 0x000fe2000004001d */
[----:B------:R-:W-:Y:S01]  /*2ea0*/  LOP3.LUT R36, R18, 0x64006400, RZ, 0xfc, !PT ;  /* 0x6400640012247812 */ /* 0x000fe200078efcff */
[----:B------:R-:W-:-:S02]  /*2eb0*/  HADD2.F32 R35, -RZ, R15.H0_H0 ;  /* 0x2000000fff237230 */ /* 0x000fc40000004100 */
[-C--:B------:R-:W-:Y:S02]  /*2ec0*/  HFMA2 R13, R38, R29.reuse.H0_H0, -72, -72 ;  /* 0xd480d480260d7431 */ /* 0x080fe4000004001d */
[----:B------:R-:W-:Y:S02]  /*2ed0*/  HADD2.F32 R18, -RZ, R10.H0_H0 ;  /* 0x2000000aff127230 */ /* 0x000fe40000004100 */
[----:B------:R-:W-:Y:S02]  /*2ee0*/  HFMA2 R29, R36, R29.H0_H0, -72, -72 ;  /* 0xd480d480241d7431 */ /* 0x000fe4000004001d */
        /* <DEDUP_REMOVED lines=10> */
[----:B------:R-:W-:Y:S02]  /*2f90*/  HADD2.F32 R8, -RZ, R13.H1_H1 ;  /* 0x3000000dff087230 */ /* 0x000fe40000004100 */
[----:B------:R-:W-:-:S02]  /*2fa0*/  HADD2.F32 R10, -RZ, R10.H1_H1 ;  /* 0x3000000aff0a7230 */ /* 0x000fc40000004100 */
[C---:B------:R-:W-:Y:S01]  /*2fb0*/  FFMA.FTZ R14, R35.reuse, R39, R14 ;  /* 0x00000027230e7223 */ /* 0x040fe2000001000e */
[----:B------:R-:W-:Y:S02]  /*2fc0*/  HADD2.F32 R11, -RZ, R11.H1_H1 ;  /* 0x3000000bff0b7230 */ /* 0x000fe40000004100 */
[----:B------:R-:W-:Y:S01]  /*2fd0*/  FFMA.FTZ R7, R35, R7, R18 ;  /* 0x0000000723077223 */ /* 0x000fe20000010012 */
[----:B------:R-:W-:Y:S01]  /*2fe0*/  HADD2.F32 R36, -RZ, R29.H1_H1 ;  /* 0x3000001dff247230 */ /* 0x000fe20000004100 */
[----:B------:R-:W-:Y:S01]  /*2ff0*/  @!P0 IADD3 R38, PT, PT, R4, 0x1, RZ ;  /* 0x0000000104268810 */ /* 0x000fe20007ffe0ff */
[----:B------:R-:W-:Y:S01]  /*3000*/  FFMA.FTZ R37, R8, R15, R37 ;  /* 0x0000000f08257223 */ /* 0x000fe20000010025 */
[C---:B------:R-:W-:Y:S01]  /*3010*/  FFMA.FTZ R10, R15.reuse, R10, R34 ;  /* 0x0000000a0f0a7223 */ /* 0x040fe20000010022 */
[C---:B------:R-:W-:Y:S01]  /*3020*/  FFMA.FTZ R11, R15.reuse, R11, R14 ;  /* 0x0000000b0f0b7223 */ /* 0x040fe2000001000e */
[----:B------:R-:W-:Y:S01]  /*3030*/  FFMA.FTZ R36, R15, R36, R7 ;  /* 0x000000240f247223 */ /* 0x000fe20000010007 */
[----:B------:R-:W-:Y:S01]  /*3040*/  @!P0 MOV R4, R38 ;  /* 0x0000002600048202 */ /* 0x000fe20000000f00 */
        /* <DEDUP_REMOVED lines=9> */
[----:B------:R-:W-:Y:S01]  /*30e0*/  PRMT R11, R11, 0x5410, R36 ;  /* 0x000054100b0b7816 */ /* 0x000fe20000000024 */
[----:B------:R-:W-:Y:S01]  /*30f0*/  UIADD3 UR4, UPT, UPT, UR4, 0x40, URZ ;  /* 0x0000004004047890 */ /* 0x000fe2000fffe0ff */
[----:B------:R-:W-:Y:S01]  /*3100*/  IADD3 R26, P1, PT, R26, 0x80, RZ ;  /* 0x000000801a1a7810 */ /* 0x000fe20007f3e0ff */
[----:B------:R-:W-:-:S02]  /*3110*/  HFMA2 R24, R37, 1, 1, R24 ;  /* 0x3c003c0025187831 */ /* 0x000fc40000000018 */
[----:B------:R-:W-:-:S04]  /*3120*/  IMAD.WIDE R46, R3, 0x4, R46 ;  /* 0x00000004032e7825 */ /* 0x000fc800078e022e */
[----:B------:R-:W-:Y:S01]  /*3130*/  HADD2 R7, R11, R12 ;  /* 0x0000000c0b077230 */ /* 0x000fe20000000000 */
[----:B------:R-:W-:Y:S02]  /*3140*/  IADD3.X R23, PT, PT, RZ, R23, RZ, P1, !PT ;  /* 0x00000017ff177210 */ /* 0x000fe40000ffe4ff */
[----:B--2---:R-:W-:Y:S02]  /*3150*/  @!P0 IADD3 R5, PT, PT, R19, R6, RZ ;  /* 0x0000000613058210 */ /* 0x004fe40007ffe0ff */
[----:B------:R-:W-:-:S04]  /*3160*/  IADD3 R6, PT, PT, R6, 0x20, RZ ;  /* 0x0000002006067810 */ /* 0x000fc80007ffe0ff */
[----:B------:R-:W-:-:S13]  /*3170*/  ISETP.GE.AND P0, PT, R6, R27, PT ;  /* 0x0000001b0600720c */ /* 0x000fda0003f06270 */
[----:B------:R-:W-:Y:S05]  /*3180*/  @!P0 BRA `(.L_x_3643) ;  /* 0xffffffd800d08947 */ /* 0x000fea000383ffff */
[----:B------:R-:W-:-:S07]  /*3190*/  IMAD.WIDE R10, R3, 0x10, R30 ;  /* 0x00000010030a7825 */ /* 0x000fce00078e021e */
.L_x_3642:
[----:B------:R-:W-:-:S04]  /*31a0*/  VIMNMX R27, PT, PT, R22, UR13, PT ;  /* 0x0000000d161b7c48 */ /* 0x000fc8000bfe0100 */
[----:B------:R-:W-:-:S13]  /*31b0*/  ISETP.GT.AND P0, PT, R27, R6, PT ;  /* 0x000000061b00720c */ /* 0x000fda0003f04270 */
[----:B------:R-:W-:Y:S05]  /*31c0*/  @!P0 BRA `(.L_x_3644) ;  /* 0x0000001400308947 */ /* 0x000fea0003800000 */
[----:B------:R-:W-:-:S03]  /*31d0*/  IMAD.WIDE.U32 R16, R6, 0x4, R16 ;  /* 0x0000000406107825 */ /* 0x000fc600078e0010 */
[----:B------:R-:W-:-:S04]  /*31e0*/  IADD3 R26, P0, PT, R16, 0x2, RZ ;  /* 0x00000002101a7810 */ /* 0x000fc80007f1e0ff */
[----:B------:R-:W-:-:S09]  /*31f0*/  IADD3.X R29, PT, PT, RZ, R17, RZ, P0, !PT ;  /* 0x00000011ff1d7210 */ /* 0x000fd200007fe4ff */
.L_x_3645:
[----:B------:R-:W2:Y:S01]  /*3200*/  LDG.E.128.CONSTANT R12, desc[UR6][R10.64] ;  /* 0x000000060a0c7981 */ /* 0x000ea2000c1e9d00 */
[----:B------:R-:W-:-:S03]  /*3210*/  MOV R3, UR9 ;  /* 0x0000000900037c02 */ /* 0x000fc60008000f00 */
[----:B------:R-:W0:Y:S02]  /*3220*/  LDS.128 R20, [UR4] ;  /* 0x00000004ff147984 */ /* 0x000e240008000c00 */
[----:B------:R-:W-:-:S05]  /*3230*/  IMAD.WIDE R30, R3, 0x4, R10 ;  /* 0x00000004031e7825 */ /* 0x000fca00078e020a */
[----:B------:R1:W3:Y:S01]  /*3240*/  LDG.E.128.CONSTANT R16, desc[UR6][R30.64] ;  /* 0x000000061e107981 */ /* 0x0002e2000c1e9d00 */
[----:B------:R-:W-:Y:S01]  /*3250*/  MOV R42, 0x3000 ;  /* 0x00003000002a7802 */ /* 0x000fe20000000f00 */
[----:B-1----:R-:W-:Y:S01]  /*3260*/  IMAD.WIDE R30, R3, 0x4, R30 ;  /* 0x00000004031e7825 */ /* 0x002fe200078e021e */
[----:B------:R-:W-:Y:S02]  /*3270*/  ISETP.NE.AND P0, PT, R6, R5, PT ;  /* 0x000000050600720c */ /* 0x000fe40003f05270 */
[----:B--2---:R-:W-:Y:S02]  /*3280*/  LOP3.LUT R8, R12, 0x70007, RZ, 0xc0, !PT ;  /* 0x000700070c087812 */ /* 0x004fe400078ec0ff */
        /* <DEDUP_REMOVED lines=11> */
[----:B0-----:R-:W-:Y:S01]  /*3340*/  HFMA2 R37, R37, R20, RZ.H0_H0 ;  /* 0x0000001425257231 */ /* 0x001fe200000400ff */
[----:B------:R-:W-:-:S02]  /*3350*/  LOP3.LUT R34, R34, 0x64006400, RZ, 0xfc, !PT ;  /* 0x6400640022227812 */ /* 0x000fc400078efcff */
[----:B------:R-:W-:Y:S02]  /*3360*/  LOP3.LUT R8, R36, 0x64006400, RZ, 0xfc, !PT ;  /* 0x6400640024087812 */ /* 0x000fe400078efcff */
[----:B------:R-:W-:Y:S01]  /*3370*/  LOP3.LUT R9, R9, 0x64006400, RZ, 0xfc, !PT ;  /* 0x6400640009097812 */ /* 0x000fe200078efcff */
[----:B------:R-:W-:Y:S01]  /*3380*/  HADD2 R36, R34, -1028, -1028 ;  /* 0xe404e40422247430 */ /* 0x000fe20000000000 */
[----:B------:R-:W-:Y:S01]  /*3390*/  LOP3.LUT R33, R33, 0x64006400, RZ, 0xfc, !PT ;  /* 0x6400640021217812 */ /* 0x000fe200078efcff */
[----:B------:R-:W-:Y:S01]  /*33a0*/  HADD2 R32, R8, -1028, -1028 ;  /* 0xe404e40408207430 */ /* 0x000fe20000000000 */
[----:B------:R-:W-:Y:S01]  /*33b0*/  LOP3.LUT R11, R11, 0x64006400, RZ, 0xfc, !PT ;  /* 0x640064000b0b7812 */ /* 0x000fe200078efcff */
[-C--:B------:R-:W-:Y:S01]  /*33c0*/  HFMA2 R8, R10, R20.reuse, RZ ;  /* 0x000000140a087231 */ /* 0x080fe200000000ff */
[----:B------:R-:W-:Y:S01]  /*33d0*/  LOP3.LUT R35, R35, 0x64006400, RZ, 0xfc, !PT ;  /* 0x6400640023237812 */ /* 0x000fe200078efcff */
[-C--:B------:R-:W-:Y:S02]  /*33e0*/  HFMA2 R36, R36, R20.reuse, RZ ;  /* 0x0000001424247231 */ /* 0x080fe400000000ff */
[----:B------:R-:W-:Y:S01]  /*33f0*/  HFMA2 R32, R32, R20, RZ.H0_H0 ;  /* 0x0000001420207231 */ /* 0x000fe200000400ff */
[----:B------:R-:W-:Y:S01]  /*3400*/  SHF.R.U32.HI R20, RZ, 0x6, R15 ;  /* 0x00000006ff147819 */ /* 0x000fe2000001160f */
[----:B------:R-:W-:-:S02]  /*3410*/  HFMA2 R9, R9, R42.H0_H0, -132, -132 ;  /* 0xd820d82009097431 */ /* 0x000fc4000004002a */
[-C--:B------:R-:W-:Y:S02]  /*3420*/  HFMA2 R33, R33, R42.reuse.H0_H0, -132, -132 ;  /* 0xd820d82021217431 */ /* 0x080fe4000004002a */
[-C--:B------:R-:W-:Y:S02]  /*3430*/  HFMA2 R10, R11, R42.reuse.H0_H0, -132, -132 ;  /* 0xd820d8200b0a7431 */ /* 0x080fe4000004002a */
[-C--:B------:R-:W-:Y:S02]  /*3440*/  HFMA2 R11, R9, R21.reuse, R8 ;  /* 0x00000015090b7231 */ /* 0x080fe40000000008 */
[----:B------:R-:W-:Y:S01]  /*3450*/  HFMA2 R34, R35, R42.H0_H0, -132, -132 ;  /* 0xd820d82023227431 */ /* 0x000fe2000004002a */
[----:B------:R-:W-:Y:S01]  /*3460*/  LOP3.LUT R35, R20, 0x70007, RZ, 0xc0, !PT ;  /* 0x0007000714237812 */ /* 0x000fe200078ec0ff */
[-C--:B------:R-:W-:Y:S02]  /*3470*/  HFMA2 R37, R33, R21.reuse, R37 ;  /* 0x0000001521257231 */ /* 0x080fe40000000025 */
[----:B------:R-:W-:-:S02]  /*3480*/  HFMA2 R36, R10, R21, R36 ;  /* 0x000000150a247231 */ /* 0x000fc40000000024 */
[----:B------:R-:W-:Y:S01]  /*3490*/  HFMA2 R34, R34, R21, R32 ;  /* 0x0000001522227231 */ /* 0x000fe20000000020 */
        /* <DEDUP_REMOVED lines=13> */
[----:B------:R-:W-:Y:S02]  /*3570*/  HADD2 R35, R8, -1028, -1028 ;  /* 0xe404e40408237430 */ /* 0x000fe40000000000 */
[----:B------:R-:W-:-:S02]  /*3580*/  HADD2 R38, R38, -1028, -1028 ;  /* 0xe404e40426267430 */ /* 0x000fc40000000000 */
[-C--:B------:R-:W-:Y:S02]  /*3590*/  HFMA2 R36, R10, R22.reuse, R36 ;  /* 0x000000160a247231 */ /* 0x080fe40000000024 */
[-C--:B------:R-:W-:Y:S02]  /*35a0*/  HFMA2 R37, R9, R22.reuse, R37 ;  /* 0x0000001609257231 */ /* 0x080fe40000000025 */
[-C--:B------:R-:W-:Y:S02]  /*35b0*/  HFMA2 R35, R35, R22.reuse, R11 ;  /* 0x0000001623237231 */ /* 0x080fe4000000000b */
[----:B------:R-:W-:Y:S01]  /*35c0*/  HFMA2 R34, R38, R22, R34 ;  /* 0x0000001626227231 */ /* 0x000fe20000000022 */
[----:B------:R-:W0:Y:S01]  /*35d0*/  LDS.128 R8, [UR4+0x10] ;  /* 0x00001004ff087984 */ /* 0x000e220008000c00 */
[----:B------:R-:W-:Y:S02]  /*35e0*/  LOP3.LUT R22, R33, 0x380038, RZ, 0xc0, !PT ;  /* 0x0038003821167812 */ /* 0x000fe400078ec0ff */
[----:B------:R-:W-:-:S02]  /*35f0*/  LOP3.LUT R39, R39, 0x64006400, RZ, 0xfc, !PT ;  /* 0x6400640027277812 */ /* 0x000fc400078efcff */
[----:B------:R-:W-:Y:S02]  /*3600*/  LOP3.LUT R41, R22, 0x64006400, RZ, 0xfc, !PT ;  /* 0x6400640016297812 */ /* 0x000fe400078efcff */
[----:B------:R-:W-:Y:S02]  /*3610*/  LOP3.LUT R38, R32, 0x380038, RZ, 0xc0, !PT ;  /* 0x0038003820267812 */ /* 0x000fe400078ec0ff */
[----:B------:R-:W-:Y:S01]  /*3620*/  LOP3.LUT R33, R33, 0x1c001c0, RZ, 0xc0, !PT ;  /* 0x01c001c021217812 */ /* 0x000fe200078ec0ff */
[-C--:B------:R-:W-:Y:S01]  /*3630*/  HFMA2 R22, R41, R42.reuse.H0_H0, -132, -132 ;  /* 0xd820d82029167431 */ /* 0x080fe2000004002a */
[----:B------:R-:W-:Y:S02]  /*3640*/  LOP3.LUT R41, R38, 0x64006400, RZ, 0xfc, !PT ;  /* 0x6400640026297812 */ /* 0x000fe400078efcff */
[----:B------:R-:W-:Y:S01]  /*3650*/  MOV R38, 0x2400 ;  /* 0x0000240000267802 */ /* 0x000fe20000000f00 */
[-C--:B------:R-:W-:Y:S02]  /*3660*/  HFMA2 R22, R22, R23.reuse, R35 ;  /* 0x0000001716167231 */ /* 0x080fe40000000023 */
[-C--:B------:R-:W-:Y:S01]  /*3670*/  HFMA2 R35, R39, R42.reuse.H0_H0, -132, -132 ;  /* 0xd820d82027237431 */ /* 0x080fe2000004002a */
[----:B------:R-:W-:Y:S01]  /*3680*/  LOP3.LUT R32, R32, 0x1c001c0, RZ, 0xc0, !PT ;  /* 0x01c001c020207812 */ /* 0x000fe200078ec0ff */
[----:B------:R-:W-:Y:S01]  /*3690*/  HFMA2 R41, R41, R42.H0_H0, -132, -132 ;  /* 0xd820d82029297431 */ /* 0x000fe2000004002a */
[----:B------:R-:W-:Y:S01]  /*36a0*/  PRMT R42, R42, 0x5410, R38 ;  /* 0x000054102a2a7816 */ /* 0x000fe20000000026 */
[-C--:B------:R-:W-:Y:S01]  /*36b0*/  HFMA2 R35, R35, R23.reuse, R37 ;  /* 0x0000001723237231 */ /* 0x080fe20000000025 */
[----:B------:R-:W-:Y:S01]  /*36c0*/  LOP3.LUT R37, R20, 0x380038, RZ, 0xc0, !PT ;  /* 0x0038003814257812 */ /* 0x000fe200078ec0ff */
[----:B------:R-:W-:Y:S01]  /*36d0*/  HFMA2 R36, R41, R23, R36 ;  /* 0x0000001729247231 */ /* 0x000fe20000000024 */
[----:B------:R-:W-:-:S02]  /*36e0*/  LOP3.LUT R38, R21, 0x1c001c0, RZ, 0xc0, !PT ;  /* 0x01c001c015267812 */ /* 0x000fc400078ec0ff */
[----:B------:R-:W-:Y:S02]  /*36f0*/  LOP3.LUT R37, R37, 0x64006400, RZ, 0xfc, !PT ;  /* 0x6400640025257812 */ /* 0x000fe400078efcff */
[----:B------:R-:W-:Y:S02]  /*3700*/  LOP3.LUT R21, R33, 0x64006400, RZ, 0xfc, !PT ;  /* 0x6400640021157812 */ /* 0x000fe400078efcff */
[----:B------:R-:W-:Y:S01]  /*3710*/  LOP3.LUT R33, R38, 0x64006400, RZ, 0xfc, !PT ;  /* 0x6400640026217812 */ /* 0x000fe200078efcff */
[-C--:B------:R-:W-:Y:S01]  /*3720*/  HFMA2 R39, R37, R42.reuse.H0_H0, -132, -132 ;  /* 0xd820d82025277431 */ /* 0x080fe2000004002a */
[----:B------:R-:W-:Y:S01]  /*3730*/  LOP3.LUT R37, R32, 0x64006400, RZ, 0xfc, !PT ;  /* 0x6400640020257812 */ /* 0x000fe200078efcff */
[-C--:B------:R-:W-:Y:S01]  /*3740*/  HFMA2 R21, R21, R42.reuse.H1_H1, -20, -20 ;  /* 0xcd00cd0015157431 */ /* 0x080fe2000006002a */
[----:B------:R-:W-:Y:S01]  /*3750*/  LOP3.LUT R20, R20, 0x1c001c0, RZ, 0xc0, !PT ;  /* 0x01c001c014147812 */ /* 0x000fe200078ec0ff */
[----:B------:R-:W-:Y:S02]  /*3760*/  HFMA2 R33, R33, R42.H1_H1, -20, -20 ;  /* 0xcd00cd0021217431 */ /* 0x000fe4000006002a */
[----:B------:R-:W-:-:S02]  /*3770*/  HFMA2 R34, R39, R23, R34 ;  /* 0x0000001727227231 */ /* 0x000fc40000000022 */
[----:B------:R-:W-:Y:S01]  /*3780*/  HFMA2 R37, R37, R42.H1_H1, -20, -20 ;  /* 0xcd00cd0025257431 */ /* 0x000fe2000006002a */
[----:B---3--:R-:W-:Y:S02]  /*3790*/  LOP3.LUT R23, R17, 0x70007, RZ, 0xc0, !PT ;  /* 0x0007000711177812 */ /* 0x008fe400078ec0ff */
[----:B------:R-:W-:Y:S01]  /*37a0*/  LOP3.LUT R32, R18, 0x70007, RZ, 0xc0, !PT ;  /* 0x0007000712207812 */ /* 0x000fe200078ec0ff */
[-C--:B0-----:R-:W-:Y:S01]  /*37b0*/  HFMA2 R35, R33, R8.reuse, R35 ;  /* 0x0000000821237231 */ /* 0x081fe20000000023 */
[----:B------:R-:W-:Y:S01]  /*37c0*/  LOP3.LUT R33, R20, 0x64006400, RZ, 0xfc, !PT ;  /* 0x6400640014217812 */ /* 0x000fe200078efcff */
[-C--:B------:R-:W-:Y:S01]  /*37d0*/  HFMA2 R36, R37, R8.reuse, R36 ;  /* 0x0000000825247231 */ /* 0x080fe20000000024 */
[----:B------:R-:W-:Y:S01]  /*37e0*/  LOP3.LUT R20, R16, 0x70007, RZ, 0xc0, !PT ;  /* 0x0007000710147812 */ /* 0x000fe200078ec0ff */
[----:B------:R-:W-:Y:S01]  /*37f0*/  HFMA2 R22, R21, R8, R22 ;  /* 0x0000000815167231 */ /* 0x000fe20000000016 */
[----:B------:R-:W-:Y:S01]  /*3800*/  LOP3.LUT R37, R19, 0x70007, RZ, 0xc0, !PT ;  /* 0x0007000713257812 */ /* 0x000fe200078ec0ff */
[----:B------:R-:W-:Y:S01]  /*3810*/  HFMA2 R33, R33, R42.H1_H1, -20, -20 ;  /* 0xcd00cd0021217431 */ /* 0x000fe2000006002a */
        /* <DEDUP_REMOVED lines=8> */
[----:B------:R-:W-:Y:S01]  /*38a0*/  HADD2 R32, R32, -1028, -1028 ;  /* 0xe404e40420207430 */ /* 0x000fe20000000000 */
[----:B------:R-:W-:Y:S01]  /*38b0*/  SHF.R.U32.HI R33, RZ, 0x6, R18 ;  /* 0x00000006ff217819 */ /* 0x000fe20000011612 */
[----:B------:R-:W-:Y:S01]  /*38c0*/  HADD2 R39, R20, -1028, -1028 ;  /* 0xe404e40414277430 */ /* 0x000fe20000000000 */
[----:B------:R-:W-:Y:S01]  /*38d0*/  LOP3.LUT R20, R17, 0x380038, RZ, 0xc0, !PT ;  /* 0x0038003811147812 */ /* 0x000fe200078ec0ff */
[----:B------:R-:W-:-:S02]  /*38e0*/  HFMA2 R22, R21, R9, R22 ;  /* 0x0000000915167231 */ /* 0x000fc40000000016 */
[-C--:B------:R-:W-:Y:S02]  /*38f0*/  HFMA2 R35, R23, R9.reuse, R35 ;  /* 0x0000000917237231 */ /* 0x080fe40000000023 */
[-C--:B------:R-:W-:Y:S02]  /*3900*/  HFMA2 R36, R32, R9.reuse, R36 ;  /* 0x0000000920247231 */ /* 0x080fe40000000024 */
[----:B------:R-:W-:Y:S01]  /*3910*/  HFMA2 R39, R39, R9, R34 ;  /* 0x0000000927277231 */ /* 0x000fe20000000022 */
[----:B------:R-:W-:Y:S02]  /*3920*/  LOP3.LUT R9, R8, 0x64006400, RZ, 0xfc, !PT ;  /* 0x6400640008097812 */ /* 0x000fe400078efcff */
[----:B------:R-:W-:Y:S02]  /*3930*/  LOP3.LUT R23, R18, 0x380038, RZ, 0xc0, !PT ;  /* 0x0038003812177812 */ /* 0x000fe400078ec0ff */
[----:B------:R-:W-:Y:S01]  /*3940*/  LOP3.LUT R21, R20, 0x64006400, RZ, 0xfc, !PT ;  /* 0x6400640014157812 */ /* 0x000fe200078efcff */
[----:B------:R-:W-:Y:S01]  /*3950*/  HFMA2 R38, R9, R42.H0_H0, -132, -132 ;  /* 0xd820d82009267431 */ /* 0x000fe2000004002a */
[----:B------:R-:W-:-:S02]  /*3960*/  LOP3.LUT R8, R19, 0x380038, RZ, 0xc0, !PT ;  /* 0x0038003813087812 */ /* 0x000fc400078ec0ff */
[----:B------:R-:W-:Y:S01]  /*3970*/  LOP3.LUT R23, R23, 0x64006400, RZ, 0xfc, !PT ;  /* 0x6400640017177812 */ /* 0x000fe200078efcff */
[----:B------:R-:W-:Y:S01]  /*3980*/  HFMA2 R37, R21, R42.H0_H0, -132, -132 ;  /* 0xd820d82015257431 */ /* 0x000fe2000004002a */
[----:B------:R-:W-:Y:S01]  /*3990*/  SHF.R.U32.HI R32, RZ, 0x6, R16 ;  /* 0x00000006ff207819 */ /* 0x000fe20000011610 */
[----:B------:R-:W-:Y:S01]  /*39a0*/  HFMA2 R38, R38, R10, R22 ;  /* 0x0000000a26267231 */ /* 0x000fe20000000016 */
[----:B------:R-:W-:Y:S01]  /*39b0*/  LOP3.LUT R9, R8, 0x64006400, RZ, 0xfc, !PT ;  /* 0x6400640008097812 */ /* 0x000fe200078efcff */
[----:B------:R-:W-:Y:S01]  /*39c0*/  HFMA2 R23, R23, R42.H0_H0, -132, -132 ;  /* 0xd820d82017177431 */ /* 0x000fe2000004002a */
[----:B------:R-:W-:Y:S01]  /*39d0*/  LOP3.LUT R8, R32, 0x70007, RZ, 0xc0, !PT ;  /* 0x0007000720087812 */ /* 0x000fe200078ec0ff */
[----:B------:R-:W-:Y:S01]  /*39e0*/  HFMA2 R37, R37, R10, R35 ;  /* 0x0000000a25257231 */ /* 0x000fe20000000023 */
[----:B------:R-:W-:Y:S01]  /*39f0*/  SHF.R.U32.HI R34, RZ, 0x6, R17 ;  /* 0x00000006ff227819 */ /* 0x000fe20000011611 */
[----:B------:R-:W-:Y:S01]  /*3a00*/  HFMA2 R20, R9, R42.H0_H0, -132, -132 ;  /* 0xd820d82009147431 */ /* 0x000fe2000004002a */
[----:B------:R-:W-:Y:S01]  /*3a10*/  SHF.R.U32.HI R35, RZ, 0x6, R19 ;  /* 0x00000006ff237819 */ /* 0x000fe20000011613 */
[-C--:B------:R-:W-:Y:S01]  /*3a20*/  HFMA2 R36, R23, R10.reuse, R36 ;  /* 0x0000000a17247231 */ /* 0x080fe20000000024 */
[----:B------:R-:W-:Y:S01]  /*3a30*/  LOP3.LUT R9, R8, 0x64006400, RZ, 0xfc, !PT ;  /* 0x6400640008097812 */ /* 0x000fe200078efcff */
[----:B------:R-:W-:Y:S01]  /*3a40*/  HFMA2 R39, R20, R10, R39 ;  /* 0x0000000a14277231 */ /* 0x000fe20000000027 */
[----:B------:R-:W-:-:S02]  /*3a50*/  LOP3.LUT R21, R34, 0x70007, RZ, 0xc0, !PT ;  /* 0x0007000722157812 */ /* 0x000fc400078ec0ff */
[----:B------:R-:W-:Y:S01]  /*3a60*/  LOP3.LUT R8, R33, 0x70007, RZ, 0xc0, !PT ;  /* 0x0007000721087812 */ /* 0x000fe200078ec0ff */
[----:B------:R-:W-:Y:S01]  /*3a70*/  HADD2 R20, R9, -1028, -1028 ;  /* 0xe404e40409147430 */ /* 0x000fe20000000000 */
[----:B------:R-:W-:Y:S02]  /*3a80*/  LOP3.LUT R10, R35, 0x70007, RZ, 0xc0, !PT ;  /* 0x00070007230a7812 */ /* 0x000fe400078ec0ff */
[----:B------:R-:W-:Y:S01]  /*3a90*/  LOP3.LUT R9, R21, 0x64006400, RZ, 0xfc, !PT ;  /* 0x6400640015097812 */ /* 0x000fe200078efcff */
[----:B------:R-:W-:Y:S01]  /*3aa0*/  HFMA2 R38, R20, R11, R38 ;  /* 0x0000000b14267231 */ /* 0x000fe20000000026 */
[----:B------:R-:W-:Y:S01]  /*3ab0*/  LOP3.LUT R8, R8, 0x64006400, RZ, 0xfc, !PT ;  /* 0x6400640008087812 */ /* 0x000fe200078efcff */
[----:B------:R-:W2:Y:S01]  /*3ac0*/  LDG.E.128.CONSTANT R20, desc[UR6][R30.64] ;  /* 0x000000061e147981 */ /* 0x000ea2000c1e9d00 */
[----:B------:R-:W-:Y:S01]  /*3ad0*/  LOP3.LUT R10, R10, 0x64006400, RZ, 0xfc, !PT ;  /* 0x640064000a0a7812 */ /* 0x000fe200078efcff */
[----:B------:R-:W-:Y:S02]  /*3ae0*/  HADD2 R9, R9, -1028, -1028 ;  /* 0xe404e40409097430 */ /* 0x000fe40000000000 */
[----:B------:R-:W-:-:S02]  /*3af0*/  HADD2 R8, R8, -1028, -1028 ;  /* 0xe404e40408087430 */ /* 0x000fc40000000000 */
[----:B------:R-:W-:Y:S02]  /*3b00*/  HADD2 R10, R10, -1028, -1028 ;  /* 0xe404e4040a0a7430 */ /* 0x000fe40000000000 */
[-C--:B------:R-:W-:Y:S02]  /*3b10*/  HFMA2 R37, R9, R11.reuse, R37 ;  /* 0x0000000b09257231 */ /* 0x080fe40000000025 */
[-C--:B------:R-:W-:Y:S02]  /*3b20*/  HFMA2 R36, R8, R11.reuse, R36 ;  /* 0x0000000b08247231 */ /* 0x080fe40000000024 */
[----:B------:R-:W-:Y:S02]  /*3b30*/  HFMA2 R39, R10, R11, R39 ;  /* 0x0000000b0a277231 */ /* 0x000fe40000000027 */
[----:B------:R-:W0:Y:S01]  /*3b40*/  LDS.128 R8, [UR4+0x20] ;  /* 0x00002004ff087984 */ /* 0x000e220008000c00 */
[----:B------:R-:W-:-:S04]  /*3b50*/  LOP3.LUT R40, R32, 0x380038, RZ, 0xc0, !PT ;  /* 0x0038003820287812 */ /* 0x000fc800078ec0ff */
[----:B------:R-:W-:Y:S02]  /*3b60*/  LOP3.LUT R41, R40, 0x64006400, RZ, 0xfc, !PT ;  /* 0x6400640028297812 */ /* 0x000fe400078efcff */
[----:B------:R-:W-:-:S03]  /*3b70*/  LOP3.LUT R40, R34, 0x380038, RZ, 0xc0, !PT ;  /* 0x0038003822287812 */ /* 0x000fc600078ec0ff */
[----:B------:R-:W-:Y:S01]  /*3b80*/  HFMA2 R41, R41, R42.H0_H0, -132, -132 ;  /* 0xd820d82029297431 */ /* 0x000fe2000004002a */
[----:B------:R-:W-:-:S03]  /*3b90*/  SHF.R.U32.HI R12, RZ, 0xf, R12 ;  /* 0x0000000fff0c7819 */ /* 0x000fc6000001160c */
        /* <DEDUP_REMOVED lines=9> */
[----:B------:R-:W-:-:S05]  /*3c30*/  LOP3.LUT R41, R40, 0x64006400, RZ, 0xfc, !PT ;  /* 0x6400640028297812 */ /* 0x000fca00078efcff */
[----:B------:R-:W-:Y:S01]  /*3c40*/  HFMA2 R41, R41, R42.H0_H0, -132, -132 ;  /* 0xd820d82029297431 */ /* 0x000fe2000004002a */
[----:B------:R-:W-:Y:S02]  /*3c50*/  LOP3.LUT R12, R12, 0x10001, RZ, 0xc0, !PT ;  /* 0x000100010c0c7812 */ /* 0x000fe400078ec0ff */
[----:B------:R-:W-:Y:S01]  /*3c60*/  SHF.R.U32.HI R13, RZ, 0xf, R13 ;  /* 0x0000000fff0d7819 */ /* 0x000fe2000001160d */
[----:B------:R-:W-:Y:S01]  /*3c70*/  HFMA2 R39, R41, R8, R39 ;  /* 0x0000000829277231 */ /* 0x000fe20000000027 */
[----:B------:R-:W-:Y:S02]  /*3c80*/  SHF.R.U32.HI R41, RZ, 0xe, R16 ;  /* 0x0000000eff297819 */ /* 0x000fe40000011610 */
[----:B------:R-:W-:Y:S02]  /*3c90*/  LOP3.LUT R8, R13, 0x10001, RZ, 0xc0, !PT ;  /* 0x000100010d087812 */ /* 0x000fe400078ec0ff */
[----:B------:R-:W-:Y:S02]  /*3ca0*/  LOP3.LUT R40, R12, 0x20002, R41, 0xf8, !PT ;  /* 0x000200020c287812 */ /* 0x000fe400078ef829 */
[----:B------:R-:W-:-:S02]  /*3cb0*/  SHF.R.U32.HI R17, RZ, 0xe, R17 ;  /* 0x0000000eff117819 */ /* 0x000fc40000011611 */
[----:B------:R-:W-:Y:S02]  /*3cc0*/  @!P0 LEA R16, R4, R1, 0x3 ;  /* 0x0000000104108211 */ /* 0x000fe400078e18ff */
[----:B------:R-:W-:Y:S02]  /*3cd0*/  @!P0 MOV R12, R26 ;  /* 0x0000001a000c8202 */ /* 0x000fe40000000f00 */
[----:B------:R-:W-:Y:S02]  /*3ce0*/  @!P0 MOV R13, R29 ;  /* 0x0000001d000d8202 */ /* 0x000fe40000000f00 */
[----:B------:R-:W-:Y:S02]  /*3cf0*/  LOP3.LUT R8, R8, 0x20002, R17, 0xf8, !PT ;  /* 0x0002000208087812 */ /* 0x000fe400078ef811 */
[----:B------:R-:W3:Y:S04]  /*3d00*/  @!P0 LDL.64 R16, [R16+0x8] ;  /* 0x0000080010108983 */ /* 0x000ee80000100a00 */
[----:B------:R0:W4:Y:S01]  /*3d10*/  @!P0 LDG.E.U16.CONSTANT R41, desc[UR6][R12.64] ;  /* 0x000000060c298981 */ /* 0x000122000c1e9500 */
        /* <DEDUP_REMOVED lines=8> */
[----:B0-----:R-:W-:Y:S02]  /*3da0*/  LOP3.LUT R13, R32, 0x64006400, RZ, 0xfc, !PT ;  /* 0x64006400200d7812 */ /* 0x001fe400078efcff */
[----:B------:R-:W-:Y:S02]  /*3db0*/  @!P0 IADD3 R12, PT, PT, R4, 0x1, RZ ;  /* 0x00000001040c8810 */ /* 0x000fe40007ffe0ff */
[----:B------:R-:W-:Y:S02]  /*3dc0*/  LOP3.LUT R15, R34, 0x64006400, RZ, 0xfc, !PT ;  /* 0x64006400220f7812 */ /* 0x000fe400078efcff */
[----:B------:R-:W-:Y:S02]  /*3dd0*/  LOP3.LUT R33, R33, 0x64006400, RZ, 0xfc, !PT ;  /* 0x6400640021217812 */ /* 0x000fe400078efcff */
[----:B------:R-:W-:Y:S01]  /*3de0*/  LOP3.LUT R35, R35, 0x64006400, RZ, 0xfc, !PT ;  /* 0x6400640023237812 */ /* 0x000fe200078efcff */
[-C--:B------:R-:W-:Y:S01]  /*3df0*/  HFMA2 R13, R13, R42.reuse.H1_H1, -20, -20 ;  /* 0xcd00cd000d0d7431 */ /* 0x080fe2000006002a */
[----:B------:R-:W-:Y:S01]  /*3e00*/  @!P0 MOV R4, R12 ;  /* 0x0000000c00048202 */ /* 0x000fe20000000f00 */
[-C--:B------:R-:W-:Y:S01]  /*3e10*/  HFMA2 R32, R15, R42.reuse.H1_H1, -20, -20 ;  /* 0xcd00cd000f207431 */ /* 0x080fe2000006002a */
[----:B------:R-:W-:Y:S01]  /*3e20*/  SHF.R.U32.HI R19, RZ, 0xe, R19 ;  /* 0x0000000eff137819 */ /* 0x000fe20000011613 */
[----:B------:R-:W-:-:S02]  /*3e30*/  HFMA2 R12, R33, R42.H1_H1, -20, -20 ;  /* 0xcd00cd00210c7431 */ /* 0x000fc4000006002a */
[----:B------:R-:W-:Y:S01]  /*3e40*/  HFMA2 R35, R35, R42.H1_H1, -20, -20 ;  /* 0xcd00cd0023237431 */ /* 0x000fe2000006002a */
[----:B------:R-:W-:Y:S01]  /*3e50*/  LOP3.LUT R19, R14, 0x20002, R19, 0xf8, !PT ;  /* 0x000200020e137812 */ /* 0x000fe200078ef813 */
[-C--:B------:R-:W-:Y:S02]  /*3e60*/  HFMA2 R33, R13, R9.reuse, R38 ;  /* 0x000000090d217231 */ /* 0x080fe40000000026 */
[-C--:B------:R-:W-:Y:S02]  /*3e70*/  HFMA2 R32, R32, R9.reuse, R37 ;  /* 0x0000000920207231 */ /* 0x080fe40000000025 */
[-C--:B------:R-:W-:Y:S02]  /*3e80*/  HFMA2 R36, R12, R9.reuse, R36 ;  /* 0x000000090c247231 */ /* 0x080fe40000000024 */
[----:B------:R-:W-:Y:S01]  /*3e90*/  HFMA2 R39, R35, R9, R39 ;  /* 0x0000000923277231 */ /* 0x000fe20000000027 */
[----:B------:R-:W-:-:S04]  /*3ea0*/  SHF.R.U32.HI R18, RZ, 0xe, R18 ;  /* 0x0000000eff127819 */ /* 0x000fc80000011612 */
[----:B------:R-:W-:Y:S02]  /*3eb0*/  LOP3.LUT R18, R43, 0x20002, R18, 0xf8, !PT ;  /* 0x000200022b127812 */ /* 0x000fe400078ef812 */
[----:B------:R-:W-:-:S04]  /*3ec0*/  IADD3 R26, P1, PT, R26, 0x80, RZ ;  /* 0x000000801a1a7810 */ /* 0x000fc80007f3e0ff */
[----:B------:R-:W-:Y:S02]  /*3ed0*/  IADD3.X R29, PT, PT, RZ, R29, RZ, P1, !PT ;  /* 0x0000001dff1d7210 */ /* 0x000fe40000ffe4ff */
[----:B--2---:R-:W-:Y:S02]  /*3ee0*/  LOP3.LUT R12, R20, 0x70007, RZ, 0xc0, !PT ;  /* 0x00070007140c7812 */ /* 0x004fe400078ec0ff */
[----:B------:R-:W-:Y:S02]  /*3ef0*/  LOP3.LUT R14, R21, 0x70007, RZ, 0xc0, !PT ;  /* 0x00070007150e7812 */ /* 0x000fe400078ec0ff */
[----:B------:R-:W-:Y:S02]  /*3f00*/  LOP3.LUT R15, R22, 0x70007, RZ, 0xc0, !PT ;  /* 0x00070007160f7812 */ /* 0x000fe400078ec0ff */
[----:B------:R-:W-:Y:S02]  /*3f10*/  LOP3.LUT R9, R23, 0x70007, RZ, 0xc0, !PT ;  /* 0x0007000717097812 */ /* 0x000fe400078ec0ff */
[----:B------:R-:W-:-:S02]  /*3f20*/  SHF.R.U32.HI R13, RZ, 0xd, R20 ;  /* 0x0000000dff0d7819 */ /* 0x000fc40000011614 */
[----:B------:R-:W-:Y:S02]  /*3f30*/  LOP3.LUT R12, R12, 0x64006400, RZ, 0xfc, !PT ;  /* 0x640064000c0c7812 */ /* 0x000fe400078efcff */
[----:B------:R-:W-:Y:S02]  /*3f40*/  LOP3.LUT R14, R14, 0x64006400, RZ, 0xfc, !PT ;  /* 0x640064000e0e7812 */ /* 0x000fe400078efcff */
[----:B------:R-:W-:Y:S02]  /*3f50*/  LOP3.LUT R15, R15, 0x64006400, RZ, 0xfc, !PT ;  /* 0x640064000f0f7812 */ /* 0x000fe400078efcff */
[----:B------:R-:W-:Y:S01]  /*3f60*/  LOP3.LUT R9, R9, 0x64006400, RZ, 0xfc, !PT ;  /* 0x6400640009097812 */ /* 0x000fe200078efcff */
[----:B------:R-:W-:Y:S01]  /*3f70*/  HADD2 R12, R12, -1028, -1028 ;  /* 0xe404e4040c0c7430 */ /* 0x000fe20000000000 */
[----:B------:R-:W-:Y:S01]  /*3f80*/  LOP3.LUT R40, R40, 0x40004, R13, 0xf8, !PT ;  /* 0x0004000428287812 */ /* 0x000fe200078ef80d */
[----:B------:R-:W-:Y:S02]  /*3f90*/  HADD2 R14, R14, -1028, -1028 ;  /* 0xe404e4040e0e7430 */ /* 0x000fe40000000000 */
[----:B------:R-:W-:-:S02]  /*3fa0*/  HADD2 R15, R15, -1028, -1028 ;  /* 0xe404e4040f0f7430 */ /* 0x000fc40000000000 */
[----:B------:R-:W-:Y:S02]  /*3fb0*/  HADD2 R13, R9, -1028, -1028 ;  /* 0xe404e404090d7430 */ /* 0x000fe40000000000 */
[-C--:B------:R-:W-:Y:S02]  /*3fc0*/  HFMA2 R33, R12, R10.reuse, R33 ;  /* 0x0000000a0c217231 */ /* 0x080fe40000000021 */
[-C--:B------:R-:W-:Y:S02]  /*3fd0*/  HFMA2 R32, R14, R10.reuse, R32 ;  /* 0x0000000a0e207231 */ /* 0x080fe40000000020 */
[-C--:B------:R-:W-:Y:S01]  /*3fe0*/  HFMA2 R9, R15, R10.reuse, R36 ;  /* 0x0000000a0f097231 */ /* 0x080fe20000000024 */
[----:B------:R-:W-:Y:S01]  /*3ff0*/  LOP3.LUT R37, R20, 0x380038, RZ, 0xc0, !PT ;  /* 0x0038003814257812 */ /* 0x000fe200078ec0ff */
[----:B------:R-:W-:Y:S01]  /*4000*/  HFMA2 R10, R13, R10, R39 ;  /* 0x0000000a0d0a7231 */ /* 0x000fe20000000027 */
[----:B------:R-:W-:Y:S01]  /*4010*/  LOP3.LUT R35, R21, 0x380038, RZ, 0xc0, !PT ;  /* 0x0038003815237812 */ /* 0x000fe200078ec0ff */
[----:B------:R-:W0:Y:S01]  /*4020*/  LDS.128 R12, [UR4+0x30] ;  /* 0x00003004ff0c7984 */ /* 0x000e220008000c00 */
[----:B------:R-:W-:-:S02]  /*4030*/  LOP3.LUT R37, R37, 0x64006400, RZ, 0xfc, !PT ;  /* 0x6400640025257812 */ /* 0x000fc400078efcff */
[----:B------:R-:W-:-:S03]  /*4040*/  LOP3.LUT R35, R35, 0x64006400, RZ, 0xfc, !PT ;  /* 0x6400640023237812 */ /* 0x000fc600078efcff */
[-C--:B------:R-:W-:Y:S02]  /*4050*/  HFMA2 R37, R37, R42.reuse.H0_H0, -132, -132 ;  /* 0xd820d82025257431 */ /* 0x080fe4000004002a */
[----:B------:R-:W-:Y:S02]  /*4060*/  HFMA2 R35, R35, R42.H0_H0, -132, -132 ;  /* 0xd820d82023237431 */ /* 0x000fe4000004002a */
[-C--:B------:R-:W-:Y:S01]  /*4070*/  HFMA2 R33, R37, R11.reuse, R33 ;  /* 0x0000000b25217231 */ /* 0x080fe20000000021 */
[----:B------:R-:W-:Y:S01]  /*4080*/  LOP3.LUT R37, R22, 0x380038, RZ, 0xc0, !PT ;  /* 0x0038003816257812 */ /* 0x000fe200078ec0ff */
[----:B------:R-:W-:Y:S01]  /*4090*/  HFMA2 R32, R35, R11, R32 ;  /* 0x0000000b23207231 */ /* 0x000fe20000000020 */
[----:B------:R-:W-:Y:S02]  /*40a0*/  LOP3.LUT R35, R23, 0x380038, RZ, 0xc0, !PT ;  /* 0x0038003817237812 */ /* 0x000fe400078ec0ff */
[----:B------:R-:W-:Y:S02]  /*40b0*/  SHF.R.U32.HI R34, RZ, 0xd, R23 ;  /* 0x0000000dff227819 */ /* 0x000fe40000011617 */
[----:B------:R-:W-:-:S02]  /*40c0*/  LOP3.LUT R37, R37, 0x64006400, RZ, 0xfc, !PT ;  /* 0x6400640025257812 */ /* 0x000fc400078efcff */
[----:B------:R-:W-:Y:S02]  /*40d0*/  LOP3.LUT R35, R35, 0x64006400, RZ, 0xfc, !PT ;  /* 0x6400640023237812 */ /* 0x000fe400078efcff */
[----:B------:R-:W-:Y:S02]  /*40e0*/  SHF.R.U32.HI R39, RZ, 0xd, R21 ;  /* 0x0000000dff277819 */ /* 0x000fe40000011615 */
[----:B------:R-:W-:Y:S01]  /*40f0*/  LOP3.LUT R19, R19, 0x40004, R34, 0xf8, !PT ;  /* 0x0004000413137812 */ /* 0x000fe200078ef822 */
[-C--:B------:R-:W-:Y:S01]  /*4100*/  HFMA2 R34, R37, R42.reuse.H0_H0, -132, -132 ;  /* 0xd820d82025227431 */ /* 0x080fe2000004002a */
[----:B------:R-:W-:Y:S01]  /*4110*/  LOP3.LUT R8, R8, 0x40004, R39, 0xf8, !PT ;  /* 0x0004000408087812 */ /* 0x000fe200078ef827 */
[----:B------:R-:W-:Y:S01]  /*4120*/  HFMA2 R35, R35, R42.H0_H0, -132, -132 ;  /* 0xd820d82023237431 */ /* 0x000fe2000004002a */
[----:B------:R-:W-:Y:S02]  /*4130*/  SHF.R.U32.HI R39, RZ, 0xd, R22 ;  /* 0x0000000dff277819 */ /* 0x000fe40000011616 */
[----:B------:R-:W-:Y:S01]  /*4140*/  SHF.R.U32.HI R21, RZ, 0x6, R21 ;  /* 0x00000006ff157819 */ /* 0x000fe20000011615 */
[----:B------:R-:W-:Y:S01]  /*4150*/  HFMA2 R34, R34, R11, R9 ;  /* 0x0000000b22227231 */ /* 0x000fe20000000009 */
[----:B------:R-:W-:-:S02]  /*4160*/  SHF.R.U32.HI R20, RZ, 0x6, R20 ;  /* 0x00000006ff147819 */ /* 0x000fc40000011614 */
[----:B------:R-:W-:Y:S01]  /*4170*/  SHF.R.U32.HI R22, RZ, 0x6, R22 ;  /* 0x00000006ff167819 */ /* 0x000fe20000011616 */
[----:B------:R-:W-:Y:S01]  /*4180*/  HFMA2 R11, R35, R11, R10 ;  /* 0x0000000b230b7231 */ /* 0x000fe2000000000a */
[----:B------:R-:W-:Y:S02]  /*4190*/  SHF.R.U32.HI R23, RZ, 0x6, R23 ;  /* 0x00000006ff177819 */ /* 0x000fe40000011617 */
        /* <DEDUP_REMOVED lines=12> */
[-C--:B0-----:R-:W-:Y:S02]  /*4260*/  HFMA2 R9, R9, R12.reuse, R33 ;  /* 0x0000000c09097231 */ /* 0x081fe40000000021 */
[-C--:B------:R-:W-:Y:S02]  /*4270*/  HFMA2 R32, R10, R12.reuse, R32 ;  /* 0x0000000c0a207231 */ /* 0x080fe40000000020 */
[-C--:B------:R-:W-:Y:S02]  /*4280*/  HFMA2 R10, R35, R12.reuse, R34 ;  /* 0x0000000c230a7231 */ /* 0x080fe40000000022 */
[----:B------:R-:W-:Y:S01]  /*4290*/  HFMA2 R12, R36, R12, R11 ;  /* 0x0000000c240c7231 */ /* 0x000fe2000000000b */
[C---:B------:R-:W-:Y:S02]  /*42a0*/  LOP3.LUT R11, R20.reuse, 0x380038, RZ, 0xc0, !PT ;  /* 0x00380038140b7812 */ /* 0x040fe400078ec0ff */
        /* <DEDUP_REMOVED lines=22> */
[----:B------:R-:W-:Y:S01]  /*4410*/  HFMA2 R39, R39, R42.H1_H1, -20, -20 ;  /* 0xcd00cd0027277431 */ /* 0x000fe2000006002a */
[----:B------:R-:W-:Y:S01]  /*4420*/  LOP3.LUT R8, R8, 0x64006400, RZ, 0xfc, !PT ;  /* 0x6400640008087812 */ /* 0x000fe200078efcff */
[----:B------:R-:W-:-:S02]  /*4430*/  HFMA2 R9, R11, R13, R9 ;  /* 0x0000000d0b097231 */ /* 0x000fc40000000009 */
[-C--:B------:R-:W-:Y:S01]  /*4440*/  HFMA2 R32, R37, R13.reuse, R32 ;  /* 0x0000000d25207231 */ /* 0x080fe20000000020 */
[----:B------:R-:W-:Y:S01]  /*4450*/  LOP3.LUT R18, R18, 0x64006400, RZ, 0xfc, !PT ;  /* 0x6400640012127812 */ /* 0x000fe200078efcff */
[-C--:B------:R-:W-:Y:S01]  /*4460*/  HFMA2 R35, R35, R42.reuse.H1_H1, -20, -20 ;  /* 0xcd00cd0023237431 */ /* 0x080fe2000006002a */
[----:B------:R-:W-:Y:S01]  /*4470*/  LOP3.LUT R19, R19, 0x64006400, RZ, 0xfc, !PT ;  /* 0x6400640013137812 */ /* 0x000fe200078efcff */
[----:B------:R-:W-:Y:S02]  /*4480*/  HFMA2 R23, R23, R42.H1_H1, -20, -20 ;  /* 0xcd00cd0017177431 */ /* 0x000fe4000006002a */
[-C--:B------:R-:W-:Y:S02]  /*4490*/  HFMA2 R10, R21, R13.reuse, R10 ;  /* 0x0000000d150a7231 */ /* 0x080fe4000000000a */
[----:B------:R-:W-:Y:S02]  /*44a0*/  HFMA2 R12, R43, R13, R12 ;  /* 0x0000000d2b0c7231 */ /* 0x000fe4000000000c */
[----:B------:R-:W-:-:S02]  /*44b0*/  HFMA2 R20, R33, R14, R9 ;  /* 0x0000000e21147231 */ /* 0x000fc40000000009 */
[-C--:B------:R-:W-:Y:S01]  /*44c0*/  HFMA2 R32, R39, R14.reuse, R32 ;  /* 0x0000000e27207231 */ /* 0x080fe20000000020 */
[----:B---3--:R-:W-:Y:S01]  /*44d0*/  @!P0 PRMT R28, R16, 0x7610, R28 ;  /* 0x00007610101c8816 */ /* 0x008fe2000000001c */
[----:B------:R-:W-:Y:S01]  /*44e0*/  HADD2 R40, R40, -1028, -1028 ;  /* 0xe404e40428287430 */ /* 0x000fe20000000000 */
[----:B------:R-:W-:Y:S01]  /*44f0*/  @!P0 PRMT R25, R17, 0x7610, R25 ;  /* 0x0000761011198816 */ /* 0x000fe20000000019 */
[----:B------:R-:W-:Y:S01]  /*4500*/  HADD2 R8, R8, -1028, -1028 ;  /* 0xe404e40408087430 */ /* 0x000fe20000000000 */
[----:B----4-:R-:W-:Y:S01]  /*4510*/  @!P0 IADD3 R5, PT, PT, R41, R6, RZ ;  /* 0x0000000629058210 */ /* 0x010fe20007ffe0ff */
[-C--:B------:R-:W-:Y:S01]  /*4520*/  HFMA2 R9, R35, R14.reuse, R10 ;  /* 0x0000000e23097231 */ /* 0x080fe2000000000a */
[----:B------:R-:W-:Y:S01]  /*4530*/  IADD3 R6, PT, PT, R6, 0x20, RZ ;  /* 0x0000002006067810 */ /* 0x000fe20007ffe0ff */
[----:B------:R-:W-:Y:S02]  /*4540*/  HFMA2 R12, R23, R14, R12 ;  /* 0x0000000e170c7231 */ /* 0x000fe4000000000c */
[----:B------:R-:W-:-:S02]  /*4550*/  HADD2 R18, R18, -1028, -1028 ;  /* 0xe404e40412127430 */ /* 0x000fc40000000000 */
        /* <DEDUP_REMOVED lines=12> */
[----:B------:R-:W-:Y:S01]  /*4620*/  PRMT R20, R20, 0x5410, R10 ;  /* 0x0000541014147816 */ /* 0x000fe2000000000a */
[----:B------:R-:W-:-:S03]  /*4630*/  UIADD3 UR4, UPT, UPT, UR4, 0x40, URZ ;  /* 0x0000004004047890 */ /* 0x000fc6000fffe0ff */
[----:B------:R-:W-:Y:S01]  /*4640*/  PRMT R9, R9, 0x5410, R12 ;  /* 0x0000541009097816 */ /* 0x000fe2000000000c */
[----:B------:R-:W-:Y:S02]  /*4650*/  HFMA2 R24, R20, R28, R24 ;  /* 0x0000001c14187231 */ /* 0x000fe40000000018 */
[----:B------:R-:W-:-:S04]  /*4660*/  IMAD.WIDE R10, R3, 0x4, R30 ;  /* 0x00000004030a7825 */ /* 0x000fc800078e021e */
[----:B------:R-:W-:Y:S01]  /*4670*/  HFMA2 R7, R9, R25, R7 ;  /* 0x0000001909077231 */ /* 0x000fe20000000007 */
[----:B------:R-:W-:Y:S06]  /*4680*/  @!P0 BRA `(.L_x_3645) ;  /* 0xffffffe800dc8947 */ /* 0x000fec000383ffff */
.L_x_3644:
        /* <DEDUP_REMOVED lines=12> */
.L_x_3649:
[----:B------:R-:W0:Y:S02]  /*4750*/  LDS R2, [R0] ;  /* 0x0000000000027984 */ /* 0x000e240000000800 */
[----:B0-----:R-:W-:-:S05]  /*4760*/  HADD2 R3, R2, R9 ;  /* 0x0000000902037230 */ /* 0x001fca0000000000 */
[----:B------:R-:W0:Y:S02]  /*4770*/  ATOMS.CAST.SPIN P0, [R0], R2, R3 ;  /* 0x000000020000758d */ /* 0x000e240001800003 */
[----:B0-----:R-:W-:Y:S05]  /*4780*/  @!P0 BRA `(.L_x_3649) ;  /* 0xfffffffc00f08947 */ /* 0x001fea000383ffff */
[----:B------:R-:W-:Y:S05]  /*4790*/  BRA `(.L_x_3647) ;  /* 0x00000000000c7947 */ /* 0x000fea0003800000 */
.L_x_3648:
[----:B------:R-:W2:Y:S02]  /*47a0*/  LD.E R0, desc[UR6][R4.64] ;  /* 0x0000000604007980 */ /* 0x000ea4000c101900 */
[----:B--2---:R-:W-:-:S05]  /*47b0*/  IADD3 R3, PT, PT, R9, R0, RZ ;  /* 0x0000000009037210 */ /* 0x004fca0007ffe0ff */
[----:B------:R0:W-:Y:S02]  /*47c0*/  ST.E desc[UR6][R4.64], R3 ;  /* 0x0000000304007985 */ /* 0x0001e4000c101906 */
.L_x_3647:
[----:B------:R-:W-:Y:S05]  /*47d0*/  BSYNC.RECONVERGENT B0 ;  /* 0x0000000000007941 */ /* 0x000fea0003800200 */
.L_x_3646:
[----:B------:R1:W-:Y:S02]  /*47e0*/  ATOM.E.ADD.F16x2.RN.STRONG.GPU P0, RZ, desc[UR6][R4.64+0x4], R7 ;  /* 0x8000040704ff79a2 */ /* 0x0003e4000c10e106 */
[----:B-1----:R-:W-:Y:S05]  /*47f0*/  @P0 EXIT ;  /* 0x000000000000094d */ /* 0x002fea0003800000 */
[----:B------:R-:W1:Y:S02]  /*4800*/  QSPC.E.S P0, RZ, [R4+0x4] ;  /* 0x0000040004ff73aa */ /* 0x000e640000000500 */
[----:B-1----:R-:W-:Y:S05]  /*4810*/  @!P0 BRA `(.L_x_3650) ;  /* 0x00000000001c8947 */ /* 0x002fea0003800000 */
[----:B------:R-:W-:-:S04]  /*4820*/  MOV R2, R4 ;  /* 0x0000000400027202 */ /* 0x000fc80000000f00 */
[----:B------:R-:W-:-:S07]  /*4830*/  MOV R0, R2 ;  /* 0x0000000200007202 */ /* 0x000fce0000000f00 */
.L_x_3651:
[----:B------:R-:W0:Y:S02]  /*4840*/  LDS R2, [R0+0x4] ;  /* 0x0000040000027984 */ /* 0x000e240000000800 */
[----:B0-----:R-:W-:-:S05]  /*4850*/  HFMA2 R3, R2, 1, 1, R7 ;  /* 0x3c003c0002037831 */ /* 0x001fca0000000007 */
[----:B------:R-:W0:Y:S02]  /*4860*/  ATOMS.CAST.SPIN P0, [R0+0x4], R2, R3 ;  /* 0x000004020000758d */ /* 0x000e240001800003 */
[----:B0-----:R-:W-:Y:S05]  /*4870*/  @!P0 BRA `(.L_x_3651) ;  /* 0xfffffffc00f08947 */ /* 0x001fea000383ffff */
[----:B------:R-:W-:Y:S05]  /*4880*/  EXIT ;  /* 0x000000000000794d */ /* 0x000fea0003800000 */
.L_x_3650:
[----:B------:R-:W0:Y:S02]  /*4890*/  LD.E R0, desc[UR6][R4.64+0x4] ;  /* 0x0000040604007980 */ /* 0x000e24000c101900 */
[----:B0-----:R-:W-:-:S05]  /*48a0*/  IADD3 R3, PT, PT, R7, R0, RZ ;  /* 0x0000000007037210 */ /* 0x001fca0007ffe0ff */
[----:B------:R-:W-:Y:S01]  /*48b0*/  ST.E desc[UR6][R4.64+0x4], R3 ;  /* 0x0000040304007985 */ /* 0x000fe2000c101906 */
[----:B------:R-:W-:Y:S05]  /*48c0*/  EXIT ;  /* 0x000000000000794d */ /* 0x000fea0003800000 */
.L_x_3652:
        /* <DEDUP_REMOVED lines=11> */
.L_x_3979:


//--------------------- .text._Z23gemm_half_q_half_kernelILi1ELi14ELb1ELb1ELi64EEvPK6__halfPKjS4_S2_PS0_iiiiPKtS7_iiiiiibS2_i --------------------------
	.section	.text._Z23gemm_half_q_half_kernelILi1ELi14ELb1ELb1ELi64EEvPK6__halfPKjS4_S2_PS0_iiiiPKtS7_iiiiiibS2_i,"ax",@progbits
	.align	128
        .global         _Z23gemm_half_q_half_kernelILi1ELi14ELb1ELb1ELi64EEvPK6__halfPKjS4_S2_PS0_iiiiPKtS7_iiiiiibS2_i
        .type           _Z23gemm_half_q_half_kernelILi1ELi14ELb1ELb1ELi64EEvPK6__halfPKjS4_S2_PS0_iiiiPKtS7_iiiiiibS2_i,@function
        .size           _Z23gemm_half_q_half_kernelILi1ELi14ELb1ELb1ELi64EEvPK6__halfPKjS4_S2_PS0_iiiiPKtS7_iiiiiibS2_i,(.L_x_3980 - _Z23gemm_half_q_half_kernelILi1ELi14ELb1ELb1ELi64EEvPK6__halfPKjS4_S2_PS0_iiiiPKtS7_iiiiiibS2_i)
        .other          _Z23gemm_half_q_half_kernelILi1ELi14ELb1ELb1ELi64EEvPK6__halfPKjS4_S2_PS0_iiiiPKtS7_iiiiiibS2_i,@"STO_CUDA_ENTRY STV_DEFAULT"
_Z23gemm_half_q_half_kernelILi1ELi14ELb1ELb1ELi64EEvPK6__halfPKjS4_S2_PS0_iiiiPKtS7_iiiiiibS2_i:
.text._Z23gemm_half_q_half_kernelILi1ELi14ELb1ELb1ELi64EEvPK6__halfPKjS4_S2_PS0_iiiiPKtS7_iiiiiibS2_i:
        /* <DEDUP_REMOVED lines=44> */
.L_x_3654:
[----:B------:R-:W-:Y:S05]  /*02c0*/  BSYNC.RECONVERGENT B0 ;  /* 0x0000000000007941 */ /* 0x000fea0003800200 */
.L_x_3653:
        /* <DEDUP_REMOVED lines=19> */
[----:B-1----:R-:W-:Y:S01]  /*0400*/  LEA.HI R12, R7, R2, RZ, 0x3 ;  /* 0x00000002070c7211 */ /* 0x002fe200078f18ff */
[----:B------:R-:W-:Y:S01]  /*0410*/  HFMA2 R7, -RZ, RZ, 0, 0 ;  /* 0x00000000ff077431 */ /* 0x000fe200000001ff */
[----:B------:R-:W-:Y:S02]  /*0420*/  MOV R8, R6 ;  /* 0x0000000600087202 */ /* 0x000fe40000000f00 */
[----:B------:R-:W-:Y:S02]  /*0430*/  LOP3.LUT R10, R10, 0x10, RZ, 0xc0, !PT ;  /* 0x000000100a0a7812 */ /* 0x000fe400078ec0ff */
[----:B0-----:R-:W-:-:S07]  /*0440*/  SHF.R.S32.HI R12, RZ, 0x3, R12 ;  /* 0x00000003ff0c7819 */ /* 0x001fce000001140c */
.L_x_3656:
        /* <DEDUP_REMOVED lines=34> */
[----:B------:R-:W-:-:S02]  /*0670*/  LEA R13, R7, R1, 0x3 ;  /* 0x00000001070d7211 */ /* 0x000fc400078e18ff */
[----:B0-----:R-:W-:Y:S02]  /*0680*/  PRMT R16, R23, 0x5410, R16 ;  /* 0x0000541017107816 */ /* 0x001fe40000000010 */
[----:B-1----:R-:W-:-:S03]  /*0690*/  PRMT R14, R15, 0x5410, R14 ;  /* 0x000054100f0e7816 */ /* 0x002fc6000000000e */
[-C--:B----4-:R-:W-:Y:S02]  /*06a0*/  HMUL2 R20, R16, R17.reuse.H0_H0 ;  /* 0x2000001110147232 */ /* 0x090fe40000000000 */
[----:B------:R-:W-:Y:S01]  /*06b0*/  HMUL2 R21, R14, R17.H0_H0 ;  /* 0x200000110e157232 */ /* 0x000fe20000000000 */
[----:B---3--:R-:W-:-:S04]  /*06c0*/  IADD3 R8, PT, PT, R19, R8, RZ ;  /* 0x0000000813087210 */ /* 0x008fc80007ffe0ff */
[----:B------:R0:W-:Y:S01]  /*06d0*/  STL.64 [R13], R20 ;  /* 0x000000140d007387 */ /* 0x0001e20000100a00 */
[----:B------:R-:W-:Y:S02]  /*06e0*/  ISETP.GE.AND P0, PT, R8, R29, PT ;  /* 0x0000001d0800720c */ /* 0x000fe40003f06270 */
[----:B------:R-:W-:-:S11]  /*06f0*/  IADD3 R7, PT, PT, R7, 0x1, RZ ;  /* 0x0000000107077810 */ /* 0x000fd60007ffe0ff */
[----:B0-----:R-:W-:Y:S05]  /*0700*/  @!P0 BRA `(.L_x_3656) ;  /* 0xfffffffc00508947 */ /* 0x001fea000383ffff */
.L_x_3655:
        /* <DEDUP_REMOVED lines=12> */
.L_x_3657:
        /* <DEDUP_REMOVED lines=11> */
.L_x_3658:
        /* <DEDUP_REMOVED lines=11> */
.L_x_3659:
        /* <DEDUP_REMOVED lines=11> */
.L_x_3660:
        /* <DEDUP_REMOVED lines=11> */
.L_x_3661:
        /* <DEDUP_REMOVED lines=25> */
[----:B------:R-:W-:Y:S02]  /*0c20*/  IADD3 R5, PT, PT, R6, R11, RZ ;  /* 0x0000000b06057210 */ /* 0x000fe40007ffe0ff */
        /* <DEDUP_REMOVED lines=10> */
.L_x_3663:
        /* <DEDUP_REMOVED lines=22> */
[----:B------:R-:W-:Y:S01]  /*0e30*/  PRMT R22, R33, 0x7610, R22 ;  /* 0x0000761021167816 */ /* 0x000fe20000000016 */
[----:B------:R-:W-:-:S02]  /*0e40*/  HADD2 R27, R27, -1032, -1032 ;  /* 0xe408e4081b1b7430 */ /* 0x000fc40000000000 */
[--C-:B------:R-:W-:Y:S02]  /*0e50*/  HADD2.F32 R34, -RZ, R18.reuse.H0_H0 ;  /* 0x20000012ff227230 */ /* 0x100fe40000004100 */
[----:B------:R-:W-:Y:S02]  /*0e60*/  HADD2 R33, R19, -1032, -1032 ;  /* 0xe408e40813217430 */ /* 0x000fe40000000000 */
[----:B------:R-:W-:Y:S02]  /*0e70*/  HADD2.F32 R37, -RZ, R18.H1_H1 ;  /* 0x30000012ff257230 */ /* 0x000fe40000004100 */
[----:B------:R-:W-:Y:S02]  /*0e80*/  HADD2.F32 R19, -RZ, R16.H0_H0 ;  /* 0x20000010ff137230 */ /* 0x000fe40000004100 */
[----:B------:R-:W-:Y:S02]  /*0e90*/  HADD2.F32 R18, -RZ, R35.H0_H0 ;  /* 0x20000023ff127230 */ /* 0x000fe40000004100 */
[----:B------:R-:W-:-:S02]  /*0ea0*/  HADD2.F32 R26, -RZ, R27.H0_H0 ;  /* 0x2000001bff1a7230 */ /* 0x000fc40000004100 */
[----:B------:R-:W-:Y:S01]  /*0eb0*/  FFMA.FTZ R34, R34, R19, RZ ;  /* 0x0000001322227223 */ /* 0x000fe200000100ff */
[--C-:B------:R-:W-:Y:S02]  /*0ec0*/  HADD2.F32 R38, -RZ, R33.reuse.H0_H0 ;  /* 0x20000021ff267230 */ /* 0x100fe40000004100 */
[C---:B------:R-:W-:Y:S01]  /*0ed0*/  FFMA.FTZ R43, R19.reuse, R18, RZ ;  /* 0x00000012132b7223 */ /* 0x040fe200000100ff */
[----:B------:R-:W-:Y:S01]  /*0ee0*/  LOP3.LUT R18, R12, 0xf000f0, RZ, 0xc0, !PT ;  /* 0x00f000f00c127812 */ /* 0x000fe200078ec0ff */
[C---:B------:R-:W-:Y:S01]  /*0ef0*/  FFMA.FTZ R41, R19.reuse, R26, RZ ;  /* 0x0000001a13297223 */ /* 0x040fe200000100ff */
[----:B------:R-:W-:Y:S02]  /*0f00*/  HADD2.F32 R26, -RZ, R33.H1_H1 ;  /* 0x30000021ff1a7230 */ /* 0x000fe40000004100 */
[----:B------:R-:W-:Y:S01]  /*0f10*/  FFMA.FTZ R39, R19, R38, RZ ;  /* 0x0000002613277223 */ /* 0x000fe200000100ff */
[----:B------:R-:W-:Y:S01]  /*0f20*/  LOP3.LUT R33, R18, 0x64006400, RZ, 0xfc, !PT ;  /* 0x6400640012217812 */ /* 0x000fe200078efcff */
[----:B------:R-:W-:-:S02]  /*0f30*/  HADD2.F32 R16, -RZ, R16.H1_H1 ;  /* 0x30000010ff107230 */ /* 0x000fc40000004100 */
[----:B------:R-:W-:Y:S01]  /*0f40*/  HADD2.F32 R38, -RZ, R35.H1_H1 ;  /* 0x30000023ff267230 */ /* 0x000fe20000004100 */
[----:B------:R-:W-:Y:S01]  /*0f50*/  LOP3.LUT R35, R13, 0xf000f0, RZ, 0xc0, !PT ;  /* 0x00f000f00d237812 */ /* 0x000fe200078ec0ff */
[-C--:B------:R-:W-:Y:S02]  /*0f60*/  HFMA2 R33, R33, R22.reuse.H0_H0, -72, -72 ;  /* 0xd480d48021217431 */ /* 0x080fe40000040016 */
[----:B------:R-:W-:Y:S01]  /*0f70*/  FFMA.FTZ R19, R37, R16, R34 ;  /* 0x0000001025137223 */ /* 0x000fe20000010022 */
[----:B------:R-:W-:Y:S01]  /*0f80*/  HADD2.F32 R34, -RZ, R27.H1_H1 ;  /* 0x3000001bff227230 */ /* 0x000fe20000004100 */
[----:B------:R-:W-:Y:S01]  /*0f90*/  LOP3.LUT R35, R35, 0x64006400, RZ, 0xfc, !PT ;  /* 0x6400640023237812 */ /* 0x000fe200078efcff */
[----:B------:R-:W-:Y:S01]  /*0fa0*/  FFMA.FTZ R27, R16, R26, R39 ;  /* 0x0000001a101b7223 */ /* 0x000fe20000010027 */
[----:B------:R-:W-:Y:S01]  /*0fb0*/  HADD2.F32 R40, -RZ, R33.H0_H0 ;  /* 0x20000021ff287230 */ /* 0x000fe20000004100 */
[----:B------:R-:W-:Y:S01]  /*0fc0*/  LOP3.LUT R39, R14, 0xf000f0, RZ, 0xc0, !PT ;  /* 0x00f000f00e277812 */ /* 0x000fe200078ec0ff */
[----:B------:R-:W-:Y:S01]  /*0fd0*/  FFMA.FTZ R26, R16, R34, R41 ;  /* 0x00000022101a7223 */ /* 0x000fe20000010029 */
[----:B------:R-:W-:-:S02]  /*0fe0*/  HFMA2 R34, R35, R22.H0_H0, -72, -72 ;  /* 0xd480d48023227431 */ /* 0x000fc40000040016 */
[----:B------:R-:W-:Y:S01]  /*0ff0*/  FFMA.FTZ R16, R16, R38, R43 ;  /* 0x0000002610107223 */ /* 0x000fe2000001002b */
[----:B------:R-:W-:Y:S01]  /*1000*/  FFMA.FTZ R40, R40, R42, R19 ;  /* 0x0000002a28287223 */ /* 0x000fe20000010013 */
[----:B------:R-:W-:Y:S01]  /*1010*/  LOP3.LUT R37, R15, 0xf000f0, RZ, 0xc0, !PT ;  /* 0x00f000f00f257812 */ /* 0x000fe200078ec0ff */
[----:B------:R-:W0:Y:S01]  /*1020*/  LDS.64 R18, [UR4+0x8] ;  /* 0x00000804ff127984 */ /* 0x000e220008000a00 */
[--C-:B------:R-:W-:Y:S01]  /*1030*/  HADD2.F32 R38, -RZ, R34.reuse.H0_H0 ;  /* 0x20000022ff267230 */ /* 0x100fe20000004100 */
[----:B------:R-:W-:Y:S01]  /*1040*/  LOP3.LUT R39, R39, 0x64006400, RZ, 0xfc, !PT ;  /* 0x6400640027277812 */ /* 0x000fe200078efcff */
[----:B------:R-:W-:Y:S01]  /*1050*/  HADD2.F32 R34, -RZ, R34.H1_H1 ;  /* 0x30000022ff227230 */ /* 0x000fe20000004100 */
[----:B------:R-:W-:Y:S01]  /*1060*/  LOP3.LUT R37, R37, 0x64006400, RZ, 0xfc, !PT ;  /* 0x6400640025257812 */ /* 0x000fe200078efcff */
[----:B------:R-:W-:Y:S02]  /*1070*/  HADD2.F32 R33, -RZ, R33.H1_H1 ;  /* 0x30000021ff217230 */ /* 0x000fe40000004100 */
[----:B------:R-:W-:Y:S01]  /*1080*/  FFMA.FTZ R27, R42, R38, R27 ;  /* 0x000000262a1b7223 */ /* 0x000fe2000001001b */
[-C--:B------:R-:W-:Y:S01]  /*1090*/  HFMA2 R35, R39, R22.reuse.H0_H0, -72, -72 ;  /* 0xd480d48027237431 */ /* 0x080fe20000040016 */
[----:B------:R-:W-:Y:S01]  /*10a0*/  SHF.R.U32.HI R14, RZ, 0x8, R14 ;  /* 0x00000008ff0e7819 */ /* 0x000fe2000001160e */
[----:B------:R-:W-:-:S02]  /*10b0*/  HFMA2 R37, R37, R22.H0_H0, -72, -72 ;  /* 0xd480d48025257431 */ /* 0x000fc40000040016 */
[----:B------:R-:W-:Y:S01]  /*10c0*/  FFMA.FTZ R27, R17, R34, R27 ;  /* 0x00000022111b7223 */ /* 0x000fe2000001001b */
[----:B------:R-:W-:Y:S01]  /*10d0*/  SHF.R.U32.HI R34, RZ, 0x8, R13 ;  /* 0x00000008ff227819 */ /* 0x000fe2000001160d */
[----:B------:R-:W-:Y:S02]  /*10e0*/  HADD2.F32 R39, -RZ, R35.H0_H0 ;  /* 0x20000023ff277230 */ /* 0x000fe40000004100 */
[----:B------:R-:W-:Y:S01]  /*10f0*/  FFMA.FTZ R40, R33, R17, R40 ;  /* 0x0000001121287223 */ /* 0x000fe20000010028 */
[----:B------:R-:W-:Y:S01]  /*1100*/  HADD2.F32 R41, -RZ, R37.H0_H0 ;  /* 0x20000025ff297230 */ /* 0x000fe20000004100 */
[----:B------:R-:W-:Y:S01]  /*1110*/  LOP3.LUT R13, R34, 0xf000f, RZ, 0xc0, !PT ;  /* 0x000f000f220d7812 */ /* 0x000fe200078ec0ff */
[----:B------:R-:W-:Y:S02]  /*1120*/  HADD2.F32 R35, -RZ, R35.H1_H1 ;  /* 0x30000023ff237230 */ /* 0x000fe40000004100 */
[----:B------:R-:W-:Y:S01]  /*1130*/  FFMA.FTZ R26, R42, R39, R26 ;  /* 0x000000272a1a7223 */ /* 0x000fe2000001001a */
[----:B------:R-:W-:-:S02]  /*1140*/  HADD2.F32 R37, -RZ, R37.H1_H1 ;  /* 0x30000025ff257230 */ /* 0x000fc40000004100 */
[----:B------:R-:W-:Y:S01]  /*1150*/  FFMA.FTZ R16, R42, R41, R16 ;  /* 0x000000292a107223 */ /* 0x000fe20000010010 */
[----:B------:R-:W-:Y:S01]  /*1160*/  SHF.R.U32.HI R33, RZ, 0x8, R12 ;  /* 0x00000008ff217819 */ /* 0x000fe2000001160c */
[----:B------:R-:W-:Y:S01]  /*1170*/  FFMA.FTZ R26, R17, R35, R26 ;  /* 0x00000023111a7223 */ /* 0x000fe2000001001a */
[----:B------:R-:W-:Y:S01]  /*1180*/  LOP3.LUT R13, R13, 0x64006400, RZ, 0xfc, !PT ;  /* 0x640064000d0d7812 */ /* 0x000fe200078efcff */
[----:B------:R-:W-:Y:S01]  /*1190*/  FFMA.FTZ R17, R17, R37, R16 ;  /* 0x0000002511117223 */ /* 0x000fe20000010010 */
[----:B------:R-:W-:Y:S02]  /*11a0*/  SHF.R.U32.HI R15, RZ, 0x8, R15 ;  /* 0x00000008ff0f7819 */ /* 0x000fe4000001160f */
[----:B------:R-:W-:Y:S01]  /*11b0*/  LOP3.LUT R12, R33, 0xf000f, RZ, 0xc0, !PT ;  /* 0x000f000f210c7812 */ /* 0x000fe200078ec0ff */
[----:B------:R-:W-:Y:S01]  /*11c0*/  HADD2 R13, R13, -1032, -1032 ;  /* 0xe408e4080d0d7430 */ /* 0x000fe20000000000 */
[----:B------:R-:W-:Y:S02]  /*11d0*/  LOP3.LUT R16, R14, 0xf000f, RZ, 0xc0, !PT ;  /* 0x000f000f0e107812 */ /* 0x000fe400078ec0ff */
[----:B------:R-:W-:-:S02]  /*11e0*/  LOP3.LUT R35, R15, 0xf000f, RZ, 0xc0, !PT ;  /* 0x000f000f0f237812 */ /* 0x000fc400078ec0ff */
[----:B------:R-:W-:Y:S01]  /*11f0*/  LOP3.LUT R12, R12, 0x64006400, RZ, 0xfc, !PT ;  /* 0x640064000c0c7812 */ /* 0x000fe200078efcff */
[--C-:B------:R-:W-:Y:S01]  /*1200*/  HADD2.F32 R38, -RZ, R13.reuse.H0_H0 ;  /* 0x2000000dff267230 */ /* 0x100fe20000004100 */
[----:B------:R-:W-:Y:S01]  /*1210*/  LOP3.LUT R16, R16, 0x64006400, RZ, 0xfc, !PT ;  /* 0x6400640010107812 */ /* 0x000fe200078efcff */
[----:B------:R-:W-:Y:S01]  /*1220*/  HADD2.F32 R13, -RZ, R13.H1_H1 ;  /* 0x3000000dff0d7230 */ /* 0x000fe20000004100 */
[----:B------:R-:W-:Y:S01]  /*1230*/  LOP3.LUT R37, R35, 0x64006400, RZ, 0xfc, !PT ;  /* 0x6400640023257812 */ /* 0x000fe200078efcff */
[----:B------:R-:W-:Y:S01]  /*1240*/  HADD2 R35, R12, -1032, -1032 ;  /* 0xe408e4080c237430 */ /* 0x000fe20000000000 */
[----:B------:R-:W-:Y:S01]  /*1250*/  LOP3.LUT R33, R33, 0xf000f0, RZ, 0xc0, !PT ;  /* 0x00f000f021217812 */ /* 0x000fe200078ec0ff */
[----:B------:R-:W-:Y:S02]  /*1260*/  HADD2 R12, R16, -1032, -1032 ;  /* 0xe408e408100c7430 */ /* 0x000fe40000000000 */
[----:B0-----:R-:W-:Y:S02]  /*1270*/  HADD2.F32 R46, -RZ, R18.H0_H0 ;  /* 0x20000012ff2e7230 */ /* 0x001fe40000004100 */
[----:B------:R-:W-:-:S02]  /*1280*/  HADD2 R16, R37, -1032, -1032 ;  /* 0xe408e40825107430 */ /* 0x000fc40000000000 */
[----:B------:R-:W-:Y:S01]  /*1290*/  HADD2.F32 R18, -RZ, R18.H1_H1 ;  /* 0x30000012ff127230 */ /* 0x000fe20000004100 */
[----:B------:R-:W-:Y:S01]  /*12a0*/  LOP3.LUT R34, R34, 0xf000f0, RZ, 0xc0, !PT ;  /* 0x00f000f022227812 */ /* 0x000fe200078ec0ff */
[--C-:B------:R-:W-:Y:S02]  /*12b0*/  HADD2.F32 R39, -RZ, R35.reuse.H0_H0 ;  /* 0x20000023ff277230 */ /* 0x100fe40000004100 */
[----:B------:R-:W-:Y:S01]  /*12c0*/  FFMA.FTZ R27, R46, R38, R27 ;  /* 0x000000262e1b7223 */ /* 0x000fe2000001001b */
[----:B------:R-:W-:Y:S01]  /*12d0*/  HADD2.F32 R38, -RZ, R35.H1_H1 ;  /* 0x30000023ff267230 */ /* 0x000fe20000004100 */
[----:B------:R-:W-:Y:S01]  /*12e0*/  LOP3.LUT R14, R14, 0xf000f0, RZ, 0xc0, !PT ;  /* 0x00f000f00e0e7812 */ /* 0x000fe200078ec0ff */
[--C-:B------:R-:W-:Y:S02]  /*12f0*/  HADD2.F32 R37, -RZ, R12.reuse.H0_H0 ;  /* 0x2000000cff257230 */ /* 0x100fe40000004100 */
[----:B------:R-:W-:Y:S01]  /*1300*/  FFMA.FTZ R27, R18, R13, R27 ;  /* 0x0000000d121b7223 */ /* 0x000fe2000001001b */
[----:B------:R-:W-:Y:S01]  /*1310*/  HADD2.F32 R35, -RZ, R12.H1_H1 ;  /* 0x3000000cff237230 */ /* 0x000fe20000004100 */
[----:B------:R-:W-:Y:S01]  /*1320*/  LOP3.LUT R33, R33, 0x64006400, RZ, 0xfc, !PT ;  /* 0x6400640021217812 */ /* 0x000fe200078efcff */
[----:B------:R-:W0:Y:S01]  /*1330*/  LDS.64 R12, [UR4+0x10] ;  /* 0x00001004ff0c7984 */ /* 0x000e220008000a00 */
[----:B------:R-:W-:-:S02]  /*1340*/  HADD2.F32 R42, -RZ, R16.H0_H0 ;  /* 0x20000010ff2a7230 */ /* 0x000fc40000004100 */
[C---:B------:R-:W-:Y:S01]  /*1350*/  FFMA.FTZ R26, R46.reuse, R37, R26 ;  /* 0x000000252e1a7223 */ /* 0x040fe2000001001a */
[----:B------:R-:W-:Y:S01]  /*1360*/  HADD2.F32 R16, -RZ, R16.H1_H1 ;  /* 0x30000010ff107230 */ /* 0x000fe20000004100 */
[----:B------:R-:W-:Y:S01]  /*1370*/  LOP3.LUT R37, R15, 0xf000f0, RZ, 0xc0, !PT ;  /* 0x00f000f00f257812 */ /* 0x000fe200078ec0ff */
[----:B------:R-:W-:Y:S01]  /*1380*/  FFMA.FTZ R39, R39, R46, R40 ;  /* 0x0000002e27277223 */ /* 0x000fe20000010028 */
[----:B------:R-:W-:Y:S01]  /*1390*/  FFMA.FTZ R17, R46, R42, R17 ;  /* 0x0000002a2e117223 */ /* 0x000fe20000010011 */
[----:B------:R-:W-:Y:S01]  /*13a0*/  LOP3.LUT R15, R34, 0x64006400, RZ, 0xfc, !PT ;  /* 0x64006400220f7812 */ /* 0x000fe200078efcff */
[----:B------:R-:W-:Y:S01]  /*13b0*/  FFMA.FTZ R26, R18, R35, R26 ;  /* 0x00000023121a7223 */ /* 0x000fe2000001001a */
[----:B------:R-:W-:Y:S01]  /*13c0*/  LOP3.LUT R35, R14, 0x64006400, RZ, 0xfc, !PT ;  /* 0x640064000e237812 */ /* 0x000fe200078efcff */
[----:B------:R-:W-:Y:S01]  /*13d0*/  FFMA.FTZ R17, R18, R16, R17 ;  /* 0x0000001012117223 */ /* 0x000fe20000010011 */
[----:B------:R-:W-:Y:S01]  /*13e0*/  FFMA.FTZ R39, R38, R18, R39 ;  /* 0x0000001226277223 */ /* 0x000fe20000010027 */
[-C--:B------:R-:W-:Y:S01]  /*13f0*/  HFMA2 R16, R33, R22.reuse.H0_H0, -72, -72 ;  /* 0xd480d48021107431 */ /* 0x080fe20000040016 */
[----:B------:R-:W-:Y:S01]  /*1400*/  LOP3.LUT R37, R37, 0x64006400, RZ, 0xfc, !PT ;  /* 0x6400640025257812 */ /* 0x000fe200078efcff */
[----:B------:R-:W-:-:S02]  /*1410*/  HFMA2 R18, R15, R22.H0_H0, -72, -72 ;  /* 0xd480d4800f127431 */ /* 0x000fc40000040016 */
[----:B------:R-:W-:Y:S02]  /*1420*/  HADD2.F32 R38, -RZ, R19.H0_H0 ;  /* 0x20000013ff267230 */ /* 0x000fe40000004100 */
[-C--:B------:R-:W-:Y:S02]  /*1430*/  HFMA2 R15, R35, R22.reuse.H0_H0, -72, -72 ;  /* 0xd480d480230f7431 */ /* 0x080fe40000040016 */
[----:B------:R-:W-:Y:S02]  /*1440*/  HADD2.F32 R40, -RZ, R16.H0_H0 ;  /* 0x20000010ff287230 */ /* 0x000fe40000004100 */
[----:B------:R-:W-:Y:S02]  /*1450*/  HFMA2 R14, R37, R22.H0_H0, -72, -72 ;  /* 0xd480d480250e7431 */ /* 0x000fe40000040016 */
[----:B------:R-:W-:Y:S02]  /*1460*/  HADD2.F32 R35, -RZ, R18.H0_H0 ;  /* 0x20000012ff237230 */ /* 0x000fe40000004100 */
[----:B------:R-:W-:-:S02]  /*1470*/  HADD2.F32 R33, -RZ, R15.H0_H0 ;  /* 0x2000000fff217230 */ /* 0x000fc40000004100 */
[----:B------:R-:W-:Y:S02]  /*1480*/  HADD2.F32 R34, -RZ, R19.H1_H1 ;  /* 0x30000013ff227230 */ /* 0x000fe40000004100 */
[----:B------:R-:W-:Y:S01]  /*1490*/  FFMA.FTZ R19, R40, R38, R39 ;  /* 0x0000002628137223 */ /* 0x000fe20000010027 */
[----:B------:R-:W-:Y:S02]  /*14a0*/  HADD2.F32 R16, -RZ, R16.H1_H1 ;  /* 0x30000010ff107230 */ /* 0x000fe40000004100 */
[C---:B------:R-:W-:Y:S01]  /*14b0*/  FFMA.FTZ R27, R38.reuse, R35, R27 ;  /* 0x00000023261b7223 */ /* 0x040fe2000001001b */
[----:B---3--:R-:W-:Y:S01]  /*14c0*/  LOP3.LUT R35, R9, 0xf000f, RZ, 0xc0, !PT ;  /* 0x000f000f09237812 */ /* 0x008fe200078ec0ff */
[----:B------:R-:W-:Y:S02]  /*14d0*/  HADD2.F32 R40, -RZ, R14.H0_H0 ;  /* 0x2000000eff287230 */ /* 0x000fe40000004100 */
[----:B------:R-:W-:Y:S01]  /*14e0*/  FFMA.FTZ R33, R38, R33, R26 ;  /* 0x0000002126217223 */ /* 0x000fe2000001001a */
[----:B------:R-:W-:-:S02]  /*14f0*/  HADD2.F32 R18, -RZ, R18.H1_H1 ;  /* 0x30000012ff127230 */ /* 0x000fc40000004100 */
[----:B------:R-:W-:Y:S01]  /*1500*/  FFMA.FTZ R19, R16, R34, R19 ;  /* 0x0000002210137223 */ /* 0x000fe20000010013 */
[----:B------:R-:W-:Y:S01]  /*1510*/  LOP3.LUT R26, R8, 0xf000f, RZ, 0xc0, !PT ;  /* 0x000f000f081a7812 */ /* 0x000fe200078ec0ff */
[----:B------:R-:W-:Y:S01]  /*1520*/  HADD2.F32 R16, -RZ, R15.H1_H1 ;  /* 0x3000000fff107230 */ /* 0x000fe20000004100 */
[----:B------:R-:W-:Y:S01]  /*1530*/  LOP3.LUT R35, R35, 0x64006400, RZ, 0xfc, !PT ;  /* 0x6400640023237812 */ /* 0x000fe200078efcff */
[----:B------:R-:W-:Y:S01]  /*1540*/  FFMA.FTZ R17, R38, R40, R17 ;  /* 0x0000002826117223 */ /* 0x000fe20000010011 */
[----:B------:R-:W-:Y:S01]  /*1550*/  LOP3.LUT R26, R26, 0x64006400, RZ, 0xfc, !PT ;  /* 0x640064001a1a7812 */ /* 0x000fe200078efcff */
[C---:B------:R-:W-:Y:S01]  /*1560*/  FFMA.FTZ R40, R34.reuse, R18, R27 ;  /* 0x0000001222287223 */ /* 0x040fe2000001001b */
[----:B------:R-:W-:Y:S02]  /*1570*/  HADD2.F32 R18, -RZ, R14.H1_H1 ;  /* 0x3000000eff127230 */ /* 0x000fe40000004100 */
[----:B------:R-:W-:Y:S01]  /*1580*/  FFMA.FTZ R33, R34, R16, R33 ;  /* 0x0000001022217223 */ /* 0x000fe20000010021 */
[----:B------:R-:W-:-:S02]  /*1590*/  HADD2 R16, R35, -1032, -1032 ;  /* 0xe408e40823107430 */ /* 0x000fc40000000000 */
[--C-:B0-----:R-:W-:Y:S02]  /*15a0*/  HADD2.F32 R14, -RZ, R12.reuse.H0_H0 ;  /* 0x2000000cff0e7230 */ /* 0x101fe40000004100 */
[----:B------:R-:W-:Y:S02]  /*15b0*/  HADD2 R26, R26, -1032, -1032 ;  /* 0xe408e4081a1a7430 */ /* 0x000fe40000000000 */
[----:B------:R-:W-:Y:S01]  /*15c0*/  FFMA.FTZ R34, R34, R18, R17 ;  /* 0x0000001222227223 */ /* 0x000fe20000010011 */
[----:B------:R-:W-:Y:S01]  /*15d0*/  HADD2.F32 R35, -RZ, R12.H1_H1 ;  /* 0x3000000cff237230 */ /* 0x000fe20000004100 */
[----:B------:R-:W-:Y:S01]  /*15e0*/  LOP3.LUT R12, R10, 0xf000f, RZ, 0xc0, !PT ;  /* 0x000f000f0a0c7812 */ /* 0x000fe200078ec0ff */
[----:B------:R-:W-:Y:S02]  /*15f0*/  HADD2.F32 R17, -RZ, R16.H0_H0 ;  /* 0x20000010ff117230 */ /* 0x000fe40000004100 */
[----:B------:R-:W-:Y:S01]  /*1600*/  HADD2.F32 R15, -RZ, R26.H0_H0 ;  /* 0x2000001aff0f7230 */ /* 0x000fe20000004100 */
[----:B------:R-:W-:Y:S01]  /*1610*/  LOP3.LUT R12, R12, 0x64006400, RZ, 0xfc, !PT ;  /* 0x640064000c0c7812 */ /* 0x000fe200078efcff */
[----:B------:R-:W-:-:S02]  /*1620*/  HADD2.F32 R18, -RZ, R16.H1_H1 ;  /* 0x30000010ff127230 */ /* 0x000fc40000004100 */
[----:B------:R-:W-:Y:S01]  /*1630*/  FFMA.FTZ R38, R14, R17, RZ ;  /* 0x000000110e267223 */ /* 0x000fe200000100ff */
[----:B------:R-:W-:Y:S02]  /*1640*/  HADD2.F32 R26, -RZ, R26.H1_H1 ;  /* 0x3000001aff1a7230 */ /* 0x000fe40000004100 */
[----:B------:R-:W-:Y:S01]  /*1650*/  FFMA.FTZ R15, R15, R14, RZ ;  /* 0x0000000e0f0f7223 */ /* 0x000fe200000100ff */
[----:B------:R-:W0:Y:S01]  /*1660*/  LDS.64 R16, [UR4+0x18] ;  /* 0x00001804ff107984 */ /* 0x000e220008000a00 */
[----:B------:R-:W-:Y:S01]  /*1670*/  FFMA.FTZ R27, R35, R18, R38 ;  /* 0x00000012231b7223 */ /* 0x000fe20000010026 */
[----:B------:R-:W-:Y:S01]  /*1680*/  LOP3.LUT R18, R9, 0xf000f0, RZ, 0xc0, !PT ;  /* 0x00f000f009127812 */ /* 0x000fe200078ec0ff */
[----:B------:R-:W-:Y:S01]  /*1690*/  FFMA.FTZ R37, R26, R35, R15 ;  /* 0x000000231a257223 */ /* 0x000fe2000001000f */
[----:B------:R-:W-:Y:S01]  /*16a0*/  LOP3.LUT R15, R8, 0xf000f0, RZ, 0xc0, !PT ;  /* 0x00f000f0080f7812 */ /* 0x000fe200078ec0ff */
[----:B------:R-:W-:Y:S01]  /*16b0*/  HADD2 R12, R12, -1032, -1032 ;  /* 0xe408e4080c0c7430 */ /* 0x000fe20000000000 */
[----:B------:R-:W-:-:S02]  /*16c0*/  LOP3.LUT R41, R18, 0x64006400, RZ, 0xfc, !PT ;  /* 0x6400640012297812 */ /* 0x000fc400078efcff */
[----:B------:R-:W-:Y:S02]  /*16d0*/  LOP3.LUT R15, R15, 0x64006400, RZ, 0xfc, !PT ;  /* 0x640064000f0f7812 */ /* 0x000fe400078efcff */
[--C-:B------:R-:W-:Y:S02]  /*16e0*/  HADD2.F32 R39, -RZ, R12.reuse.H0_H0 ;  /* 0x2000000cff277230 */ /* 0x100fe40000004100 */
[-C--:B------:R-:W-:Y:S01]  /*16f0*/  HFMA2 R26, R41, R22.reuse.H0_H0, -72, -72 ;  /* 0xd480d480291a7431 */ /* 0x080fe20000040016 */
[----:B------:R-:W-:Y:S01]  /*1700*/  SHF.R.U32.HI R41, RZ, 0x8, R9 ;  /* 0x00000008ff297819 */ /* 0x000fe20000011609 */
[----:B------:R-:W-:Y:S02]  /*1710*/  HFMA2 R18, R15, R22.H0_H0, -72, -72 ;  /* 0xd480d4800f127431 */ /* 0x000fe40000040016 */
[----:B------:R-:W-:Y:S02]  /*1720*/  HADD2.F32 R15, -RZ, R12.H1_H1 ;  /* 0x3000000cff0f7230 */ /* 0x000fe40000004100 */
[----:B------:R-:W-:Y:S01]  /*1730*/  FFMA.FTZ R42, R14, R39, RZ ;  /* 0x000000270e2a7223 */ /* 0x000fe200000100ff */
[----:B------:R-:W-:-:S02]  /*1740*/  HADD2.F32 R12, -RZ, R13.H0_H0 ;  /* 0x2000000dff0c7230 */ /* 0x000fc40000004100 */
[----:B------:R-:W-:Y:S02]  /*1750*/  HADD2.F32 R39, -RZ, R26.H0_H0 ;  /* 0x2000001aff277230 */ /* 0x000fe40000004100 */
[----:B------:R-:W-:Y:S01]  /*1760*/  FFMA.FTZ R15, R35, R15, R42 ;  /* 0x0000000f230f7223 */ /* 0x000fe2000001002a */
[--C-:B------:R-:W-:Y:S02]  /*1770*/  HADD2.F32 R38, -RZ, R18.reuse.H0_H0 ;  /* 0x20000012ff267230 */ /* 0x100fe40000004100 */
[----:B------:R-:W-:Y:S02]  /*1780*/  HADD2.F32 R13, -RZ, R13.H1_H1 ;  /* 0x3000000dff0d7230 */ /* 0x000fe40000004100 */
[----:B------:R-:W-:Y:S01]  /*1790*/  FFMA.FTZ R42, R12, R39, R27 ;  /* 0x000000270c2a7223 */ /* 0x000fe2000001001b */
[----:B------:R-:W-:Y:S01]  /*17a0*/  SHF.R.U32.HI R39, RZ, 0x8, R8 ;  /* 0x00000008ff277819 */ /* 0x000fe20000011608 */
[----:B------:R-:W-:Y:S01]  /*17b0*/  FFMA.FTZ R38, R38, R12, R37 ;  /* 0x0000000c26267223 */ /* 0x000fe20000010025 */
[----:B------:R-:W-:-:S02]  /*17c0*/  HADD2.F32 R47, -RZ, R18.H1_H1 ;  /* 0x30000012ff2f7230 */ /* 0x000fc40000004100 */
[----:B------:R-:W-:Y:S01]  /*17d0*/  LOP3.LUT R37, R39, 0xf000f, RZ, 0xc0, !PT ;  /* 0x000f000f27257812 */ /* 0x000fe200078ec0ff */
[----:B------:R-:W-:Y:S02]  /*17e0*/  HADD2.F32 R26, -RZ, R26.H1_H1 ;  /* 0x3000001aff1a7230 */ /* 0x000fe40000004100 */
[----:B------:R-:W-:Y:S01]  /*17f0*/  FFMA.FTZ R47, R47, R13, R38 ;  /* 0x0000000d2f2f7223 */ /* 0x000fe20000010026 */
[----:B------:R-:W-:Y:S02]  /*1800*/  LOP3.LUT R37, R37, 0x64006400, RZ, 0xfc, !PT ;  /* 0x6400640025257812 */ /* 0x000fe400078efcff */
[----:B------:R-:W-:-:S03]  /*1810*/  FFMA.FTZ R43, R13, R26, R42 ;  /* 0x0000001a0d2b7223 */ /* 0x000fc6000001002a */
        /* <DEDUP_REMOVED lines=17> */
[----:B------:R-:W-:Y:S02]  /*1930*/  LOP3.LUT R9, R8, 0x64006400, RZ, 0xfc, !PT ;  /* 0x6400640008097812 */ /* 0x000fe400078efcff */
[----:B------:R-:W-:-:S03]  /*1940*/  @!P0 LEA R8, R4, R1, 0x3 ;  /* 0x0000000104088211 */ /* 0x000fc600078e18ff */
[----:B------:R-:W-:-:S03]  /*1950*/  HFMA2 R26, R9, R22.H0_H0, -72, -72 ;  /* 0xd480d480091a7431 */ /* 0x000fc60000040016 */
[----:B------:R-:W2:Y:S02]  /*1960*/  @!P0 LDL.64 R8, [R8+0x8] ;  /* 0x0000080008088983 */ /* 0x000ea40000100a00 */
        /* <DEDUP_REMOVED lines=12> */
[----:B------:R-:W-:-:S04]  /*1a30*/  SHF.R.U32.HI R10, RZ, 0x8, R10 ;  /* 0x00000008ff0a7819 */ /* 0x000fc8000001160a */
[----:B------:R-:W-:-:S04]  /*1a40*/  LOP3.LUT R26, R10, 0xf000f, RZ, 0xc0, !PT ;  /* 0x000f000f0a1a7812 */ /* 0x000fc800078ec0ff */
[----:B------:R-:W-:Y:S02]  /*1a50*/  LOP3.LUT R26, R26, 0x64006400, RZ, 0xfc, !PT ;  /* 0x640064001a1a7812 */ /* 0x000fe400078efcff */
[----:B------:R-:W-:-:S03]  /*1a60*/  LOP3.LUT R39, R39, 0xf000f0, RZ, 0xc0, !PT ;  /* 0x00f000f027277812 */ /* 0x000fc600078ec0ff */
[----:B------:R-:W-:Y:S01]  /*1a70*/  HADD2 R26, R26, -1032, -1032 ;  /* 0xe408e4081a1a7430 */ /* 0x000fe20000000000 */
[----:B------:R-:W-:-:S04]  /*1a80*/  LOP3.LUT R39, R39, 0x64006400, RZ, 0xfc, !PT ;  /* 0x6400640027277812 */ /* 0x000fc800078efcff */
[----:B------:R-:W-:Y:S02]  /*1a90*/  HADD2.F32 R42, -RZ, R26.H0_H0 ;  /* 0x2000001aff2a7230 */ /* 0x000fe40000004100 */
[----:B------:R-:W-:Y:S02]  /*1aa0*/  HFMA2 R39, R39, R22.H0_H0, -72, -72 ;  /* 0xd480d48027277431 */ /* 0x000fe40000040016 */
[----:B------:R-:W-:Y:S02]  /*1ab0*/  HADD2.F32 R16, -RZ, R16.H1_H1 ;  /* 0x30000010ff107230 */ /* 0x000fe40000004100 */
[----:B------:R-:W-:Y:S02]  /*1ac0*/  HADD2.F32 R38, -RZ, R38.H1_H1 ;  /* 0x30000026ff267230 */ /* 0x000fe40000004100 */
[----:B------:R-:W-:Y:S01]  /*1ad0*/  FFMA.FTZ R35, R18, R42, R35 ;  /* 0x0000002a12237223 */ /* 0x000fe20000010023 */
[----:B------:R-:W-:Y:S01]  /*1ae0*/  HADD2.F32 R42, -RZ, R37.H1_H1 ;  /* 0x30000025ff2a7230 */ /* 0x000fe20000004100 */
[----:B------:R-:W-:Y:S01]  /*1af0*/  LOP3.LUT R37, R41, 0xf000f0, RZ, 0xc0, !PT ;  /* 0x00f000f029257812 */ /* 0x000fe200078ec0ff */
[----:B------:R-:W-:Y:S01]  /*1b00*/  FFMA.FTZ R38, R16, R38, R43 ;  /* 0x0000002610267223 */ /* 0x000fe2000001002b */
[----:B------:R-:W-:-:S02]  /*1b10*/  HADD2.F32 R43, -RZ, R17.H0_H0 ;  /* 0x20000011ff2b7230 */ /* 0x000fc40000004100 */
[----:B------:R-:W-:Y:S01]  /*1b20*/  FFMA.FTZ R42, R42, R16, R47 ;  /* 0x000000102a2a7223 */ /* 0x000fe2000001002f */
[----:B------:R-:W-:Y:S01]  /*1b30*/  HADD2.F32 R47, -RZ, R39.H0_H0 ;  /* 0x20000027ff2f7230 */ /* 0x000fe20000004100 */
[----:B------:R-:W-:-:S04]  /*1b40*/  LOP3.LUT R37, R37, 0x64006400, RZ, 0xfc, !PT ;  /* 0x6400640025257812 */ /* 0x000fc800078efcff */
[----:B------:R-:W-:Y:S01]  /*1b50*/  FFMA.FTZ R47, R47, R43, R42 ;  /* 0x0000002b2f2f7223 */ /* 0x000fe2000001002a */
[----:B------:R-:W-:Y:S02]  /*1b60*/  HADD2.F32 R42, -RZ, R39.H1_H1 ;  /* 0x30000027ff2a7230 */ /* 0x000fe40000004100 */
[----:B------:R-:W-:Y:S01]  /*1b70*/  HFMA2 R37, R37, R22.H0_H0, -72, -72 ;  /* 0xd480d48025257431 */ /* 0x000fe20000040016 */
[----:B------:R-:W-:-:S04]  /*1b80*/  SHF.R.U32.HI R39, RZ, 0x8, R11 ;  /* 0x00000008ff277819 */ /* 0x000fc8000001160b */
[----:B------:R-:W-:Y:S01]  /*1b90*/  LOP3.LUT R11, R39, 0xf000f, RZ, 0xc0, !PT ;  /* 0x000f000f270b7812 */ /* 0x000fe200078ec0ff */
[----:B------:R-:W-:-:S03]  /*1ba0*/  HADD2.F32 R41, -RZ, R37.H0_H0 ;  /* 0x20000025ff297230 */ /* 0x000fc60000004100 */
[----:B------:R-:W-:Y:S02]  /*1bb0*/  LOP3.LUT R11, R11, 0x64006400, RZ, 0xfc, !PT ;  /* 0x640064000b0b7812 */ /* 0x000fe400078efcff */
[----:B------:R-:W-:Y:S01]  /*1bc0*/  FFMA.FTZ R41, R43, R41, R38 ;  /* 0x000000292b297223 */ /* 0x000fe20000010026 */
[----:B------:R-:W-:Y:S02]  /*1bd0*/  HADD2.F32 R38, -RZ, R17.H1_H1 ;  /* 0x30000011ff267230 */ /* 0x000fe40000004100 */
[----:B------:R-:W-:Y:S02]  /*1be0*/  HADD2.F32 R37, -RZ, R37.H1_H1 ;  /* 0x30000025ff257230 */ /* 0x000fe40000004100 */
[----:B------:R-:W-:Y:S02]  /*1bf0*/  HADD2 R11, R11, -1032, -1032 ;  /* 0xe408e4080b0b7430 */ /* 0x000fe40000000000 */
[----:B------:R-:W-:Y:S01]  /*1c00*/  FFMA.FTZ R17, R42, R38, R47 ;  /* 0x000000262a117223 */ /* 0x000fe2000001002f */
[----:B------:R-:W-:-:S02]  /*1c10*/  FFMA.FTZ R42, R38, R37, R41 ;  /* 0x00000025262a7223 */ /* 0x000fc40000010029 */
[----:B------:R-:W-:Y:S01]  /*1c20*/  HADD2.F32 R37, -RZ, R11.H0_H0 ;  /* 0x2000000bff257230 */ /* 0x000fe20000004100 */
[----:B------:R-:W-:-:S04]  /*1c30*/  LOP3.LUT R10, R10, 0xf000f0, RZ, 0xc0, !PT ;  /* 0x00f000f00a0a7812 */ /* 0x000fc800078ec0ff */
[----:B------:R-:W-:Y:S01]  /*1c40*/  FFMA.FTZ R27, R18, R37, R27 ;  /* 0x00000025121b7223 */ /* 0x000fe2000001001b */
[----:B------:R-:W-:Y:S02]  /*1c50*/  HADD2.F32 R18, -RZ, R26.H1_H1 ;  /* 0x3000001aff127230 */ /* 0x000fe40000004100 */
[----:B------:R-:W-:Y:S01]  /*1c60*/  HADD2.F32 R26, -RZ, R11.H1_H1 ;  /* 0x3000000bff1a7230 */ /* 0x000fe20000004100 */
[----:B------:R-:W-:-:S05]  /*1c70*/  LOP3.LUT R11, R10, 0x64006400, RZ, 0xfc, !PT ;  /* 0x640064000a0b7812 */ /* 0x000fca00078efcff */
[----:B------:R-:W-:Y:S02]  /*1c80*/  HFMA2 R10, R11, R22.H0_H0, -72, -72 ;  /* 0xd480d4800b0a7431 */ /* 0x000fe40000040016 */
[----:B------:R-:W-:-:S03]  /*1c90*/  FFMA.FTZ R18, R16, R18, R35 ;  /* 0x0000001210127223 */ /* 0x000fc60000010023 */
[--C-:B------:R-:W-:Y:S02]  /*1ca0*/  HADD2.F32 R11, -RZ, R10.reuse.H0_H0 ;  /* 0x2000000aff0b7230 */ /* 0x100fe40000004100 */
[----:B------:R-:W-:-:S03]  /*1cb0*/  HADD2.F32 R35, -RZ, R10.H1_H1 ;  /* 0x3000000aff237230 */ /* 0x000fc60000004100 */
[----:B------:R-:W-:Y:S01]  /*1cc0*/  FFMA.FTZ R11, R43, R11, R18 ;  /* 0x0000000b2b0b7223 */ /* 0x000fe20000010012 */
[----:B------:R-:W-:-:S03]  /*1cd0*/  LOP3.LUT R39, R39, 0xf000f0, RZ, 0xc0, !PT ;  /* 0x00f000f027277812 */ /* 0x000fc600078ec0ff */
[----:B------:R-:W-:Y:S02]  /*1ce0*/  FFMA.FTZ R35, R38, R35, R11 ;  /* 0x0000002326237223 */ /* 0x000fe4000001000b */
[----:B------:R-:W0:Y:S01]  /*1cf0*/  LDS.64 R10, [UR4+0x20] ;  /* 0x00002004ff0a7984 */ /* 0x000e220008000a00 */
[----:B------:R-:W-:Y:S01]  /*1d00*/  LOP3.LUT R39, R39, 0x64006400, RZ, 0xfc, !PT ;  /* 0x6400640027277812 */ /* 0x000fe200078efcff */
[----:B------:R-:W-:-:S04]  /*1d10*/  FFMA.FTZ R26, R16, R26, R27 ;  /* 0x0000001a101a7223 */ /* 0x000fc8000001001b */
[----:B------:R-:W-:-:S05]  /*1d20*/  HFMA2 R16, R39, R22.H0_H0, -72, -72 ;  /* 0xd480d48027107431 */ /* 0x000fca0000040016 */
[--C-:B------:R-:W-:Y:S02]  /*1d30*/  HADD2.F32 R27, -RZ, R16.reuse.H0_H0 ;  /* 0x20000010ff1b7230 */ /* 0x100fe40000004100 */
[----:B------:R-:W-:-:S03]  /*1d40*/  HADD2.F32 R16, -RZ, R16.H1_H1 ;  /* 0x30000010ff107230 */ /* 0x000fc60000004100 */
[----:B------:R-:W-:-:S04]  /*1d50*/  FFMA.FTZ R43, R43, R27, R26 ;  /* 0x0000001b2b2b7223 */ /* 0x000fc8000001001a */
        /* <DEDUP_REMOVED lines=11> */
[----:B------:R-:W-:-:S02]  /*1e10*/  FMUL.FTZ R37, R33, R26 ;  /* 0x0000001a21257220 */ /* 0x000fc40000410000 */
[----:B------:R-:W-:Y:S01]  /*1e20*/  FMUL.FTZ R34, R34, R19 ;  /* 0x0000001322227220 */ /* 0x000fe20000410000 */
[----:B------:R-:W-:Y:S02]  /*1e30*/  F2FP.F16.F32.PACK_AB R8, RZ, R8 ;  /* 0x00000008ff08723e */ /* 0x000fe400000000ff */
[----:B------:R-:W-:Y:S02]  /*1e40*/  F2FP.F16.F32.PACK_AB R16, RZ, R16 ;  /* 0x00000010ff10723e */ /* 0x000fe400000000ff */
[----:B------:R-:W-:Y:S02]  /*1e50*/  F2FP.F16.F32.PACK_AB R37, RZ, R37 ;  /* 0x00000025ff25723e */ /* 0x000fe400000000ff */
[----:B------:R-:W-:Y:S02]  /*1e60*/  F2FP.F16.F32.PACK_AB R34, RZ, R34 ;  /* 0x00000022ff22723e */ /* 0x000fe400000000ff */
[----:B------:R-:W-:Y:S02]  /*1e70*/  PRMT R8, R8, 0x5410, R16 ;  /* 0x0000541008087816 */ /* 0x000fe40000000010 */
[----:B---3--:R-:W-:-:S04]  /*1e80*/  LOP3.LUT R9, R12, 0xf000f, RZ, 0xc0, !PT ;  /* 0x000f000f0c097812 */ /* 0x008fc800078ec0ff */
[----:B------:R-:W-:Y:S02]  /*1e90*/  LOP3.LUT R9, R9, 0x64006400, RZ, 0xfc, !PT ;  /* 0x6400640009097812 */ /* 0x000fe400078efcff */
[----:B------:R-:W-:-:S03]  /*1ea0*/  PRMT R37, R37, 0x5410, R34 ;  /* 0x0000541025257816 */ /* 0x000fc60000000022 */
[----:B------:R-:W-:Y:S01]  /*1eb0*/  HADD2 R39, R9, -1032, -1032 ;  /* 0xe408e40809277430 */ /* 0x000fe20000000000 */
[----:B------:R-:W-:Y:S01]  /*1ec0*/  LOP3.LUT R9, R12, 0xf000f0, RZ, 0xc0, !PT ;  /* 0x00f000f00c097812 */ /* 0x000fe200078ec0ff */
[----:B------:R-:W-:Y:S02]  /*1ed0*/  HFMA2 R28, R8, 1, 1, R28 ;  /* 0x3c003c00081c7831 */ /* 0x000fe4000000001c */
[----:B------:R-:W-:Y:S02]  /*1ee0*/  HFMA2 R34, R37, 1, 1, R7 ;  /* 0x3c003c0025227831 */ /* 0x000fe40000000007 */
[----:B0-----:R-:W-:Y:S01]  /*1ef0*/  HADD2.F32 R7, -RZ, R10.H0_H0 ;  /* 0x2000000aff077230 */ /* 0x001fe20000004100 */
[----:B------:R-:W-:Y:S01]  /*1f00*/  LOP3.LUT R9, R9, 0x64006400, RZ, 0xfc, !PT ;  /* 0x6400640009097812 */ /* 0x000fe200078efcff */
[--C-:B------:R-:W-:Y:S02]  /*1f10*/  HADD2.F32 R8, -RZ, R39.reuse.H0_H0 ;  /* 0x20000027ff087230 */ /* 0x100fe40000004100 */
[----:B------:R-:W-:-:S02]  /*1f20*/  HADD2.F32 R37, -RZ, R39.H1_H1 ;  /* 0x30000027ff257230 */ /* 0x000fc40000004100 */
[----:B------:R-:W-:Y:S02]  /*1f30*/  HADD2.F32 R10, -RZ, R10.H1_H1 ;  /* 0x3000000aff0a7230 */ /* 0x000fe40000004100 */
[----:B------:R-:W-:Y:S01]  /*1f40*/  FFMA.FTZ R8, R8, R7, RZ ;  /* 0x0000000708087223 */ /* 0x000fe200000100ff */
[----:B------:R-:W-:-:S03]  /*1f50*/  HFMA2 R9, R9, R22.H0_H0, -72, -72 ;  /* 0xd480d48009097431 */ /* 0x000fc60000040016 */
[----:B------:R-:W-:Y:S01]  /*1f60*/  FFMA.FTZ R46, R37, R10, R8 ;  /* 0x0000000a252e7223 */ /* 0x000fe20000010008 */
[----:B------:R-:W-:Y:S02]  /*1f70*/  HADD2.F32 R8, -RZ, R11.H0_H0 ;  /* 0x2000000bff087230 */ /* 0x000fe40000004100 */
[----:B------:R-:W-:Y:S02]  /*1f80*/  HADD2.F32 R37, -RZ, R9.H0_H0 ;  /* 0x20000009ff257230 */ /* 0x000fe40000004100 */
[----:B------:R-:W-:Y:S02]  /*1f90*/  HADD2.F32 R11, -RZ, R11.H1_H1 ;  /* 0x3000000bff0b7230 */ /* 0x000fe40000004100 */
[----:B------:R-:W-:Y:S02]  /*1fa0*/  HADD2.F32 R9, -RZ, R9.H1_H1 ;  /* 0x30000009ff097230 */ /* 0x000fe40000004100 */
[----:B------:R-:W-:-:S04]  /*1fb0*/  FFMA.FTZ R46, R37, R8, R46 ;  /* 0x00000008252e7223 */ /* 0x000fc8000001002e */
[----:B------:R-:W-:Y:S01]  /*1fc0*/  FFMA.FTZ R46, R9, R11, R46 ;  /* 0x0000000b092e7223 */ /* 0x000fe2000001002e */
[----:B------:R-:W-:-:S04]  /*1fd0*/  LOP3.LUT R9, R13, 0xf000f, RZ, 0xc0, !PT ;  /* 0x000f000f0d097812 */ /* 0x000fc800078ec0ff */
[----:B------:R-:W-:Y:S01]  /*1fe0*/  LOP3.LUT R9, R9, 0x64006400, RZ, 0xfc, !PT ;  /* 0x6400640009097812 */ /* 0x000fe200078efcff */
[----:B------:R-:W-:Y:S01]  /*1ff0*/  FMUL.FTZ R42, R27, R42 ;  /* 0x0000002a1b2a7220 */ /* 0x000fe20000410000 */
[----:B------:R-:W-:-:S03]  /*2000*/  FMUL.FTZ R37, R26, R35 ;  /* 0x000000231a257220 */ /* 0x000fc60000410000 */
[----:B------:R-:W-:Y:S01]  /*2010*/  HADD2 R9, R9, -1032, -1032 ;  /* 0xe408e40809097430 */ /* 0x000fe20000000000 */
[----:B------:R-:W-:-:S04]  /*2020*/  F2FP.F16.F32.PACK_AB R35, RZ, R42 ;  /* 0x0000002aff23723e */ /* 0x000fc800000000ff */
[--C-:B------:R-:W-:Y:S02]  /*2030*/  HADD2.F32 R42, -RZ, R9.reuse.H0_H0 ;  /* 0x20000009ff2a7230 */ /* 0x100fe40000004100 */
[----:B------:R-:W-:Y:S02]  /*2040*/  HADD2.F32 R9, -RZ, R9.H1_H1 ;  /* 0x30000009ff097230 */ /* 0x000fe40000004100 */
[----:B------:R-:W-:Y:S01]  /*2050*/  FMUL.FTZ R33, R18, R17 ;  /* 0x0000001112217220 */ /* 0x000fe20000410000 */
[----:B------:R-:W-:Y:S01]  /*2060*/  FFMA.FTZ R43, R7, R42, RZ ;  /* 0x0000002a072b7223 */ /* 0x000fe200000100ff */
[----:B------:R-:W0:Y:S03]  /*2070*/  LDS.64 R16, [UR4+0x28] ;  /* 0x00002804ff107984 */ /* 0x000e260008000a00 */
[----:B------:R-:W-:Y:S01]  /*2080*/  FFMA.FTZ R43, R10, R9, R43 ;  /* 0x000000090a2b7223 */ /* 0x000fe2000001002b */
[----:B------:R-:W-:-:S04]  /*2090*/  LOP3.LUT R9, R13, 0xf000f0, RZ, 0xc0, !PT ;  /* 0x00f000f00d097812 */ /* 0x000fc800078ec0ff */
[----:B------:R-:W-:-:S05]  /*20a0*/  LOP3.LUT R9, R9, 0x64006400, RZ, 0xfc, !PT ;  /* 0x6400640009097812 */ /* 0x000fca00078efcff */
[----:B------:R-:W-:-:S05]  /*20b0*/  HFMA2 R9, R9, R22.H0_H0, -72, -72 ;  /* 0xd480d48009097431 */ /* 0x000fca0000040016 */
[----:B------:R-:W-:-:S05]  /*20c0*/  HADD2.F32 R42, -RZ, R9.H0_H0 ;  /* 0x20000009ff2a7230 */ /* 0x000fca0000004100 */
[----:B------:R-:W-:Y:S01]  /*20d0*/  FFMA.FTZ R42, R8, R42, R43 ;  /* 0x0000002a082a7223 */ /* 0x000fe2000001002b */
[----:B------:R-:W-:-:S04]  /*20e0*/  SHF.R.U32.HI R43, RZ, 0x8, R13 ;  /* 0x00000008ff2b7819 */ /* 0x000fc8000001160d */
[----:B------:R-:W-:-:S04]  /*20f0*/  LOP3.LUT R13, R43, 0xf000f, RZ, 0xc0, !PT ;  /* 0x000f000f2b0d7812 */ /* 0x000fc800078ec0ff */
[----:B------:R-:W-:Y:S01]  /*2100*/  LOP3.LUT R13, R13, 0x64006400, RZ, 0xfc, !PT ;  /* 0x640064000d0d7812 */ /* 0x000fe200078efcff */
[----:B------:R-:W-:Y:S01]  /*2110*/  HADD2.F32 R9, -RZ, R9.H1_H1 ;  /* 0x30000009ff097230 */ /* 0x000fe20000004100 */
[----:B------:R-:W-:-:S03]  /*2120*/  SHF.R.U32.HI R12, RZ, 0x8, R12 ;  /* 0x00000008ff0c7819 */ /* 0x000fc6000001160c */
[----:B------:R-:W-:Y:S02]  /*2130*/  HADD2 R13, R13, -1032, -1032 ;  /* 0xe408e4080d0d7430 */ /* 0x000fe40000000000 */
[----:B------:R-:W-:Y:S01]  /*2140*/  FFMA.FTZ R47, R11, R9, R42 ;  /* 0x000000090b2f7223 */ /* 0x000fe2000001002a */
[----:B------:R-:W-:Y:S01]  /*2150*/  LOP3.LUT R39, R12, 0xf000f, RZ, 0xc0, !PT ;  /* 0x000f000f0c277812 */ /* 0x000fe200078ec0ff */
[----:B0-----:R-:W-:Y:S02]  /*2160*/  HADD2.F32 R40, -RZ, R16.H0_H0 ;  /* 0x20000010ff287230 */ /* 0x001fe40000004100 */
[----:B------:R-:W-:Y:S01]  /*2170*/  HADD2.F32 R9, -RZ, R13.H0_H0 ;  /* 0x2000000dff097230 */ /* 0x000fe20000004100 */
[----:B------:R-:W-:-:S04]  /*2180*/  LOP3.LUT R39, R39, 0x64006400, RZ, 0xfc, !PT ;  /* 0x6400640027277812 */ /* 0x000fc800078efcff */
[----:B------:R-:W-:Y:S01]  /*2190*/  FFMA.FTZ R42, R40, R9, R47 ;  /* 0x00000009282a7223 */ /* 0x000fe2000001002f */
[----:B------:R-:W-:Y:S01]  /*21a0*/  LOP3.LUT R9, R14, 0xf000f, RZ, 0xc0, !PT ;  /* 0x000f000f0e097812 */ /* 0x000fe200078ec0ff */
[----:B------:R-:W-:-:S03]  /*21b0*/  HADD2 R39, R39, -1032, -1032 ;  /* 0xe408e40827277430 */ /* 0x000fc60000000000 */
[----:B------:R-:W-:Y:S02]  /*21c0*/  LOP3.LUT R9, R9, 0x64006400, RZ, 0xfc, !PT ;  /* 0x6400640009097812 */ /* 0x000fe400078efcff */
[----:B------:R-:W-:-:S03]  /*21d0*/  HADD2.F32 R41, -RZ, R39.H0_H0 ;  /* 0x20000027ff297230 */ /* 0x000fc60000004100 */
[----:B------:R-:W-:Y:S02]  /*21e0*/  HADD2 R9, R9, -1032, -1032 ;  /* 0xe408e40809097430 */ /* 0x000fe40000000000 */
[----:B------:R-:W-:-:S03]  /*21f0*/  FFMA.FTZ R41, R41, R40, R46 ;  /* 0x0000002829297223 */ /* 0x000fc6000001002e */
        /* <DEDUP_REMOVED lines=18> */
[----:B------:R-:W-:Y:S02]  /*2320*/  HADD2.F32 R46, -RZ, R9.H0_H0 ;  /* 0x20000009ff2e7230 */ /* 0x000fe40000004100 */
[----:B------:R-:W-:Y:S02]  /*2330*/  HADD2.F32 R7, -RZ, R7.H1_H1 ;  /* 0x30000007ff077230 */ /* 0x000fe40000004100 */
[C---:B------:R-:W-:Y:S01]  /*2340*/  FFMA.FTZ R10, R8.reuse, R10, R47 ;  /* 0x0000000a080a7223 */ /* 0x040fe2000001002f */
[----:B------:R-:W-:Y:S02]  /*2350*/  HADD2.F32 R9, -RZ, R9.H1_H1 ;  /* 0x30000009ff097230 */ /* 0x000fe40000004100 */
[----:B------:R-:W-:Y:S01]  /*2360*/  FFMA.FTZ R8, R8, R46, R49 ;  /* 0x0000002e08087223 */ /* 0x000fe20000010031 */
[----:B------:R-:W-:-:S04]  /*2370*/  IMAD.WIDE R46, R3, 0x4, R44 ;  /* 0x00000004032e7825 */ /* 0x000fc800078e022c */
[C---:B------:R-:W-:Y:S01]  /*2380*/  FFMA.FTZ R45, R11.reuse, R7, R10 ;  /* 0x000000070b2d7223 */ /* 0x040fe2000001000a */
[----:B------:R-:W-:Y:S02]  /*2390*/  FFMA.FTZ R49, R11, R9, R8 ;  /* 0x000000090b317223 */ /* 0x000fe40000010008 */
[----:B------:R-:W2:Y:S01]  /*23a0*/  LDG.E.128.CONSTANT R8, desc[UR6][R46.64] ;  /* 0x000000062e087981 */ /* 0x000ea2000c1e9d00 */
[----:B------:R-:W-:-:S04]  /*23b0*/  SHF.R.U32.HI R44, RZ, 0x8, R14 ;  /* 0x00000008ff2c7819 */ /* 0x000fc8000001160e */
[----:B------:R-:W-:-:S04]  /*23c0*/  LOP3.LUT R7, R44, 0xf000f, RZ, 0xc0, !PT ;  /* 0x000f000f2c077812 */ /* 0x000fc800078ec0ff */
[----:B------:R-:W-:-:S05]  /*23d0*/  LOP3.LUT R7, R7, 0x64006400, RZ, 0xfc, !PT ;  /* 0x6400640007077812 */ /* 0x000fca00078efcff */
[----:B------:R-:W-:Y:S02]  /*23e0*/  HADD2 R7, R7, -1032, -1032 ;  /* 0xe408e40807077430 */ /* 0x000fe40000000000 */
[----:B------:R-:W-:Y:S02]  /*23f0*/  HADD2.F32 R48, -RZ, R39.H1_H1 ;  /* 0x30000027ff307230 */ /* 0x000fe40000004100 */
[----:B------:R-:W-:Y:S02]  /*2400*/  HADD2.F32 R39, -RZ, R16.H1_H1 ;  /* 0x30000010ff277230 */ /* 0x000fe40000004100 */
[----:B------:R-:W-:Y:S02]  /*2410*/  HADD2.F32 R14, -RZ, R7.H0_H0 ;  /* 0x20000007ff0e7230 */ /* 0x000fe40000004100 */
[----:B------:R-:W-:-:S03]  /*2420*/  HADD2.F32 R13, -RZ, R13.H1_H1 ;  /* 0x3000000dff0d7230 */ /* 0x000fc60000004100 */
[----:B------:R-:W-:Y:S02]  /*2430*/  FFMA.FTZ R14, R40, R14, R45 ;  /* 0x0000000e280e7223 */ /* 0x000fe4000001002d */
[----:B------:R-:W-:Y:S01]  /*2440*/  FFMA.FTZ R45, R39, R13, R42 ;  /* 0x0000000d272d7223 */ /* 0x000fe2000001002a */
[----:B------:R-:W-:-:S04]  /*2450*/  LOP3.LUT R13, R12, 0xf000f0, RZ, 0xc0, !PT ;  /* 0x00f000f00c0d7812 */ /* 0x000fc800078ec0ff */
[----:B------:R-:W-:-:S05]  /*2460*/  LOP3.LUT R13, R13, 0x64006400, RZ, 0xfc, !PT ;  /* 0x640064000d0d7812 */ /* 0x000fca00078efcff */
[----:B------:R-:W-:Y:S01]  /*2470*/  HFMA2 R12, R13, R22.H0_H0, -72, -72 ;  /* 0xd480d4800d0c7431 */ /* 0x000fe20000040016 */
[----:B------:R-:W-:-:S04]  /*2480*/  LOP3.LUT R13, R43, 0xf000f0, RZ, 0xc0, !PT ;  /* 0x00f000f02b0d7812 */ /* 0x000fc800078ec0ff */
[----:B------:R-:W-:Y:S01]  /*2490*/  LOP3.LUT R13, R13, 0x64006400, RZ, 0xfc, !PT ;  /* 0x640064000d0d7812 */ /* 0x000fe200078efcff */
[----:B------:R-:W-:Y:S02]  /*24a0*/  HADD2.F32 R16, -RZ, R17.H0_H0 ;  /* 0x20000011ff107230 */ /* 0x000fe40000004100 */
[----:B------:R-:W-:Y:S01]  /*24b0*/  FFMA.FTZ R41, R48, R39, R41 ;  /* 0x0000002730297223 */ /* 0x000fe20000010029 */
[----:B------:R-:W-:Y:S02]  /*24c0*/  HADD2.F32 R42, -RZ, R12.H0_H0 ;  /* 0x2000000cff2a7230 */ /* 0x000fe40000004100 */
[----:B------:R-:W-:-:S03]  /*24d0*/  HFMA2 R13, R13, R22.H0_H0, -72, -72 ;  /* 0xd480d4800d0d7431 */ /* 0x000fc60000040016 */
[----:B------:R-:W-:Y:S02]  /*24e0*/  FFMA.FTZ R41, R42, R16, R41 ;  /* 0x000000102a297223 */ /* 0x000fe40000010029 */
        /* <DEDUP_REMOVED lines=14> */
[----:B------:R-:W-:Y:S01]  /*25d0*/  HADD2.F32 R13, -RZ, R12.H1_H1 ;  /* 0x3000000cff0d7230 */ /* 0x000fe20000004100 */
[----:B------:R-:W-:Y:S01]  /*25e0*/  LOP3.LUT R44, R44, 0xf000f0, RZ, 0xc0, !PT ;  /* 0x00f000f02c2c7812 */ /* 0x000fe200078ec0ff */
[----:B------:R-:W-:-:S03]  /*25f0*/  FFMA.FTZ R7, R39, R7, R14 ;  /* 0x0000000727077223 */ /* 0x000fc6000001000e */
[----:B------:R-:W-:Y:S01]  /*2600*/  FFMA.FTZ R39, R39, R13, R40 ;  /* 0x0000000d27277223 */ /* 0x000fe20000010028 */
[----:B------:R-:W-:-:S05]  /*2610*/  LOP3.LUT R13, R44, 0x64006400, RZ, 0xfc, !PT ;  /* 0x640064002c0d7812 */ /* 0x000fca00078efcff */
[----:B------:R-:W-:Y:S02]  /*2620*/  HFMA2 R14, R13, R22.H0_H0, -72, -72 ;  /* 0xd480d4800d0e7431 */ /* 0x000fe40000040016 */
[----:B------:R-:W0:Y:S01]  /*2630*/  LDS.64 R12, [UR4+0x30] ;  /* 0x00003004ff0c7984 */ /* 0x000e220008000a00 */
[----:B------:R-:W-:-:S04]  /*2640*/  LOP3.LUT R15, R15, 0xf000f0, RZ, 0xc0, !PT ;  /* 0x00f000f00f0f7812 */ /* 0x000fc800078ec0ff */
[----:B------:R-:W-:Y:S01]  /*2650*/  LOP3.LUT R15, R15, 0x64006400, RZ, 0xfc, !PT ;  /* 0x640064000f0f7812 */ /* 0x000fe200078efcff */
[----:B------:R-:W-:-:S04]  /*2660*/  HADD2.F32 R17, -RZ, R14.H0_H0 ;  /* 0x2000000eff117230 */ /* 0x000fc80000004100 */
[----:B------:R-:W-:Y:S02]  /*2670*/  HFMA2 R15, R15, R22.H0_H0, -72, -72 ;  /* 0xd480d4800f0f7431 */ /* 0x000fe40000040016 */
[----:B------:R-:W-:Y:S02]  /*2680*/  HADD2.F32 R14, -RZ, R14.H1_H1 ;  /* 0x3000000eff0e7230 */ /* 0x000fe40000004100 */
[----:B------:R-:W-:Y:S01]  /*2690*/  FFMA.FTZ R7, R16, R17, R7 ;  /* 0x0000001110077223 */ /* 0x000fe20000010007 */
[----:B------:R-:W-:Y:S01]  /*26a0*/  HADD2.F32 R40, -RZ, R15.H0_H0 ;  /* 0x2000000fff287230 */ /* 0x000fe20000004100 */
[----:B------:R-:W-:-:S04]  /*26b0*/  F2FP.F16.F32.PACK_AB R33, RZ, R33 ;  /* 0x00000021ff21723e */ /* 0x000fc800000000ff */
[----:B------:R-:W-:Y:S01]  /*26c0*/  FFMA.FTZ R39, R16, R40, R39 ;  /* 0x0000002810277223 */ /* 0x000fe20000010027 */
[----:B------:R-:W-:Y:S02]  /*26d0*/  HADD2.F32 R16, -RZ, R15.H1_H1 ;  /* 0x3000000fff107230 */ /* 0x000fe40000004100 */
[----:B------:R-:W-:Y:S01]  /*26e0*/  FFMA.FTZ R15, R42, R14, R7 ;  /* 0x0000000e2a0f7223 */ /* 0x000fe20000010007 */
[----:B------:R-:W-:Y:S01]  /*26f0*/  FMUL.FTZ R38, R19, R38 ;  /* 0x0000002613267220 */ /* 0x000fe20000410000 */
[----:B------:R-:W-:Y:S02]  /*2700*/  PRMT R33, R33, 0x5410, R35 ;  /* 0x0000541021217816 */ /* 0x000fe40000000023 */
[----:B------:R-:W-:Y:S02]  /*2710*/  F2FP.F16.F32.PACK_AB R37, RZ, R37 ;  /* 0x00000025ff25723e */ /* 0x000fe400000000ff */
[----:B------:R-:W-:Y:S01]  /*2720*/  F2FP.F16.F32.PACK_AB R38, RZ, R38 ;  /* 0x00000026ff26723e */ /* 0x000fe200000000ff */
[----:B------:R-:W-:-:S02]  /*2730*/  HFMA2 R28, R33, 1, 1, R28 ;  /* 0x3c003c00211c7831 */ /* 0x000fc4000000001c */
[----:B------:R-:W-:Y:S01]  /*2740*/  FMUL.FTZ R33, R18, R41 ;  /* 0x0000002912217220 */ /* 0x000fe20000410000 */
[----:B------:R-:W-:Y:S01]  /*2750*/  FMUL.FTZ R35, R27, R48 ;  /* 0x000000301b237220 */ /* 0x000fe20000410000 */
[----:B------:R-:W-:Y:S01]  /*2760*/  FFMA.FTZ R42, R42, R16, R39 ;  /* 0x000000102a2a7223 */ /* 0x000fe20000010027 */
[----:B------:R-:W-:Y:S02]  /*2770*/  PRMT R37, R37, 0x5410, R38 ;  /* 0x0000541025257816 */ /* 0x000fe40000000026 */
[----:B------:R-:W-:Y:S02]  /*2780*/  F2FP.F16.F32.PACK_AB R33, RZ, R33 ;  /* 0x00000021ff21723e */ /* 0x000fe400000000ff */
[----:B------:R-:W-:Y:S01]  /*2790*/  F2FP.F16.F32.PACK_AB R35, RZ, R35 ;  /* 0x00000023ff23723e */ /* 0x000fe200000000ff */
[----:B------:R-:W-:Y:S02]  /*27a0*/  HADD2 R34, R37, R34 ;  /* 0x0000002225227230 */ /* 0x000fe40000000000 */
[----:B------:R-:W-:-:S05]  /*27b0*/  FMUL.FTZ R39, R19, R42 ;  /* 0x0000002a13277220 */ /* 0x000fca0000410000 */
[----:B------:R-:W-:Y:S02]  /*27c0*/  F2FP.F16.F32.PACK_AB R39, RZ, R39 ;  /* 0x00000027ff27723e */ /* 0x000fe400000000ff */
[----:B--2---:R-:W-:Y:S02]  /*27d0*/  LOP3.LUT R7, R8, 0xf000f, RZ, 0xc0, !PT ;  /* 0x000f000f08077812 */ /* 0x004fe400078ec0ff */
[----:B------:R-:W-:Y:S02]  /*27e0*/  LOP3.LUT R14, R9, 0xf000f, RZ, 0xc0, !PT ;  /* 0x000f000f090e7812 */ /* 0x000fe400078ec0ff */
[----:B------:R-:W-:Y:S02]  /*27f0*/  LOP3.LUT R7, R7, 0x64006400, RZ, 0xfc, !PT ;  /* 0x6400640007077812 */ /* 0x000fe400078efcff */
[----:B------:R-:W-:-:S03]  /*2800*/  LOP3.LUT R14, R14, 0x64006400, RZ, 0xfc, !PT ;  /* 0x640064000e0e7812 */ /* 0x000fc600078efcff */
[----:B------:R-:W-:Y:S02]  /*2810*/  HADD2 R17, R7, -1032, -1032 ;  /* 0xe408e40807117430 */ /* 0x000fe40000000000 */
[----:B0-----:R-:W-:Y:S02]  /*2820*/  HADD2.F32 R7, -RZ, R12.H0_H0 ;  /* 0x2000000cff077230 */ /* 0x001fe40000004100 */
[----:B------:R-:W-:Y:S02]  /*2830*/  HADD2 R16, R14, -1032, -1032 ;  /* 0xe408e4080e107430 */ /* 0x000fe40000000000 */
[----:B------:R-:W-:-:S03]  /*2840*/  HADD2.F32 R14, -RZ, R17.H0_H0 ;  /* 0x20000011ff0e7230 */ /* 0x000fc60000004100 */
[----:B------:R-:W-:Y:S02]  /*2850*/  HADD2.F32 R40, -RZ, R16.H0_H0 ;  /* 0x20000010ff287230 */ /* 0x000fe40000004100 */
[----:B------:R-:W-:Y:S02]  /*2860*/  HADD2.F32 R38, -RZ, R17.H1_H1 ;  /* 0x30000011ff267230 */ /* 0x000fe40000004100 */
[----:B------:R-:W-:Y:S01]  /*2870*/  FFMA.FTZ R37, R14, R7, RZ ;  /* 0x000000070e257223 */ /* 0x000fe200000100ff */
[----:B------:R-:W-:Y:S01]  /*2880*/  PRMT R14, R33, 0x5410, R35 ;  /* 0x00005410210e7816 */ /* 0x000fe20000000023 */
[----:B------:R-:W-:Y:S02]  /*2890*/  HADD2.F32 R17, -RZ, R12.H1_H1 ;  /* 0x3000000cff117230 */ /* 0x000fe40000004100 */
[----:B------:R-:W-:Y:S01]  /*28a0*/  FFMA.FTZ R40, R7, R40, RZ ;  /* 0x0000002807287223 */ /* 0x000fe200000100ff */
[----:B------:R-:W-:Y:S02]  /*28b0*/  HADD2.F32 R16, -RZ, R16.H1_H1 ;  /* 0x30000010ff107230 */ /* 0x000fe40000004100 */
[----:B------:R-:W-:Y:S01]  /*28c0*/  FMUL.FTZ R12, R26, R15 ;  /* 0x0000000f1a0c7220 */ /* 0x000fe20000410000 */
[----:B------:R-:W-:-:S02]  /*28d0*/  HFMA2 R28, R14, 1, 1, R28 ;  /* 0x3c003c000e1c7831 */ /* 0x000fc4000000001c */
[----:B------:R-:W-:Y:S01]  /*28e0*/  FFMA.FTZ R33, R38, R17, R37 ;  /* 0x0000001126217223 */ /* 0x000fe20000010025 */
[----:B------:R-:W0:Y:S01]  /*28f0*/  LDS.64 R14, [UR4+0x38] ;  /* 0x00003804ff0e7984 */ /* 0x000e220008000a00 */
[----:B------:R-:W-:Y:S01]  /*2900*/  LOP3.LUT R38, R9, 0xf000f0, RZ, 0xc0, !PT ;  /* 0x00f000f009267812 */ /* 0x000fe200078ec0ff */
[----:B------:R-:W-:Y:S01]  /*2910*/  FFMA.FTZ R35, R17, R16, R40 ;  /* 0x0000001011237223 */ /* 0x000fe20000010028 */
[----:B------:R-:W-:Y:S02]  /*2920*/  LOP3.LUT R16, R8, 0xf000f0, RZ, 0xc0, !PT ;  /* 0x00f000f008107812 */ /* 0x000fe400078ec0ff */
[----:B------:R-:W-:Y:S02]  /*2930*/  LOP3.LUT R41, R38, 0x64006400, RZ, 0xfc, !PT ;  /* 0x6400640026297812 */ /* 0x000fe400078efcff */
[----:B------:R-:W-:Y:S02]  /*2940*/  LOP3.LUT R37, R16, 0x64006400, RZ, 0xfc, !PT ;  /* 0x6400640010257812 */ /* 0x000fe400078efcff */
[----:B------:R-:W-:Y:S01]  /*2950*/  F2FP.F16.F32.PACK_AB R12, RZ, R12 ;  /* 0x0000000cff0c723e */ /* 0x000fe200000000ff */
[----:B------:R-:W-:-:S02]  /*2960*/  HFMA2 R38, R41, R22.H0_H0, -72, -72 ;  /* 0xd480d48029267431 */ /* 0x000fc40000040016 */
[----:B------:R-:W-:Y:S01]  /*2970*/  HFMA2 R37, R37, R22.H0_H0, -72, -72 ;  /* 0xd480d48025257431 */ /* 0x000fe20000040016 */
[----:B------:R-:W-:Y:S01]  /*2980*/  PRMT R12, R12, 0x5410, R39 ;  /* 0x000054100c0c7816 */ /* 0x000fe20000000027 */
[----:B------:R-:W-:Y:S02]  /*2990*/  HADD2.F32 R16, -RZ, R13.H0_H0 ;  /* 0x2000000dff107230 */ /* 0x000fe40000004100 */
[----:B------:R-:W-:Y:S02]  /*29a0*/  HADD2.F32 R39, -RZ, R38.H0_H0 ;  /* 0x20000026ff277230 */ /* 0x000fe40000004100 */
[----:B------:R-:W-:Y:S02]  /*29b0*/  HADD2.F32 R40, -RZ, R37.H0_H0 ;  /* 0x20000025ff287230 */ /* 0x000fe40000004100 */
[----:B------:R-:W-:Y:S02]  /*29c0*/  HFMA2 R12, R12, 1, 1, R34 ;  /* 0x3c003c000c0c7831 */ /* 0x000fe40000000022 */
[----:B------:R-:W-:Y:S01]  /*29d0*/  FFMA.FTZ R34, R16, R39, R35 ;  /* 0x0000002710227223 */ /* 0x000fe20000010023 */
[----:B------:R-:W-:Y:S01]  /*29e0*/  LOP3.LUT R35, R10, 0xf000f, RZ, 0xc0, !PT ;  /* 0x000f000f0a237812 */ /* 0x000fe200078ec0ff */
[----:B------:R-:W-:Y:S01]  /*29f0*/  FFMA.FTZ R40, R40, R16, R33 ;  /* 0x0000001028287223 */ /* 0x000fe20000010021 */
[----:B------:R-:W-:Y:S01]  /*2a00*/  SHF.R.U32.HI R41, RZ, 0x8, R9 ;  /* 0x00000008ff297819 */ /* 0x000fe20000011609 */
[----:B------:R-:W-:Y:S01]  /*2a10*/  HADD2.F32 R33, -RZ, R38.H1_H1 ;  /* 0x30000026ff217230 */ /* 0x000fe20000004100 */
[----:B------:R-:W-:-:S02]  /*2a20*/  LOP3.LUT R38, R35, 0x64006400, RZ, 0xfc, !PT ;  /* 0x6400640023267812 */ /* 0x000fc400078efcff */
[----:B------:R-:W-:Y:S01]  /*2a30*/  LOP3.LUT R35, R41, 0xf000f, RZ, 0xc0, !PT ;  /* 0x000f000f29237812 */ /* 0x000fe200078ec0ff */
[----:B------:R-:W-:Y:S01]  /*2a40*/  HADD2.F32 R13, -RZ, R13.H1_H1 ;  /* 0x3000000dff0d7230 */ /* 0x000fe20000004100 */
[----:B------:R-:W-:Y:S02]  /*2a50*/  SHF.R.U32.HI R8, RZ, 0x8, R8 ;  /* 0x00000008ff087819 */ /* 0x000fe40000011608 */
[----:B------:R-:W-:Y:S02]  /*2a60*/  LOP3.LUT R35, R35, 0x64006400, RZ, 0xfc, !PT ;  /* 0x6400640023237812 */ /* 0x000fe400078efcff */
[----:B------:R-:W-:Y:S01]  /*2a70*/  FFMA.FTZ R33, R13, R33, R34 ;  /* 0x000000210d217223 */ /* 0x000fe20000010022 */
[----:B------:R-:W-:Y:S02]  /*2a80*/  LOP3.LUT R34, R8, 0xf000f, RZ, 0xc0, !PT ;  /* 0x000f000f08227812 */ /* 0x000fe400078ec0ff */
[----:B------:R-:W-:Y:S02]  /*2a90*/  HADD2 R35, R35, -1032, -1032 ;  /* 0xe408e40823237430 */ /* 0x000fe40000000000 */
[----:B------:R-:W-:Y:S01]  /*2aa0*/  LOP3.LUT R9, R34, 0x64006400, RZ, 0xfc, !PT ;  /* 0x6400640022097812 */ /* 0x000fe200078efcff */
[----:B0-----:R-:W-:-:S02]  /*2ab0*/  HADD2.F32 R34, -RZ, R14.H0_H0 ;  /* 0x2000000eff227230 */ /* 0x001fc40000004100 */
[----:B------:R-:W-:Y:S02]  /*2ac0*/  HADD2.F32 R39, -RZ, R35.H0_H0 ;  /* 0x20000023ff277230 */ /* 0x000fe40000004100 */
[----:B------:R-:W-:Y:S02]  /*2ad0*/  HADD2 R38, R38, -1032, -1032 ;  /* 0xe408e40826267430 */ /* 0x000fe40000000000 */
[----:B------:R-:W-:Y:S02]  /*2ae0*/  HADD2.F32 R37, -RZ, R37.H1_H1 ;  /* 0x30000025ff257230 */ /* 0x000fe40000004100 */
[----:B------:R-:W-:Y:S01]  /*2af0*/  FFMA.FTZ R33, R34, R39, R33 ;  /* 0x0000002722217223 */ /* 0x000fe20000010021 */
[----:B------:R-:W-:Y:S02]  /*2b00*/  LOP3.LUT R39, R10, 0xf000f0, RZ, 0xc0, !PT ;  /* 0x00f000f00a277812 */ /* 0x000fe400078ec0ff */
[----:B------:R-:W-:Y:S01]  /*2b10*/  FFMA.FTZ R37, R37, R13, R40 ;  /* 0x0000000d25257223 */ /* 0x000fe20000010028 */
[----:B------:R-:W-:-:S02]  /*2b20*/  HADD2.F32 R40, -RZ, R38.H0_H0 ;  /* 0x20000026ff287230 */ /* 0x000fc40000004100 */
[----:B------:R-:W-:Y:S01]  /*2b30*/  HADD2 R9, R9, -1032, -1032 ;  /* 0xe408e40809097430 */ /* 0x000fe20000000000 */
[----:B------:R-:W-:Y:S01]  /*2b40*/  LOP3.LUT R39, R39, 0x64006400, RZ, 0xfc, !PT ;  /* 0x6400640027277812 */ /* 0x000fe200078efcff */
[----:B------:R-:W-:Y:S02]  /*2b50*/  HADD2.F32 R38, -RZ, R38.H1_H1 ;  /* 0x30000026ff267230 */ /* 0x000fe40000004100 */
[----:B------:R-:W-:Y:S01]  /*2b60*/  FFMA.FTZ R40, R7, R40, RZ ;  /* 0x0000002807287223 */ /* 0x000fe200000100ff */
[--C-:B------:R-:W-:Y:S02]  /*2b70*/  HADD2.F32 R42, -RZ, R9.reuse.H0_H0 ;  /* 0x20000009ff2a7230 */ /* 0x100fe40000004100 */
[----:B------:R-:W-:Y:S02]  /*2b80*/  HFMA2 R39, R39, R22.H0_H0, -72, -72 ;  /* 0xd480d48027277431 */ /* 0x000fe40000040016 */
[----:B------:R-:W-:Y:S02]  /*2b90*/  HADD2.F32 R14, -RZ, R14.H1_H1 ;  /* 0x3000000eff0e7230 */ /* 0x000fe40000004100 */
[----:B------:R-:W-:Y:S01]  /*2ba0*/  FFMA.FTZ R43, R17, R38, R40 ;  /* 0x00000026112b7223 */ /* 0x000fe20000010028 */
[----:B------:R-:W-:-:S02]  /*2bb0*/  HADD2.F32 R38, -RZ, R9.H1_H1 ;  /* 0x30000009ff267230 */ /* 0x000fc40000004100 */
[----:B------:R-:W-:Y:S01]  /*2bc0*/  FFMA.FTZ R37, R42, R34, R37 ;  /* 0x000000222a257223 */ /* 0x000fe20000010025 */
[----:B------:R-:W-:Y:S01]  /*2bd0*/  HADD2.F32 R9, -RZ, R39.H0_H0 ;  /* 0x20000027ff097230 */ /* 0x000fe20000004100 */
[----:B------:R-:W-:Y:S02]  /*2be0*/  SHF.R.U32.HI R10, RZ, 0x8, R10 ;  /* 0x00000008ff0a7819 */ /* 0x000fe4000001160a */
[----:B------:R-:W-:Y:S02]  /*2bf0*/  FFMA.FTZ R37, R38, R14, R37 ;  /* 0x0000000e26257223 */ /* 0x000fe40000010025 */
[----:B------:R-:W-:Y:S01]  /*2c00*/  FFMA.FTZ R38, R16, R9, R43 ;  /* 0x0000000910267223 */ /* 0x000fe2000001002b */
        /* <DEDUP_REMOVED lines=10> */
[----:B------:R-:W-:-:S05]  /*2cb0*/  HADD2.F32 R40, -RZ, R38.H0_H0 ;  /* 0x20000026ff287230 */ /* 0x000fca0000004100 */
[----:B------:R-:W-:Y:S01]  /*2cc0*/  FFMA.FTZ R40, R7, R40, RZ ;  /* 0x0000002807287223 */ /* 0x000fe200000100ff */
[----:B------:R-:W-:-:S04]  /*2cd0*/  LOP3.LUT R7, R11, 0xf000f0, RZ, 0xc0, !PT ;  /* 0x00f000f00b077812 */ /* 0x000fc800078ec0ff */
[----:B------:R-:W-:Y:S01]  /*2ce0*/  LOP3.LUT R7, R7, 0x64006400, RZ, 0xfc, !PT ;  /* 0x6400640007077812 */ /* 0x000fe200078efcff */
[----:B------:R-:W-:Y:S02]  /*2cf0*/  HADD2.F32 R35, -RZ, R35.H1_H1 ;  /* 0x30000023ff237230 */ /* 0x000fe40000004100 */
[----:B------:R-:W-:Y:S02]  /*2d00*/  HADD2.F32 R38, -RZ, R38.H1_H1 ;  /* 0x30000026ff267230 */ /* 0x000fe40000004100 */
[----:B------:R-:W-:Y:S02]  /*2d10*/  HFMA2 R7, R7, R22.H0_H0, -72, -72 ;  /* 0xd480d48007077431 */ /* 0x000fe40000040016 */
[----:B------:R-:W-:Y:S01]  /*2d20*/  FFMA.FTZ R33, R14, R35, R33 ;  /* 0x000000230e217223 */ /* 0x000fe20000010021 */
[----:B------:R-:W-:Y:S02]  /*2d30*/  FFMA.FTZ R17, R17, R38, R40 ;  /* 0x0000002611117223 */ /* 0x000fe40000010028 */
[----:B------:R-:W-:-:S05]  /*2d40*/  HADD2.F32 R35, -RZ, R7.H0_H0 ;  /* 0x20000007ff237230 */ /* 0x000fca0000004100 */
[----:B------:R-:W-:Y:S02]  /*2d50*/  FFMA.FTZ R16, R16, R35, R17 ;  /* 0x0000002310107223 */ /* 0x000fe40000010011 */
[----:B------:R0:W2:Y:S01]  /*2d60*/  @!P0 LDG.E.U16.CONSTANT R17, desc[UR6][R20.64] ;  /* 0x0000000614118981 */ /* 0x0000a2000c1e9500 */
[----:B------:R-:W-:Y:S01]  /*2d70*/  SHF.R.U32.HI R11, RZ, 0x8, R11 ;  /* 0x00000008ff0b7819 */ /* 0x000fe2000001160b */
[----:B------:R-:W-:-:S03]  /*2d80*/  HADD2.F32 R38, -RZ, R7.H1_H1 ;  /* 0x30000007ff267230 */ /* 0x000fc60000004100 */
[----:B------:R-:W-:-:S04]  /*2d90*/  LOP3.LUT R35, R11, 0xf000f, RZ, 0xc0, !PT ;  /* 0x000f000f0b237812 */ /* 0x000fc800078ec0ff */
[----:B------:R-:W-:Y:S02]  /*2da0*/  LOP3.LUT R7, R35, 0x64006400, RZ, 0xfc, !PT ;  /* 0x6400640023077812 */ /* 0x000fe400078efcff */
[----:B------:R-:W-:-:S03]  /*2db0*/  LOP3.LUT R35, R8, 0xf000f0, RZ, 0xc0, !PT ;  /* 0x00f000f008237812 */ /* 0x000fc600078ec0ff */
[----:B------:R-:W-:Y:S02]  /*2dc0*/  HADD2 R7, R7, -1032, -1032 ;  /* 0xe408e40807077430 */ /* 0x000fe40000000000 */
[----:B------:R-:W-:Y:S01]  /*2dd0*/  FFMA.FTZ R13, R13, R38, R16 ;  /* 0x000000260d0d7223 */ /* 0x000fe20000010010 */
[----:B------:R-:W-:Y:S02]  /*2de0*/  LOP3.LUT R35, R35, 0x64006400, RZ, 0xfc, !PT ;  /* 0x6400640023237812 */ /* 0x000fe400078efcff */
[----:B------:R-:W-:Y:S02]  /*2df0*/  HADD2.F32 R8, -RZ, R7.H0_H0 ;  /* 0x20000007ff087230 */ /* 0x000fe40000004100 */
[----:B------:R-:W-:-:S03]  /*2e00*/  HADD2.F32 R16, -RZ, R9.H1_H1 ;  /* 0x30000009ff107230 */ /* 0x000fc60000004100 */
[----:B------:R-:W-:Y:S01]  /*2e10*/  FFMA.FTZ R9, R34, R8, R13 ;  /* 0x0000000822097223 */ /* 0x000fe2000001000d */
[----:B------:R-:W-:Y:S01]  /*2e20*/  HFMA2 R8, R35, R22.H0_H0, -72, -72 ;  /* 0xd480d48023087431 */ /* 0x000fe20000040016 */
[----:B------:R-:W-:Y:S02]  /*2e30*/  LOP3.LUT R35, R10, 0xf000f0, RZ, 0xc0, !PT ;  /* 0x00f000f00a237812 */ /* 0x000fe400078ec0ff */
[----:B------:R-:W-:Y:S02]  /*2e40*/  LOP3.LUT R41, R41, 0xf000f0, RZ, 0xc0, !PT ;  /* 0x00f000f029297812 */ /* 0x000fe400078ec0ff */
[----:B------:R-:W-:Y:S01]  /*2e50*/  LOP3.LUT R35, R35, 0x64006400, RZ, 0xfc, !PT ;  /* 0x6400640023237812 */ /* 0x000fe200078efcff */
[----:B------:R-:W-:Y:S01]  /*2e60*/  FFMA.FTZ R39, R14, R16, R39 ;  /* 0x000000100e277223 */ /* 0x000fe20000010027 */
[----:B------:R-:W-:Y:S01]  /*2e70*/  LOP3.LUT R13, R11, 0xf000f0, RZ, 0xc0, !PT ;  /* 0x00f000f00b0d7812 */ /* 0x000fe200078ec0ff */
[----:B------:R-:W-:Y:S01]  /*2e80*/  HADD2.F32 R16, -RZ, R15.H0_H0 ;  /* 0x2000000fff107230 */ /* 0x000fe20000004100 */
[----:B------:R-:W-:Y:S01]  /*2e90*/  LOP3.LUT R41, R41, 0x64006400, RZ, 0xfc, !PT ;  /* 0x6400640029297812 */ /* 0x000fe200078efcff */
[----:B------:R-:W-:-:S02]  /*2ea0*/  HADD2.F32 R34, -RZ, R8.H0_H0 ;  /* 0x20000008ff227230 */ /* 0x000fc40000004100 */
[-C--:B------:R-:W-:Y:S01]  /*2eb0*/  HFMA2 R11, R35, R22.reuse.H0_H0, -72, -72 ;  /* 0xd480d480230b7431 */ /* 0x080fe20000040016 */
[----:B------:R-:W-:Y:S01]  /*2ec0*/  LOP3.LUT R35, R13, 0x64006400, RZ, 0xfc, !PT ;  /* 0x640064000d237812 */ /* 0x000fe200078efcff */
[----:B------:R-:W-:Y:S02]  /*2ed0*/  HADD2.F32 R7, -RZ, R7.H1_H1 ;  /* 0x30000007ff077230 */ /* 0x000fe40000004100 */
[-C--:B------:R-:W-:Y:S02]  /*2ee0*/  HFMA2 R10, R41, R22.reuse.H0_H0, -72, -72 ;  /* 0xd480d480290a7431 */ /* 0x080fe40000040016 */
[----:B------:R-:W-:Y:S01]  /*2ef0*/  FFMA.FTZ R37, R34, R16, R37 ;  /* 0x0000001022257223 */ /* 0x000fe20000010025 */
[----:B------:R-:W-:Y:S01]  /*2f00*/  @!P0 IADD3 R34, PT, PT, R4, 0x1, RZ ;  /* 0x0000000104228810 */ /* 0x000fe20007ffe0ff */
[----:B------:R-:W-:Y:S02]  /*2f10*/  HFMA2 R22, R35, R22.H0_H0, -72, -72 ;  /* 0xd480d48023167431 */ /* 0x000fe40000040016 */
[----:B------:R-:W-:Y:S01]  /*2f20*/  FFMA.FTZ R7, R14, R7, R9 ;  /* 0x000000070e077223 */ /* 0x000fe20000010009 */
[----:B------:R-:W-:Y:S01]  /*2f30*/  HADD2.F32 R13, -RZ, R10.H0_H0 ;  /* 0x2000000aff0d7230 */ /* 0x000fe20000004100 */
[----:B------:R-:W-:Y:S01]  /*2f40*/  @!P0 MOV R4, R34 ;  /* 0x0000002200048202 */ /* 0x000fe20000000f00 */
[----:B------:R-:W-:-:S02]  /*2f50*/  HADD2.F32 R34, -RZ, R11.H0_H0 ;  /* 0x2000000bff227230 */ /* 0x000fc40000004100 */
[----:B------:R-:W-:Y:S02]  /*2f60*/  HADD2.F32 R9, -RZ, R22.H0_H0 ;  /* 0x20000016ff097230 */ /* 0x000fe40000004100 */
[C---:B------:R-:W-:Y:S01]  /*2f70*/  FFMA.FTZ R33, R16.reuse, R13, R33 ;  /* 0x0000000d10217223 */ /* 0x040fe20000010021 */
[----:B------:R-:W-:Y:S02]  /*2f80*/  HADD2.F32 R38, -RZ, R15.H1_H1 ;  /* 0x3000000fff267230 */ /* 0x000fe40000004100 */
        /* <DEDUP_REMOVED lines=8> */
[C---:B------:R-:W-:Y:S01]  /*3010*/  FFMA.FTZ R39, R38.reuse, R14, R39 ;  /* 0x0000000e26277223 */ /* 0x040fe20000010027 */
        /* <DEDUP_REMOVED lines=12> */
[----:B0-----:R-:W-:Y:S01]  /*30e0*/  IADD3 R20, P1, PT, R20, 0x80, RZ ;  /* 0x0000008014147810 */ /* 0x001fe20007f3e0ff */
        /* <DEDUP_REMOVED lines=9> */
.L_x_3662:
[----:B------:R-:W-:-:S04]  /*3180*/  VIMNMX R33, PT, PT, R29, UR13, PT ;  /* 0x0000000d1d217c48 */ /* 0x000fc8000bfe0100 */
[----:B------:R-:W-:-:S13]  /*3190*/  ISETP.GT.AND P0, PT, R33, R6, PT ;  /* 0x000000062100720c */ /* 0x000fda0003f04270 */
[----:B------:R-:W-:Y:S05]  /*31a0*/  @!P0 BRA `(.L_x_3664) ;  /* 0x0000001400348947 */ /* 0x000fea0003800000 */
[----:B------:R-:W-:-:S03]  /*31b0*/  IMAD.WIDE.U32 R8, R6, 0x4, R30 ;  /* 0x0000000406087825 */ /* 0x000fc600078e001e */
[----:B------:R-:W-:-:S04]  /*31c0*/  IADD3 R34, P0, PT, R8, 0x2, RZ ;  /* 0x0000000208227810 */ /* 0x000fc80007f1e0ff */
[----:B------:R-:W-:-:S09]  /*31d0*/  IADD3.X R35, PT, PT, RZ, R9, RZ, P0, !PT ;  /* 0x00000009ff237210 */ /* 0x000fd200007fe4ff */
.L_x_3665:
[----:B------:R-:W2:Y:S01]  /*31e0*/  LDG.E.128.CONSTANT R8, desc[UR6][R42.64] ;  /* 0x000000062a087981 */ /* 0x000ea2000c1e9d00 */
[----:B------:R-:W-:-:S03]  /*31f0*/  MOV R3, UR9 ;  /* 0x0000000900037c02 */ /* 0x000fc60008000f00 */
[----:B------:R-:W0:Y:S02]  /*3200*/  LDS.128 R16, [UR4] ;  /* 0x00000004ff107984 */ /* 0x000e240008000c00 */
[----:B------:R-:W-:-:S05]  /*3210*/  IMAD.WIDE R44, R3, 0x4, R42 ;  /* 0x00000004032c7825 */ /* 0x000fca00078e022a */
[----:B------:R1:W3:Y:S01]  /*3220*/  LDG.E.128.CONSTANT R12, desc[UR6][R44.64] ;  /* 0x000000062c0c7981 */ /* 0x0002e2000c1e9d00 */
[----:B------:R-:W-:Y:S01]  /*3230*/  MOV R41, 0x3000 ;  /* 0x0000300000297802 */ /* 0x000fe20000000f00 */
[----:B-1----:R-:W-:Y:S01]  /*3240*/  IMAD.WIDE R44, R3, 0x4, R44 ;  /* 0x00000004032c7825 */ /* 0x002fe200078e022c */
[----:B--2---:R-:W-:Y:S02]  /*3250*/  LOP3.LUT R20, R8, 0x70007, RZ, 0xc0, !PT ;  /* 0x0007000708147812 */ /* 0x004fe400078ec0ff */
        /* <DEDUP_REMOVED lines=12> */
[----:B0-----:R-:W-:-:S02]  /*3320*/  HFMA2 R23, R20, R16, RZ ;  /* 0x0000001014177231 */ /* 0x001fc400000000ff */
[----:B------:R-:W-:Y:S01]  /*3330*/  HADD2 R40, R25, -1028, -1028 ;  /* 0xe404e40419287430 */ /* 0x000fe20000000000 */
[----:B------:R-:W-:Y:S01]  /*3340*/  SHF.R.U32.HI R25, RZ, 0x6, R8 ;  /* 0x00000006ff197819 */ /* 0x000fe20000011608 */
[----:B------:R-:W-:Y:S01]  /*3350*/  HFMA2 R21, R22, R41.H0_H0, -132, -132 ;  /* 0xd820d82016157431 */ /* 0x000fe20000040029 */
[----:B------:R-:W-:Y:S01]  /*3360*/  LOP3.LUT R22, R9, 0x380038, RZ, 0xc0, !PT ;  /* 0x0038003809167812 */ /* 0x000fe200078ec0ff */
[-C--:B------:R-:W-:Y:S02]  /*3370*/  HFMA2 R37, R37, R16.reuse, RZ.H0_H0 ;  /* 0x0000001025257231 */ /* 0x080fe400000400ff */
[-C--:B------:R-:W-:Y:S02]  /*3380*/  HFMA2 R20, R24, R16.reuse, RZ ;  /* 0x0000001018147231 */ /* 0x080fe400000000ff */
[----:B------:R-:W-:Y:S02]  /*3390*/  HFMA2 R40, R40, R16, RZ.H0_H0 ;  /* 0x0000001028287231 */ /* 0x000fe400000400ff */
[----:B------:R-:W-:Y:S01]  /*33a0*/  HFMA2 R16, R21, R17, R23 ;  /* 0x0000001115107231 */ /* 0x000fe20000000017 */
[----:B------:R-:W-:-:S02]  /*33b0*/  LOP3.LUT R24, R22, 0x64006400, RZ, 0xfc, !PT ;  /* 0x6400640016187812 */ /* 0x000fc400078efcff */
[----:B------:R-:W-:Y:S02]  /*33c0*/  LOP3.LUT R21, R10, 0x380038, RZ, 0xc0, !PT ;  /* 0x003800380a157812 */ /* 0x000fe400078ec0ff */
[----:B------:R-:W-:Y:S01]  /*33d0*/  LOP3.LUT R22, R11, 0x380038, RZ, 0xc0, !PT ;  /* 0x003800380b167812 */ /* 0x000fe200078ec0ff */
[----:B------:R-:W-:Y:S01]  /*33e0*/  HFMA2 R24, R24, R41.H0_H0, -132, -132 ;  /* 0xd820d82018187431 */ /* 0x000fe20000040029 */
[----:B------:R-:W-:Y:S02]  /*33f0*/  LOP3.LUT R26, R21, 0x64006400, RZ, 0xfc, !PT ;  /* 0x64006400151a7812 */ /* 0x000fe400078efcff */
[----:B------:R-:W-:Y:S01]  /*3400*/  LOP3.LUT R22, R22, 0x64006400, RZ, 0xfc, !PT ;  /* 0x6400640016167812 */ /* 0x000fe200078efcff */
[----:B------:R-:W-:Y:S01]  /*3410*/  HFMA2 R37, R24, R17, R37 ;  /* 0x0000001118257231 */ /* 0x000fe20000000025 */
[----:B------:R-:W-:Y:S01]  /*3420*/  SHF.R.U32.HI R24, RZ, 0x6, R9 ;  /* 0x00000006ff187819 */ /* 0x000fe20000011609 */
[-C--:B------:R-:W-:Y:S02]  /*3430*/  HFMA2 R26, R26, R41.reuse.H0_H0, -132, -132 ;  /* 0xd820d8201a1a7431 */ /* 0x080fe40000040029 */
[----:B------:R-:W-:Y:S01]  /*3440*/  HFMA2 R22, R22, R41.H0_H0, -132, -132 ;  /* 0xd820d82016167431 */ /* 0x000fe20000040029 */
[----:B------:R-:W-:Y:S01]  /*3450*/  LOP3.LUT R21, R24, 0x70007, RZ, 0xc0, !PT ;  /* 0x0007000718157812 */ /* 0x000fe200078ec0ff */
[----:B------:R-:W-:-:S02]  /*3460*/  HFMA2 R20, R26, R17, R20 ;  /* 0x000000111a147231 */ /* 0x000fc40000000014 */
[----:B------:R-:W-:Y:S01]  /*3470*/  HFMA2 R40, R22, R17, R40 ;  /* 0x0000001116287231 */ /* 0x000fe20000000028 */
[----:B------:R-:W-:Y:S02]  /*3480*/  LOP3.LUT R17, R25, 0x70007, RZ, 0xc0, !PT ;  /* 0x0007000719117812 */ /* 0x000fe400078ec0ff */
[----:B------:R-:W-:Y:S02]  /*3490*/  LOP3.LUT R21, R21, 0x64006400, RZ, 0xfc, !PT ;  /* 0x6400640015157812 */ /* 0x000fe400078efcff */
[----:B------:R-:W-:-:S03]  /*34a0*/  LOP3.LUT R17, R17, 0x64006400, RZ, 0xfc, !PT ;  /* 0x6400640011117812 */ /* 0x000fc600078efcff */
[----:B------:R-:W-:Y:S02]  /*34b0*/  HADD2 R21, R21, -1028, -1028 ;  /* 0xe404e40415157430 */ /* 0x000fe40000000000 */
[----:B------:R-:W-:Y:S01]  /*34c0*/  HADD2 R38, R17, -1028, -1028 ;  /* 0xe404e40411267430 */ /* 0x000fe20000000000 */
[----:B------:R-:W-:Y:S01]  /*34d0*/  SHF.R.U32.HI R17, RZ, 0x6, R10 ;  /* 0x00000006ff117819 */ /* 0x000fe2000001160a */
[-C--:B------:R-:W-:Y:S02]  /*34e0*/  HFMA2 R37, R21, R18.reuse, R37 ;  /* 0x0000001215257231 */ /* 0x080fe40000000025 */
        /* <DEDUP_REMOVED lines=9> */
[----:B------:R-:W-:Y:S01]  /*3580*/  LOP3.LUT R21, R16, 0x380038, RZ, 0xc0, !PT ;  /* 0x0038003810157812 */ /* 0x000fe200078ec0ff */
[----:B------:R-:W-:Y:S01]  /*3590*/  HFMA2 R40, R22, R18, R40 ;  /* 0x0000001216287231 */ /* 0x000fe20000000028 */
[C---:B------:R-:W-:Y:S02]  /*35a0*/  LOP3.LUT R18, R25.reuse, 0x380038, RZ, 0xc0, !PT ;  /* 0x0038003819127812 */ /* 0x040fe400078ec0ff */
[----:B------:R-:W-:Y:S02]  /*35b0*/  LOP3.LUT R25, R25, 0x1c001c0, RZ, 0xc0, !PT ;  /* 0x01c001c019197812 */ /* 0x000fe400078ec0ff */
[----:B------:R-:W-:-:S02]  /*35c0*/  LOP3.LUT R18, R18, 0x64006400, RZ, 0xfc, !PT ;  /* 0x6400640012127812 */ /* 0x000fc400078efcff */
[----:B------:R-:W-:-:S03]  /*35d0*/  LOP3.LUT R16, R16, 0x1c001c0, RZ, 0xc0, !PT ;  /* 0x01c001c010107812 */ /* 0x000fc600078ec0ff */
[----:B------:R-:W-:Y:S01]  /*35e0*/  HFMA2 R18, R18, R41.H0_H0, -132, -132 ;  /* 0xd820d82012127431 */ /* 0x000fe20000040029 */
[----:B------:R-:W-:-:S03]  /*35f0*/  LOP3.LUT R16, R16, 0x64006400, RZ, 0xfc, !PT ;  /* 0x6400640010107812 */ /* 0x000fc600078efcff */
[----:B------:R-:W-:Y:S01]  /*3600*/  HFMA2 R38, R18, R19, R38 ;  /* 0x0000001312267231 */ /* 0x000fe20000000026 */
[C---:B------:R-:W-:Y:S02]  /*3610*/  LOP3.LUT R18, R24.reuse, 0x380038, RZ, 0xc0, !PT ;  /* 0x0038003818127812 */ /* 0x040fe400078ec0ff */
[----:B------:R-:W-:Y:S02]  /*3620*/  LOP3.LUT R24, R24, 0x1c001c0, RZ, 0xc0, !PT ;  /* 0x01c001c018187812 */ /* 0x000fe400078ec0ff */
[----:B------:R-:W-:Y:S02]  /*3630*/  LOP3.LUT R22, R18, 0x64006400, RZ, 0xfc, !PT ;  /* 0x6400640012167812 */ /* 0x000fe400078efcff */
[----:B------:R-:W-:Y:S02]  /*3640*/  LOP3.LUT R18, R17, 0x380038, RZ, 0xc0, !PT ;  /* 0x0038003811127812 */ /* 0x000fe400078ec0ff */
[----:B------:R-:W-:Y:S01]  /*3650*/  LOP3.LUT R24, R24, 0x64006400, RZ, 0xfc, !PT ;  /* 0x6400640018187812 */ /* 0x000fe200078efcff */
[----:B------:R-:W-:Y:S01]  /*3660*/  HFMA2 R23, R22, R41.H0_H0, -132, -132 ;  /* 0xd820d82016177431 */ /* 0x000fe20000040029 */
[----:B------:R-:W-:-:S02]  /*3670*/  LOP3.LUT R22, R21, 0x64006400, RZ, 0xfc, !PT ;  /* 0x6400640015167812 */ /* 0x000fc400078efcff */
[----:B------:R-:W-:Y:S01]  /*3680*/  LOP3.LUT R18, R18, 0x64006400, RZ, 0xfc, !PT ;  /* 0x6400640012127812 */ /* 0x000fe200078efcff */
[----:B------:R-:W-:Y:S02]  /*3690*/  HFMA2 R37, R23, R19, R37 ;  /* 0x0000001317257231 */ /* 0x000fe40000000025 */
[-C--:B------:R-:W-:Y:S02]  /*36a0*/  HFMA2 R22, R22, R41.reuse.H0_H0, -132, -132 ;  /* 0xd820d82016167431 */ /* 0x080fe40000040029 */
[----:B------:R-:W-:Y:S01]  /*36b0*/  HFMA2 R39, R18, R41.H0_H0, -132, -132 ;  /* 0xd820d82012277431 */ /* 0x000fe20000040029 */
[----:B------:R-:W-:Y:S01]  /*36c0*/  MOV R18, 0x2400 ;  /* 0x0000240000127802 */ /* 0x000fe20000000f00 */
[-C--:B------:R-:W-:Y:S02]  /*36d0*/  HFMA2 R40, R22, R19.reuse, R40 ;  /* 0x0000001316287231 */ /* 0x080fe40000000028 */
[----:B------:R-:W-:Y:S01]  /*36e0*/  HFMA2 R39, R39, R19, R20 ;  /* 0x0000001327277231 */ /* 0x000fe20000000014 */
[----:B------:R-:W-:Y:S01]  /*36f0*/  PRMT R41, R41, 0x5410, R18 ;  /* 0x0000541029297816 */ /* 0x000fe20000000012 */
[----:B------:R-:W0:Y:S01]  /*3700*/  LDS.128 R20, [UR4+0x10] ;  /* 0x00001004ff147984 */ /* 0x000e220008000c00 */
[----:B------:R-:W-:-:S03]  /*3710*/  LOP3.LUT R18, R25, 0x64006400, RZ, 0xfc, !PT ;  /* 0x6400640019127812 */ /* 0x000fc600078efcff */
[-C--:B------:R-:W-:Y:S02]  /*3720*/  HFMA2 R16, R16, R41.reuse.H1_H1, -20, -20 ;  /* 0xcd00cd0010107431 */ /* 0x080fe40000060029 */
[-C--:B------:R-:W-:Y:S01]  /*3730*/  HFMA2 R19, R18, R41.reuse.H1_H1, -20, -20 ;  /* 0xcd00cd0012137431 */ /* 0x080fe20000060029 */
[----:B------:R-:W-:Y:S01]  /*3740*/  LOP3.LUT R18, R17, 0x1c001c0, RZ, 0xc0, !PT ;  /* 0x01c001c011127812 */ /* 0x000fe200078ec0ff */
[----:B------:R-:W-:-:S03]  /*3750*/  HFMA2 R24, R24, R41.H1_H1, -20, -20 ;  /* 0xcd00cd0018187431 */ /* 0x000fc60000060029 */
[----:B------:R-:W-:-:S05]  /*3760*/  LOP3.LUT R18, R18, 0x64006400, RZ, 0xfc, !PT ;  /* 0x6400640012127812 */ /* 0x000fca00078efcff */
[----:B------:R-:W-:Y:S02]  /*3770*/  HFMA2 R18, R18, R41.H1_H1, -20, -20 ;  /* 0xcd00cd0012127431 */ /* 0x000fe40000060029 */
[-C--:B0-----:R-:W-:Y:S02]  /*3780*/  HFMA2 R38, R19, R20.reuse, R38 ;  /* 0x0000001413267231 */ /* 0x081fe40000000026 */
[-C--:B------:R-:W-:Y:S02]  /*3790*/  HFMA2 R40, R16, R20.reuse, R40 ;  /* 0x0000001410287231 */ /* 0x080fe40000000028 */
[-C--:B------:R-:W-:Y:S02]  /*37a0*/  HFMA2 R39, R18, R20.reuse, R39 ;  /* 0x0000001412277231 */ /* 0x080fe40000000027 */
[----:B------:R-:W-:Y:S01]  /*37b0*/  HFMA2 R37, R24, R20, R37 ;  /* 0x0000001418257231 */ /* 0x000fe20000000025 */
[----:B------:R-:W2:Y:S01]  /*37c0*/  LDG.E.128.CONSTANT R16, desc[UR6][R44.64] ;  /* 0x000000062c107981 */ /* 0x000ea2000c1e9d00 */
[----:B---3--:R-:W-:-:S02]  /*37d0*/  LOP3.LUT R20, R12, 0x70007, RZ, 0xc0, !PT ;  /* 0x000700070c147812 */ /* 0x008fc400078ec0ff */
[----:B------:R-:W-:Y:S02]  /*37e0*/  LOP3.LUT R24, R12, 0x380038, RZ, 0xc0, !PT ;  /* 0x003800380c187812 */ /* 0x000fe400078ec0ff */
[----:B------:R-:W-:Y:S02]  /*37f0*/  LOP3.LUT R20, R20, 0x64006400, RZ, 0xfc, !PT ;  /* 0x6400640014147812 */ /* 0x000fe400078efcff */
[----:B------:R-:W-:Y:S02]  /*3800*/  SHF.R.U32.HI R26, RZ, 0x6, R12 ;  /* 0x00000006ff1a7819 */ /* 0x000fe4000001160c */
[----:B------:R-:W-:Y:S01]  /*3810*/  LOP3.LUT R24, R24, 0x64006400, RZ, 0xfc, !PT ;  /* 0x6400640018187812 */ /* 0x000fe200078efcff */
[----:B------:R-:W-:Y:S01]  /*3820*/  HADD2 R20, R20, -1028, -1028 ;  /* 0xe404e40414147430 */ /* 0x000fe20000000000 */
[----:B------:R-:W-:Y:S02]  /*3830*/  SHF.R.U32.HI R27, RZ, 0x6, R13 ;  /* 0x00000006ff1b7819 */ /* 0x000fe4000001160d */
[----:B------:R-:W-:Y:S01]  /*3840*/  SHF.R.U32.HI R25, RZ, 0x6, R14 ;  /* 0x00000006ff197819 */ /* 0x000fe2000001160e */
[----:B------:R-:W-:Y:S01]  /*3850*/  HFMA2 R38, R20, R21, R38 ;  /* 0x0000001514267231 */ /* 0x000fe20000000026 */
[----:B------:R-:W-:-:S02]  /*3860*/  LOP3.LUT R20, R13, 0x70007, RZ, 0xc0, !PT ;  /* 0x000700070d147812 */ /* 0x000fc400078ec0ff */
[----:B------:R-:W-:Y:S02]  /*3870*/  SHF.R.U32.HI R8, RZ, 0xf, R8 ;  /* 0x0000000fff087819 */ /* 0x000fe40000011608 */
[----:B------:R-:W-:Y:S02]  /*3880*/  LOP3.LUT R20, R20, 0x64006400, RZ, 0xfc, !PT ;  /* 0x6400640014147812 */ /* 0x000fe400078efcff */
[----:B------:R-:W-:Y:S02]  /*3890*/  LOP3.LUT R8, R8, 0x10001, RZ, 0xc0, !PT ;  /* 0x0001000108087812 */ /* 0x000fe400078ec0ff */
[----:B------:R-:W-:Y:S01]  /*38a0*/  SHF.R.U32.HI R9, RZ, 0xf, R9 ;  /* 0x0000000fff097819 */ /* 0x000fe20000011609 */
[----:B------:R-:W-:Y:S01]  /*38b0*/  HADD2 R20, R20, -1028, -1028 ;  /* 0xe404e40414147430 */ /* 0x000fe20000000000 */
[----:B------:R-:W-:Y:S02]  /*38c0*/  SHF.R.U32.HI R10, RZ, 0xf, R10 ;  /* 0x0000000fff0a7819 */ /* 0x000fe4000001160a */
[----:B------:R-:W-:Y:S01]  /*38d0*/  LOP3.LUT R9, R9, 0x10001, RZ, 0xc0, !PT ;  /* 0x0001000109097812 */ /* 0x000fe200078ec0ff */
[----:B------:R-:W-:Y:S01]  /*38e0*/  HFMA2 R37, R20, R21, R37 ;  /* 0x0000001514257231 */ /* 0x000fe20000000025 */
[----:B------:R-:W-:-:S02]  /*38f0*/  LOP3.LUT R20, R14, 0x70007, RZ, 0xc0, !PT ;  /* 0x000700070e147812 */ /* 0x000fc400078ec0ff */
[----:B------:R-:W-:Y:S02]  /*3900*/  SHF.R.U32.HI R11, RZ, 0xf, R11 ;  /* 0x0000000fff0b7819 */ /* 0x000fe4000001160b */
[----:B------:R-:W-:Y:S02]  /*3910*/  LOP3.LUT R20, R20, 0x64006400, RZ, 0xfc, !PT ;  /* 0x6400640014147812 */ /* 0x000fe400078efcff */
[----:B------:R-:W-:Y:S02]  /*3920*/  LOP3.LUT R10, R10, 0x10001, RZ, 0xc0, !PT ;  /* 0x000100010a0a7812 */ /* 0x000fe400078ec0ff */
[----:B------:R-:W-:Y:S01]  /*3930*/  LOP3.LUT R11, R11, 0x10001, RZ, 0xc0, !PT ;  /* 0x000100010b0b7812 */ /* 0x000fe200078ec0ff */
[----:B------:R-:W-:Y:S01]  /*3940*/  HADD2 R20, R20, -1028, -1028 ;  /* 0xe404e40414147430 */ /* 0x000fe20000000000 */
[----:B------:R-:W-:-:S03]  /*3950*/  ISETP.NE.AND P0, PT, R6, R5, PT ;  /* 0x000000050600720c */ /* 0x000fc60003f05270 */
[----:B------:R-:W-:Y:S01]  /*3960*/  HFMA2 R39, R20, R21, R39 ;  /* 0x0000001514277231 */ /* 0x000fe20000000027 */
[----:B------:R-:W-:-:S04]  /*3970*/  LOP3.LUT R20, R15, 0x70007, RZ, 0xc0, !PT ;  /* 0x000700070f147812 */ /* 0x000fc800078ec0ff */
[----:B------:R-:W-:-:S05]  /*3980*/  LOP3.LUT R20, R20, 0x64006400, RZ, 0xfc, !PT ;  /* 0x6400640014147812 */ /* 0x000fca00078efcff */
[----:B------:R-:W-:-:S04]  /*3990*/  HADD2 R20, R20, -1028, -1028 ;  /* 0xe404e40414147430 */ /* 0x000fc80000000000 */
[----:B------:R-:W-:Y:S01]  /*39a0*/  HFMA2 R40, R20, R21, R40 ;  /* 0x0000001514287231 */ /* 0x000fe20000000028 */
[----:B------:R-:W-:Y:S01]  /*39b0*/  LOP3.LUT R20, R13, 0x380038, RZ, 0xc0, !PT ;  /* 0x003800380d147812 */ /* 0x000fe200078ec0ff */
[----:B------:R-:W-:Y:S01]  /*39c0*/  HFMA2 R21, R24, R41.H0_H0, -132, -132 ;  /* 0xd820d82018157431 */ /* 0x000fe20000040029 */
[----:B------:R-:W-:Y:S02]  /*39d0*/  LOP3.LUT R24, R14, 0x380038, RZ, 0xc0, !PT ;  /* 0x003800380e187812 */ /* 0x000fe400078ec0ff */
[----:B------:R-:W-:Y:S01]  /*39e0*/  LOP3.LUT R20, R20, 0x64006400, RZ, 0xfc, !PT ;  /* 0x6400640014147812 */ /* 0x000fe200078efcff */
[----:B------:R-:W-:Y:S01]  /*39f0*/  HFMA2 R38, R21, R22, R38 ;  /* 0x0000001615267231 */ /* 0x000fe20000000026 */
[----:B------:R-:W-:-:S03]  /*3a00*/  LOP3.LUT R24, R24, 0x64006400, RZ, 0xfc, !PT ;  /* 0x6400640018187812 */ /* 0x000fc600078efcff */
[-C--:B------:R-:W-:Y:S02]  /*3a10*/  HFMA2 R20, R20, R41.reuse.H0_H0, -132, -132 ;  /* 0xd820d82014147431 */ /* 0x080fe40000040029 */
[----:B------:R-:W-:Y:S01]  /*3a20*/  HFMA2 R21, R24, R41.H0_H0, -132, -132 ;  /* 0xd820d82018157431 */ /* 0x000fe20000040029 */
[----:B------:R-:W-:Y:S01]  /*3a30*/  SHF.R.U32.HI R24, RZ, 0x6, R15 ;  /* 0x00000006ff187819 */ /* 0x000fe2000001160f */
[-C--:B------:R-:W-:Y:S01]  /*3a40*/  HFMA2 R37, R20, R22.reuse, R37 ;  /* 0x0000001614257231 */ /* 0x080fe20000000025 */
[----:B------:R-:W-:Y:S01]  /*3a50*/  LOP3.LUT R20, R15, 0x380038, RZ, 0xc0, !PT ;  /* 0x003800380f147812 */ /* 0x000fe200078ec0ff */
[----:B------:R-:W-:Y:S01]  /*3a60*/  HFMA2 R39, R21, R22, R39 ;  /* 0x0000001615277231 */ /* 0x000fe20000000027 */
[----:B------:R-:W-:Y:S02]  /*3a70*/  SHF.R.U32.HI R21, RZ, 0xe, R12 ;  /* 0x0000000eff157819 */ /* 0x000fe4000001160c */
[----:B------:R-:W-:Y:S02]  /*3a80*/  LOP3.LUT R20, R20, 0x64006400, RZ, 0xfc, !PT ;  /* 0x6400640014147812 */ /* 0x000fe400078efcff */
[----:B------:R-:W-:-:S02]  /*3a90*/  LOP3.LUT R8, R8, 0x20002, R21, 0xf8, !PT ;  /* 0x0002000208087812 */ /* 0x000fc400078ef815 */
[----:B------:R-:W-:Y:S01]  /*3aa0*/  SHF.R.U32.HI R12, RZ, 0xe, R13 ;  /* 0x0000000eff0c7819 */ /* 0x000fe2000001160d */
[----:B------:R-:W-:Y:S01]  /*3ab0*/  HFMA2 R20, R20, R41.H0_H0, -132, -132 ;  /* 0xd820d82014147431 */ /* 0x000fe20000040029 */
[----:B------:R-:W-:Y:S02]  /*3ac0*/  LOP3.LUT R46, R24, 0x380038, RZ, 0xc0, !PT ;  /* 0x00380038182e7812 */ /* 0x000fe400078ec0ff */
[----:B------:R-:W-:Y:S01]  /*3ad0*/  LOP3.LUT R9, R9, 0x20002, R12, 0xf8, !PT ;  /* 0x0002000209097812 */ /* 0x000fe200078ef80c */
[----:B------:R-:W-:Y:S01]  /*3ae0*/  HFMA2 R40, R20, R22, R40 ;  /* 0x0000001614287231 */ /* 0x000fe20000000028 */
[C---:B------:R-:W-:Y:S02]  /*3af0*/  LOP3.LUT R20, R26.reuse, 0x70007, RZ, 0xc0, !PT ;  /* 0x000700071a147812 */ /* 0x040fe400078ec0ff */
[----:B------:R-:W-:Y:S02]  /*3b00*/  LOP3.LUT R12, R26, 0x380038, RZ, 0xc0, !PT ;  /* 0x003800381a0c7812 */ /* 0x000fe400078ec0ff */
[----:B------:R-:W-:-:S02]  /*3b10*/  LOP3.LUT R20, R20, 0x64006400, RZ, 0xfc, !PT ;  /* 0x6400640014147812 */ /* 0x000fc400078efcff */
[----:B------:R-:W-:Y:S02]  /*3b20*/  LOP3.LUT R12, R12, 0x64006400, RZ, 0xfc, !PT ;  /* 0x640064000c0c7812 */ /* 0x000fe400078efcff */
[----:B------:R-:W-:Y:S01]  /*3b30*/  LOP3.LUT R46, R46, 0x64006400, RZ, 0xfc, !PT ;  /* 0x640064002e2e7812 */ /* 0x000fe200078efcff */
[----:B------:R-:W-:Y:S02]  /*3b40*/  HADD2 R20, R20, -1028, -1028 ;  /* 0xe404e40414147430 */ /* 0x000fe40000000000 */
[----:B------:R-:W-:Y:S02]  /*3b50*/  HFMA2 R12, R12, R41.H0_H0, -132, -132 ;  /* 0xd820d8200c0c7431 */ /* 0x000fe40000040029 */
[----:B------:R-:W-:Y:S01]  /*3b60*/  HFMA2 R38, R20, R23, R38 ;  /* 0x0000001714267231 */ /* 0x000fe20000000026 */
[----:B------:R-:W-:Y:S01]  /*3b70*/  LOP3.LUT R20, R27, 0x70007, RZ, 0xc0, !PT ;  /* 0x000700071b147812 */ /* 0x000fe200078ec0ff */
[----:B------:R-:W-:-:S03]  /*3b80*/  HFMA2 R13, R46, R41.H0_H0, -132, -132 ;  /* 0xd820d8202e0d7431 */ /* 0x000fc60000040029 */
        /* <DEDUP_REMOVED lines=11> */
[----:B------:R-:W0:Y:S02]  /*3c40*/  LDS.128 R20, [UR4+0x20] ;  /* 0x00002004ff147984 */ /* 0x000e240008000c00 */
[-C--:B0-----:R-:W-:Y:S01]  /*3c50*/  HFMA2 R38, R12, R20.reuse, R38 ;  /* 0x000000140c267231 */ /* 0x081fe20000000026 */
[C---:B------:R-:W-:Y:S01]  /*3c60*/  LOP3.LUT R12, R27.reuse, 0x380038, RZ, 0xc0, !PT ;  /* 0x003800381b0c7812 */ /* 0x040fe200078ec0ff */
[----:B------:R-:W-:Y:S01]  /*3c70*/  HFMA2 R13, R13, R20, R40 ;  /* 0x000000140d0d7231 */ /* 0x000fe20000000028 */
[----:B------:R-:W-:Y:S02]  /*3c80*/  LOP3.LUT R27, R27, 0x1c001c0, RZ, 0xc0, !PT ;  /* 0x01c001c01b1b7812 */ /* 0x000fe400078ec0ff */
[----:B------:R-:W-:-:S05]  /*3c90*/  LOP3.LUT R12, R12, 0x64006400, RZ, 0xfc, !PT ;  /* 0x640064000c0c7812 */ /* 0x000fca00078efcff */
[----:B------:R-:W-:-:S04]  /*3ca0*/  HFMA2 R12, R12, R41.H0_H0, -132, -132 ;  /* 0xd820d8200c0c7431 */ /* 0x000fc80000040029 */
[----:B------:R-:W-:Y:S01]  /*3cb0*/  HFMA2 R37, R12, R20, R37 ;  /* 0x000000140c257231 */ /* 0x000fe20000000025 */
[----:B------:R-:W-:-:S04]  /*3cc0*/  LOP3.LUT R12, R25, 0x380038, RZ, 0xc0, !PT ;  /* 0x00380038190c7812 */ /* 0x000fc800078ec0ff */
[----:B------:R-:W-:-:S05]  /*3cd0*/  LOP3.LUT R12, R12, 0x64006400, RZ, 0xfc, !PT ;  /* 0x640064000c0c7812 */ /* 0x000fca00078efcff */
[----:B------:R-:W-:-:S04]  /*3ce0*/  HFMA2 R12, R12, R41.H0_H0, -132, -132 ;  /* 0xd820d8200c0c7431 */ /* 0x000fc80000040029 */
[----:B------:R-:W-:Y:S01]  /*3cf0*/  HFMA2 R12, R12, R20, R39 ;  /* 0x000000140c0c7231 */ /* 0x000fe20000000027 */
[----:B------:R-:W-:Y:S02]  /*3d00*/  LOP3.LUT R20, R26, 0x1c001c0, RZ, 0xc0, !PT ;  /* 0x01c001c01a147812 */ /* 0x000fe400078ec0ff */
[----:B------:R-:W-:Y:S02]  /*3d10*/  LOP3.LUT R26, R27, 0x64006400, RZ, 0xfc, !PT ;  /* 0x640064001b1a7812 */ /* 0x000fe400078efcff */
[----:B------:R-:W-:-:S03]  /*3d20*/  LOP3.LUT R20, R20, 0x64006400, RZ, 0xfc, !PT ;  /* 0x6400640014147812 */ /* 0x000fc600078efcff */
[-C--:B------:R-:W-:Y:S02]  /*3d30*/  HFMA2 R26, R26, R41.reuse.H1_H1, -20, -20 ;  /* 0xcd00cd001a1a7431 */ /* 0x080fe40000060029 */
[----:B------:R-:W-:Y:S02]  /*3d40*/  HFMA2 R20, R20, R41.H1_H1, -20, -20 ;  /* 0xcd00cd0014147431 */ /* 0x000fe40000060029 */
[-C--:B------:R-:W-:Y:S01]  /*3d50*/  HFMA2 R37, R26, R21.reuse, R37 ;  /* 0x000000151a257231 */ /* 0x080fe20000000025 */
[----:B------:R-:W-:Y:S01]  /*3d60*/  LOP3.LUT R26, R25, 0x1c001c0, RZ, 0xc0, !PT ;  /* 0x01c001c0191a7812 */ /* 0x000fe200078ec0ff */
[----:B------:R-:W-:Y:S01]  /*3d70*/  HFMA2 R20, R20, R21, R38 ;  /* 0x0000001514147231 */ /* 0x000fe20000000026 */
[----:B------:R-:W-:Y:S02]  /*3d80*/  LOP3.LUT R38, R24, 0x1c001c0, RZ, 0xc0, !PT ;  /* 0x01c001c018267812 */ /* 0x000fe400078ec0ff */
[----:B------:R-:W-:Y:S02]  /*3d90*/  LOP3.LUT R26, R26, 0x64006400, RZ, 0xfc, !PT ;  /* 0x640064001a1a7812 */ /* 0x000fe400078efcff */
[----:B------:R-:W-:-:S03]  /*3da0*/  LOP3.LUT R38, R38, 0x64006400, RZ, 0xfc, !PT ;  /* 0x6400640026267812 */ /* 0x000fc600078efcff */
[-C--:B------:R-:W-:Y:S02]  /*3db0*/  HFMA2 R26, R26, R41.reuse.H1_H1, -20, -20 ;  /* 0xcd00cd001a1a7431 */ /* 0x080fe40000060029 */
[----:B------:R-:W-:Y:S02]  /*3dc0*/  HFMA2 R25, R38, R41.H1_H1, -20, -20 ;  /* 0xcd00cd0026197431 */ /* 0x000fe40000060029 */
[-C--:B------:R-:W-:Y:S02]  /*3dd0*/  HFMA2 R12, R26, R21.reuse, R12 ;  /* 0x000000151a0c7231 */ /* 0x080fe4000000000c */
[----:B------:R-:W-:Y:S01]  /*3de0*/  HFMA2 R13, R25, R21, R13 ;  /* 0x00000015190d7231 */ /* 0x000fe2000000000d */
[----:B--2---:R-:W-:Y:S02]  /*3df0*/  LOP3.LUT R24, R16, 0x70007, RZ, 0xc0, !PT ;  /* 0x0007000710187812 */ /* 0x004fe400078ec0ff */
[----:B------:R-:W-:Y:S02]  /*3e00*/  LOP3.LUT R21, R17, 0x70007, RZ, 0xc0, !PT ;  /* 0x0007000711157812 */ /* 0x000fe400078ec0ff */
[----:B------:R-:W-:-:S02]  /*3e10*/  LOP3.LUT R24, R24, 0x64006400, RZ, 0xfc, !PT ;  /* 0x6400640018187812 */ /* 0x000fc400078efcff */
[----:B------:R-:W-:Y:S02]  /*3e20*/  LOP3.LUT R25, R18, 0x70007, RZ, 0xc0, !PT ;  /* 0x0007000712197812 */ /* 0x000fe400078ec0ff */
[----:B------:R-:W-:Y:S01]  /*3e30*/  LOP3.LUT R21, R21, 0x64006400, RZ, 0xfc, !PT ;  /* 0x6400640015157812 */ /* 0x000fe200078efcff */
[----:B------:R-:W-:Y:S01]  /*3e40*/  HADD2 R24, R24, -1028, -1028 ;  /* 0xe404e40418187430 */ /* 0x000fe20000000000 */
[----:B------:R-:W-:-:S03]  /*3e50*/  LOP3.LUT R25, R25, 0x64006400, RZ, 0xfc, !PT ;  /* 0x6400640019197812 */ /* 0x000fc600078efcff */
[-C--:B------:R-:W-:Y:S01]  /*3e60*/  HFMA2 R20, R24, R22.reuse, R20 ;  /* 0x0000001618147231 */ /* 0x080fe20000000014 */
[----:B------:R-:W-:Y:S01]  /*3e70*/  LOP3.LUT R24, R19, 0x70007, RZ, 0xc0, !PT ;  /* 0x0007000713187812 */ /* 0x000fe200078ec0ff */
[----:B------:R-:W-:Y:S02]  /*3e80*/  HADD2 R21, R21, -1028, -1028 ;  /* 0xe404e40415157430 */ /* 0x000fe40000000000 */
[----:B------:R-:W-:Y:S01]  /*3e90*/  HADD2 R25, R25, -1028, -1028 ;  /* 0xe404e40419197430 */ /* 0x000fe20000000000 */
[----:B------:R-:W-:Y:S01]  /*3ea0*/  LOP3.LUT R24, R24, 0x64006400, RZ, 0xfc, !PT ;  /* 0x6400640018187812 */ /* 0x000fe200078efcff */
[-C--:B------:R-:W-:Y:S02]  /*3eb0*/  HFMA2 R37, R21, R22.reuse, R37 ;  /* 0x0000001615257231 */ /* 0x080fe40000000025 */
[----:B------:R-:W-:Y:S01]  /*3ec0*/  HFMA2 R21, R25, R22, R12 ;  /* 0x0000001619157231 */ /* 0x000fe2000000000c */
[----:B------:R-:W-:Y:S01]  /*3ed0*/  LOP3.LUT R12, R16, 0x380038, RZ, 0xc0, !PT ;  /* 0x00380038100c7812 */ /* 0x000fe200078ec0ff */
[----:B------:R-:W-:Y:S01]  /*3ee0*/  HADD2 R24, R24, -1028, -1028 ;  /* 0xe404e40418187430 */ /* 0x000fe20000000000 */
[----:B------:R-:W-:-:S03]  /*3ef0*/  LOP3.LUT R25, R18, 0x380038, RZ, 0xc0, !PT ;  /* 0x0038003812197812 */ /* 0x000fc600078ec0ff */
[----:B------:R-:W-:Y:S01]  /*3f00*/  HFMA2 R22, R24, R22, R13 ;  /* 0x0000001618167231 */ /* 0x000fe2000000000d */
[----:B------:R-:W-:Y:S02]  /*3f10*/  LOP3.LUT R24, R12, 0x64006400, RZ, 0xfc, !PT ;  /* 0x640064000c187812 */ /* 0x000fe400078efcff */
[----:B------:R-:W-:Y:S02]  /*3f20*/  LOP3.LUT R13, R17, 0x380038, RZ, 0xc0, !PT ;  /* 0x00380038110d7812 */ /* 0x000fe400078ec0ff */
[----:B------:R-:W-:Y:S01]  /*3f30*/  LOP3.LUT R26, R25, 0x64006400, RZ, 0xfc, !PT ;  /* 0x64006400191a7812 */ /* 0x000fe200078efcff */
[----:B------:R-:W-:Y:S01]  /*3f40*/  HFMA2 R24, R24, R41.H0_H0, -132, -132 ;  /* 0xd820d82018187431 */ /* 0x000fe20000040029 */
[----:B------:R-:W-:-:S03]  /*3f50*/  LOP3.LUT R12, R13, 0x64006400, RZ, 0xfc, !PT ;  /* 0x640064000d0c7812 */ /* 0x000fc600078efcff */
[----:B------:R-:W-:Y:S01]  /*3f60*/  HFMA2 R20, R24, R23, R20 ;  /* 0x0000001718147231 */ /* 0x000fe20000000014 */
[----:B------:R-:W-:Y:S01]  /*3f70*/  LOP3.LUT R24, R19, 0x380038, RZ, 0xc0, !PT ;  /* 0x0038003813187812 */ /* 0x000fe200078ec0ff */
[-C--:B------:R-:W-:Y:S02]  /*3f80*/  HFMA2 R13, R26, R41.reuse.H0_H0, -132, -132 ;  /* 0xd820d8201a0d7431 */ /* 0x080fe40000040029 */
[----:B------:R-:W-:Y:S01]  /*3f90*/  HFMA2 R12, R12, R41.H0_H0, -132, -132 ;  /* 0xd820d8200c0c7431 */ /* 0x000fe20000040029 */
[----:B------:R-:W-:Y:S01]  /*3fa0*/  LOP3.LUT R38, R24, 0x64006400, RZ, 0xfc, !PT ;  /* 0x6400640018267812 */ /* 0x000fe200078efcff */
[-C--:B------:R-:W-:Y:S01]  /*3fb0*/  HFMA2 R13, R13, R23.reuse, R21 ;  /* 0x000000170d0d7231 */ /* 0x080fe20000000015 */
[----:B------:R-:W0:Y:S01]  /*3fc0*/  LDS.128 R24, [UR4+0x30] ;  /* 0x00003004ff187984 */ /* 0x000e220008000c00 */
[----:B------:R-:W-:Y:S01]  /*3fd0*/  SHF.R.U32.HI R21, RZ, 0xe, R14 ;  /* 0x0000000eff157819 */ /* 0x000fe2000001160e */
[----:B------:R-:W-:Y:S01]  /*3fe0*/  HFMA2 R12, R12, R23, R37 ;  /* 0x000000170c0c7231 */ /* 0x000fe20000000025 */
[----:B------:R-:W-:Y:S01]  /*3ff0*/  SHF.R.U32.HI R14, RZ, 0xe, R15 ;  /* 0x0000000eff0e7819 */ /* 0x000fe2000001160f */
[----:B------:R-:W-:Y:S01]  /*4000*/  HFMA2 R38, R38, R41.H0_H0, -132, -132 ;  /* 0xd820d82026267431 */ /* 0x000fe20000040029 */
[----:B------:R-:W-:-:S02]  /*4010*/  LOP3.LUT R15, R10, 0x20002, R21, 0xf8, !PT ;  /* 0x000200020a0f7812 */ /* 0x000fc400078ef815 */
[----:B------:R-:W-:Y:S01]  /*4020*/  LOP3.LUT R10, R11, 0x20002, R14, 0xf8, !PT ;  /* 0x000200020b0a7812 */ /* 0x000fe200078ef80e */
[----:B------:R-:W-:Y:S01]  /*4030*/  HFMA2 R23, R38, R23, R22 ;  /* 0x0000001726177231 */ /* 0x000fe20000000016 */
[----:B------:R-:W-:Y:S02]  /*4040*/  SHF.R.U32.HI R11, RZ, 0x6, R16 ;  /* 0x00000006ff0b7819 */ /* 0x000fe40000011610 */
[----:B------:R-:W-:Y:S02]  /*4050*/  SHF.R.U32.HI R14, RZ, 0x6, R17 ;  /* 0x00000006ff0e7819 */ /* 0x000fe40000011611 */
[----:B------:R-:W-:Y:S02]  /*4060*/  LOP3.LUT R21, R11, 0x70007, RZ, 0xc0, !PT ;  /* 0x000700070b157812 */ /* 0x000fe400078ec0ff */
[----:B------:R-:W-:Y:S02]  /*4070*/  LOP3.LUT R22, R14, 0x70007, RZ, 0xc0, !PT ;  /* 0x000700070e167812 */ /* 0x000fe400078ec0ff */
[----:B------:R-:W-:-:S02]  /*4080*/  LOP3.LUT R21, R21, 0x64006400, RZ, 0xfc, !PT ;  /* 0x6400640015157812 */ /* 0x000fc400078efcff */
[----:B------:R-:W-:Y:S02]  /*4090*/  LOP3.LUT R22, R22, 0x64006400, RZ, 0xfc, !PT ;  /* 0x6400640016167812 */ /* 0x000fe400078efcff */
[----:B------:R-:W-:Y:S01]  /*40a0*/  SHF.R.U32.HI R37, RZ, 0xd, R16 ;  /* 0x0000000dff257819 */ /* 0x000fe20000011610 */
[----:B------:R-:W-:Y:S02]  /*40b0*/  HADD2 R21, R21, -1028, -1028 ;  /* 0xe404e40415157430 */ /* 0x000fe40000000000 */
[----:B------:R-:W-:Y:S01]  /*40c0*/  HADD2 R22, R22, -1028, -1028 ;  /* 0xe404e40416167430 */ /* 0x000fe20000000000 */
[----:B------:R-:W-:Y:S02]  /*40d0*/  LOP3.LUT R16, R8, 0x40004, R37, 0xf8, !PT ;  /* 0x0004000408107812 */ /* 0x000fe400078ef825 */
[----:B------:R-:W-:-:S04]  /*40e0*/  LOP3.LUT R8, R11, 0x380038, RZ, 0xc0, !PT ;  /* 0x003800380b087812 */ /* 0x000fc800078ec0ff */
[----:B------:R-:W-:-:S05]  /*40f0*/  LOP3.LUT R8, R8, 0x64006400, RZ, 0xfc, !PT ;  /* 0x6400640008087812 */ /* 0x000fca00078efcff */
[----:B------:R-:W-:Y:S02]  /*4100*/  HFMA2 R8, R8, R41.H0_H0, -132, -132 ;  /* 0xd820d82008087431 */ /* 0x000fe40000040029 */
[-C--:B0-----:R-:W-:Y:S02]  /*4110*/  HFMA2 R21, R21, R24.reuse, R20 ;  /* 0x0000001815157231 */ /* 0x081fe40000000014 */
[----:B------:R-:W-:Y:S01]  /*4120*/  HFMA2 R20, R22, R24, R12 ;  /* 0x0000001816147231 */ /* 0x000fe2000000000c */
[--C-:B------:R-:W-:Y:S01]  /*4130*/  SHF.R.U32.HI R12, RZ, 0x6, R18.reuse ;  /* 0x00000006ff0c7819 */ /* 0x100fe20000011612 */
[----:B------:R-:W-:Y:S01]  /*4140*/  HFMA2 R21, R8, R25, R21 ;  /* 0x0000001908157231 */ /* 0x000fe20000000015 */
[----:B------:R-:W-:Y:S02]  /*4150*/  SHF.R.U32.HI R18, RZ, 0xd, R18 ;  /* 0x0000000dff127819 */ /* 0x000fe40000011612 */
[C---:B------:R-:W-:Y:S02]  /*4160*/  LOP3.LUT R22, R12.reuse, 0x70007, RZ, 0xc0, !PT ;  /* 0x000700070c167812 */ /* 0x040fe400078ec0ff */
[----:B------:R-:W-:-:S02]  /*4170*/  LOP3.LUT R8, R12, 0x380038, RZ, 0xc0, !PT ;  /* 0x003800380c087812 */ /* 0x000fc400078ec0ff */
[----:B------:R-:W-:Y:S02]  /*4180*/  LOP3.LUT R22, R22, 0x64006400, RZ, 0xfc, !PT ;  /* 0x6400640016167812 */ /* 0x000fe400078efcff */
[----:B------:R-:W-:Y:S02]  /*4190*/  LOP3.LUT R8, R8, 0x64006400, RZ, 0xfc, !PT ;  /* 0x6400640008087812 */ /* 0x000fe400078efcff */
[----:B------:R-:W-:Y:S01]  /*41a0*/  LOP3.LUT R11, R11, 0x1c001c0, RZ, 0xc0, !PT ;  /* 0x01c001c00b0b7812 */ /* 0x000fe200078ec0ff */
[----:B------:R-:W-:Y:S01]  /*41b0*/  HADD2 R22, R22, -1028, -1028 ;  /* 0xe404e40416167430 */ /* 0x000fe20000000000 */
[----:B------:R-:W-:Y:S01]  /*41c0*/  LOP3.LUT R15, R15, 0x40004, R18, 0xf8, !PT ;  /* 0x000400040f0f7812 */ /* 0x000fe200078ef812 */
[----:B------:R-:W-:Y:S02]  /*41d0*/  HFMA2 R8, R8, R41.H0_H0, -132, -132 ;  /* 0xd820d82008087431 */ /* 0x000fe40000040029 */
[----:B------:R-:W-:Y:S01]  /*41e0*/  HFMA2 R13, R22, R24, R13 ;  /* 0x00000018160d7231 */ /* 0x000fe2000000000d */
[----:B------:R-:W-:-:S03]  /*41f0*/  LOP3.LUT R22, R14, 0x380038, RZ, 0xc0, !PT ;  /* 0x003800380e167812 */ /* 0x000fc600078ec0ff */
[----:B------:R-:W-:Y:S01]  /*4200*/  HFMA2 R13, R8, R25, R13 ;  /* 0x00000019080d7231 */ /* 0x000fe2000000000d */
        /* <DEDUP_REMOVED lines=10> */
[----:B------:R-:W-:-:S04]  /*42b0*/  HFMA2 R8, R8, R41.H0_H0, -132, -132 ;  /* 0xd820d82008087431 */ /* 0x000fc80000040029 */
[----:B------:R-:W-:Y:S01]  /*42c0*/  HFMA2 R25, R8, R25, R23 ;  /* 0x0000001908197231 */ /* 0x000fe20000000017 */
[----:B------:R-:W-:Y:S01]  /*42d0*/  SHF.R.U32.HI R8, RZ, 0xd, R17 ;  /* 0x0000000dff087819 */ /* 0x000fe20000011611 */
[----:B------:R0:W2:Y:S03]  /*42e0*/  @!P0 LDG.E.U16.CONSTANT R23, desc[UR6][R34.64] ;  /* 0x0000000622178981 */ /* 0x0000a6000c1e9500 */
[----:B------:R-:W-:Y:S02]  /*42f0*/  LOP3.LUT R17, R9, 0x40004, R8, 0xf8, !PT ;  /* 0x0004000409117812 */ /* 0x000fe400078ef808 */
[----:B------:R-:W-:-:S06]  /*4300*/  @!P0 LEA R8, R4, R1, 0x3 ;  /* 0x0000000104088211 */ /* 0x000fcc00078e18ff */
[----:B------:R-:W3:Y:S01]  /*4310*/  @!P0 LDL.64 R8, [R8+0x8] ;  /* 0x0000080008088983 */ /* 0x000ee20000100a00 */
[----:B------:R-:W-:Y:S02]  /*4320*/  LOP3.LUT R18, R12, 0x1c001c0, RZ, 0xc0, !PT ;  /* 0x01c001c00c127812 */ /* 0x000fe400078ec0ff */
[----:B------:R-:W-:Y:S02]  /*4330*/  LOP3.LUT R14, R14, 0x1c001c0, RZ, 0xc0, !PT ;  /* 0x01c001c00e0e7812 */ /* 0x000fe400078ec0ff */
[----:B------:R-:W-:Y:S02]  /*4340*/  LOP3.LUT R12, R11, 0x64006400, RZ, 0xfc, !PT ;  /* 0x640064000b0c7812 */ /* 0x000fe400078efcff */
[----:B------:R-:W-:Y:S02]  /*4350*/  SHF.R.U32.HI R19, RZ, 0xd, R19 ;  /* 0x0000000dff137819 */ /* 0x000fe40000011613 */
[----:B------:R-:W-:Y:S01]  /*4360*/  LOP3.LUT R22, R22, 0x1c001c0, RZ, 0xc0, !PT ;  /* 0x01c001c016167812 */ /* 0x000fe200078ec0ff */
[----:B------:R-:W-:Y:S01]  /*4370*/  HFMA2 R12, R12, R41.H1_H1, -20, -20 ;  /* 0xcd00cd000c0c7431 */ /* 0x000fe20000060029 */
[----:B------:R-:W-:-:S02]  /*4380*/  LOP3.LUT R14, R14, 0x64006400, RZ, 0xfc, !PT ;  /* 0x640064000e0e7812 */ /* 0x000fc400078efcff */
[----:B------:R-:W-:Y:S02]  /*4390*/  LOP3.LUT R10, R10, 0x40004, R19, 0xf8, !PT ;  /* 0x000400040a0a7812 */ /* 0x000fe400078ef813 */
[----:B------:R-:W-:Y:S02]  /*43a0*/  @!P0 IADD3 R11, PT, PT, R4, 0x1, RZ ;  /* 0x00000001040b8810 */ /* 0x000fe40007ffe0ff */
[----:B------:R-:W-:Y:S02]  /*43b0*/  LOP3.LUT R18, R18, 0x64006400, RZ, 0xfc, !PT ;  /* 0x6400640012127812 */ /* 0x000fe400078efcff */
[----:B------:R-:W-:Y:S01]  /*43c0*/  LOP3.LUT R22, R22, 0x64006400, RZ, 0xfc, !PT ;  /* 0x6400640016167812 */ /* 0x000fe200078efcff */
[-C--:B------:R-:W-:Y:S01]  /*43d0*/  HFMA2 R14, R14, R41.reuse.H1_H1, -20, -20 ;  /* 0xcd00cd000e0e7431 */ /* 0x080fe20000060029 */
[----:B------:R-:W-:Y:S01]  /*43e0*/  LOP3.LUT R16, R16, 0x64006400, RZ, 0xfc, !PT ;  /* 0x6400640010107812 */ /* 0x000fe200078efcff */
[----:B------:R-:W-:Y:S01]  /*43f0*/  HFMA2 R21, R12, R26, R21 ;  /* 0x0000001a0c157231 */ /* 0x000fe20000000015 */
[----:B------:R-:W-:Y:S01]  /*4400*/  LOP3.LUT R17, R17, 0x64006400, RZ, 0xfc, !PT ;  /* 0x6400640011117812 */ /* 0x000fe200078efcff */
[-C--:B------:R-:W-:Y:S01]  /*4410*/  HFMA2 R18, R18, R41.reuse.H1_H1, -20, -20 ;  /* 0xcd00cd0012127431 */ /* 0x080fe20000060029 */
[----:B------:R-:W-:Y:S01]  /*4420*/  @!P0 MOV R4, R11 ;  /* 0x0000000b00048202 */ /* 0x000fe20000000f00 */
[----:B------:R-:W-:Y:S01]  /*4430*/  HFMA2 R11, R22, R41.H1_H1, -20, -20 ;  /* 0xcd00cd00160b7431 */ /* 0x000fe20000060029 */
[----:B------:R-:W-:-:S02]  /*4440*/  LOP3.LUT R15, R15, 0x64006400, RZ, 0xfc, !PT ;  /* 0x640064000f0f7812 */ /* 0x000fc400078efcff */
[----:B------:R-:W-:Y:S01]  /*4450*/  LOP3.LUT R12, R10, 0x64006400, RZ, 0xfc, !PT ;  /* 0x640064000a0c7812 */ /* 0x000fe200078efcff */
[-C--:B------:R-:W-:Y:S02]  /*4460*/  HFMA2 R20, R14, R26.reuse, R20 ;  /* 0x0000001a0e147231 */ /* 0x080fe40000000014 */
[----:B------:R-:W-:Y:S02]  /*4470*/  HADD2 R16, R16, -1028, -1028 ;  /* 0xe404e40410107430 */ /* 0x000fe40000000000 */
[----:B------:R-:W-:Y:S02]  /*4480*/  HADD2 R10, R17, -1028, -1028 ;  /* 0xe404e404110a7430 */ /* 0x000fe40000000000 */
[-C--:B------:R-:W-:Y:S02]  /*4490*/  HFMA2 R13, R18, R26.reuse, R13 ;  /* 0x0000001a120d7231 */ /* 0x080fe4000000000d */
[----:B------:R-:W-:Y:S02]  /*44a0*/  HFMA2 R11, R11, R26, R25 ;  /* 0x0000001a0b0b7231 */ /* 0x000fe40000000019 */
[----:B------:R-:W-:-:S02]  /*44b0*/  HADD2 R15, R15, -1028, -1028 ;  /* 0xe404e4040f0f7430 */ /* 0x000fc40000000000 */
[----:B------:R-:W-:Y:S02]  /*44c0*/  HADD2 R12, R12, -1028, -1028 ;  /* 0xe404e4040c0c7430 */ /* 0x000fe40000000000 */
        /* <DEDUP_REMOVED lines=11> */
[----:B------:R-:W-:Y:S02]  /*4580*/  PRMT R13, R13, 0x5410, R11 ;  /* 0x000054100d0d7816 */ /* 0x000fe4000000000b */
        /* <DEDUP_REMOVED lines=8> */
[----:B------:R-:W-:Y:S01]  /*4610*/  HFMA2 R28, R16, R36, R28 ;  /* 0x00000024101c7231 */ /* 0x000fe2000000001c */
[----:B------:R-:W-:Y:S01]  /*4620*/  MOV R8, R42 ;  /* 0x0000002a00087202 */ /* 0x000fe20000000f00 */
[----:B------:R-:W-:Y:S01]  /*4630*/  HFMA2 R7, R13, R32, R7 ;  /* 0x000000200d077231 */ /* 0x000fe20000000007 */
[----:B------:R-:W-:Y:S01]  /*4640*/  MOV R9, R43 ;  /* 0x0000002b00097202 */ /* 0x000fe20000000f00 */
[----:B------:R-:W-:-:S08]  /*4650*/  IMAD.WIDE R42, R3, 0x4, R44 ;  /* 0x00000004032a7825 */ /* 0x000fd000078e022c */
[----:B------:R-:W-:Y:S05]  /*4660*/  @!P0 BRA `(.L_x_3665) ;  /* 0xffffffe800dc8947 */ /* 0x000fea000383ffff */
[----:B------:R-:W-:-:S07]  /*4670*/  IMAD.WIDE R42, R3, 0xc, R8 ;  /* 0x0000000c032a7825 */ /* 0x000fce00078e0208 */
.L_x_3664:
[----:B------:R-:W0:Y:S02]  /*4680*/  LDCU UR5, c[0x0][0x3dc] ;  /* 0x00007b80ff0577ac */ /* 0x000e240008000800 */
[----:B0-----:R-:W-:-:S04]  /*4690*/  VIMNMX R29, PT, PT, R29, UR5, PT ;  /* 0x000000051d1d7c48 */ /* 0x001fc8000bfe0100 */
[----:B------:R-:W-:-:S13]  /*46a0*/  ISETP.GT.AND P0, PT, R29, R6, PT ;  /* 0x000000061d00720c */ /* 0x000fda0003f04270 */
[----:B------:R-:W-:Y:S05]  /*46b0*/  @!P0 BRA `(.L_x_3666) ;  /* 0x0000000800ac8947 */ /* 0x000fea0003800000 */
[----:B------:R-:W-:-:S03]  /*46c0*/  IMAD.WIDE.U32 R30, R6, 0x4, R30 ;  /* 0x00000004061e7825 */ /* 0x000fc600078e001e */
[----:B------:R-:W-:-:S04]  /*46d0*/  IADD3 R16, P0, PT, R30, 0x2, RZ ;  /* 0x000000021e107810 */ /* 0x000fc80007f1e0ff */
[----:B------:R-:W-:-:S09]  /*46e0*/  IADD3.X R17, PT, PT, RZ, R31, RZ, P0, !PT ;  /* 0x0000001fff117210 */ /* 0x000fd200007fe4ff */
.L_x_3667:
[----:B------:R-:W2:Y:S01]  /*46f0*/  LDG.E.128.CONSTANT R12, desc[UR6][R42.64] ;  /* 0x000000062a0c7981 */ /* 0x000ea2000c1e9d00 */
[----:B------:R-:W-:Y:S01]  /*4700*/  HFMA2 R18, -RZ, RZ, 0, 0.015625 ;  /* 0x00002400ff127431 */ /* 0x000fe200000001ff */
[----:B------:R-:W-:Y:S01]  /*4710*/  MOV R3, 0x2c00 ;  /* 0x00002c0000037802 */ /* 0x000fe20000000f00 */
[----:B------:R-:W-:Y:S01]  /*4720*/  HFMA2 R24, -RZ, RZ, 0, 0.25 ;  /* 0x00003400ff187431 */ /* 0x000fe200000001ff */
[----:B------:R-:W0:Y:S01]  /*4730*/  LDS.128 R8, [UR4] ;  /* 0x00000004ff087984 */ /* 0x000e220008000c00 */
[----:B------:R-:W-:Y:S02]  /*4740*/  ISETP.NE.AND P0, PT, R6, R5, PT ;  /* 0x000000050600720c */ /* 0x000fe40003f05270 */
[----:B------:R-:W-:Y:S02]  /*4750*/  PRMT R3, R18, 0x5410, R3 ;  /* 0x0000541012037816 */ /* 0x000fe40000000003 */
        /* <DEDUP_REMOVED lines=8> */
[----:B0-----:R-:W-:Y:S01]  /*47e0*/  HFMA2 R23, R23, R8, RZ.H0_H0 ;  /* 0x0000000817177231 */ /* 0x001fe200000400ff */
        /* <DEDUP_REMOVED lines=10> */
[-C--:B------:R-:W-:Y:S01]  /*4890*/  HFMA2 R18, R18, R8.reuse, RZ ;  /* 0x0000000812127231 */ /* 0x080fe200000000ff */
[----:B------:R-:W-:Y:S01]  /*48a0*/  LOP3.LUT R31, R20, 0x64006400, RZ, 0xfc, !PT ;  /* 0x64006400141f7812 */ /* 0x000fe200078efcff */
[-C--:B------:R-:W-:Y:S01]  /*48b0*/  HFMA2 R33, R33, R8.reuse, RZ ;  /* 0x0000000821217231 */ /* 0x080fe200000000ff */
[----:B------:R-:W-:Y:S01]  /*48c0*/  LOP3.LUT R35, R27, 0x64006400, RZ, 0xfc, !PT ;  /* 0x640064001b237812 */ /* 0x000fe200078efcff */
[----:B------:R-:W-:Y:S01]  /*48d0*/  HFMA2 R34, R34, R8, RZ.H0_H0 ;  /* 0x0000000822227231 */ /* 0x000fe200000400ff */
[----:B------:R-:W-:Y:S01]  /*48e0*/  LOP3.LUT R37, R37, 0x64006400, RZ, 0xfc, !PT ;  /* 0x6400640025257812 */ /* 0x000fe200078efcff */
[-C--:B------:R-:W-:Y:S01]  /*48f0*/  HFMA2 R25, R25, R9.reuse, R18 ;  /* 0x0000000919197231 */ /* 0x080fe20000000012 */
[C---:B------:R-:W-:Y:S01]  /*4900*/  LOP3.LUT R21, R12.reuse, 0x300030, RZ, 0xc0, !PT ;  /* 0x003000300c157812 */ /* 0x040fe200078ec0ff */
[-C--:B------:R-:W-:Y:S01]  /*4910*/  HFMA2 R31, R31, R24.reuse.H0_H0, -258, -258 ;  /* 0xdc08dc081f1f7431 */ /* 0x080fe20000040018 */
[----:B------:R-:W-:Y:S01]  /*4920*/  LOP3.LUT R30, R12, 0xc000c0, RZ, 0xc0, !PT ;  /* 0x00c000c00c1e7812 */ /* 0x000fe200078ec0ff */
[-C--:B------:R-:W-:Y:S01]  /*4930*/  HFMA2 R35, R35, R24.reuse.H0_H0, -258, -258 ;  /* 0xdc08dc0823237431 */ /* 0x080fe20000040018 */
[----:B------:R-:W-:Y:S01]  /*4940*/  SHF.R.U32.HI R8, RZ, 0x8, R12 ;  /* 0x00000008ff087819 */ /* 0x000fe2000001160c */
[----:B------:R-:W-:Y:S01]  /*4950*/  HFMA2 R37, R37, R24.H0_H0, -258, -258 ;  /* 0xdc08dc0825257431 */ /* 0x000fe20000040018 */
[C---:B------:R-:W-:Y:S01]  /*4960*/  LOP3.LUT R22, R13.reuse, 0x300030, RZ, 0xc0, !PT ;  /* 0x003000300d167812 */ /* 0x040fe200078ec0ff */
[-C--:B------:R-:W-:Y:S01]  /*4970*/  HFMA2 R33, R35, R9.reuse, R33 ;  /* 0x0000000923217231 */ /* 0x080fe20000000021 */
[----:B------:R-:W-:Y:S01]  /*4980*/  LOP3.LUT R12, R13, 0xc000c0, RZ, 0xc0, !PT ;  /* 0x00c000c00d0c7812 */ /* 0x000fe200078ec0ff */
[----:B------:R-:W-:Y:S01]  /*4990*/  HFMA2 R34, R37, R9, R34 ;  /* 0x0000000925227231 */ /* 0x000fe20000000022 */
[----:B------:R-:W-:-:S02]  /*49a0*/  SHF.R.U32.HI R18, RZ, 0x8, R13 ;  /* 0x00000008ff127819 */ /* 0x000fc4000001160d */
[C---:B------:R-:W-:Y:S02]  /*49b0*/  LOP3.LUT R13, R14.reuse, 0x300030, RZ, 0xc0, !PT ;  /* 0x003000300e0d7812 */ /* 0x040fe400078ec0ff */
[----:B------:R-:W-:Y:S02]  /*49c0*/  LOP3.LUT R26, R14, 0xc000c0, RZ, 0xc0, !PT ;  /* 0x00c000c00e1a7812 */ /* 0x000fe400078ec0ff */
[----:B------:R-:W-:Y:S02]  /*49d0*/  SHF.R.U32.HI R19, RZ, 0x8, R14 ;  /* 0x00000008ff137819 */ /* 0x000fe4000001160e */
[C---:B------:R-:W-:Y:S02]  /*49e0*/  LOP3.LUT R14, R15.reuse, 0x300030, RZ, 0xc0, !PT ;  /* 0x003000300f0e7812 */ /* 0x040fe400078ec0ff */
[----:B------:R-:W-:Y:S02]  /*49f0*/  LOP3.LUT R27, R15, 0xc000c0, RZ, 0xc0, !PT ;  /* 0x00c000c00f1b7812 */ /* 0x000fe400078ec0ff */
[----:B------:R-:W-:Y:S01]  /*4a00*/  SHF.R.U32.HI R20, RZ, 0x8, R15 ;  /* 0x00000008ff147819 */ /* 0x000fe2000001160f */
[----:B------:R-:W-:Y:S01]  /*4a10*/  HFMA2 R15, R31, R9, R23 ;  /* 0x000000091f0f7231 */ /* 0x000fe20000000017 */
[----:B------:R-:W-:-:S02]  /*4a20*/  LOP3.LUT R40, R21, 0x64006400, RZ, 0xfc, !PT ;  /* 0x6400640015287812 */ /* 0x000fc400078efcff */
[----:B------:R-:W-:Y:S02]  /*4a30*/  LOP3.LUT R23, R18, 0xc000c, RZ, 0xc0, !PT ;  /* 0x000c000c12177812 */ /* 0x000fe400078ec0ff */
[----:B------:R-:W-:Y:S01]  /*4a40*/  LOP3.LUT R21, R8, 0xc000c, RZ, 0xc0, !PT ;  /* 0x000c000c08157812 */ /* 0x000fe200078ec0ff */
[----:B------:R-:W-:Y:S01]  /*4a50*/  HFMA2 R31, R40, R3.H1_H1, -66, -66 ;  /* 0xd420d420281f7431 */ /* 0x000fe20000060003 */
        /* <DEDUP_REMOVED lines=13> */
[----:B------:R-:W-:-:S02]  /*4b30*/  HFMA2 R24, R9, R24.H0_H0, -258, -258 ;  /* 0xdc08dc0809187431 */ /* 0x000fc40000040018 */
[-C--:B------:R-:W-:Y:S02]  /*4b40*/  HFMA2 R9, R31, R10.reuse, R25 ;  /* 0x0000000a1f097231 */ /* 0x080fe40000000019 */
[-C--:B------:R-:W-:Y:S01]  /*4b50*/  HFMA2 R14, R14, R3.reuse.H1_H1, -66, -66 ;  /* 0xd420d4200e0e7431 */ /* 0x080fe20000060003 */
[----:B------:R-:W-:Y:S01]  /*4b60*/  LOP3.LUT R30, R30, 0x64006400, RZ, 0xfc, !PT ;  /* 0x640064001e1e7812 */ /* 0x000fe200078efcff */
[-C--:B------:R-:W-:Y:S01]  /*4b70*/  HFMA2 R25, R38, R3.reuse.H1_H1, -66, -66 ;  /* 0xd420d42026197431 */ /* 0x080fe20000060003 */
[----:B------:R-:W-:Y:S01]  /*4b80*/  LOP3.LUT R44, R18, 0x300030, RZ, 0xc0, !PT ;  /* 0x00300030122c7812 */ /* 0x000fe200078ec0ff */
[-C--:B------:R-:W-:Y:S02]  /*4b90*/  HFMA2 R31, R12, R3.reuse.H0_H0, -18, -18 ;  /* 0xcc80cc800c1f7431 */ /* 0x080fe40000040003 */
[----:B------:R-:W-:Y:S02]  /*4ba0*/  HFMA2 R34, R14, R10, R34 ;  /* 0x0000000a0e227231 */ /* 0x000fe40000000022 */
[----:B------:R-:W-:-:S02]  /*4bb0*/  HFMA2 R40, R40, R3.H1_H1, -66, -66 ;  /* 0xd420d42028287431 */ /* 0x000fc40000060003 */
[-C--:B------:R-:W-:Y:S01]  /*4bc0*/  HFMA2 R25, R25, R10.reuse, R15 ;  /* 0x0000000a19197231 */ /* 0x080fe2000000000f */
[----:B------:R-:W-:Y:S01]  /*4bd0*/  LOP3.LUT R26, R26, 0x64006400, RZ, 0xfc, !PT ;  /* 0x640064001a1a7812 */ /* 0x000fe200078efcff */
[----:B------:R-:W0:Y:S01]  /*4be0*/  LDS.128 R12, [UR4+0x10] ;  /* 0x00001004ff0c7984 */ /* 0x000e220008000c00 */
[----:B------:R-:W-:Y:S01]  /*4bf0*/  HFMA2 R33, R40, R10, R33 ;  /* 0x0000000a28217231 */ /* 0x000fe20000000021 */
[----:B------:R-:W-:Y:S01]  /*4c00*/  LOP3.LUT R40, R8, 0x300030, RZ, 0xc0, !PT ;  /* 0x0030003008287812 */ /* 0x000fe200078ec0ff */
[----:B------:R-:W-:Y:S01]  /*4c10*/  HFMA2 R30, R30, R3.H0_H0, -18, -18 ;  /* 0xcc80cc801e1e7431 */ /* 0x000fe20000040003 */
[----:B------:R-:W-:Y:S01]  /*4c20*/  LOP3.LUT R10, R20, 0x300030, RZ, 0xc0, !PT ;  /* 0x00300030140a7812 */ /* 0x000fe200078ec0ff */
[----:B------:R-:W-:Y:S01]  /*4c30*/  HFMA2 R25, R31, R11, R25 ;  /* 0x0000000b1f197231 */ /* 0x000fe20000000019 */
[----:B------:R-:W-:Y:S01]  /*4c40*/  LOP3.LUT R38, R27, 0x64006400, RZ, 0xfc, !PT ;  /* 0x640064001b267812 */ /* 0x000fe200078efcff */
[----:B------:R-:W-:Y:S01]  /*4c50*/  HFMA2 R35, R26, R3.H0_H0, -18, -18 ;  /* 0xcc80cc801a237431 */ /* 0x000fe20000040003 */
[----:B------:R-:W-:Y:S01]  /*4c60*/  LOP3.LUT R40, R40, 0x64006400, RZ, 0xfc, !PT ;  /* 0x6400640028287812 */ /* 0x000fe200078efcff */
[----:B------:R-:W-:Y:S01]  /*4c70*/  HFMA2 R9, R30, R11, R9 ;  /* 0x0000000b1e097231 */ /* 0x000fe20000000009 */
[----:B------:R-:W-:Y:S01]  /*4c80*/  LOP3.LUT R44, R44, 0x64006400, RZ, 0xfc, !PT ;  /* 0x640064002c2c7812 */ /* 0x000fe200078efcff */
[-C--:B------:R-:W-:Y:S01]  /*4c90*/  HFMA2 R37, R38, R3.reuse.H0_H0, -18, -18 ;  /* 0xcc80cc8026257431 */ /* 0x080fe20000040003 */
[----:B------:R-:W-:Y:S01]  /*4ca0*/  LOP3.LUT R10, R10, 0x64006400, RZ, 0xfc, !PT ;  /* 0x640064000a0a7812 */ /* 0x000fe200078efcff */
[-C--:B------:R-:W-:Y:S01]  /*4cb0*/  HFMA2 R26, R40, R3.reuse.H1_H1, -66, -66 ;  /* 0xd420d420281a7431 */ /* 0x080fe20000060003 */
[C---:B------:R-:W-:Y:S01]  /*4cc0*/  LOP3.LUT R30, R19.reuse, 0x300030, RZ, 0xc0, !PT ;  /* 0x00300030131e7812 */ /* 0x040fe200078ec0ff */
[-C--:B------:R-:W-:Y:S01]  /*4cd0*/  HFMA2 R27, R44, R3.reuse.H1_H1, -66, -66 ;  /* 0xd420d4202c1b7431 */ /* 0x080fe20000060003 */
[C---:B------:R-:W-:Y:S01]  /*4ce0*/  LOP3.LUT R38, R8.reuse, 0xc000c0, RZ, 0xc0, !PT ;  /* 0x00c000c008267812 */ /* 0x040fe200078ec0ff */
[----:B------:R-:W-:Y:S01]  /*4cf0*/  HFMA2 R31, R10, R3.H1_H1, -66, -66 ;  /* 0xd420d4200a1f7431 */ /* 0x000fe20000060003 */
[----:B------:R-:W-:Y:S01]  /*4d00*/  LOP3.LUT R10, R8, 0x30003, RZ, 0xc0, !PT ;  /* 0x00030003080a7812 */ /* 0x000fe200078ec0ff */
[-C--:B------:R-:W-:Y:S01]  /*4d10*/  HFMA2 R33, R35, R11.reuse, R33 ;  /* 0x0000000b23217231 */ /* 0x080fe20000000021 */
[----:B------:R-:W-:Y:S01]  /*4d20*/  LOP3.LUT R40, R18, 0xc000c0, RZ, 0xc0, !PT ;  /* 0x00c000c012287812 */ /* 0x000fe200078ec0ff */
[----:B------:R-:W-:Y:S01]  /*4d30*/  HFMA2 R34, R37, R11, R34 ;  /* 0x0000000b25227231 */ /* 0x000fe20000000022 */
[----:B------:R-:W-:-:S02]  /*4d40*/  LOP3.LUT R44, R19, 0xc000c0, RZ, 0xc0, !PT ;  /* 0x00c000c0132c7812 */ /* 0x000fc400078ec0ff */
        /* <DEDUP_REMOVED lines=10> */
[-C--:B------:R-:W-:Y:S01]  /*4df0*/  HFMA2 R35, R44, R3.reuse.H0_H0, -18, -18 ;  /* 0xcc80cc802c237431 */ /* 0x080fe20000040003 */
[----:B------:R-:W-:Y:S01]  /*4e00*/  @!P0 MOV R11, R17 ;  /* 0x00000011000b8202 */ /* 0x000fe20000000f00 */
[----:B------:R-:W-:Y:S01]  /*4e10*/  HFMA2 R3, R8, R3.H0_H0, -18, -18 ;  /* 0xcc80cc8008037431 */ /* 0x000fe20000040003 */
[----:B------:R-:W-:Y:S01]  /*4e20*/  @!P0 LEA R8, R4, R1, 0x3 ;  /* 0x0000000104088211 */ /* 0x000fe200078e18ff */
[----:B------:R-:W-:Y:S01]  /*4e30*/  HADD2 R39, R10, -1026, -1026 ;  /* 0xe402e4020a277430 */ /* 0x000fe20000000000 */
[----:B------:R-:W-:-:S03]  /*4e40*/  @!P0 MOV R10, R16 ;  /* 0x00000010000a8202 */ /* 0x000fc60000000f00 */
[----:B0-----:R-:W-:Y:S02]  /*4e50*/  HFMA2 R39, R39, R12, R9 ;  /* 0x0000000c27277231 */ /* 0x001fe40000000009 */
[----:B------:R-:W2:Y:S04]  /*4e60*/  @!P0 LDL.64 R8, [R8+0x8] ;  /* 0x0000080008088983 */ /* 0x000ea80000100a00 */
[----:B------:R0:W3:Y:S01]  /*4e70*/  @!P0 LDG.E.U16.CONSTANT R11, desc[UR6][R10.64] ;  /* 0x000000060a0b8981 */ /* 0x0000e2000c1e9500 */
[----:B------:R-:W-:Y:S01]  /*4e80*/  LOP3.LUT R18, R18, 0x30003, RZ, 0xc0, !PT ;  /* 0x0003000312127812 */ /* 0x000fe200078ec0ff */
[----:B------:R-:W-:Y:S01]  /*4e90*/  HFMA2 R21, R21, R13, R39 ;  /* 0x0000000d15157231 */ /* 0x000fe20000000027 */
[----:B------:R-:W-:Y:S01]  /*4ea0*/  LOP3.LUT R19, R19, 0x30003, RZ, 0xc0, !PT ;  /* 0x0003000313137812 */ /* 0x000fe200078ec0ff */
[----:B------:R-:W-:Y:S01]  /*4eb0*/  UIADD3 UR4, UPT, UPT, UR4, 0x20, URZ ;  /* 0x0000002004047890 */ /* 0x000fe2000fffe0ff */
[----:B------:R-:W-:-:S02]  /*4ec0*/  LOP3.LUT R20, R20, 0x30003, RZ, 0xc0, !PT ;  /* 0x0003000314147812 */ /* 0x000fc400078ec0ff */
[----:B------:R-:W-:Y:S02]  /*4ed0*/  LOP3.LUT R18, R18, 0x64006400, RZ, 0xfc, !PT ;  /* 0x6400640012127812 */ /* 0x000fe400078efcff */
[----:B------:R-:W-:Y:S02]  /*4ee0*/  LOP3.LUT R19, R19, 0x64006400, RZ, 0xfc, !PT ;  /* 0x6400640013137812 */ /* 0x000fe400078efcff */
[----:B------:R-:W-:Y:S01]  /*4ef0*/  LOP3.LUT R20, R20, 0x64006400, RZ, 0xfc, !PT ;  /* 0x6400640014147812 */ /* 0x000fe200078efcff */
[----:B------:R-:W-:Y:S01]  /*4f00*/  HADD2 R18, R18, -1026, -1026 ;  /* 0xe402e40212127430 */ /* 0x000fe20000000000 */
[----:B0-----:R-:W-:Y:S01]  /*4f10*/  @!P0 IADD3 R10, PT, PT, R4, 0x1, RZ ;  /* 0x00000001040a8810 */ /* 0x001fe20007ffe0ff */
[----:B------:R-:W-:Y:S01]  /*4f20*/  HADD2 R19, R19, -1026, -1026 ;  /* 0xe402e40213137430 */ /* 0x000fe20000000000 */
[----:B------:R-:W-:Y:S01]  /*4f30*/  IADD3 R16, P1, PT, R16, 0x40, RZ ;  /* 0x0000004010107810 */ /* 0x000fe20007f3e0ff */
[----:B------:R-:W-:Y:S01]  /*4f40*/  HADD2 R20, R20, -1026, -1026 ;  /* 0xe402e40214147430 */ /* 0x000fe20000000000 */
[----:B------:R-:W-:Y:S01]  /*4f50*/  @!P0 MOV R4, R10 ;  /* 0x0000000a00048202 */ /* 0x000fe20000000f00 */
[----:B------:R-:W-:-:S02]  /*4f60*/  HFMA2 R25, R18, R12, R25 ;  /* 0x0000000c12197231 */ /* 0x000fc40000000019 */
[-C--:B------:R-:W-:Y:S02]  /*4f70*/  HFMA2 R33, R19, R12.reuse, R33 ;  /* 0x0000000c13217231 */ /* 0x080fe40000000021 */
[----:B------:R-:W-:Y:S02]  /*4f80*/  HFMA2 R12, R20, R12, R34 ;  /* 0x0000000c140c7231 */ /* 0x000fe40000000022 */
[----:B------:R-:W-:Y:S02]  /*4f90*/  HFMA2 R19, R26, R14, R21 ;  /* 0x0000000e1a137231 */ /* 0x000fe40000000015 */
[-C--:B------:R-:W-:Y:S02]  /*4fa0*/  HFMA2 R22, R22, R13.reuse, R25 ;  /* 0x0000000d16167231 */ /* 0x080fe40000000019 */
[-C--:B------:R-:W-:Y:S02]  /*4fb0*/  HFMA2 R23, R23, R13.reuse, R33 ;  /* 0x0000000d17177231 */ /* 0x080fe40000000021 */
[----:B------:R-:W-:-:S02]  /*4fc0*/  HFMA2 R12, R24, R13, R12 ;  /* 0x0000000d180c7231 */ /* 0x000fc4000000000c */
[-C--:B------:R-:W-:Y:S02]  /*4fd0*/  HFMA2 R19, R38, R15.reuse, R19 ;  /* 0x0000000f26137231 */ /* 0x080fe40000000013 */
[-C--:B------:R-:W-:Y:S02]  /*4fe0*/  HFMA2 R22, R27, R14.reuse, R22 ;  /* 0x0000000e1b167231 */ /* 0x080fe40000000016 */
[-C--:B------:R-:W-:Y:S02]  /*4ff0*/  HFMA2 R23, R30, R14.reuse, R23 ;  /* 0x0000000e1e177231 */ /* 0x080fe40000000017 */
[----:B------:R-:W-:Y:S01]  /*5000*/  HFMA2 R12, R31, R14, R12 ;  /* 0x0000000e1f0c7231 */ /* 0x000fe2000000000c */
[----:B------:R-:W-:Y:S01]  /*5010*/  IADD3.X R17, PT, PT, RZ, R17, RZ, P1, !PT ;  /* 0x00000011ff117210 */ /* 0x000fe20000ffe4ff */
        /* <DEDUP_REMOVED lines=8> */
[----:B------:R-:W-:Y:S02]  /*50a0*/  PRMT R23, R23, 0x5410, R3 ;  /* 0x0000541017177816 */ /* 0x000fe40000000003 */
[----:B------:R-:W-:-:S05]  /*50b0*/  MOV R3, UR9 ;  /* 0x0000000900037c02 */ /* 0x000fca0008000f00 */
[----:B------:R-:W-:Y:S01]  /*50c0*/  IMAD.WIDE R42, R3, 0x4, R42 ;  /* 0x00000004032a7825 */ /* 0x000fe200078e022a */
[----:B--2---:R-:W-:Y:S02]  /*50d0*/  @!P0 PRMT R36, R8, 0x7610, R36 ;  /* 0x0000761008248816 */ /* 0x004fe40000000024 */
[----:B------:R-:W-:Y:S02]  /*50e0*/  @!P0 PRMT R32, R9, 0x7610, R32 ;  /* 0x0000761009208816 */ /* 0x000fe40000000020 */
[----:B---3--:R-:W-:Y:S02]  /*50f0*/  @!P0 IADD3 R5, PT, PT, R11, R6, RZ ;  /* 0x000000060b058210 */ /* 0x008fe40007ffe0ff */
[----:B------:R-:W-:Y:S02]  /*5100*/  IADD3 R6, PT, PT, R6, 0x10, RZ ;  /* 0x0000001006067810 */ /* 0x000fe40007ffe0ff */
[----:B------:R-:W-:Y:S02]  /*5110*/  @!P0 PRMT R36, R36, 0x7610, R8 ;  /* 0x0000761024248816 */ /* 0x000fe40000000008 */
[----:B------:R-:W-:-:S02]  /*5120*/  @!P0 PRMT R32, R32, 0x7610, R9 ;  /* 0x0000761020208816 */ /* 0x000fc40000000009 */
[----:B------:R-:W-:Y:S01]  /*5130*/  ISETP.GE.AND P0, PT, R6, R29, PT ;  /* 0x0000001d0600720c */ /* 0x000fe20003f06270 */
[----:B------:R-:W-:Y:S02]  /*5140*/  HFMA2 R28, R19, R36, R28 ;  /* 0x00000024131c7231 */ /* 0x000fe4000000001c */
[----:B------:R-:W-:-:S10]  /*5150*/  HFMA2 R7, R23, R32, R7 ;  /* 0x0000002017077231 */ /* 0x000fd40000000007 */
[----:B------:R-:W-:Y:S05]  /*5160*/  @!P0 BRA `(.L_x_3667) ;  /* 0xfffffff400608947 */ /* 0x000fea000383ffff */
.L_x_3666:
        /* <DEDUP_REMOVED lines=12> */
.L_x_3671:
[----:B------:R-:W0:Y:S02]  /*5230*/  LDS R2, [R0] ;  /* 0x0000000000027984 */ /* 0x000e240000000800 */
[----:B0-----:R-:W-:-:S05]  /*5240*/  HADD2 R3, R2, R9 ;  /* 0x0000000902037230 */ /* 0x001fca0000000000 */
[----:B------:R-:W0:Y:S02]  /*5250*/  ATOMS.CAST.SPIN P0, [R0], R2, R3 ;  /* 0x000000020000758d */ /* 0x000e240001800003 */
[----:B0-----:R-:W-:Y:S05]  /*5260*/  @!P0 BRA `(.L_x_3671) ;  /* 0xfffffffc00f08947 */ /* 0x001fea000383ffff */
[----:B------:R-:W-:Y:S05]  /*5270*/  BRA `(.L_x_3669) ;  /* 0x00000000000c7947 */ /* 0x000fea0003800000 */
.L_x_3670:
[----:B------:R-:W2:Y:S02]  /*5280*/  LD.E R0, desc[UR6][R4.64] ;  /* 0x0000000604007980 */ /* 0x000ea4000c101900 */
[----:B--2---:R-:W-:-:S05]  /*5290*/  IADD3 R3, PT, PT, R9, R0, RZ ;  /* 0x0000000009037210 */ /* 0x004fca0007ffe0ff */
[----:B------:R0:W-:Y:S02]  /*52a0*/  ST.E desc[UR6][R4.64], R3 ;  /* 0x0000000304007985 */ /* 0x0001e4000c101906 */
.L_x_3669:
[----:B------:R-:W-:Y:S05]  /*52b0*/  BSYNC.RECONVERGENT B0 ;  /* 0x0000000000007941 */ /* 0x000fea0003800200 */
.L_x_3668:
[----:B------:R1:W-:Y:S02]  /*52c0*/  ATOM.E.ADD.F16x2.RN.STRONG.GPU P0, RZ, desc[UR6][R4.64+0x4], R7 ;  /* 0x8000040704ff79a2 */ /* 0x0003e4000c10e106 */
[----:B-1----:R-:W-:Y:S05]  /*52d0*/  @P0 EXIT ;  /* 0x000000000000094d */ /* 0x002fea0003800000 */
[----:B------:R-:W1:Y:S02]  /*52e0*/  QSPC.E.S P0, RZ, [R4+0x4] ;  /* 0x0000040004ff73aa */ /* 0x000e640000000500 */
[----:B-1----:R-:W-:Y:S05]  /*52f0*/  @!P0 BRA `(.L_x_3672) ;  /* 0x00000000001c8947 */ /* 0x002fea0003800000 */
[----:B------:R-:W-:-:S04]  /*5300*/  MOV R2, R4 ;  /* 0x0000000400027202 */ /* 0x000fc80000000f00 */
[----:B------:R-:W-:-:S07]  /*5310*/  MOV R0, R2 ;  /* 0x0000000200007202 */ /* 0x000fce0000000f00 */
.L_x_3673:
[----:B------:R-:W0:Y:S02]  /*5320*/  LDS R2, [R0+0x4] ;  /* 0x0000040000027984 */ /* 0x000e240000000800 */
[----:B0-----:R-:W-:-:S05]  /*5330*/  HFMA2 R3, R2, 1, 1, R7 ;  /* 0x3c003c0002037831 */ /* 0x001fca0000000007 */
[----:B------:R-:W0:Y:S02]  /*5340*/  ATOMS.CAST.SPIN P0, [R0+0x4], R2, R3 ;  /* 0x000004020000758d */ /* 0x000e240001800003 */
[----:B0-----:R-:W-:Y:S05]  /*5350*/  @!P0 BRA `(.L_x_3673) ;  /* 0xfffffffc00f08947 */ /* 0x001fea000383ffff */
[----:B------:R-:W-:Y:S05]  /*5360*/  EXIT ;  /* 0x000000000000794d */ /* 0x000fea0003800000 */
.L_x_3672:
[----:B------:R-:W0:Y:S02]  /*5370*/  LD.E R0, desc[UR6][R4.64+0x4] ;  /* 0x0000040604007980 */ /* 0x000e24000c101900 */
[----:B0-----:R-:W-:-:S05]  /*5380*/  IADD3 R3, PT, PT, R7, R0, RZ ;  /* 0x0000000007037210 */ /* 0x001fca0007ffe0ff */
[----:B------:R-:W-:Y:S01]  /*5390*/  ST.E desc[UR6][R4.64+0x4], R3 ;  /* 0x0000040304007985 */ /* 0x000fe2000c101906 */
[----:B------:R-:W-:Y:S05]  /*53a0*/  EXIT ;  /* 0x000000000000794d */ /* 0x000fea0003800000 */
.L_x_3674:
        /* <DEDUP_REMOVED lines=13> */
.L_x_3980:


//--------------------- .text._Z23gemm_half_q_half_kernelILi1ELi4ELb1ELb1ELi64EEvPK6__halfPKjS4_S2_PS0_iiiiPKtS7_iiiiiibS2_i --------------------------
	.section	.text._Z23gemm_half_q_half_kernelILi1ELi4ELb1ELb1ELi64EEvPK6__halfPKjS4_S2_PS0_iiiiPKtS7_iiiiiibS2_i,"ax",@progbits
	.align	128
        .global         _Z23gemm_half_q_half_kernelILi1ELi4ELb1ELb1ELi64EEvPK6__halfPKjS4_S2_PS0_iiiiPKtS7_iiiiiibS2_i
        .type           _Z23gemm_half_q_half_kernelILi1ELi4ELb1ELb1ELi64EEvPK6__halfPKjS4_S2_PS0_iiiiPKtS7_iiiiiibS2_i,@function
        .size           _Z23gemm_half_q_half_kernelILi1ELi4ELb1ELb1ELi64EEvPK6__halfPKjS4_S2_PS0_iiiiPKtS7_iiiiiibS2_i,(.L_x_3981 - _Z23gemm_half_q_half_kernelILi1ELi4ELb1ELb1ELi64EEvPK6__halfPKjS4_S2_PS0_iiiiPKtS7_iiiiiibS2_i)
        .other          _Z23gemm_half_q_half_kernelILi1ELi4ELb1ELb1ELi64EEvPK6__halfPKjS4_S2_PS0_iiiiPKtS7_iiiiiibS2_i,@"STO_CUDA_ENTRY STV_DEFAULT"
_Z23gemm_half_q_half_kernelILi1ELi4ELb1ELb1ELi64EEvPK6__halfPKjS4_S2_PS0_iiiiPKtS7_iiiiiibS2_i:
.text._Z23gemm_half_q_half_kernelILi1ELi4ELb1ELb1ELi64EEvPK6__halfPKjS4_S2_PS0_iiiiPKtS7_iiiiiibS2_i:
[----:B------:R-:W0:Y:S08]  /*0000*/  LDC R1, c[0x0][0x37c] ;  /* 0x0000df00ff017b82 */ /* 0x000e300000000800 */
[----:B------:R-:W1:Y:S01]  /*0010*/  S2UR UR8, SR_CTAID.Y ;  /* 0x00000000000879c3 */ /* 0x000e620000002600 */
[----:B------:R-:W2:Y:S01]  /*0020*/  S2R R3, SR_CTAID.X ;  /* 0x0000000000037919 */ /* 0x000ea20000002500 */
[----:B0-----:R-:W-:-:S06]  /*0030*/  VIADD R1, R1, 0xfffffff0 ;  /* 0xfffffff001017836 */ /* 0x001fcc0000000000 */
        /* <DEDUP_REMOVED lines=12> */
[----:B------:R-:W-:Y:S01]  /*0100*/  IMAD R3, R3, 0x40, R10 ;  /* 0x0000004003037824 */ /* 0x000fe200078e020a */
[----:B------:R-:W-:Y:S03]  /*0110*/  BSSY.RECONVERGENT B0, `(.L_x_3675) ;  /* 0x000001b000007945 */ /* 0x000fe60003800200 */
[----:B------:R-:W-:Y:S02]  /*0120*/  IMAD.SHL.U32 R23, R3, 0x4, RZ ;  /* 0x0000000403177824 */ /* 0x000fe400078e00ff */
[----:B--2---:R-:W-:-:S05]  /*0130*/  IMAD.U32 R24, RZ, RZ, UR9 ;  /* 0x00000009ff187e24 */ /* 0x004fca000f8e00ff */
[----:B------:R-:W-:Y:S01]  /*0140*/  ISETP.GE.AND P1, PT, R23, R24, PT ;  /* 0x000000181700720c */ /* 0x000fe20003f26270 */
[----:B0-----:R-:W-:-:S04]  /*0150*/  IMAD.SHL.U32 R25, R5, 0x40, RZ ;  /* 0x0000004005197824 */ /* 0x001fc800078e00ff */
[C---:B------:R-:W-:Y:S01]  /*0160*/  IMAD.IADD R11, R25.reuse, 0x1, R10 ;  /* 0x00000001190b7824 */ /* 0x040fe200078e020a */
        /* <DEDUP_REMOVED lines=21> */
.L_x_3676:
[----:B------:R-:W-:Y:S05]  /*02c0*/  BSYNC.RECONVERGENT B0 ;  /* 0x0000000000007941 */ /* 0x000fea0003800200 */
.L_x_3675:
        /* <DEDUP_REMOVED lines=23> */
.L_x_3678:
[----:B------:R-:W0:Y:S01]  /*0440*/  LDC.64 R14, c[0x0][0x390] ;  /* 0x0000e400ff0e7b82 */ /* 0x000e220000000a00 */
[----:B-----5:R-:W-:-:S04]  /*0450*/  IMAD.IADD R17, R4, 0x1, R8 ;  /* 0x0000000104117824 */ /* 0x020fc800078e0208 */
[----:B--2---:R-:W-:-:S05]  /*0460*/  IMAD R12, R17, R24, RZ ;  /* 0x00000018110c7224 */ /* 0x004fca00078e02ff */
        /* <DEDUP_REMOVED lines=10> */
[----:B------:R-:W4:Y:S01]  /*0510*/  LDG.E.U16.CONSTANT R16, desc[UR6][R16.64+0x2] ;  /* 0x0000020610107981 */ /* 0x000f22000c1e9500 */
[----:B--2---:R-:W-:-:S04]  /*0520*/  SHF.R.U32.HI R18, RZ, R10, R15 ;  /* 0x0000000aff127219 */ /* 0x004fc8000001160f */
[--C-:B------:R-:W-:Y:S02]  /*0530*/  SHF.R.U32.HI R20, RZ, 0x4, R18.reuse ;  /* 0x00000004ff147819 */ /* 0x100fe40000011612 */
[----:B------:R-:W-:Y:S02]  /*0540*/  SHF.R.U32.HI R14, RZ, 0x8, R18 ;  /* 0x00000008ff0e7819 */ /* 0x000fe40000011612 */
[----:B------:R-:W-:Y:S02]  /*0550*/  LOP3.LUT R20, R20, 0xf, RZ, 0xc0, !PT ;  /* 0x0000000f14147812 */ /* 0x000fe400078ec0ff */
[----:B------:R-:W-:Y:S02]  /*0560*/  LOP3.LUT R14, R14, 0xf, RZ, 0xc0, !PT ;  /* 0x0000000f0e0e7812 */ /* 0x000fe400078ec0ff */
[----:B------:R-:W-:Y:S01]  /*0570*/  LOP3.LUT R19, R18, 0xf, RZ, 0xc0, !PT ;  /* 0x0000000f12137812 */ /* 0x000fe200078ec0ff */
[----:B0-----:R-:W-:Y:S01]  /*0580*/  IMAD R13, R20, R20, R20 ;  /* 0x00000014140d7224 */ /* 0x001fe200078e0214 */
[----:B------:R-:W-:-:S03]  /*0590*/  SHF.R.U32.HI R18, RZ, 0xc, R18 ;  /* 0x0000000cff127819 */ /* 0x000fc60000011612 */
[C---:B------:R-:W-:Y:S01]  /*05a0*/  IMAD R26, R19.reuse, R19, R19 ;  /* 0x00000013131a7224 */ /* 0x040fe200078e0213 */
[----:B------:R-:W-:Y:S01]  /*05b0*/  IADD3 R20, PT, PT, R20, 0x1, R13 ;  /* 0x0000000114147810 */ /* 0x000fe20007ffe00d */
[----:B------:R-:W-:Y:S01]  /*05c0*/  IMAD R13, R14, R14, R14 ;  /* 0x0000000e0e0d7224 */ /* 0x000fe200078e020e */
[----:B------:R-:W-:Y:S02]  /*05d0*/  LOP3.LUT R18, R18, 0xf, RZ, 0xc0, !PT ;  /* 0x0000000f12127812 */ /* 0x000fe400078ec0ff */
[----:B------:R-:W-:Y:S01]  /*05e0*/  IADD3 R26, PT, PT, R19, 0x1, R26 ;  /* 0x00000001131a7810 */ /* 0x000fe20007ffe01a */
[----:B------:R-:W-:Y:S01]  /*05f0*/  I2F.F16 R15, R20 ;  /* 0x00000014000f7306 */ /* 0x000fe20000200c00 */
[----:B------:R-:W-:Y:S01]  /*0600*/  IADD3 R14, PT, PT, R14, 0x1, R13 ;  /* 0x000000010e0e7810 */ /* 0x000fe20007ffe00d */
[----:B------:R-:W-:-:S05]  /*0610*/  IMAD R13, R18, R18, R18 ;  /* 0x00000012120d7224 */ /* 0x000fca00078e0212 */
        /* <DEDUP_REMOVED lines=9> */
[----:B------:R-:W-:Y:S02]  /*06b0*/  HMUL2 R19, R13, R12.H0_H0 ;  /* 0x2000000c0d137232 */ /* 0x000fe40000000000 */
[C---:B------:R-:W-:Y:S02]  /*06c0*/  IMAD R12, R8.reuse, 0x8, R1 ;  /* 0x00000008080c7824 */ /* 0x040fe400078e0201 */
[----:B------:R-:W-:-:S03]  /*06d0*/  VIADD R8, R8, 0x1 ;  /* 0x0000000108087836 */ /* 0x000fc60000000000 */
[----:B------:R2:W-:Y:S01]  /*06e0*/  STL.64 [R12], R18 ;  /* 0x000000120c007387 */ /* 0x0005e20000100a00 */
[----:B------:R-:W-:Y:S05]  /*06f0*/  @!P0 BRA `(.L_x_3678) ;  /* 0xfffffffc00508947 */ /* 0x000fea000383ffff */
.L_x_3677:
[----:B------:R-:W3:Y:S01]  /*0700*/  LDCU UR4, c[0x0][0x3c8] ;  /* 0x00007900ff0477ac */ /* 0x000ee20008000800 */
[----:B------:R-:W-:Y:S01]  /*0710*/  IMAD.MOV.U32 R4, RZ, RZ, RZ ;  /* 0x000000ffff047224 */ /* 0x000fe200078e00ff */
[----:B---3--:R-:W-:-:S13]  /*0720*/  ISETP.GT.AND P0, PT, R25, UR4, PT ;  /* 0x0000000419007c0c */ /* 0x008fda000bf04270 */
[----:B------:R-:W-:Y:S05]  /*0730*/  @!P0 BRA `(.L_x_3679) ;  /* 0x00000000001c8947 */ /* 0x000fea0003800000 */
[----:B------:R-:W3:Y:S02]  /*0740*/  LDC R4, c[0x0][0x3cc] ;  /* 0x0000f300ff047b82 */ /* 0x000ee40000000800 */
[----:B---3--:R-:W-:-:S05]  /*0750*/  VIMNMX R4, PT, PT, R25, R4, PT ;  /* 0x0000000419047248 */ /* 0x008fca0003fe0100 */
[----:B------:R-:W-:-:S05]  /*0760*/  VIADD R4, R4, -UR4 ;  /* 0x8000000404047c36 */ /* 0x000fca0008000000 */
[----:B0-----:R-:W-:-:S04]  /*0770*/  SHF.R.S32.HI R9, RZ, 0x1f, R4 ;  /* 0x0000001fff097819 */ /* 0x001fc80000011404 */
[----:B------:R-:W-:-:S04]  /*0780*/  LEA.HI R9, R9, R4, RZ, 0x5 ;  /* 0x0000000409097211 */ /* 0x000fc800078f28ff */
[----:B------:R-:W-:-:S05]  /*0790*/  SHF.R.S32.HI R9, RZ, 0x5, R9 ;  /* 0x00000005ff097819 */ /* 0x000fca0000011409 */
[----:B------:R-:W-:-:S07]  /*07a0*/  IMAD R4, R9, 0x6, RZ ;  /* 0x0000000609047824 */ /* 0x000fce00078e02ff */
.L_x_3679:
[----:B------:R-:W3:Y:S01]  /*07b0*/  LDCU UR5, c[0x0][0x3cc] ;  /* 0x00007980ff0577ac */ /* 0x000ee20008000800 */
[----:B0-----:R-:W-:Y:S01]  /*07c0*/  IMAD.MOV.U32 R8, RZ, RZ, RZ ;  /* 0x000000ffff087224 */ /* 0x001fe200078e00ff */
[----:B---3--:R-:W-:-:S13]  /*07d0*/  ISETP.GT.AND P0, PT, R25, UR5, PT ;  /* 0x0000000519007c0c */ /* 0x008fda000bf04270 */
        /* <DEDUP_REMOVED lines=8> */
.L_x_3680:
        /* <DEDUP_REMOVED lines=11> */
.L_x_3681:
        /* <DEDUP_REMOVED lines=11> */
.L_x_3682:
[----:B------:R-:W0:Y:S01]  /*09c0*/  LDCU UR12, c[0x0][0x3d8] ;  /* 0x00007b00ff0c77ac */ /* 0x000e220008000800 */
[----:B------:R-:W-:Y:S01]  /*09d0*/  IMAD.MOV.U32 R11, RZ, RZ, RZ ;  /* 0x000000ffff0b7224 */ /* 0x000fe200078e00ff */
[----:B0-----:R-:W-:-:S13]  /*09e0*/  ISETP.GT.AND P0, PT, R25, UR12, PT ;  /* 0x0000000c19007c0c */ /* 0x001fda000bf04270 */
[----:B------:R-:W-:Y:S05]  /*09f0*/  @!P0 BRA `(.L_x_3683) ;  /* 0x00000000001c8947 */ /* 0x000fea0003800000 */
[----:B--2---:R-:W0:Y:S02]  /*0a00*/  LDC R12, c[0x0][0x3dc] ;  /* 0x0000f700ff0c7b82 */ /* 0x004e240000000800 */
[----:B0-----:R-:W-:-:S05]  /*0a10*/  VIMNMX R11, PT, PT, R25, R12, PT ;  /* 0x0000000c190b7248 */ /* 0x001fca0003fe0100 */
[----:B------:R-:W-:-:S05]  /*0a20*/  VIADD R11, R11, -UR12 ;  /* 0x8000000c0b0b7c36 */ /* 0x000fca0008000000 */
[----:B------:R-:W-:-:S04]  /*0a30*/  SHF.R.S32.HI R12, RZ, 0x1f, R11 ;  /* 0x0000001fff0c7819 */ /* 0x000fc8000001140b */
[----:B------:R-:W-:-:S04]  /*0a40*/  LEA.HI R12, R12, R11, RZ, 0x5 ;  /* 0x0000000b0c0c7211 */ /* 0x000fc800078f28ff */
[----:B------:R-:W-:-:S05]  /*0a50*/  SHF.R.S32.HI R12, RZ, 0x5, R12 ;  /* 0x00000005ff0c7819 */ /* 0x000fca000001140c */
[----:B------:R-:W-:-:S07]  /*0a60*/  IMAD.SHL.U32 R11, R12, 0x2, RZ ;  /* 0x000000020c0b7824 */ /* 0x000fce00078e00ff */
.L_x_3683:
[----:B--2---:R-:W-:Y:S02]  /*0a70*/  VIMNMX R12, PT, PT, R25, UR4, PT ;  /* 0x00000004190c7c48 */ /* 0x004fe4000bfe0100 */
[----:B------:R-:W-:Y:S02]  /*0a80*/  VIMNMX R0, PT, PT, R0, UR12, PT ;  /* 0x0000000c00007c48 */ /* 0x000fe4000bfe0100 */
[----:B------:R-:W-:Y:S02]  /*0a90*/  SHF.R.S32.HI R13, RZ, 0x1f, R12 ;  /* 0x0000001fff0d7819 */ /* 0x000fe4000001140c */
[----:B------:R-:W-:Y:S02]  /*0aa0*/  ISETP.GT.AND P0, PT, R0, R25, PT ;  /* 0x000000190000720c */ /* 0x000fe40003f04270 */
[----:B------:R-:W-:Y:S02]  /*0ab0*/  LEA.HI R13, R13, R12, RZ, 0x5 ;  /* 0x0000000c0d0d7211 */ /* 0x000fe400078f28ff */
[----:B------:R-:W-:-:S02]  /*0ac0*/  PRMT R29, RZ, 0x5410, RZ ;  /* 0x00005410ff1d7816 */ /* 0x000fc400000000ff */
[----:B------:R-:W-:Y:S02]  /*0ad0*/  SHF.R.S32.HI R13, RZ, 0x5, R13 ;  /* 0x00000005ff0d7819 */ /* 0x000fe4000001140d */
[----:B------:R-:W-:-:S03]  /*0ae0*/  PRMT R27, RZ, 0x5410, RZ ;  /* 0x00005410ff1b7816 */ /* 0x000fc600000000ff */
[----:B------:R-:W-:-:S05]  /*0af0*/  IMAD R4, R13, 0x8, R4 ;  /* 0x000000080d047824 */ /* 0x000fca00078e0204 */
[----:B------:R-:W-:-:S04]  /*0b00*/  IADD3 R4, PT, PT, R9, R4, R8 ;  /* 0x0000000409047210 */ /* 0x000fc80007ffe008 */
        /* <DEDUP_REMOVED lines=15> */
[----:B------:R-:W-:Y:S02]  /*0c00*/  PRMT R27, RZ, 0x5410, RZ ;  /* 0x00005410ff1b7816 */ /* 0x000fe400000000ff */
[C---:B0-----:R-:W-:Y:S01]  /*0c10*/  LEA R2, P1, R21.reuse, UR10, 0x2 ;  /* 0x0000000a15027c11 */ /* 0x041fe2000f8210ff */
[----:B------:R-:W-:Y:S01]  /*0c20*/  IMAD.X R3, RZ, RZ, R3, P0 ;  /* 0x000000ffff037224 */ /* 0x000fe200000e0603 */
[----:B------:R-:W-:Y:S02]  /*0c30*/  PRMT R29, RZ, 0x5410, RZ ;  /* 0x00005410ff1d7816 */ /* 0x000fe400000000ff */
[----:B------:R-:W-:Y:S01]  /*0c40*/  LEA.HI.X R21, R21, UR11, R4, 0x2, P1 ;  /* 0x0000000b15157c11 */ /* 0x000fe200088f1404 */
[----:B----4-:R-:W-:Y:S01]  /*0c50*/  ULEA UR4, UR5, UR4, 0x18 ;  /* 0x0000000405047291 */ /* 0x010fe2000f8ec0ff */
[----:B--2---:R-:W-:Y:S01]  /*0c60*/  PRMT R39, R40, 0x7610, R40 ;  /* 0x0000761028277816 */ /* 0x004fe20000000028 */
[----:B---3--:R-:W-:-:S10]  /*0c70*/  IMAD.IADD R28, R25, 0x1, R28 ;  /* 0x00000001191c7824 */ /* 0x008fd400078e021c */
.L_x_3685:
[----:B------:R-:W-:Y:S01]  /*0c80*/  IMAD.MOV.U32 R20, RZ, RZ, R2 ;  /* 0x000000ffff147224 */ /* 0x000fe200078e0002 */
[----:B------:R-:W0:Y:S04]  /*0c90*/  LDS.128 R12, [UR4] ;  /* 0x00000004ff0c7984 */ /* 0x000e280008000c00 */
[----:B------:R2:W3:Y:S01]  /*0ca0*/  LDG.E.128.CONSTANT R8, desc[UR6][R20.64] ;  /* 0x0000000614087981 */ /* 0x0004e2000c1e9d00 */
[----:B------:R-:W-:-:S04]  /*0cb0*/  IMAD.U32 R24, RZ, RZ, UR9 ;  /* 0x00000009ff187e24 */ /* 0x000fc8000f8e00ff */
[----:B--2---:R-:W-:-:S05]  /*0cc0*/  IMAD.WIDE R20, R24, 0x4, R20 ;  /* 0x0000000418147825 */ /* 0x004fca00078e0214 */
[----:B-1----:R1:W2:Y:S01]  /*0cd0*/  LDG.E.128.CONSTANT R4, desc[UR6][R20.64] ;  /* 0x0000000614047981 */ /* 0x0022a2000c1e9d00 */
        /* <DEDUP_REMOVED lines=13> */
[-C--:B0-----:R-:W-:Y:S01]  /*0db0*/  HFMA2 R2, R2, R12.reuse, RZ ;  /* 0x0000000c02027231 */ /* 0x081fe200000000ff */
[----:B------:R-:W-:Y:S01]  /*0dc0*/  LOP3.LUT R31, R9, 0x380038, RZ, 0xc0, !PT ;  /* 0x00380038091f7812 */ /* 0x000fe200078ec0ff */
[----:B------:R-:W-:Y:S01]  /*0dd0*/  HFMA2 R32, R32, R12, RZ ;  /* 0x0000000c20207231 */ /* 0x000fe200000000ff */
[----:B------:R-:W-:Y:S01]  /*0de0*/  LOP3.LUT R18, R17, 0x64006400, RZ, 0xfc, !PT ;  /* 0x6400640011127812 */ /* 0x000fe200078efcff */
[----:B------:R-:W-:Y:S01]  /*0df0*/  HFMA2 R35, R19, R42.H0_H0, -132, -132 ;  /* 0xd820d82013237431 */ /* 0x000fe2000004002a */
[----:B------:R-:W-:-:S02]  /*0e00*/  LOP3.LUT R33, R33, 0x64006400, RZ, 0xfc, !PT ;  /* 0x6400640021217812 */ /* 0x000fc400078efcff */
[----:B------:R-:W-:Y:S01]  /*0e10*/  LOP3.LUT R17, R31, 0x64006400, RZ, 0xfc, !PT ;  /* 0x640064001f117812 */ /* 0x000fe200078efcff */
[----:B------:R-:W-:Y:S02]  /*0e20*/  HADD2 R34, R18, -1028, -1028 ;  /* 0xe404e40412227430 */ /* 0x000fe40000000000 */
[----:B------:R-:W-:Y:S02]  /*0e30*/  HFMA2 R35, R35, R13, R2 ;  /* 0x0000000d23237231 */ /* 0x000fe40000000002 */
[----:B------:R-:W-:Y:S01]  /*0e40*/  HADD2 R33, R33, -1028, -1028 ;  /* 0xe404e40421217430 */ /* 0x000fe20000000000 */
[----:B------:R-:W-:Y:S01]  /*0e50*/  LOP3.LUT R16, R11, 0x380038, RZ, 0xc0, !PT ;  /* 0x003800380b107812 */ /* 0x000fe200078ec0ff */
[-C--:B------:R-:W-:Y:S01]  /*0e60*/  HFMA2 R34, R34, R12.reuse, RZ.H0_H0 ;  /* 0x0000000c22227231 */ /* 0x080fe200000400ff */
[----:B------:R-:W-:Y:S01]  /*0e70*/  LOP3.LUT R2, R10, 0x380038, RZ, 0xc0, !PT ;  /* 0x003800380a027812 */ /* 0x000fe200078ec0ff */
[----:B------:R-:W-:Y:S01]  /*0e80*/  HFMA2 R33, R33, R12, RZ.H0_H0 ;  /* 0x0000000c21217231 */ /* 0x000fe200000400ff */
[----:B------:R-:W-:Y:S01]  /*0e90*/  LOP3.LUT R31, R16, 0x64006400, RZ, 0xfc, !PT ;  /* 0x64006400101f7812 */ /* 0x000fe200078efcff */
[----:B------:R-:W-:Y:S01]  /*0ea0*/  HFMA2 R17, R17, R42.H0_H0, -132, -132 ;  /* 0xd820d82011117431 */ /* 0x000fe2000004002a */
[----:B------:R-:W-:-:S02]  /*0eb0*/  SHF.R.U32.HI R12, RZ, 0x6, R8 ;  /* 0x00000006ff0c7819 */ /* 0x000fc40000011608 */
[----:B------:R-:W-:Y:S01]  /*0ec0*/  LOP3.LUT R19, R2, 0x64006400, RZ, 0xfc, !PT ;  /* 0x6400640002137812 */ /* 0x000fe200078efcff */
[-C--:B------:R-:W-:Y:S01]  /*0ed0*/  HFMA2 R34, R17, R13.reuse, R34 ;  /* 0x0000000d11227231 */ /* 0x080fe20000000022 */
[----:B------:R-:W-:Y:S01]  /*0ee0*/  LOP3.LUT R16, R12, 0x70007, RZ, 0xc0, !PT ;  /* 0x000700070c107812 */ /* 0x000fe200078ec0ff */
[-C--:B------:R-:W-:Y:S01]  /*0ef0*/  HFMA2 R17, R31, R42.reuse.H0_H0, -132, -132 ;  /* 0xd820d8201f117431 */ /* 0x080fe2000004002a */
        /* <DEDUP_REMOVED lines=9> */
[----:B------:R-:W-:Y:S02]  /*0f90*/  SHF.R.U32.HI R13, RZ, 0x6, R11 ;  /* 0x00000006ff0d7819 */ /* 0x000fe4000001160b */
[----:B------:R-:W-:Y:S01]  /*0fa0*/  LOP3.LUT R17, R17, 0x64006400, RZ, 0xfc, !PT ;  /* 0x6400640011117812 */ /* 0x000fe200078efcff */
[-C--:B------:R-:W-:Y:S01]  /*0fb0*/  HFMA2 R35, R16, R14.reuse, R35 ;  /* 0x0000000e10237231 */ /* 0x080fe20000000023 */
[----:B------:R-:W-:Y:S02]  /*0fc0*/  LOP3.LUT R18, R18, 0x64006400, RZ, 0xfc, !PT ;  /* 0x6400640012127812 */ /* 0x000fe400078efcff */
        /* <DEDUP_REMOVED lines=10> */
[----:B------:R-:W0:Y:S01]  /*1070*/  LDS.128 R16, [UR4+0x10] ;  /* 0x00001004ff107984 */ /* 0x000e220008000c00 */
[----:B------:R-:W-:Y:S02]  /*1080*/  HFMA2 R37, R37, R42.H0_H0, -132, -132 ;  /* 0xd820d82025257431 */ /* 0x000fe4000004002a */
[----:B------:R-:W-:Y:S01]  /*1090*/  HFMA2 R33, R36, R14, R33 ;  /* 0x0000000e24217231 */ /* 0x000fe20000000021 */
[----:B------:R-:W-:Y:S01]  /*10a0*/  LOP3.LUT R14, R2, 0x380038, RZ, 0xc0, !PT ;  /* 0x00380038020e7812 */ /* 0x000fe200078ec0ff */
[----:B------:R-:W-:Y:S01]  /*10b0*/  HFMA2 R35, R37, R15, R35 ;  /* 0x0000000f25237231 */ /* 0x000fe20000000023 */
[----:B------:R-:W-:Y:S02]  /*10c0*/  LOP3.LUT R36, R13, 0x380038, RZ, 0xc0, !PT ;  /* 0x003800380d247812 */ /* 0x000fe400078ec0ff */
[----:B------:R-:W-:Y:S02]  /*10d0*/  LOP3.LUT R37, R14, 0x64006400, RZ, 0xfc, !PT ;  /* 0x640064000e257812 */ /* 0x000fe400078efcff */
[----:B------:R-:W-:-:S02]  /*10e0*/  LOP3.LUT R14, R31, 0x380038, RZ, 0xc0, !PT ;  /* 0x003800381f0e7812 */ /* 0x000fc400078ec0ff */
[----:B------:R-:W-:Y:S01]  /*10f0*/  LOP3.LUT R45, R36, 0x64006400, RZ, 0xfc, !PT ;  /* 0x64006400242d7812 */ /* 0x000fe200078efcff */
[-C--:B------:R-:W-:Y:S01]  /*1100*/  HFMA2 R37, R37, R42.reuse.H0_H0, -132, -132 ;  /* 0xd820d82025257431 */ /* 0x080fe2000004002a */
[----:B------:R-:W-:Y:S01]  /*1110*/  LOP3.LUT R43, R14, 0x64006400, RZ, 0xfc, !PT ;  /* 0x640064000e2b7812 */ /* 0x000fe200078efcff */
[----:B------:R-:W-:Y:S01]  /*1120*/  IMAD.MOV.U32 R14, RZ, RZ, 0x2400 ;  /* 0x00002400ff0e7424 */ /* 0x000fe200078e00ff */
[----:B------:R-:W-:Y:S01]  /*1130*/  LOP3.LUT R2, R2, 0x1c001c0, RZ, 0xc0, !PT ;  /* 0x01c001c002027812 */ /* 0x000fe200078ec0ff */
[-C--:B------:R-:W-:Y:S02]  /*1140*/  HFMA2 R34, R37, R15.reuse, R34 ;  /* 0x0000000f25227231 */ /* 0x080fe40000000022 */
[----:B------:R-:W-:Y:S01]  /*1150*/  HFMA2 R43, R43, R42.H0_H0, -132, -132 ;  /* 0xd820d8202b2b7431 */ /* 0x000fe2000004002a */
[----:B------:R-:W-:Y:S02]  /*1160*/  PRMT R42, R42, 0x5410, R14 ;  /* 0x000054102a2a7816 */ /* 0x000fe4000000000e */
[----:B------:R-:W-:Y:S01]  /*1170*/  LOP3.LUT R14, R31, 0x1c001c0, RZ, 0xc0, !PT ;  /* 0x01c001c01f0e7812 */ /* 0x000fe200078ec0ff */
[----:B------:R-:W-:Y:S01]  /*1180*/  HFMA2 R32, R43, R15, R32 ;  /* 0x0000000f2b207231 */ /* 0x000fe20000000020 */
[----:B------:R-:W-:Y:S01]  /*1190*/  LOP3.LUT R31, R12, 0x64006400, RZ, 0xfc, !PT ;  /* 0x640064000c1f7812 */ /* 0x000fe200078efcff */
[----:B------:R-:W-:Y:S01]  /*11a0*/  HFMA2 R45, R45, R42.H0_H0, -132, -132 ;  /* 0xd820d8202d2d7431 */ /* 0x000fe2000004002a */
[----:B------:R-:W-:-:S02]  /*11b0*/  LOP3.LUT R12, R13, 0x1c001c0, RZ, 0xc0, !PT ;  /* 0x01c001c00d0c7812 */ /* 0x000fc400078ec0ff */
[----:B------:R-:W-:Y:S01]  /*11c0*/  LOP3.LUT R37, R2, 0x64006400, RZ, 0xfc, !PT ;  /* 0x6400640002257812 */ /* 0x000fe200078efcff */
[----:B------:R-:W-:Y:S01]  /*11d0*/  HFMA2 R33, R45, R15, R33 ;  /* 0x0000000f2d217231 */ /* 0x000fe20000000021 */
[----:B--2---:R-:W-:Y:S01]  /*11e0*/  LOP3.LUT R13, R5, 0x70007, RZ, 0xc0, !PT ;  /* 0x00070007050d7812 */ /* 0x004fe200078ec0ff */
[-C--:B------:R-:W-:Y:S01]  /*11f0*/  HFMA2 R31, R31, R42.reuse.H1_H1, -20, -20 ;  /* 0xcd00cd001f1f7431 */ /* 0x080fe2000006002a */
[----:B------:R-:W-:Y:S01]  /*1200*/  LOP3.LUT R43, R14, 0x64006400, RZ, 0xfc, !PT ;  /* 0x640064000e2b7812 */ /* 0x000fe200078efcff */
[-C--:B------:R-:W-:Y:S01]  /*1210*/  HFMA2 R37, R37, R42.reuse.H1_H1, -20, -20 ;  /* 0xcd00cd0025257431 */ /* 0x080fe2000006002a */
[----:B------:R-:W-:Y:S02]  /*1220*/  LOP3.LUT R2, R4, 0x70007, RZ, 0xc0, !PT ;  /* 0x0007000704027812 */ /* 0x000fe400078ec0ff */
[----:B------:R-:W-:Y:S01]  /*1230*/  LOP3.LUT R14, R6, 0x70007, RZ, 0xc0, !PT ;  /* 0x00070007060e7812 */ /* 0x000fe200078ec0ff */
[----:B------:R-:W-:Y:S01]  /*1240*/  HFMA2 R43, R43, R42.H1_H1, -20, -20 ;  /* 0xcd00cd002b2b7431 */ /* 0x000fe2000006002a */
[----:B------:R-:W-:-:S02]  /*1250*/  LOP3.LUT R15, R12, 0x64006400, RZ, 0xfc, !PT ;  /* 0x640064000c0f7812 */ /* 0x000fc400078efcff */
[----:B------:R-:W-:Y:S01]  /*1260*/  LOP3.LUT R13, R13, 0x64006400, RZ, 0xfc, !PT ;  /* 0x640064000d0d7812 */ /* 0x000fe200078efcff */
[-C--:B0-----:R-:W-:Y:S01]  /*1270*/  HFMA2 R34, R37, R16.reuse, R34 ;  /* 0x0000001025227231 */ /* 0x081fe20000000022 */
[----:B------:R-:W-:Y:S01]  /*1280*/  LOP3.LUT R12, R2, 0x64006400, RZ, 0xfc, !PT ;  /* 0x64006400020c7812 */ /* 0x000fe200078efcff */
[----:B------:R-:W-:Y:S01]  /*1290*/  HFMA2 R35, R31, R16, R35 ;  /* 0x000000101f237231 */ /* 0x000fe20000000023 */
[----:B------:R-:W-:Y:S01]  /*12a0*/  LOP3.LUT R14, R14, 0x64006400, RZ, 0xfc, !PT ;  /* 0x640064000e0e7812 */ /* 0x000fe200078efcff */
[----:B------:R-:W-:Y:S01]  /*12b0*/  HADD2 R13, R13, -1028, -1028 ;  /* 0xe404e4040d0d7430 */ /* 0x000fe20000000000 */
[----:B------:R-:W-:Y:S01]  /*12c0*/  LOP3.LUT R31, R7, 0x70007, RZ, 0xc0, !PT ;  /* 0x00070007071f7812 */ /* 0x000fe200078ec0ff */
[----:B------:R-:W-:Y:S02]  /*12d0*/  HFMA2 R15, R15, R42.H1_H1, -20, -20 ;  /* 0xcd00cd000f0f7431 */ /* 0x000fe4000006002a */
[----:B------:R-:W-:Y:S02]  /*12e0*/  HADD2 R12, R12, -1028, -1028 ;  /* 0xe404e4040c0c7430 */ /* 0x000fe40000000000 */
[----:B------:R-:W-:-:S02]  /*12f0*/  HFMA2 R34, R13, R17, R34 ;  /* 0x000000110d227231 */ /* 0x000fc40000000022 */
[-C--:B------:R-:W-:Y:S02]  /*1300*/  HFMA2 R32, R43, R16.reuse, R32 ;  /* 0x000000102b207231 */ /* 0x080fe40000000020 */
[----:B------:R-:W-:Y:S02]  /*1310*/  HFMA2 R33, R15, R16, R33 ;  /* 0x000000100f217231 */ /* 0x000fe40000000021 */
[----:B------:R-:W-:Y:S01]  /*1320*/  HADD2 R14, R14, -1028, -1028 ;  /* 0xe404e4040e0e7430 */ /* 0x000fe20000000000 */
[----:B------:R-:W-:Y:S01]  /*1330*/  LOP3.LUT R13, R4, 0x380038, RZ, 0xc0, !PT ;  /* 0x00380038040d7812 */ /* 0x000fe200078ec0ff */
[-C--:B------:R-:W-:Y:S01]  /*1340*/  HFMA2 R35, R12, R17.reuse, R35 ;  /* 0x000000110c237231 */ /* 0x080fe20000000023 */
[----:B------:R-:W-:Y:S01]  /*1350*/  LOP3.LUT R16, R6, 0x380038, RZ, 0xc0, !PT ;  /* 0x0038003806107812 */ /* 0x000fe200078ec0ff */
[----:B------:R-:W-:Y:S01]  /*1360*/  HFMA2 R12, R14, R17, R32 ;  /* 0x000000110e0c7231 */ /* 0x000fe20000000020 */
[----:B------:R-:W-:Y:S02]  /*1370*/  LOP3.LUT R2, R31, 0x64006400, RZ, 0xfc, !PT ;  /* 0x640064001f027812 */ /* 0x000fe400078efcff */
[----:B------:R-:W-:-:S02]  /*1380*/  LOP3.LUT R14, R5, 0x380038, RZ, 0xc0, !PT ;  /* 0x00380038050e7812 */ /* 0x000fc400078ec0ff */
[----:B------:R-:W-:Y:S01]  /*1390*/  LOP3.LUT R13, R13, 0x64006400, RZ, 0xfc, !PT ;  /* 0x640064000d0d7812 */ /* 0x000fe200078efcff */
[----:B------:R-:W-:Y:S01]  /*13a0*/  HADD2 R2, R2, -1028, -1028 ;  /* 0xe404e40402027430 */ /* 0x000fe20000000000 */
[----:B------:R-:W-:Y:S02]  /*13b0*/  LOP3.LUT R31, R16, 0x64006400, RZ, 0xfc, !PT ;  /* 0x64006400101f7812 */ /* 0x000fe400078efcff */
[----:B------:R-:W-:Y:S01]  /*13c0*/  LOP3.LUT R15, R14, 0x64006400, RZ, 0xfc, !PT ;  /* 0x640064000e0f7812 */ /* 0x000fe200078efcff */
[-C--:B------:R-:W-:Y:S01]  /*13d0*/  HFMA2 R37, R13, R42.reuse.H0_H0, -132, -132 ;  /* 0xd820d8200d257431 */ /* 0x080fe2000004002a */
[----:B------:R-:W-:Y:S01]  /*13e0*/  LOP3.LUT R14, R7, 0x380038, RZ, 0xc0, !PT ;  /* 0x00380038070e7812 */ /* 0x000fe200078ec0ff */
[-C--:B------:R-:W-:Y:S02]  /*13f0*/  HFMA2 R31, R31, R42.reuse.H0_H0, -132, -132 ;  /* 0xd820d8201f1f7431 */ /* 0x080fe4000004002a */
[----:B------:R-:W-:Y:S01]  /*1400*/  HFMA2 R2, R2, R17, R33 ;  /* 0x0000001102027231 */ /* 0x000fe20000000021 */
[----:B------:R-:W-:Y:S01]  /*1410*/  SHF.R.U32.HI R32, RZ, 0x6, R4 ;  /* 0x00000006ff207819 */ /* 0x000fe20000011604 */
[----:B------:R-:W-:Y:S01]  /*1420*/  HFMA2 R17, R15, R42.H0_H0, -132, -132 ;  /* 0xd820d8200f117431 */ /* 0x000fe2000004002a */
[----:B------:R-:W-:Y:S01]  /*1430*/  LOP3.LUT R13, R14, 0x64006400, RZ, 0xfc, !PT ;  /* 0x640064000e0d7812 */ /* 0x000fe200078efcff */
[-C--:B------:R-:W-:Y:S01]  /*1440*/  HFMA2 R37, R37, R18.reuse, R35 ;  /* 0x0000001225257231 */ /* 0x080fe20000000023 */
[----:B------:R-:W-:Y:S01]  /*1450*/  SHF.R.U32.HI R33, RZ, 0x6, R6 ;  /* 0x00000006ff217819 */ /* 0x000fe20000011606 */
[-C--:B------:R-:W-:Y:S01]  /*1460*/  HFMA2 R35, R31, R18.reuse, R12 ;  /* 0x000000121f237231 */ /* 0x080fe2000000000c */
[----:B------:R-:W-:Y:S01]  /*1470*/  LOP3.LUT R12, R32, 0x70007, RZ, 0xc0, !PT ;  /* 0x00070007200c7812 */ /* 0x000fe200078ec0ff */
[----:B------:R-:W-:Y:S01]  /*1480*/  HFMA2 R36, R17, R18, R34 ;  /* 0x0000001211247231 */ /* 0x000fe20000000022 */
[----:B------:R-:W-:Y:S01]  /*1490*/  SHF.R.U32.HI R31, RZ, 0x6, R5 ;  /* 0x00000006ff1f7819 */ /* 0x000fe20000011605 */
[----:B------:R-:W-:Y:S01]  /*14a0*/  HFMA2 R13, R13, R42.H0_H0, -132, -132 ;  /* 0xd820d8200d0d7431 */ /* 0x000fe2000004002a */
[----:B------:R-:W-:-:S02]  /*14b0*/  SHF.R.U32.HI R34, RZ, 0x6, R7 ;  /* 0x00000006ff227819 */ /* 0x000fc40000011607 */
[----:B------:R-:W-:Y:S01]  /*14c0*/  LOP3.LUT R12, R12, 0x64006400, RZ, 0xfc, !PT ;  /* 0x640064000c0c7812 */ /* 0x000fe200078efcff */
[----:B------:R-:W-:Y:S01]  /*14d0*/  HFMA2 R2, R13, R18, R2 ;  /* 0x000000120d027231 */ /* 0x000fe20000000002 */
[----:B------:R-:W-:Y:S02]  /*14e0*/  LOP3.LUT R15, R31, 0x70007, RZ, 0xc0, !PT ;  /* 0x000700071f0f7812 */ /* 0x000fe400078ec0ff */
[----:B------:R-:W-:Y:S01]  /*14f0*/  LOP3.LUT R16, R33, 0x70007, RZ, 0xc0, !PT ;  /* 0x0007000721107812 */ /* 0x000fe200078ec0ff */
[----:B------:R-:W-:Y:S01]  /*1500*/  HADD2 R14, R12, -1028, -1028 ;  /* 0xe404e4040c0e7430 */ /* 0x000fe20000000000 */
[----:B------:R-:W-:Y:S02]  /*1510*/  LOP3.LUT R13, R34, 0x70007, RZ, 0xc0, !PT ;  /* 0x00070007220d7812 */ /* 0x000fe400078ec0ff */
[----:B------:R-:W-:Y:S01]  /*1520*/  LOP3.LUT R12, R15, 0x64006400, RZ, 0xfc, !PT ;  /* 0x640064000f0c7812 */ /* 0x000fe200078efcff */
[----:B------:R-:W-:Y:S01]  /*1530*/  HFMA2 R37, R14, R19, R37 ;  /* 0x000000130e257231 */ /* 0x000fe20000000025 */
[----:B------:R-:W-:-:S02]  /*1540*/  LOP3.LUT R16, R16, 0x64006400, RZ, 0xfc, !PT ;  /* 0x6400640010107812 */ /* 0x000fc400078efcff */
[----:B------:R-:W-:Y:S01]  /*1550*/  LOP3.LUT R17, R13, 0x64006400, RZ, 0xfc, !PT ;  /* 0x640064000d117812 */ /* 0x000fe200078efcff */
[----:B------:R-:W-:Y:S02]  /*1560*/  HADD2 R18, R12, -1028, -1028 ;  /* 0xe404e4040c127430 */ /* 0x000fe40000000000 */
[----:B------:R-:W-:Y:S01]  /*1570*/  HADD2 R16, R16, -1028, -1028 ;  /* 0xe404e40410107430 */ /* 0x000fe20000000000 */
[----:B------:R0:W2:Y:S01]  /*1580*/  LDG.E.128.CONSTANT R12, desc[UR6][R20.64] ;  /* 0x00000006140c7981 */ /* 0x0000a2000c1e9d00 */
[----:B------:R-:W-:Y:S02]  /*1590*/  HADD2 R17, R17, -1028, -1028 ;  /* 0xe404e40411117430 */ /* 0x000fe40000000000 */
[-C--:B------:R-:W-:Y:S02]  /*15a0*/  HFMA2 R36, R18, R19.reuse, R36 ;  /* 0x0000001312247231 */ /* 0x080fe40000000024 */
[-C--:B------:R-:W-:Y:S01]  /*15b0*/  HFMA2 R35, R16, R19.reuse, R35 ;  /* 0x0000001310237231 */ /* 0x080fe20000000023 */
[----:B------:R-:W-:Y:S01]  /*15c0*/  LOP3.LUT R38, R32, 0x380038, RZ, 0xc0, !PT ;  /* 0x0038003820267812 */ /* 0x000fe200078ec0ff */
[----:B------:R-:W-:Y:S01]  /*15d0*/  HFMA2 R2, R17, R19, R2 ;  /* 0x0000001311027231 */ /* 0x000fe20000000002 */
[----:B------:R-:W-:Y:S01]  /*15e0*/  SHF.R.U32.HI R8, RZ, 0xf, R8 ;  /* 0x0000000fff087819 */ /* 0x000fe20000011608 */
[----:B------:R-:W1:Y:S01]  /*15f0*/  LDS.128 R16, [UR4+0x20] ;  /* 0x00002004ff107984 */ /* 0x000e620008000c00 */
[----:B------:R-:W-:-:S02]  /*1600*/  LOP3.LUT R43, R38, 0x64006400, RZ, 0xfc, !PT ;  /* 0x64006400262b7812 */ /* 0x000fc400078efcff */
[----:B------:R-:W-:Y:S02]  /*1610*/  LOP3.LUT R38, R31, 0x380038, RZ, 0xc0, !PT ;  /* 0x003800381f267812 */ /* 0x000fe400078ec0ff */
[----:B------:R-:W-:Y:S01]  /*1620*/  SHF.R.U32.HI R9, RZ, 0xf, R9 ;  /* 0x0000000fff097819 */ /* 0x000fe20000011609 */
[----:B------:R-:W-:-:S03]  /*1630*/  HFMA2 R43, R43, R42.H0_H0, -132, -132 ;  /* 0xd820d8202b2b7431 */ /* 0x000fc6000004002a */
[----:B------:R-:W-:Y:S01]  /*1640*/  LOP3.LUT R9, R9, 0x10001, RZ, 0xc0, !PT ;  /* 0x0001000109097812 */ /* 0x000fe200078ec0ff */
[----:B-1----:R-:W-:Y:S01]  /*1650*/  HFMA2 R37, R43, R16, R37 ;  /* 0x000000102b257231 */ /* 0x002fe20000000025 */
        /* <DEDUP_REMOVED lines=9> */
[----:B------:R-:W-:-:S03]  /*16f0*/  SHF.R.U32.HI R38, RZ, 0xe, R5 ;  /* 0x0000000eff267819 */ /* 0x000fc60000011605 */
[----:B------:R-:W-:Y:S01]  /*1700*/  HFMA2 R43, R43, R42.H0_H0, -132, -132 ;  /* 0xd820d8202b2b7431 */ /* 0x000fe2000004002a */
[----:B------:R-:W-:-:S03]  /*1710*/  LOP3.LUT R38, R9, 0x20002, R38, 0xf8, !PT ;  /* 0x0002000209267812 */ /* 0x000fc600078ef826 */
[----:B------:R-:W-:Y:S01]  /*1720*/  HFMA2 R16, R43, R16, R2 ;  /* 0x000000102b107231 */ /* 0x000fe20000000002 */
[----:B------:R-:W-:Y:S01]  /*1730*/  SHF.R.U32.HI R43, RZ, 0xe, R4 ;  /* 0x0000000eff2b7819 */ /* 0x000fe20000011604 */
[----:B------:R-:W-:Y:S01]  /*1740*/  @!P0 IMAD.MOV.U32 R2, RZ, RZ, R0 ;  /* 0x000000ffff028224 */ /* 0x000fe200078e0000 */
[----:B------:R-:W-:Y:S01]  /*1750*/  LOP3.LUT R4, R8, 0x10001, RZ, 0xc0, !PT ;  /* 0x0001000108047812 */ /* 0x000fe200078ec0ff */
[----:B------:R-:W-:-:S03]  /*1760*/  @!P0 IMAD R8, R26, 0x8, R1 ;  /* 0x000000081a088824 */ /* 0x000fc600078e0201 */
[----:B------:R1:W3:Y:S01]  /*1770*/  @!P0 LDG.E.U16.CONSTANT R40, desc[UR6][R2.64] ;  /* 0x0000000602288981 */ /* 0x0002e2000c1e9500 */
[----:B------:R-:W-:Y:S01]  /*1780*/  SHF.R.U32.HI R10, RZ, 0xf, R10 ;  /* 0x0000000fff0a7819 */ /* 0x000fe2000001160a */
[----:B0-----:R-:W-:Y:S01]  /*1790*/  IMAD.WIDE R20, R24, 0x4, R20 ;  /* 0x0000000418147825 */ /* 0x001fe200078e0214 */
[----:B------:R-:W-:Y:S01]  /*17a0*/  SHF.R.U32.HI R6, RZ, 0xe, R6 ;  /* 0x0000000eff067819 */ /* 0x000fe20000011606 */
[----:B------:R-:W4:Y:S01]  /*17b0*/  @!P0 LDL.64 R8, [R8+0x8] ;  /* 0x0000080008088983 */ /* 0x000f220000100a00 */
[----:B------:R-:W-:Y:S02]  /*17c0*/  LOP3.LUT R5, R10, 0x10001, RZ, 0xc0, !PT ;  /* 0x000100010a057812 */ /* 0x000fe400078ec0ff */
[----:B------:R-:W-:Y:S02]  /*17d0*/  SHF.R.U32.HI R11, RZ, 0xf, R11 ;  /* 0x0000000fff0b7819 */ /* 0x000fe4000001160b */
[----:B------:R-:W-:Y:S01]  /*17e0*/  LOP3.LUT R10, R5, 0x20002, R6, 0xf8, !PT ;  /* 0x00020002050a7812 */ /* 0x000fe200078ef806 */
[----:B-1----:R-:W-:Y:S01]  /*17f0*/  IMAD.MOV.U32 R2, RZ, RZ, R20 ;  /* 0x000000ffff027224 */ /* 0x002fe200078e0014 */
        /* <DEDUP_REMOVED lines=10> */
[----:B------:R-:W-:Y:S01]  /*18a0*/  LOP3.LUT R7, R34, 0x64006400, RZ, 0xfc, !PT ;  /* 0x6400640022077812 */ /* 0x000fe200078efcff */
[-C--:B------:R-:W-:Y:S01]  /*18b0*/  HFMA2 R5, R5, R42.reuse.H1_H1, -20, -20 ;  /* 0xcd00cd0005057431 */ /* 0x080fe2000006002a */
[----:B------:R-:W-:Y:S01]  /*18c0*/  LOP3.LUT R4, R4, 0x20002, R43, 0xf8, !PT ;  /* 0x0002000204047812 */ /* 0x000fe200078ef82b */
[-C--:B------:R-:W-:Y:S02]  /*18d0*/  HFMA2 R20, R31, R42.reuse.H1_H1, -20, -20 ;  /* 0xcd00cd001f147431 */ /* 0x080fe4000006002a */
[----:B------:R-:W-:-:S02]  /*18e0*/  HFMA2 R33, R33, R42.H1_H1, -20, -20 ;  /* 0xcd00cd0021217431 */ /* 0x000fc4000006002a */
[----:B------:R-:W-:Y:S02]  /*18f0*/  HFMA2 R7, R7, R42.H1_H1, -20, -20 ;  /* 0xcd00cd0007077431 */ /* 0x000fe4000006002a */
[----:B------:R-:W-:Y:S02]  /*1900*/  @!P0 VIADD R6, R26, 0x1 ;  /* 0x000000011a068836 */ /* 0x000fe40000000000 */
[-C--:B------:R-:W-:Y:S02]  /*1910*/  HFMA2 R31, R5, R17.reuse, R37 ;  /* 0x00000011051f7231 */ /* 0x080fe40000000025 */
[-C--:B------:R-:W-:Y:S02]  /*1920*/  HFMA2 R20, R20, R17.reuse, R36 ;  /* 0x0000001114147231 */ /* 0x080fe40000000024 */
[-C--:B------:R-:W-:Y:S02]  /*1930*/  HFMA2 R35, R33, R17.reuse, R35 ;  /* 0x0000001121237231 */ /* 0x080fe40000000023 */
[----:B------:R-:W-:-:S02]  /*1940*/  HFMA2 R5, R7, R17, R16 ;  /* 0x0000001107057231 */ /* 0x000fc40000000010 */
[----:B------:R-:W-:Y:S01]  /*1950*/  @!P0 IMAD.MOV.U32 R26, RZ, RZ, R6 ;  /* 0x000000ffff1a8224 */ /* 0x000fe200078e0006 */
[----:B------:R-:W-:-:S05]  /*1960*/  IADD3 R0, P1, PT, R0, 0x80, RZ ;  /* 0x0000008000007810 */ /* 0x000fca0007f3e0ff */
[----:B------:R-:W-:Y:S01]  /*1970*/  IMAD.X R3, RZ, RZ, R3, P1 ;  /* 0x000000ffff037224 */ /* 0x000fe200008e0603 */
[----:B--2---:R-:W-:Y:S02]  /*1980*/  LOP3.LUT R17, R12, 0x70007, RZ, 0xc0, !PT ;  /* 0x000700070c117812 */ /* 0x004fe400078ec0ff */
        /* <DEDUP_REMOVED lines=8> */
[----:B------:R-:W-:Y:S01]  /*1a10*/  SHF.R.U32.HI R7, RZ, 0xd, R12 ;  /* 0x0000000dff077819 */ /* 0x000fe2000001160c */
[----:B------:R-:W-:Y:S02]  /*1a20*/  HADD2 R33, R33, -1028, -1028 ;  /* 0xe404e40421217430 */ /* 0x000fe40000000000 */
[----:B------:R-:W-:Y:S02]  /*1a30*/  HADD2 R32, R32, -1028, -1028 ;  /* 0xe404e40420207430 */ /* 0x000fe40000000000 */
[----:B------:R-:W-:Y:S02]  /*1a40*/  HADD2 R6, R6, -1028, -1028 ;  /* 0xe404e40406067430 */ /* 0x000fe40000000000 */
[----:B------:R-:W-:-:S02]  /*1a50*/  HFMA2 R31, R17, R18, R31 ;  /* 0x00000012111f7231 */ /* 0x000fc4000000001f */
[-C--:B------:R-:W-:Y:S02]  /*1a60*/  HFMA2 R20, R32, R18.reuse, R20 ;  /* 0x0000001220147231 */ /* 0x080fe40000000014 */
[-C--:B------:R-:W-:Y:S01]  /*1a70*/  HFMA2 R17, R33, R18.reuse, R35 ;  /* 0x0000001221117231 */ /* 0x080fe20000000023 */
[----:B------:R-:W-:Y:S01]  /*1a80*/  LOP3.LUT R35, R12, 0x380038, RZ, 0xc0, !PT ;  /* 0x003800380c237812 */ /* 0x000fe200078ec0ff */
[----:B------:R-:W-:Y:S01]  /*1a90*/  HFMA2 R18, R6, R18, R5 ;  /* 0x0000001206127231 */ /* 0x000fe20000000005 */
[----:B------:R-:W-:Y:S02]  /*1aa0*/  LOP3.LUT R16, R4, 0x40004, R7, 0xf8, !PT ;  /* 0x0004000404107812 */ /* 0x000fe400078ef807 */
[----:B------:R-:W-:Y:S01]  /*1ab0*/  LOP3.LUT R33, R13, 0x380038, RZ, 0xc0, !PT ;  /* 0x003800380d217812 */ /* 0x000fe200078ec0ff */
[----:B------:R-:W0:Y:S01]  /*1ac0*/  LDS.128 R4, [UR4+0x30] ;  /* 0x00003004ff047984 */ /* 0x000e220008000c00 */
[----:B------:R-:W-:Y:S02]  /*1ad0*/  LOP3.LUT R35, R35, 0x64006400, RZ, 0xfc, !PT ;  /* 0x6400640023237812 */ /* 0x000fe400078efcff */
        /* <DEDUP_REMOVED lines=71> */
[----:B---3--:R-:W-:-:S02]  /*1f50*/  @!P0 IMAD.IADD R28, R40, 0x1, R25 ;  /* 0x00000001281c8824 */ /* 0x008fc400078e0219 */
[-C--:B------:R-:W-:Y:S02]  /*1f60*/  HFMA2 R17, R31, R6.reuse, R17 ;  /* 0x000000061f117231 */ /* 0x080fe40000000011 */
[-C--:B------:R-:W-:Y:S01]  /*1f70*/  HFMA2 R19, R37, R6.reuse, R20 ;  /* 0x0000000625137231 */ /* 0x080fe20000000014 */
[----:B----4-:R-:W-:Y:S01]  /*1f80*/  @!P0 PRMT R39, R8, 0x7610, R39 ;  /* 0x0000761008278816 */ /* 0x010fe20000000027 */
[----:B------:R-:W-:Y:S01]  /*1f90*/  HADD2 R16, R16, -1028, -1028 ;  /* 0xe404e40410107430 */ /* 0x000fe20000000000 */
[----:B------:R-:W-:Y:S01]  /*1fa0*/  @!P0 PRMT R41, R9, 0x7610, R41 ;  /* 0x0000761009298816 */ /* 0x000fe20000000029 */
[----:B------:R-:W-:Y:S02]  /*1fb0*/  HADD2 R38, R38, -1028, -1028 ;  /* 0xe404e40426267430 */ /* 0x000fe40000000000 */
[----:B------:R-:W-:Y:S02]  /*1fc0*/  VIADD R25, R25, 0x20 ;  /* 0x0000002019197836 */ /* 0x000fe40000000000 */
[----:B------:R-:W-:-:S02]  /*1fd0*/  HFMA2 R5, R33, R6, R13 ;  /* 0x0000000621057231 */ /* 0x000fc4000000000d */
[----:B------:R-:W-:Y:S02]  /*1fe0*/  HFMA2 R4, R15, R6, R4 ;  /* 0x000000060f047231 */ /* 0x000fe40000000004 */
        /* <DEDUP_REMOVED lines=16> */
[----:B------:R-:W-:-:S04]  /*20f0*/  HFMA2 R29, R16, R39, R29 ;  /* 0x00000027101d7231 */ /* 0x000fc8000000001d */
[----:B------:R-:W-:Y:S01]  /*2100*/  HFMA2 R27, R5, R41, R27 ;  /* 0x00000029051b7231 */ /* 0x000fe2000000001b */
[----:B------:R-:W-:Y:S06]  /*2110*/  @!P0 BRA `(.L_x_3685) ;  /* 0xffffffe800d88947 */ /* 0x000fec000383ffff */
.L_x_3684:
        /* <DEDUP_REMOVED lines=12> */
.L_x_3689:
[----:B------:R-:W0:Y:S02]  /*21e0*/  LDS R2, [R0] ;  /* 0x0000000000027984 */ /* 0x000e240000000800 */
[----:B0-----:R-:W-:-:S05]  /*21f0*/  HADD2 R3, R2, R29 ;  /* 0x0000001d02037230 */ /* 0x001fca0000000000 */
[----:B------:R-:W0:Y:S02]  /*2200*/  ATOMS.CAST.SPIN P0, [R0], R2, R3 ;  /* 0x000000020000758d */ /* 0x000e240001800003 */
[----:B0-----:R-:W-:Y:S05]  /*2210*/  @!P0 BRA `(.L_x_3689) ;  /* 0xfffffffc00f08947 */ /* 0x001fea000383ffff */
[----:B------:R-:W-:Y:S05]  /*2220*/  BRA `(.L_x_3687) ;  /* 0x00000000000c7947 */ /* 0x000fea0003800000 */
.L_x_3688:
[----:B------:R-:W2:Y:S02]  /*2230*/  LD.E R0, desc[UR6][R4.64] ;  /* 0x0000000604007980 */ /* 0x000ea4000c101900 */
[----:B--2---:R-:W-:-:S05]  /*2240*/  IMAD.IADD R3, R29, 0x1, R0 ;  /* 0x000000011d037824 */ /* 0x004fca00078e0200 */
[----:B------:R0:W-:Y:S02]  /*2250*/  ST.E desc[UR6][R4.64], R3 ;  /* 0x0000000304007985 */ /* 0x0001e4000c101906 */
.L_x_3687:
[----:B------:R-:W-:Y:S05]  /*2260*/  BSYNC.RECONVERGENT B0 ;  /* 0x0000000000007941 */ /* 0x000fea0003800200 */
.L_x_3686:
[----:B------:R2:W-:Y:S02]  /*2270*/  ATOM.E.ADD.F16x2.RN.STRONG.GPU P0, RZ, desc[UR6][R4.64+0x4], R27 ;  /* 0x8000041b04ff79a2 */ /* 0x0005e4000c10e106 */
[----:B--2---:R-:W-:Y:S05]  /*2280*/  @P0 EXIT ;  /* 0x000000000000094d */ /* 0x004fea0003800000 */
[----:B------:R-:W2:Y:S02]  /*2290*/  QSPC.E.S P0, RZ, [R4+0x4] ;  /* 0x0000040004ff73aa */ /* 0x000ea40000000500 */
[----:B--2---:R-:W-:Y:S05]  /*22a0*/  @!P0 BRA `(.L_x_3690) ;  /* 0x00000000001c8947 */ /* 0x004fea0003800000 */
[----:B------:R-:W-:-:S05]  /*22b0*/  IMAD.MOV.U32 R2, RZ, RZ, R4 ;  /* 0x000000ffff027224 */ /* 0x000fca00078e0004 */
[----:B------:R-:W-:-:S07]  /*22c0*/  MOV R0, R2 ;  /* 0x0000000200007202 */ /* 0x000fce0000000f00 */
.L_x_3691:
[----:B------:R-:W0:Y:S02]  /*22d0*/  LDS R2, [R0+0x4] ;  /* 0x0000040000027984 */ /* 0x000e240000000800 */
[----:B0-----:R-:W-:-:S05]  /*22e0*/  HFMA2 R3, R2, 1, 1, R27 ;  /* 0x3c003c0002037831 */ /* 0x001fca000000001b */
[----:B------:R-:W0:Y:S02]  /*22f0*/  ATOMS.CAST.SPIN P0, [R0+0x4], R2, R3 ;  /* 0x000004020000758d */ /* 0x000e240001800003 */
[----:B0-----:R-:W-:Y:S05]  /*2300*/  @!P0 BRA `(.L_x_3691) ;  /* 0xfffffffc00f08947 */ /* 0x001fea000383ffff */
[----:B------:R-:W-:Y:S05]  /*2310*/  EXIT ;  /* 0x000000000000794d */ /* 0x000fea0003800000 */
.L_x_3690:
[----:B------:R-:W0:Y:S02]  /*2320*/  LD.E R0, desc[UR6][R4.64+0x4] ;  /* 0x0000040604007980 */ /* 0x000e24000c101900 */
[----:B0-----:R-:W-:-:S05]  /*2330*/  IMAD.IADD R3, R27, 0x1, R0 ;  /* 0x000000011b037824 */ /* 0x001fca00078e0200 */
[----:B------:R-:W-:Y:S01]  /*2340*/  ST.E desc[UR6][R4.64+0x4], R3 ;  /* 0x0000040304007985 */ /* 0x000fe2000c101906 */
[----:B------:R-:W-:Y:S05]  /*2350*/  EXIT ;  /* 0x000000000000794d */ /* 0x000fea0003800000 */
.L_x_3692:
        /* <DEDUP_REMOVED lines=10> */
.L_x_3981:


//--------------------- .text._Z23gemm_half_q_half_kernelILi1ELi6ELb1ELb1ELi64EEvPK6__halfPKjS4_S2_PS0_iiiiPKtS7_iiiiiibS2_i --------------------------
	.section	.text._Z23gemm_half_q_half_kernelILi1ELi6ELb1ELb1ELi64EEvPK6__halfPKjS4_S2_PS0_iiiiPKtS7_iiiiiibS2_i,"ax",@progbits
	.align	128
        .global         _Z23gemm_half_q_half_kernelILi1ELi6ELb1ELb1ELi64EEvPK6__halfPKjS4_S2_PS0_iiiiPKtS7_iiiiiibS2_i
        .type           _Z23gemm_half_q_half_kernelILi1ELi6ELb1ELb1ELi64EEvPK6__halfPKjS4_S2_PS0_iiiiPKtS7_iiiiiibS2_i,@function
        .size           _Z23gemm_half_q_half_kernelILi1ELi6ELb1ELb1ELi64EEvPK6__halfPKjS4_S2_PS0_iiiiPKtS7_iiiiiibS2_i,(.L_x_3982 - _Z23gemm_half_q_half_kernelILi1ELi6ELb1ELb1ELi64EEvPK6__halfPKjS4_S2_PS0_iiiiPKtS7_iiiiiibS2_i)
        .other          _Z23gemm_half_q_half_kernelILi1ELi6ELb1ELb1ELi64EEvPK6__halfPKjS4_S2_PS0_iiiiPKtS7_iiiiiibS2_i,@"STO_CUDA_ENTRY STV_DEFAULT"
_Z23gemm_half_q_half_kernelILi1ELi6ELb1ELb1ELi64EEvPK6__halfPKjS4_S2_PS0_iiiiPKtS7_iiiiiibS2_i:
.text._Z23gemm_half_q_half_kernelILi1ELi6ELb1ELb1ELi64EEvPK6__halfPKjS4_S2_PS0_iiiiPKtS7_iiiiiibS2_i:
        /* <DEDUP_REMOVED lines=44> */
.L_x_3694:
[----:B------:R-:W-:Y:S05]  /*02c0*/  BSYNC.RECONVERGENT B0 ;  /* 0x0000000000007941 */ /* 0x000fea0003800200 */
.L_x_3693:
[----:B------:R-:W-:Y:S05]  /*02d0*/  @P1 EXIT ;  /* 0x000000000000194d */ /* 0x000fea0003800000 */
[----:B------:R-:W1:Y:S01]  /*02e0*/  LDC.64 R2, c[0x0][0x3b8] ;  /* 0x0000ee00ff027b82 */ /* 0x000e620000000a00 */
[----:B------:R-:W-:Y:S01]  /*02f0*/  IMAD.SHL.U32 R13, R5, 0x80, RZ ;  /* 0x00000080050d7824 */ /* 0x000fe200078e00ff */
[----:B------:R-:W2:Y:S03]  /*0300*/  LDCU.U8 UR4, c[0x0][0x3e0] ;  /* 0x00007c00ff0477ac */ /* 0x000ea60008000000 */
        /* <DEDUP_REMOVED lines=13> */
[----:B------:R-:W-:Y:S01]  /*03e0*/  SHF.R.S32.HI R7, RZ, 0x1f, R0 ;  /* 0x0000001fff077819 */ /* 0x000fe20000011400 */
[----:B-1----:R-:W-:Y:S02]  /*03f0*/  IMAD.SHL.U32 R9, R14, 0x10, RZ ;  /* 0x000000100e097824 */ /* 0x002fe400078e00ff */
[----:B------:R-:W-:Y:S01]  /*0400*/  IMAD.MOV.U32 R8, RZ, RZ, R27 ;  /* 0x000000ffff087224 */ /* 0x000fe200078e001b */
[----:B------:R-:W-:Y:S01]  /*0410*/  LEA.HI R10, R7, R0, RZ, 0x3 ;  /* 0x00000000070a7211 */ /* 0x000fe200078f18ff */
[----:B------:R-:W-:Y:S01]  /*0420*/  IMAD.MOV.U32 R7, RZ, RZ, RZ ;  /* 0x000000ffff077224 */ /* 0x000fe200078e00ff */
[----:B------:R-:W-:Y:S02]  /*0430*/  LOP3.LUT R9, R9, 0x10, RZ, 0xc0, !PT ;  /* 0x0000001009097812 */ /* 0x000fe400078ec0ff */
[----:B------:R-:W-:-:S07]  /*0440*/  SHF.R.S32.HI R10, RZ, 0x3, R10 ;  /* 0x00000003ff0a7819 */ /* 0x000fce000001140a */
.L_x_3696:
        /* <DEDUP_REMOVED lines=38> */
[----:B------:R-:W-:Y:S02]  /*06b0*/  HMUL2 R19, R12, R15.H0_H0 ;  /* 0x2000000f0c137232 */ /* 0x000fe40000000000 */
[----:B---3--:R-:W-:-:S03]  /*06c0*/  IMAD.IADD R8, R17, 0x1, R8 ;  /* 0x0000000111087824 */ /* 0x008fc600078e0208 */
[----:B------:R2:W-:Y:S02]  /*06d0*/  STL.64 [R11], R18 ;  /* 0x000000120b007387 */ /* 0x0005e40000100a00 */
[----:B------:R-:W-:Y:S01]  /*06e0*/  ISETP.GE.AND P0, PT, R8, R33, PT ;  /* 0x000000210800720c */ /* 0x000fe20003f06270 */
[----:B------:R-:W-:-:S12]  /*06f0*/  VIADD R7, R7, 0x1 ;  /* 0x0000000107077836 */ /* 0x000fd80000000000 */
[----:B--2---:R-:W-:Y:S05]  /*0700*/  @!P0 BRA `(.L_x_3696) ;  /* 0xfffffffc00508947 */ /* 0x004fea000383ffff */
.L_x_3695:
[----:B-1----:R0:W5:Y:S01]  /*0710*/  LDL.64 R8, [R1] ;  /* 0x0000000001087983 */ /* 0x0021620000100a00 */
[----:B------:R-:W1:Y:S01]  /*0720*/  LDCU UR4, c[0x0][0x3c8] ;  /* 0x00007900ff0477ac */ /* 0x000e620008000800 */
[----:B------:R-:W-:Y:S01]  /*0730*/  IMAD.MOV.U32 R4, RZ, RZ, RZ ;  /* 0x000000ffff047224 */ /* 0x000fe200078e00ff */
[----:B-1----:R-:W-:-:S13]  /*0740*/  ISETP.GT.AND P0, PT, R27, UR4, PT ;  /* 0x000000041b007c0c */ /* 0x002fda000bf04270 */
[----:B0-----:R-:W-:Y:S05]  /*0750*/  @!P0 BRA `(.L_x_3697) ;  /* 0x00000000001c8947 */ /* 0x001fea0003800000 */
[----:B------:R-:W0:Y:S02]  /*0760*/  LDC R4, c[0x0][0x3cc] ;  /* 0x0000f300ff047b82 */ /* 0x000e240000000800 */
[----:B0-----:R-:W-:-:S05]  /*0770*/  VIMNMX R4, PT, PT, R27, R4, PT ;  /* 0x000000041b047248 */ /* 0x001fca0003fe0100 */
[----:B------:R-:W-:-:S05]  /*0780*/  VIADD R4, R4, -UR4 ;  /* 0x8000000404047c36 */ /* 0x000fca0008000000 */
[----:B------:R-:W-:-:S04]  /*0790*/  SHF.R.S32.HI R7, RZ, 0x1f, R4 ;  /* 0x0000001fff077819 */ /* 0x000fc80000011404 */
[----:B------:R-:W-:-:S04]  /*07a0*/  LEA.HI R7, R7, R4, RZ, 0x5 ;  /* 0x0000000407077211 */ /* 0x000fc800078f28ff */
[----:B------:R-:W-:-:S05]  /*07b0*/  SHF.R.S32.HI R7, RZ, 0x5, R7 ;  /* 0x00000005ff077819 */ /* 0x000fca0000011407 */
[----:B------:R-:W-:-:S07]  /*07c0*/  IMAD R4, R7, 0x6, RZ ;  /* 0x0000000607047824 */ /* 0x000fce00078e02ff */
.L_x_3697:
        /* <DEDUP_REMOVED lines=11> */
.L_x_3698:
        /* <DEDUP_REMOVED lines=11> */
.L_x_3699:
        /* <DEDUP_REMOVED lines=11> */
.L_x_3700:
        /* <DEDUP_REMOVED lines=11> */
.L_x_3701:
[C---:B------:R-:W-:Y:S01]  /*0a90*/  VIMNMX R13, PT, PT, R27.reuse, UR4, PT ;  /* 0x000000041b0d7c48 */ /* 0x040fe2000bfe0100 */
[----:B------:R-:W0:Y:S01]  /*0aa0*/  S2UR UR5, SR_CgaCtaId ;  /* 0x00000000000579c3 */ /* 0x000e220000008800 */
[----:B------:R-:W1:Y:S01]  /*0ab0*/  LDCU.64 UR10, c[0x0][0x388] ;  /* 0x00007100ff0a77ac */ /* 0x000e620008000a00 */
[----:B------:R-:W-:Y:S01]  /*0ac0*/  VIMNMX R6, PT, PT, R6, UR12, PT ;  /* 0x0000000c06067c48 */ /* 0x000fe2000bfe0100 */
[----:B------:R-:W-:Y:S01]  /*0ad0*/  IMAD.MOV.U32 R28, RZ, RZ, RZ ;  /* 0x000000ffff1c7224 */ /* 0x000fe200078e00ff */
[----:B------:R-:W-:Y:S01]  /*0ae0*/  SHF.R.S32.HI R14, RZ, 0x1f, R13 ;  /* 0x0000001fff0e7819 */ /* 0x000fe2000001140d */
[----:B------:R-:W-:Y:S01]  /*0af0*/  UMOV UR4, 0x400 ;  /* 0x0000040000047882 */ /* 0x000fe20000000000 */
[----:B-----5:R-:W-:Y:S01]  /*0b00*/  PRMT R37, R8, 0x7610, R8 ;  /* 0x0000761008257816 */ /* 0x020fe20000000008 */
[----:B------:R-:W-:Y:S01]  /*0b10*/  IMAD.IADD R32, R27, 0x1, R32 ;  /* 0x000000011b207824 */ /* 0x000fe200078e0220 */
[----:B------:R-:W-:Y:S02]  /*0b20*/  LEA.HI R14, R14, R13, RZ, 0x5 ;  /* 0x0000000d0e0e7211 */ /* 0x000fe400078f28ff */
[----:B------:R-:W-:-:S02]  /*0b30*/  PRMT R42, R9, 0x7610, R9 ;  /* 0x00007610092a7816 */ /* 0x000fc40000000009 */
[----:B------:R-:W-:Y:S02]  /*0b40*/  SHF.R.S32.HI R13, RZ, 0x5, R14 ;  /* 0x00000005ff0d7819 */ /* 0x000fe4000001140e */
[----:B------:R-:W-:Y:S02]  /*0b50*/  PRMT R29, RZ, 0x5410, RZ ;  /* 0x00005410ff1d7816 */ /* 0x000fe400000000ff */
[----:B------:R-:W-:Y:S01]  /*0b60*/  PRMT R30, RZ, 0x5410, RZ ;  /* 0x00005410ff1e7816 */ /* 0x000fe200000000ff */
[----:B------:R-:W-:-:S05]  /*0b70*/  IMAD R4, R13, 0x8, R4 ;  /* 0x000000080d047824 */ /* 0x000fca00078e0204 */
[----:B------:R-:W-:Y:S01]  /*0b80*/  IADD3 R4, PT, PT, R10, R4, R7 ;  /* 0x000000040a047210 */ /* 0x000fe20007ffe007 */
[----:B0-----:R-:W-:-:S03]  /*0b90*/  ULEA UR4, UR5, UR4, 0x18 ;  /* 0x0000000405047291 */ /* 0x001fc6000f8ec0ff */
[----:B------:R-:W-:-:S05]  /*0ba0*/  IADD3 R4, PT, PT, R12, R4, R11 ;  /* 0x000000040c047210 */ /* 0x000fca0007ffe00b */
[----:B------:R-:W-:Y:S01]  /*0bb0*/  IMAD R7, R4, R31, RZ ;  /* 0x0000001f04077224 */ /* 0x000fe200078e02ff */
[----:B------:R-:W-:-:S04]  /*0bc0*/  SHF.R.S32.HI R4, RZ, 0x1f, R0 ;  /* 0x0000001fff047819 */ /* 0x000fc80000011400 */
[----:B------:R-:W-:-:S04]  /*0bd0*/  IADD3 R10, P0, PT, R0, R7, RZ ;  /* 0x00000007000a7210 */ /* 0x000fc80007f1e0ff */
[----:B------:R-:W-:Y:S01]  /*0be0*/  LEA.HI.X.SX32 R7, R7, R4, 0x1, P0 ;  /* 0x0000000407077211 */ /* 0x000fe200000f0eff */
[----:B------:R-:W-:Y:S01]  /*0bf0*/  IMAD.SHL.U32 R4, R10, 0x4, RZ ;  /* 0x000000040a047824 */ /* 0x000fe200078e00ff */
[----:B------:R-:W-:Y:S02]  /*0c00*/  ISETP.GT.AND P0, PT, R6, R27, PT ;  /* 0x0000001b0600720c */ /* 0x000fe40003f04270 */
[----:B------:R-:W-:Y:S02]  /*0c10*/  SHF.L.U64.HI R7, R10, 0x2, R7 ;  /* 0x000000020a077819 */ /* 0x000fe40000010207 */
[----:B-1----:R-:W-:-:S04]  /*0c20*/  IADD3 R44, P1, PT, R4, UR10, RZ ;  /* 0x0000000a042c7c10 */ /* 0x002fc8000ff3e0ff */
[----:B------:R-:W-:Y:S01]  /*0c30*/  IADD3.X R45, PT, PT, R7, UR11, RZ, P1, !PT ;  /* 0x0000000b072d7c10 */ /* 0x000fe20008ffe4ff */
[----:B------:R-:W-:-:S04]  /*0c40*/  IMAD.MOV.U32 R24, RZ, RZ, R44 ;  /* 0x000000ffff187224 */ /* 0x000fc800078e002c */
[----:B------:R-:W-:Y:S01]  /*0c50*/  IMAD.MOV.U32 R25, RZ, RZ, R45 ;  /* 0x000000ffff197224 */ /* 0x000fe200078e002d */
[----:B------:R-:W-:Y:S06]  /*0c60*/  @!P0 BRA `(.L_x_3702) ;  /* 0x0000001400448947 */ /* 0x000fec0003800000 */
[----:B------:R-:W-:Y:S01]  /*0c70*/  IMAD.WIDE.U32 R4, R5, 0x100, R2 ;  /* 0x0000010005047825 */ /* 0x000fe200078e0002 */
[----:B------:R-:W-:Y:S02]  /*0c80*/  VIMNMX R36, PT, PT, R33, UR12, PT ;  /* 0x0000000c21247c48 */ /* 0x000fe4000bfe0100 */
[----:B------:R-:W-:Y:S01]  /*0c90*/  PRMT R30, RZ, 0x5410, RZ ;  /* 0x00005410ff1e7816 */ /* 0x000fe200000000ff */
[----:B------:R-:W-:Y:S01]  /*0ca0*/  IMAD.MOV.U32 R28, RZ, RZ, RZ ;  /* 0x000000ffff1c7224 */ /* 0x000fe200078e00ff */
[----:B------:R-:W-:Y:S02]  /*0cb0*/  IADD3 R34, P0, PT, R4, 0x2, RZ ;  /* 0x0000000204227810 */ /* 0x000fe40007f1e0ff */
[----:B------:R-:W-:-:S03]  /*0cc0*/  PRMT R29, RZ, 0x5410, RZ ;  /* 0x00005410ff1d7816 */ /* 0x000fc600000000ff */
[----:B------:R-:W-:-:S08]  /*0cd0*/  IMAD.X R35, RZ, RZ, R5, P0 ;  /* 0x000000ffff237224 */ /* 0x000fd000000e0605 */
.L_x_3703:
[----:B------:R-:W-:Y:S01]  /*0ce0*/  IMAD.MOV.U32 R24, RZ, RZ, R44 ;  /* 0x000000ffff187224 */ /* 0x000fe200078e002c */
[----:B------:R-:W0:Y:S01]  /*0cf0*/  LDS.128 R12, [UR4] ;  /* 0x00000004ff0c7984 */ /* 0x000e220008000c00 */
[----:B------:R-:W-:-:S05]  /*0d00*/  IMAD.MOV.U32 R25, RZ, RZ, R45 ;  /* 0x000000ffff197224 */ /* 0x000fca00078e002d */
[----:B------:R-:W2:Y:S01]  /*0d10*/  LDG.E.128.CONSTANT R4, desc[UR6][R24.64] ;  /* 0x0000000618047981 */ /* 0x000ea2000c1e9d00 */
[----:B------:R-:W-:-:S04]  /*0d20*/  IMAD.U32 R31, RZ, RZ, UR9 ;  /* 0x00000009ff1f7e24 */ /* 0x000fc8000f8e00ff */
[----:B------:R-:W-:-:S05]  /*0d30*/  IMAD.WIDE R44, R31, 0x4, R24 ;  /* 0x000000041f2c7825 */ /* 0x000fca00078e0218 */
[----:B------:R1:W3:Y:S01]  /*0d40*/  LDG.E.128.CONSTANT R8, desc[UR6][R44.64] ;  /* 0x000000062c087981 */ /* 0x0002e2000c1e9d00 */
[----:B------:R-:W-:Y:S02]  /*0d50*/  IMAD.MOV.U32 R43, RZ, RZ, 0x3000 ;  /* 0x00003000ff2b7424 */ /* 0x000fe400078e00ff */
[----:B-1----:R-:W-:Y:S01]  /*0d60*/  IMAD.WIDE R44, R31, 0x4, R44 ;  /* 0x000000041f2c7825 */ /* 0x002fe200078e022c */
[----:B--2---:R-:W-:Y:S02]  /*0d70*/  LOP3.LUT R16, R4, 0x70007, RZ, 0xc0, !PT ;  /* 0x0007000704107812 */ /* 0x004fe400078ec0ff */
        /* <DEDUP_REMOVED lines=14> */
[----:B------:R-:W-:Y:S01]  /*0e60*/  SHF.R.U32.HI R21, RZ, 0x6, R4 ;  /* 0x00000006ff157819 */ /* 0x000fe20000011604 */
[----:B------:R-:W-:Y:S01]  /*0e70*/  HFMA2 R17, R18, R43.H0_H0, -132, -132 ;  /* 0xd820d82012117431 */ /* 0x000fe2000004002b */
[----:B------:R-:W-:Y:S01]  /*0e80*/  LOP3.LUT R18, R5, 0x380038, RZ, 0xc0, !PT ;  /* 0x0038003805127812 */ /* 0x000fe200078ec0ff */
[-C--:B------:R-:W-:Y:S02]  /*0e90*/  HFMA2 R38, R38, R12.reuse, RZ.H0_H0 ;  /* 0x0000000c26267231 */ /* 0x080fe400000400ff */
[-C--:B------:R-:W-:Y:S02]  /*0ea0*/  HFMA2 R16, R20, R12.reuse, RZ ;  /* 0x0000000c14107231 */ /* 0x080fe400000000ff */
[----:B------:R-:W-:-:S02]  /*0eb0*/  HFMA2 R41, R41, R12, RZ.H0_H0 ;  /* 0x0000000c29297231 */ /* 0x000fc400000400ff */
[----:B------:R-:W-:Y:S01]  /*0ec0*/  HFMA2 R12, R17, R13, R19 ;  /* 0x0000000d110c7231 */ /* 0x000fe20000000013 */
[----:B------:R-:W-:Y:S02]  /*0ed0*/  LOP3.LUT R20, R18, 0x64006400, RZ, 0xfc, !PT ;  /* 0x6400640012147812 */ /* 0x000fe400078efcff */
[----:B------:R-:W-:Y:S02]  /*0ee0*/  LOP3.LUT R17, R6, 0x380038, RZ, 0xc0, !PT ;  /* 0x0038003806117812 */ /* 0x000fe400078ec0ff */
[----:B------:R-:W-:Y:S01]  /*0ef0*/  LOP3.LUT R18, R7, 0x380038, RZ, 0xc0, !PT ;  /* 0x0038003807127812 */ /* 0x000fe200078ec0ff */
[----:B------:R-:W-:Y:S01]  /*0f00*/  HFMA2 R19, R20, R43.H0_H0, -132, -132 ;  /* 0xd820d82014137431 */ /* 0x000fe2000004002b */
[----:B------:R-:W-:Y:S02]  /*0f10*/  LOP3.LUT R22, R17, 0x64006400, RZ, 0xfc, !PT ;  /* 0x6400640011167812 */ /* 0x000fe400078efcff */
[----:B------:R-:W-:Y:S01]  /*0f20*/  LOP3.LUT R18, R18, 0x64006400, RZ, 0xfc, !PT ;  /* 0x6400640012127812 */ /* 0x000fe200078efcff */
[----:B------:R-:W-:Y:S01]  /*0f30*/  HFMA2 R38, R19, R13, R38 ;  /* 0x0000000d13267231 */ /* 0x000fe20000000026 */
[----:B------:R-:W-:Y:S01]  /*0f40*/  SHF.R.U32.HI R20, RZ, 0x6, R5 ;  /* 0x00000006ff147819 */ /* 0x000fe20000011605 */
[----:B------:R-:W-:-:S02]  /*0f50*/  HFMA2 R22, R22, R43.H0_H0, -132, -132 ;  /* 0xd820d82016167431 */ /* 0x000fc4000004002b */
[----:B------:R-:W-:Y:S01]  /*0f60*/  HFMA2 R18, R18, R43.H0_H0, -132, -132 ;  /* 0xd820d82012127431 */ /* 0x000fe2000004002b */
[----:B------:R-:W-:Y:S01]  /*0f70*/  LOP3.LUT R17, R20, 0x70007, RZ, 0xc0, !PT ;  /* 0x0007000714117812 */ /* 0x000fe200078ec0ff */
[-C--:B------:R-:W-:Y:S02]  /*0f80*/  HFMA2 R16, R22, R13.reuse, R16 ;  /* 0x0000000d16107231 */ /* 0x080fe40000000010 */
        /* <DEDUP_REMOVED lines=36> */
[----:B------:R-:W-:Y:S02]  /*11d0*/  HFMA2 R40, R14, R43.H0_H0, -132, -132 ;  /* 0xd820d8200e287431 */ /* 0x000fe4000004002b */
[----:B------:R-:W-:Y:S02]  /*11e0*/  IMAD.MOV.U32 R14, RZ, RZ, 0x2400 ;  /* 0x00002400ff0e7424 */ /* 0x000fe400078e00ff */
[-C--:B------:R-:W-:Y:S02]  /*11f0*/  HFMA2 R41, R18, R15.reuse, R41 ;  /* 0x0000000f12297231 */ /* 0x080fe40000000029 */
[----:B------:R-:W-:-:S02]  /*1200*/  HFMA2 R40, R40, R15, R16 ;  /* 0x0000000f28287231 */ /* 0x000fc40000000010 */
[----:B------:R-:W0:Y:S01]  /*1210*/  LDS.128 R16, [UR4+0x10] ;  /* 0x00001004ff107984 */ /* 0x000e220008000c00 */
[----:B------:R-:W-:Y:S02]  /*1220*/  PRMT R43, R43, 0x5410, R14 ;  /* 0x000054102b2b7816 */ /* 0x000fe4000000000e */
[----:B------:R-:W-:-:S03]  /*1230*/  LOP3.LUT R14, R21, 0x64006400, RZ, 0xfc, !PT ;  /* 0x64006400150e7812 */ /* 0x000fc600078efcff */
[-C--:B------:R-:W-:Y:S02]  /*1240*/  HFMA2 R20, R20, R43.reuse.H1_H1, -20, -20 ;  /* 0xcd00cd0014147431 */ /* 0x080fe4000006002b */
[-C--:B------:R-:W-:Y:S02]  /*1250*/  HFMA2 R14, R14, R43.reuse.H1_H1, -20, -20 ;  /* 0xcd00cd000e0e7431 */ /* 0x080fe4000006002b */
[----:B------:R-:W-:Y:S02]  /*1260*/  HFMA2 R12, R12, R43.H1_H1, -20, -20 ;  /* 0xcd00cd000c0c7431 */ /* 0x000fe4000006002b */
[-C--:B0-----:R-:W-:Y:S01]  /*1270*/  HFMA2 R39, R14, R16.reuse, R39 ;  /* 0x000000100e277231 */ /* 0x081fe20000000027 */
[----:B------:R-:W-:Y:S01]  /*1280*/  LOP3.LUT R14, R13, 0x1c001c0, RZ, 0xc0, !PT ;  /* 0x01c001c00d0e7812 */ /* 0x000fe200078ec0ff */
[-C--:B------:R-:W-:Y:S02]  /*1290*/  HFMA2 R38, R20, R16.reuse, R38 ;  /* 0x0000001014267231 */ /* 0x080fe40000000026 */
[----:B------:R-:W-:Y:S01]  /*12a0*/  HFMA2 R41, R12, R16, R41 ;  /* 0x000000100c297231 */ /* 0x000fe20000000029 */
[----:B------:R-:W-:-:S05]  /*12b0*/  LOP3.LUT R14, R14, 0x64006400, RZ, 0xfc, !PT ;  /* 0x640064000e0e7812 */ /* 0x000fca00078efcff */
[----:B------:R-:W-:Y:S02]  /*12c0*/  HFMA2 R20, R14, R43.H1_H1, -20, -20 ;  /* 0xcd00cd000e147431 */ /* 0x000fe4000006002b */
[----:B------:R-:W2:Y:S02]  /*12d0*/  LDG.E.128.CONSTANT R12, desc[UR6][R44.64] ;  /* 0x000000062c0c7981 */ /* 0x000ea4000c1e9d00 */
        /* <DEDUP_REMOVED lines=11> */
[----:B------:R-:W-:Y:S01]  /*1390*/  HADD2 R20, R16, -1028, -1028 ;  /* 0xe404e40410147430 */ /* 0x000fe20000000000 */
[----:B------:R-:W-:-:S04]  /*13a0*/  LOP3.LUT R16, R11, 0x70007, RZ, 0xc0, !PT ;  /* 0x000700070b107812 */ /* 0x000fc800078ec0ff */
[----:B------:R-:W-:-:S05]  /*13b0*/  LOP3.LUT R16, R16, 0x64006400, RZ, 0xfc, !PT ;  /* 0x6400640010107812 */ /* 0x000fca00078efcff */
[----:B------:R-:W-:-:S04]  /*13c0*/  HADD2 R16, R16, -1028, -1028 ;  /* 0xe404e40410107430 */ /* 0x000fc80000000000 */
[----:B------:R-:W-:Y:S01]  /*13d0*/  HFMA2 R41, R16, R17, R41 ;  /* 0x0000001110297231 */ /* 0x000fe20000000029 */
[----:B------:R-:W-:-:S04]  /*13e0*/  LOP3.LUT R16, R9, 0x380038, RZ, 0xc0, !PT ;  /* 0x0038003809107812 */ /* 0x000fc800078ec0ff */
[----:B------:R-:W-:Y:S01]  /*13f0*/  LOP3.LUT R16, R16, 0x64006400, RZ, 0xfc, !PT ;  /* 0x6400640010107812 */ /* 0x000fe200078efcff */
[----:B------:R-:W-:-:S04]  /*1400*/  HFMA2 R40, R20, R17, R40 ;  /* 0x0000001114287231 */ /* 0x000fc80000000028 */
[----:B------:R-:W-:Y:S01]  /*1410*/  HFMA2 R16, R16, R43.H0_H0, -132, -132 ;  /* 0xd820d82010107431 */ /* 0x000fe2000004002b */
[----:B------:R-:W-:-:S03]  /*1420*/  LOP3.LUT R20, R8, 0x380038, RZ, 0xc0, !PT ;  /* 0x0038003808147812 */ /* 0x000fc600078ec0ff */
[----:B------:R-:W-:Y:S01]  /*1430*/  HFMA2 R38, R16, R18, R38 ;  /* 0x0000001210267231 */ /* 0x000fe20000000026 */
[----:B------:R-:W-:Y:S02]  /*1440*/  LOP3.LUT R16, R11, 0x380038, RZ, 0xc0, !PT ;  /* 0x003800380b107812 */ /* 0x000fe400078ec0ff */
[----:B------:R-:W-:Y:S02]  /*1450*/  LOP3.LUT R20, R20, 0x64006400, RZ, 0xfc, !PT ;  /* 0x6400640014147812 */ /* 0x000fe400078efcff */
[----:B------:R-:W-:Y:S02]  /*1460*/  LOP3.LUT R16, R16, 0x64006400, RZ, 0xfc, !PT ;  /* 0x6400640010107812 */ /* 0x000fe400078efcff */
[----:B------:R-:W-:Y:S01]  /*1470*/  SHF.R.U32.HI R22, RZ, 0x6, R8 ;  /* 0x00000006ff167819 */ /* 0x000fe20000011608 */
[-C--:B------:R-:W-:Y:S01]  /*1480*/  HFMA2 R17, R20, R43.reuse.H0_H0, -132, -132 ;  /* 0xd820d82014117431 */ /* 0x080fe2000004002b */
[----:B------:R-:W-:Y:S01]  /*1490*/  LOP3.LUT R20, R10, 0x380038, RZ, 0xc0, !PT ;  /* 0x003800380a147812 */ /* 0x000fe200078ec0ff */
[----:B------:R-:W-:-:S03]  /*14a0*/  HFMA2 R16, R16, R43.H0_H0, -132, -132 ;  /* 0xd820d82010107431 */ /* 0x000fc6000004002b */
[----:B------:R-:W-:Y:S01]  /*14b0*/  LOP3.LUT R20, R20, 0x64006400, RZ, 0xfc, !PT ;  /* 0x6400640014147812 */ /* 0x000fe200078efcff */
[-C--:B------:R-:W-:Y:S01]  /*14c0*/  HFMA2 R41, R16, R18.reuse, R41 ;  /* 0x0000001210297231 */ /* 0x080fe20000000029 */
[----:B------:R-:W-:Y:S02]  /*14d0*/  LOP3.LUT R16, R22, 0x70007, RZ, 0xc0, !PT ;  /* 0x0007000716107812 */ /* 0x000fe400078ec0ff */
[----:B------:R-:W-:Y:S01]  /*14e0*/  SHF.R.U32.HI R21, RZ, 0x6, R10 ;  /* 0x00000006ff157819 */ /* 0x000fe2000001160a */
[----:B------:R-:W-:Y:S01]  /*14f0*/  HFMA2 R20, R20, R43.H0_H0, -132, -132 ;  /* 0xd820d82014147431 */ /* 0x000fe2000004002b */
[----:B------:R-:W-:Y:S01]  /*1500*/  LOP3.LUT R16, R16, 0x64006400, RZ, 0xfc, !PT ;  /* 0x6400640010107812 */ /* 0x000fe200078efcff */
[-C--:B------:R-:W-:Y:S01]  /*1510*/  HFMA2 R39, R17, R18.reuse, R39 ;  /* 0x0000001211277231 */ /* 0x080fe20000000027 */
[----:B------:R-:W-:Y:S01]  /*1520*/  SHF.R.U32.HI R23, RZ, 0x6, R9 ;  /* 0x00000006ff177819 */ /* 0x000fe20000011609 */
[----:B------:R-:W-:Y:S01]  /*1530*/  HFMA2 R40, R20, R18, R40 ;  /* 0x0000001214287231 */ /* 0x000fe20000000028 */
[----:B------:R-:W-:Y:S01]  /*1540*/  LOP3.LUT R20, R21, 0x70007, RZ, 0xc0, !PT ;  /* 0x0007000715147812 */ /* 0x000fe200078ec0ff */
[----:B------:R-:W-:-:S03]  /*1550*/  HADD2 R16, R16, -1028, -1028 ;  /* 0xe404e40410107430 */ /* 0x000fc60000000000 */
[----:B------:R-:W-:Y:S01]  /*1560*/  LOP3.LUT R20, R20, 0x64006400, RZ, 0xfc, !PT ;  /* 0x6400640014147812 */ /* 0x000fe200078efcff */
[----:B------:R-:W-:Y:S01]  /*1570*/  HFMA2 R39, R16, R19, R39 ;  /* 0x0000001310277231 */ /* 0x000fe20000000027 */
[----:B------:R-:W-:-:S03]  /*1580*/  LOP3.LUT R16, R23, 0x70007, RZ, 0xc0, !PT ;  /* 0x0007000717107812 */ /* 0x000fc600078ec0ff */
[----:B------:R-:W-:Y:S01]  /*1590*/  HADD2 R20, R20, -1028, -1028 ;  /* 0xe404e40414147430 */ /* 0x000fe20000000000 */
[----:B------:R-:W-:-:S03]  /*15a0*/  LOP3.LUT R16, R16, 0x64006400, RZ, 0xfc, !PT ;  /* 0x6400640010107812 */ /* 0x000fc600078efcff */
[----:B------:R-:W-:Y:S01]  /*15b0*/  HFMA2 R40, R20, R19, R40 ;  /* 0x0000001314287231 */ /* 0x000fe20000000028 */
[----:B------:R-:W-:Y:S01]  /*15c0*/  SHF.R.U32.HI R20, RZ, 0x6, R11 ;  /* 0x00000006ff147819 */ /* 0x000fe2000001160b */
[----:B------:R-:W-:-:S04]  /*15d0*/  HADD2 R16, R16, -1028, -1028 ;  /* 0xe404e40410107430 */ /* 0x000fc80000000000 */
[----:B------:R-:W-:Y:S01]  /*15e0*/  HFMA2 R38, R16, R19, R38 ;  /* 0x0000001310267231 */ /* 0x000fe20000000026 */
[----:B------:R-:W-:-:S04]  /*15f0*/  LOP3.LUT R16, R20, 0x70007, RZ, 0xc0, !PT ;  /* 0x0007000714107812 */ /* 0x000fc800078ec0ff */
[----:B------:R-:W-:Y:S02]  /*1600*/  LOP3.LUT R16, R16, 0x64006400, RZ, 0xfc, !PT ;  /* 0x6400640010107812 */ /* 0x000fe400078efcff */
[----:B------:R-:W-:Y:S02]  /*1610*/  SHF.R.U32.HI R4, RZ, 0xf, R4 ;  /* 0x0000000fff047819 */ /* 0x000fe40000011604 */
[----:B------:R-:W-:Y:S01]  /*1620*/  SHF.R.U32.HI R5, RZ, 0xf, R5 ;  /* 0x0000000fff057819 */ /* 0x000fe20000011605 */
[----:B------:R-:W-:Y:S01]  /*1630*/  HADD2 R16, R16, -1028, -1028 ;  /* 0xe404e40410107430 */ /* 0x000fe20000000000 */
[----:B------:R-:W-:-:S03]  /*1640*/  LOP3.LUT R17, R4, 0x10001, RZ, 0xc0, !PT ;  /* 0x0001000104117812 */ /* 0x000fc600078ec0ff */
[----:B------:R-:W-:Y:S01]  /*1650*/  HFMA2 R41, R16, R19, R41 ;  /* 0x0000001310297231 */ /* 0x000fe20000000029 */
[----:B------:R-:W-:Y:S02]  /*1660*/  LOP3.LUT R16, R5, 0x10001, RZ, 0xc0, !PT ;  /* 0x0001000105107812 */ /* 0x000fe400078ec0ff */
[----:B------:R-:W-:Y:S02]  /*1670*/  SHF.R.U32.HI R8, RZ, 0xe, R8 ;  /* 0x0000000eff087819 */ /* 0x000fe40000011608 */
[----:B------:R-:W-:Y:S02]  /*1680*/  SHF.R.U32.HI R9, RZ, 0xe, R9 ;  /* 0x0000000eff097819 */ /* 0x000fe40000011609 */
[----:B------:R-:W-:Y:S02]  /*1690*/  LOP3.LUT R4, R17, 0x20002, R8, 0xf8, !PT ;  /* 0x0002000211047812 */ /* 0x000fe400078ef808 */
[----:B------:R-:W-:Y:S02]  /*16a0*/  LOP3.LUT R5, R16, 0x20002, R9, 0xf8, !PT ;  /* 0x0002000210057812 */ /* 0x000fe400078ef809 */
[----:B------:R-:W0:Y:S01]  /*16b0*/  LDS.128 R16, [UR4+0x20] ;  /* 0x00002004ff107984 */ /* 0x000e220008000c00 */
[----:B------:R-:W-:-:S04]  /*16c0*/  LOP3.LUT R8, R22, 0x380038, RZ, 0xc0, !PT ;  /* 0x0038003816087812 */ /* 0x000fc800078ec0ff */
        /* <DEDUP_REMOVED lines=12> */
[----:B------:R-:W-:Y:S02]  /*1790*/  LOP3.LUT R40, R40, 0x64006400, RZ, 0xfc, !PT ;  /* 0x6400640028287812 */ /* 0x000fe400078efcff */
[----:B------:R-:W-:-:S03]  /*17a0*/  LOP3.LUT R23, R23, 0x1c001c0, RZ, 0xc0, !PT ;  /* 0x01c001c017177812 */ /* 0x000fc600078ec0ff */
[----:B------:R-:W-:-:S04]  /*17b0*/  HFMA2 R9, R40, R43.H0_H0, -132, -132 ;  /* 0xd820d82028097431 */ /* 0x000fc8000004002b */
[----:B------:R-:W-:Y:S01]  /*17c0*/  HFMA2 R9, R9, R16, R41 ;  /* 0x0000001009097231 */ /* 0x000fe20000000029 */
[----:B------:R-:W-:Y:S02]  /*17d0*/  LOP3.LUT R16, R22, 0x1c001c0, RZ, 0xc0, !PT ;  /* 0x01c001c016107812 */ /* 0x000fe400078ec0ff */
[----:B------:R-:W-:-:S05]  /*17e0*/  LOP3.LUT R22, R23, 0x64006400, RZ, 0xfc, !PT ;  /* 0x6400640017167812 */ /* 0x000fca00078efcff */
[----:B------:R-:W-:Y:S01]  /*17f0*/  HFMA2 R22, R22, R43.H1_H1, -20, -20 ;  /* 0xcd00cd0016167431 */ /* 0x000fe2000006002b */
[----:B------:R-:W-:-:S03]  /*1800*/  LOP3.LUT R40, R20, 0x1c001c0, RZ, 0xc0, !PT ;  /* 0x01c001c014287812 */ /* 0x000fc600078ec0ff */
[----:B------:R-:W-:Y:S01]  /*1810*/  HFMA2 R38, R22, R17, R38 ;  /* 0x0000001116267231 */ /* 0x000fe20000000026 */
[----:B------:R-:W-:Y:S02]  /*1820*/  LOP3.LUT R22, R21, 0x1c001c0, RZ, 0xc0, !PT ;  /* 0x01c001c015167812 */ /* 0x000fe400078ec0ff */
[----:B------:R-:W-:Y:S02]  /*1830*/  LOP3.LUT R16, R16, 0x64006400, RZ, 0xfc, !PT ;  /* 0x6400640010107812 */ /* 0x000fe400078efcff */
[----:B------:R-:W-:Y:S02]  /*1840*/  LOP3.LUT R22, R22, 0x64006400, RZ, 0xfc, !PT ;  /* 0x6400640016167812 */ /* 0x000fe400078efcff */
[----:B------:R-:W-:Y:S01]  /*1850*/  LOP3.LUT R40, R40, 0x64006400, RZ, 0xfc, !PT ;  /* 0x6400640028287812 */ /* 0x000fe200078efcff */
[-C--:B------:R-:W-:Y:S02]  /*1860*/  HFMA2 R16, R16, R43.reuse.H1_H1, -20, -20 ;  /* 0xcd00cd0010107431 */ /* 0x080fe4000006002b */
[----:B------:R-:W-:-:S02]  /*1870*/  HFMA2 R22, R22, R43.H1_H1, -20, -20 ;  /* 0xcd00cd0016167431 */ /* 0x000fc4000006002b */
[----:B------:R-:W-:Y:S02]  /*1880*/  HFMA2 R21, R40, R43.H1_H1, -20, -20 ;  /* 0xcd00cd0028157431 */ /* 0x000fe4000006002b */
[-C--:B------:R-:W-:Y:S02]  /*1890*/  HFMA2 R16, R16, R17.reuse, R39 ;  /* 0x0000001110107231 */ /* 0x080fe40000000027 */
[-C--:B------:R-:W-:Y:S02]  /*18a0*/  HFMA2 R8, R22, R17.reuse, R8 ;  /* 0x0000001116087231 */ /* 0x080fe40000000008 */
[----:B------:R-:W-:Y:S01]  /*18b0*/  HFMA2 R9, R21, R17, R9 ;  /* 0x0000001115097231 */ /* 0x000fe20000000009 */
[----:B--2---:R-:W-:-:S04]  /*18c0*/  LOP3.LUT R20, R12, 0x70007, RZ, 0xc0, !PT ;  /* 0x000700070c147812 */ /* 0x004fc800078ec0ff */
[----:B------:R-:W-:Y:S02]  /*18d0*/  LOP3.LUT R20, R20, 0x64006400, RZ, 0xfc, !PT ;  /* 0x6400640014147812 */ /* 0x000fe400078efcff */
[----:B------:R-:W-:Y:S02]  /*18e0*/  LOP3.LUT R17, R13, 0x70007, RZ, 0xc0, !PT ;  /* 0x000700070d117812 */ /* 0x000fe400078ec0ff */
[----:B------:R-:W-:Y:S01]  /*18f0*/  LOP3.LUT R21, R14, 0x70007, RZ, 0xc0, !PT ;  /* 0x000700070e157812 */ /* 0x000fe200078ec0ff */
[----:B------:R-:W-:Y:S01]  /*1900*/  HADD2 R20, R20, -1028, -1028 ;  /* 0xe404e40414147430 */ /* 0x000fe20000000000 */
[----:B------:R-:W-:Y:S02]  /*1910*/  LOP3.LUT R17, R17, 0x64006400, RZ, 0xfc, !PT ;  /* 0x6400640011117812 */ /* 0x000fe400078efcff */
[----:B------:R-:W-:Y:S01]  /*1920*/  LOP3.LUT R21, R21, 0x64006400, RZ, 0xfc, !PT ;  /* 0x6400640015157812 */ /* 0x000fe200078efcff */
[----:B------:R-:W-:Y:S01]  /*1930*/  HFMA2 R16, R20, R18, R16 ;  /* 0x0000001214107231 */ /* 0x000fe20000000010 */
[----:B------:R-:W-:Y:S01]  /*1940*/  LOP3.LUT R20, R15, 0x70007, RZ, 0xc0, !PT ;  /* 0x000700070f147812 */ /* 0x000fe200078ec0ff */
[----:B------:R-:W-:-:S02]  /*1950*/  HADD2 R17, R17, -1028, -1028 ;  /* 0xe404e40411117430 */ /* 0x000fc40000000000 */
[----:B------:R-:W-:Y:S01]  /*1960*/  HADD2 R21, R21, -1028, -1028 ;  /* 0xe404e40415157430 */ /* 0x000fe20000000000 */
[----:B------:R-:W-:Y:S01]  /*1970*/  LOP3.LUT R20, R20, 0x64006400, RZ, 0xfc, !PT ;  /* 0x6400640014147812 */ /* 0x000fe200078efcff */
[-C--:B------:R-:W-:Y:S02]  /*1980*/  HFMA2 R38, R17, R18.reuse, R38 ;  /* 0x0000001211267231 */ /* 0x080fe40000000026 */
[----:B------:R-:W-:Y:S01]  /*1990*/  HFMA2 R17, R21, R18, R8 ;  /* 0x0000001215117231 */ /* 0x000fe20000000008 */
[----:B------:R-:W-:Y:S01]  /*19a0*/  LOP3.LUT R8, R12, 0x380038, RZ, 0xc0, !PT ;  /* 0x003800380c087812 */ /* 0x000fe200078ec0ff */
[----:B------:R-:W-:-:S04]  /*19b0*/  HADD2 R20, R20, -1028, -1028 ;  /* 0xe404e40414147430 */ /* 0x000fc80000000000 */
        /* <DEDUP_REMOVED lines=8> */
[----:B------:R-:W-:Y:S01]  /*1a40*/  LOP3.LUT R20, R15, 0x380038, RZ, 0xc0, !PT ;  /* 0x003800380f147812 */ /* 0x000fe200078ec0ff */
[----:B------:R-:W-:-:S02]  /*1a50*/  HFMA2 R8, R8, R43.H0_H0, -132, -132 ;  /* 0xd820d82008087431 */ /* 0x000fc4000004002b */
[----:B------:R-:W-:Y:S02]  /*1a60*/  HFMA2 R9, R22, R43.H0_H0, -132, -132 ;  /* 0xd820d82016097431 */ /* 0x000fe4000004002b */
[-C--:B------:R-:W-:Y:S01]  /*1a70*/  HFMA2 R8, R8, R19.reuse, R38 ;  /* 0x0000001308087231 */ /* 0x080fe20000000026 */
[----:B------:R-:W-:Y:S02]  /*1a80*/  LOP3.LUT R38, R20, 0x64006400, RZ, 0xfc, !PT ;  /* 0x6400640014267812 */ /* 0x000fe400078efcff */
[----:B------:R-:W0:Y:S01]  /*1a90*/  LDS.128 R20, [UR4+0x30] ;  /* 0x00003004ff147984 */ /* 0x000e220008000c00 */
[----:B------:R-:W-:Y:S02]  /*1aa0*/  SHF.R.U32.HI R6, RZ, 0xf, R6 ;  /* 0x0000000fff067819 */ /* 0x000fe40000011606 */
[----:B------:R-:W-:Y:S01]  /*1ab0*/  SHF.R.U32.HI R7, RZ, 0xf, R7 ;  /* 0x0000000fff077819 */ /* 0x000fe20000011607 */
[----:B------:R-:W-:Y:S01]  /*1ac0*/  HFMA2 R9, R9, R19, R17 ;  /* 0x0000001309097231 */ /* 0x000fe20000000011 */
[----:B------:R-:W-:-:S02]  /*1ad0*/  SHF.R.U32.HI R17, RZ, 0xe, R10 ;  /* 0x0000000eff117819 */ /* 0x000fc4000001160a */
[----:B------:R-:W-:Y:S02]  /*1ae0*/  LOP3.LUT R6, R6, 0x10001, RZ, 0xc0, !PT ;  /* 0x0001000106067812 */ /* 0x000fe400078ec0ff */
[----:B------:R-:W-:Y:S02]  /*1af0*/  SHF.R.U32.HI R10, RZ, 0xe, R11 ;  /* 0x0000000eff0a7819 */ /* 0x000fe4000001160b */
[----:B------:R-:W-:Y:S02]  /*1b00*/  LOP3.LUT R7, R7, 0x10001, RZ, 0xc0, !PT ;  /* 0x0001000107077812 */ /* 0x000fe400078ec0ff */
[----:B------:R-:W-:Y:S01]  /*1b10*/  LOP3.LUT R11, R6, 0x20002, R17, 0xf8, !PT ;  /* 0x00020002060b7812 */ /* 0x000fe200078ef811 */
[----:B------:R-:W-:Y:S01]  /*1b20*/  HFMA2 R38, R38, R43.H0_H0, -132, -132 ;  /* 0xd820d82026267431 */ /* 0x000fe2000004002b */
[----:B------:R-:W-:Y:S02]  /*1b30*/  LOP3.LUT R6, R7, 0x20002, R10, 0xf8, !PT ;  /* 0x0002000207067812 */ /* 0x000fe400078ef80a */
[----:B------:R-:W-:-:S02]  /*1b40*/  SHF.R.U32.HI R10, RZ, 0x6, R12 ;  /* 0x00000006ff0a7819 */ /* 0x000fc4000001160c */
[----:B------:R-:W-:Y:S01]  /*1b50*/  SHF.R.U32.HI R7, RZ, 0x6, R13 ;  /* 0x00000006ff077819 */ /* 0x000fe2000001160d */
[----:B------:R-:W-:Y:S01]  /*1b60*/  HFMA2 R19, R38, R19, R18 ;  /* 0x0000001326137231 */ /* 0x000fe20000000012 */
[----:B------:R-:W-:Y:S02]  /*1b70*/  LOP3.LUT R17, R10, 0x70007, RZ, 0xc0, !PT ;  /* 0x000700070a117812 */ /* 0x000fe400078ec0ff */
[----:B------:R-:W-:Y:S02]  /*1b80*/  LOP3.LUT R18, R7, 0x70007, RZ, 0xc0, !PT ;  /* 0x0007000707127812 */ /* 0x000fe400078ec0ff */
[----:B------:R-:W-:Y:S02]  /*1b90*/  LOP3.LUT R17, R17, 0x64006400, RZ, 0xfc, !PT ;  /* 0x6400640011117812 */ /* 0x000fe400078efcff */
[----:B------:R-:W-:Y:S02]  /*1ba0*/  SHF.R.U32.HI R39, RZ, 0xd, R12 ;  /* 0x0000000dff277819 */ /* 0x000fe4000001160c */
[----:B------:R-:W-:Y:S01]  /*1bb0*/  LOP3.LUT R18, R18, 0x64006400, RZ, 0xfc, !PT ;  /* 0x6400640012127812 */ /* 0x000fe200078efcff */
[----:B------:R-:W-:Y:S01]  /*1bc0*/  HADD2 R17, R17, -1028, -1028 ;  /* 0xe404e40411117430 */ /* 0x000fe20000000000 */
[----:B------:R-:W-:-:S03]  /*1bd0*/  LOP3.LUT R12, R4, 0x40004, R39, 0xf8, !PT ;  /* 0x00040004040c7812 */ /* 0x000fc600078ef827 */
[----:B------:R-:W-:Y:S02]  /*1be0*/  HADD2 R4, R18, -1028, -1028 ;  /* 0xe404e40412047430 */ /* 0x000fe40000000000 */
[-C--:B0-----:R-:W-:Y:S02]  /*1bf0*/  HFMA2 R17, R17, R20.reuse, R16 ;  /* 0x0000001411117231 */ /* 0x081fe40000000010 */
[----:B------:R-:W-:Y:S01]  /*1c00*/  HFMA2 R16, R4, R20, R8 ;  /* 0x0000001404107231 */ /* 0x000fe20000000008 */
[----:B------:R-:W-:-:S04]  /*1c10*/  SHF.R.U32.HI R8, RZ, 0x6, R14 ;  /* 0x00000006ff087819 */ /* 0x000fc8000001160e */
[----:B------:R-:W-:Y:S02]  /*1c20*/  LOP3.LUT R18, R8, 0x70007, RZ, 0xc0, !PT ;  /* 0x0007000708127812 */ /* 0x000fe400078ec0ff */
[----:B------:R-:W-:Y:S02]  /*1c30*/  LOP3.LUT R4, R10, 0x380038, RZ, 0xc0, !PT ;  /* 0x003800380a047812 */ /* 0x000fe400078ec0ff */
[----:B------:R-:W-:Y:S02]  /*1c40*/  LOP3.LUT R18, R18, 0x64006400, RZ, 0xfc, !PT ;  /* 0x6400640012127812 */ /* 0x000fe400078efcff */
[----:B------:R-:W-:-:S03]  /*1c50*/  LOP3.LUT R4, R4, 0x64006400, RZ, 0xfc, !PT ;  /* 0x6400640004047812 */ /* 0x000fc600078efcff */
[----:B------:R-:W-:Y:S02]  /*1c60*/  HADD2 R18, R18, -1028, -1028 ;  /* 0xe404e40412127430 */ /* 0x000fe40000000000 */
[----:B------:R-:W-:Y:S02]  /*1c70*/  HFMA2 R4, R4, R43.H0_H0, -132, -132 ;  /* 0xd820d82004047431 */ /* 0x000fe4000004002b */
[----:B------:R-:W-:Y:S01]  /*1c80*/  HFMA2 R9, R18, R20, R9 ;  /* 0x0000001412097231 */ /* 0x000fe20000000009 */
[----:B------:R-:W-:Y:S01]  /*1c90*/  LOP3.LUT R18, R7, 0x380038, RZ, 0xc0, !PT ;  /* 0x0038003807127812 */ /* 0x000fe200078ec0ff */
[----:B------:R-:W-:Y:S01]  /*1ca0*/  HFMA2 R17, R4, R21, R17 ;  /* 0x0000001504117231 */ /* 0x000fe20000000011 */
[----:B------:R-:W-:Y:S02]  /*1cb0*/  LOP3.LUT R4, R8, 0x380038, RZ, 0xc0, !PT ;  /* 0x0038003808047812 */ /* 0x000fe400078ec0ff */
[----:B------:R-:W-:Y:S02]  /*1cc0*/  LOP3.LUT R18, R18, 0x64006400, RZ, 0xfc, !PT ;  /* 0x6400640012127812 */ /* 0x000fe400078efcff */
[----:B------:R-:W-:-:S03]  /*1cd0*/  LOP3.LUT R4, R4, 0x64006400, RZ, 0xfc, !PT ;  /* 0x6400640004047812 */ /* 0x000fc600078efcff */
[-C--:B------:R-:W-:Y:S02]  /*1ce0*/  HFMA2 R18, R18, R43.reuse.H0_H0, -132, -132 ;  /* 0xd820d82012127431 */ /* 0x080fe4000004002b */
[----:B------:R-:W-:Y:S02]  /*1cf0*/  HFMA2 R4, R4, R43.H0_H0, -132, -132 ;  /* 0xd820d82004047431 */ /* 0x000fe4000004002b */
[-C--:B------:R-:W-:Y:S01]  /*1d00*/  HFMA2 R16, R18, R21.reuse, R16 ;  /* 0x0000001512107231 */ /* 0x080fe20000000010 */
[----:B------:R-:W-:Y:S01]  /*1d10*/  SHF.R.U32.HI R18, RZ, 0x6, R15 ;  /* 0x00000006ff127819 */ /* 0x000fe2000001160f */
[----:B------:R-:W-:-:S03]  /*1d20*/  HFMA2 R9, R4, R21, R9 ;  /* 0x0000001504097231 */ /* 0x000fc60000000009 */
[----:B------:R-:W-:-:S04]  /*1d30*/  LOP3.LUT R4, R18, 0x70007, RZ, 0xc0, !PT ;  /* 0x0007000712047812 */ /* 0x000fc800078ec0ff */
[----:B------:R-:W-:-:S05]  /*1d40*/  LOP3.LUT R4, R4, 0x64006400, RZ, 0xfc, !PT ;  /* 0x6400640004047812 */ /* 0x000fca00078efcff */
[----:B------:R-:W-:-:S04]  /*1d50*/  HADD2 R4, R4, -1028, -1028 ;  /* 0xe404e40404047430 */ /* 0x000fc80000000000 */
[----:B------:R-:W-:Y:S01]  /*1d60*/  HFMA2 R19, R4, R20, R19 ;  /* 0x0000001404137231 */ /* 0x000fe20000000013 */
[----:B------:R-:W-:Y:S02]  /*1d70*/  LOP3.LUT R4, R18, 0x380038, RZ, 0xc0, !PT ;  /* 0x0038003812047812 */ /* 0x000fe400078ec0ff */
[----:B------:R-:W-:Y:S02]  /*1d80*/  ISETP.NE.AND P0, PT, R27, R32, PT ;  /* 0x000000201b00720c */ /* 0x000fe40003f05270 */
[----:B------:R-:W-:-:S05]  /*1d90*/  LOP3.LUT R4, R4, 0x64006400, RZ, 0xfc, !PT ;  /* 0x6400640004047812 */ /* 0x000fca00078efcff */
[----:B------:R-:W-:-:S04]  /*1da0*/  HFMA2 R4, R4, R43.H0_H0, -132, -132 ;  /* 0xd820d82004047431 */ /* 0x000fc8000004002b */
[----:B------:R-:W-:Y:S01]  /*1db0*/  HFMA2 R21, R4, R21, R19 ;  /* 0x0000001504157231 */ /* 0x000fe20000000013 */
[----:B------:R-:W-:Y:S02]  /*1dc0*/  SHF.R.U32.HI R4, RZ, 0xd, R13 ;  /* 0x0000000dff047819 */ /* 0x000fe4000001160d */
[----:B------:R-:W-:Y:S02]  /*1dd0*/  SHF.R.U32.HI R14, RZ, 0xd, R14 ;  /* 0x0000000dff0e7819 */ /* 0x000fe4000001160e */
[----:B------:R-:W-:Y:S01]  /*1de0*/  LOP3.LUT R13, R5, 0x40004, R4, 0xf8, !PT ;  /* 0x00040004050d7812 */ /* 0x000fe200078ef804 */
[----:B------:R-:W-:Y:S01]  /*1df0*/  @!P0 IMAD R4, R28, 0x8, R1 ;  /* 0x000000081c048824 */ /* 0x000fe200078e0201 */
[----:B------:R-:W-:Y:S02]  /*1e00*/  LOP3.LUT R11, R11, 0x40004, R14, 0xf8, !PT ;  /* 0x000400040b0b7812 */ /* 0x000fe400078ef80e */
[----:B------:R0:W2:Y:S04]  /*1e10*/  @!P0 LDG.E.U16.CONSTANT R14, desc[UR6][R34.64] ;  /* 0x00000006220e8981 */ /* 0x0000a8000c1e9500 */
[----:B------:R-:W3:Y:S01]  /*1e20*/  @!P0 LDL.64 R4, [R4+0x8] ;  /* 0x0000080004048983 */ /* 0x000ee20000100a00 */
        /* <DEDUP_REMOVED lines=18> */
[----:B------:R-:W-:-:S02]  /*1f50*/  HFMA2 R16, R8, R22, R16 ;  /* 0x0000001608107231 */ /* 0x000fc40000000010 */
[----:B------:R-:W-:Y:S02]  /*1f60*/  @!P0 VIADD R38, R28, 0x1 ;  /* 0x000000011c268836 */ /* 0x000fe40000000000 */
[-C--:B------:R-:W-:Y:S02]  /*1f70*/  HFMA2 R17, R10, R22.reuse, R17 ;  /* 0x000000160a117231 */ /* 0x080fe40000000011 */
[----:B------:R-:W-:Y:S02]  /*1f80*/  HADD2 R12, R12, -1028, -1028 ;  /* 0xe404e4040c0c7430 */ /* 0x000fe40000000000 */
[----:B------:R-:W-:Y:S02]  /*1f90*/  HADD2 R8, R13, -1028, -1028 ;  /* 0xe404e4040d087430 */ /* 0x000fe40000000000 */
[-C--:B------:R-:W-:Y:S02]  /*1fa0*/  HFMA2 R9, R18, R22.reuse, R9 ;  /* 0x0000001612097231 */ /* 0x080fe40000000009 */
[----:B------:R-:W-:-:S02]  /*1fb0*/  HFMA2 R7, R7, R22, R21 ;  /* 0x0000001607077231 */ /* 0x000fc40000000015 */
[----:B------:R-:W-:Y:S02]  /*1fc0*/  HADD2 R11, R11, -1028, -1028 ;  /* 0xe404e4040b0b7430 */ /* 0x000fe40000000000 */
[----:B------:R-:W-:Y:S02]  /*1fd0*/  HADD2 R6, R6, -1028, -1028 ;  /* 0xe404e40406067430 */ /* 0x000fe40000000000 */
[----:B------:R-:W-:Y:S02]  /*1fe0*/  @!P0 IMAD.MOV.U32 R28, RZ, RZ, R38 ;  /* 0x000000ffff1c8224 */ /* 0x000fe400078e0026 */
        /* <DEDUP_REMOVED lines=8> */
[----:B------:R-:W-:Y:S02]  /*2070*/  PRMT R12, R12, 0x5410, R6 ;  /* 0x000054100c0c7816 */ /* 0x000fe40000000006 */
[----:B0-----:R-:W-:-:S02]  /*2080*/  IADD3 R34, P1, PT, R34, 0x80, RZ ;  /* 0x0000008022227810 */ /* 0x001fc40007f3e0ff */
        /* <DEDUP_REMOVED lines=15> */
.L_x_3702:
[----:B------:R-:W0:Y:S02]  /*2180*/  LDCU UR5, c[0x0][0x3dc] ;  /* 0x00007b80ff0577ac */ /* 0x000e240008000800 */
[----:B0-----:R-:W-:-:S04]  /*2190*/  VIMNMX R12, PT, PT, R33, UR5, PT ;  /* 0x00000005210c7c48 */ /* 0x001fc8000bfe0100 */
[----:B------:R-:W-:-:S13]  /*21a0*/  ISETP.GT.AND P0, PT, R12, R27, PT ;  /* 0x0000001b0c00720c */ /* 0x000fda0003f04270 */
[----:B------:R-:W-:Y:S05]  /*21b0*/  @!P0 BRA `(.L_x_3704) ;  /* 0x0000000800ac8947 */ /* 0x000fea0003800000 */
[----:B------:R-:W-:-:S03]  /*21c0*/  IMAD.WIDE.U32 R2, R27, 0x4, R2 ;  /* 0x000000041b027825 */ /* 0x000fc600078e0002 */
[----:B------:R-:W-:-:S05]  /*21d0*/  IADD3 R13, P0, PT, R2, 0x2, RZ ;  /* 0x00000002020d7810 */ /* 0x000fca0007f1e0ff */
[----:B------:R-:W-:-:S08]  /*21e0*/  IMAD.X R14, RZ, RZ, R3, P0 ;  /* 0x000000ffff0e7224 */ /* 0x000fd000000e0603 */
.L_x_3705:
[----:B------:R-:W2:Y:S01]  /*21f0*/  LDG.E.128.CONSTANT R8, desc[UR6][R24.64] ;  /* 0x0000000618087981 */ /* 0x000ea2000c1e9d00 */
[----:B------:R-:W-:Y:S01]  /*2200*/  IMAD.MOV.U32 R2, RZ, RZ, 0x2c00 ;  /* 0x00002c00ff027424 */ /* 0x000fe200078e00ff */
[----:B------:R-:W-:Y:S01]  /*2210*/  ISETP.NE.AND P0, PT, R27, R32, PT ;  /* 0x000000201b00720c */ /* 0x000fe20003f05270 */
[----:B------:R-:W-:Y:S01]  /*2220*/  IMAD.MOV.U32 R3, RZ, RZ, 0x2400 ;  /* 0x00002400ff037424 */ /* 0x000fe200078e00ff */
[----:B------:R-:W0:Y:S01]  /*2230*/  LDS.128 R4, [UR4] ;  /* 0x00000004ff047984 */ /* 0x000e220008000c00 */
[----:B------:R-:W-:-:S03]  /*2240*/  IMAD.MOV.U32 R21, RZ, RZ, 0x3400 ;  /* 0x00003400ff157424 */ /* 0x000fc600078e00ff */
[----:B------:R-:W-:Y:S02]  /*2250*/  PRMT R2, R3, 0x5410, R2 ;  /* 0x0000541003027816 */ /* 0x000fe40000000002 */
[----:B--2---:R-:W-:Y:S02]  /*2260*/  LOP3.LUT R3, R8, 0x30003, RZ, 0xc0, !PT ;  /* 0x0003000308037812 */ /* 0x004fe400078ec0ff */
        /* <DEDUP_REMOVED lines=12> */
[-C--:B0-----:R-:W-:Y:S01]  /*2330*/  HFMA2 R3, R3, R4.reuse, RZ ;  /* 0x0000000403037231 */ /* 0x081fe200000000ff */
[----:B------:R-:W-:Y:S01]  /*2340*/  LOP3.LUT R19, R19, 0x64006400, RZ, 0xfc, !PT ;  /* 0x6400640013137812 */ /* 0x000fe200078efcff */
[----:B------:R-:W-:Y:S01]  /*2350*/  HFMA2 R23, R16, R21.H0_H0, -258, -258 ;  /* 0xdc08dc0810177431 */ /* 0x000fe20000040015 */
[----:B------:R-:W-:Y:S01]  /*2360*/  LOP3.LUT R18, R8, 0x300030, RZ, 0xc0, !PT ;  /* 0x0030003008127812 */ /* 0x000fe200078ec0ff */
[-C--:B------:R-:W-:Y:S01]  /*2370*/  HFMA2 R20, R20, R4.reuse, RZ.H0_H0 ;  /* 0x0000000414147231 */ /* 0x080fe200000400ff */
[----:B------:R-:W-:Y:S01]  /*2380*/  LOP3.LUT R17, R9, 0xc000c, RZ, 0xc0, !PT ;  /* 0x000c000c09117812 */ /* 0x000fe200078ec0ff */
[----:B------:R-:W-:Y:S01]  /*2390*/  HADD2 R35, R19, -1026, -1026 ;  /* 0xe402e40213237430 */ /* 0x000fe20000000000 */
[----:B------:R-:W-:Y:S01]  /*23a0*/  LOP3.LUT R22, R10, 0xc000c, RZ, 0xc0, !PT ;  /* 0x000c000c0a167812 */ /* 0x000fe200078ec0ff */
[----:B------:R-:W-:Y:S01]  /*23b0*/  HFMA2 R23, R23, R5, R3 ;  /* 0x0000000517177231 */ /* 0x000fe20000000003 */
[----:B------:R-:W-:Y:S01]  /*23c0*/  LOP3.LUT R40, R33, 0x64006400, RZ, 0xfc, !PT ;  /* 0x6400640021287812 */ /* 0x000fe200078efcff */
[-C--:B------:R-:W-:Y:S01]  /*23d0*/  HFMA2 R34, R34, R4.reuse, RZ ;  /* 0x0000000422227231 */ /* 0x080fe200000000ff */
[----:B------:R-:W-:Y:S01]  /*23e0*/  LOP3.LUT R36, R17, 0x64006400, RZ, 0xfc, !PT ;  /* 0x6400640011247812 */ /* 0x000fe200078efcff */
[----:B------:R-:W-:Y:S01]  /*23f0*/  HFMA2 R35, R35, R4, RZ.H0_H0 ;  /* 0x0000000423237231 */ /* 0x000fe200000400ff */
[----:B------:R-:W-:Y:S01]  /*2400*/  LOP3.LUT R38, R22, 0x64006400, RZ, 0xfc, !PT ;  /* 0x6400640016267812 */ /* 0x000fe200078efcff */
[-C--:B------:R-:W-:Y:S01]  /*2410*/  HFMA2 R40, R40, R21.reuse.H0_H0, -258, -258 ;  /* 0xdc08dc0828287431 */ /* 0x080fe20000040015 */
[----:B------:R-:W-:Y:S01]  /*2420*/  LOP3.LUT R33, R18, 0x64006400, RZ, 0xfc, !PT ;  /* 0x6400640012217812 */ /* 0x000fe200078efcff */
[-C--:B------:R-:W-:Y:S01]  /*2430*/  HFMA2 R36, R36, R21.reuse.H0_H0, -258, -258 ;  /* 0xdc08dc0824247431 */ /* 0x080fe20000040015 */
[----:B------:R-:W-:Y:S01]  /*2440*/  LOP3.LUT R31, R8, 0xc000c0, RZ, 0xc0, !PT ;  /* 0x00c000c0081f7812 */ /* 0x000fe200078ec0ff */
[----:B------:R-:W-:Y:S01]  /*2450*/  HFMA2 R38, R38, R21.H0_H0, -258, -258 ;  /* 0xdc08dc0826267431 */ /* 0x000fe20000040015 */
[----:B------:R-:W-:Y:S01]  /*2460*/  SHF.R.U32.HI R3, RZ, 0x8, R8 ;  /* 0x00000008ff037819 */ /* 0x000fe20000011608 */
[----:B------:R-:W-:Y:S01]  /*2470*/  HFMA2 R33, R33, R2.H1_H1, -66, -66 ;  /* 0xd420d42021217431 */ /* 0x000fe20000060002 */
[C---:B------:R-:W-:Y:S01]  /*2480*/  LOP3.LUT R19, R9.reuse, 0x300030, RZ, 0xc0, !PT ;  /* 0x0030003009137812 */ /* 0x040fe200078ec0ff */
[-C--:B------:R-:W-:Y:S01]  /*2490*/  HFMA2 R34, R38, R5.reuse, R34 ;  /* 0x0000000526227231 */ /* 0x080fe20000000022 */
[----:B------:R-:W-:Y:S01]  /*24a0*/  LOP3.LUT R8, R9, 0xc000c0, RZ, 0xc0, !PT ;  /* 0x00c000c009087812 */ /* 0x000fe200078ec0ff */
[----:B------:R-:W-:Y:S01]  /*24b0*/  HFMA2 R35, R40, R5, R35 ;  /* 0x0000000528237231 */ /* 0x000fe20000000023 */
[----:B------:R-:W-:Y:S01]  /*24c0*/  SHF.R.U32.HI R15, RZ, 0x8, R9 ;  /* 0x00000008ff0f7819 */ /* 0x000fe20000011609 */
[----:B------:R-:W-:Y:S01]  /*24d0*/  HFMA2 R23, R33, R6, R23 ;  /* 0x0000000621177231 */ /* 0x000fe20000000017 */
[----:B------:R-:W-:-:S02]  /*24e0*/  LOP3.LUT R9, R10, 0x300030, RZ, 0xc0, !PT ;  /* 0x003000300a097812 */ /* 0x000fc400078ec0ff */
        /* <DEDUP_REMOVED lines=9> */
[-C--:B------:R-:W-:Y:S01]  /*2580*/  HFMA2 R10, R5, R2.reuse.H1_H1, -66, -66 ;  /* 0xd420d420050a7431 */ /* 0x080fe20000060002 */
[----:B------:R-:W-:Y:S01]  /*2590*/  LOP3.LUT R9, R8, 0x64006400, RZ, 0xfc, !PT ;  /* 0x6400640008097812 */ /* 0x000fe200078efcff */
[----:B------:R-:W-:Y:S01]  /*25a0*/  HFMA2 R33, R33, R2.H1_H1, -66, -66 ;  /* 0xd420d42021217431 */ /* 0x000fe20000060002 */
[----:B------:R-:W-:Y:S01]  /*25b0*/  LOP3.LUT R5, R31, 0x64006400, RZ, 0xfc, !PT ;  /* 0x640064001f057812 */ /* 0x000fe200078efcff */
[-C--:B------:R-:W-:Y:S01]  /*25c0*/  HFMA2 R31, R10, R6.reuse, R11 ;  /* 0x000000060a1f7231 */ /* 0x080fe2000000000b */
[----:B------:R-:W-:Y:S01]  /*25d0*/  LOP3.LUT R20, R15, 0xc000c, RZ, 0xc0, !PT ;  /* 0x000c000c0f147812 */ /* 0x000fe200078ec0ff */
[----:B------:R-:W-:Y:S02]  /*25e0*/  HFMA2 R34, R33, R6, R34 ;  /* 0x0000000621227231 */ /* 0x000fe40000000022 */
[-C--:B------:R-:W-:Y:S01]  /*25f0*/  HFMA2 R33, R9, R2.reuse.H0_H0, -18, -18 ;  /* 0xcc80cc8009217431 */ /* 0x080fe20000040002 */
[----:B------:R-:W-:Y:S01]  /*2600*/  LOP3.LUT R18, R3, 0xc000c, RZ, 0xc0, !PT ;  /* 0x000c000c03127812 */ /* 0x000fe200078ec0ff */
[----:B------:R-:W0:Y:S01]  /*2610*/  LDS.128 R8, [UR4+0x10] ;  /* 0x00001004ff087984 */ /* 0x000e220008000c00 */
[-C--:B------:R-:W-:Y:S01]  /*2620*/  HFMA2 R5, R5, R2.reuse.H0_H0, -18, -18 ;  /* 0xcc80cc8005057431 */ /* 0x080fe20000040002 */
[----:B------:R-:W-:Y:S01]  /*2630*/  LOP3.LUT R38, R16, 0xc000c, RZ, 0xc0, !PT ;  /* 0x000c000c10267812 */ /* 0x000fe200078ec0ff */
[----:B------:R-:W-:Y:S01]  /*2640*/  HFMA2 R39, R39, R2.H1_H1, -66, -66 ;  /* 0xd420d42027277431 */ /* 0x000fe20000060002 */
[----:B------:R-:W-:Y:S01]  /*2650*/  LOP3.LUT R36, R17, 0xc000c, RZ, 0xc0, !PT ;  /* 0x000c000c11247812 */ /* 0x000fe200078ec0ff */
[-C--:B------:R-:W-:Y:S01]  /*2660*/  HFMA2 R5, R5, R7.reuse, R23 ;  /* 0x0000000705057231 */ /* 0x080fe20000000017 */
[----:B------:R-:W-:Y:S01]  /*2670*/  LOP3.LUT R20, R20, 0x64006400, RZ, 0xfc, !PT ;  /* 0x6400640014147812 */ /* 0x000fe200078efcff */
[----:B------:R-:W-:Y:S01]  /*2680*/  HFMA2 R35, R39, R6, R35 ;  /* 0x0000000627237231 */ /* 0x000fe20000000023 */
[----:B------:R-:W-:Y:S01]  /*2690*/  LOP3.LUT R23, R4, 0x64006400, RZ, 0xfc, !PT ;  /* 0x6400640004177812 */ /* 0x000fe200078efcff */
[----:B------:R-:W-:Y:S01]  /*26a0*/  HFMA2 R6, R33, R7, R31 ;  /* 0x0000000721067231 */ /* 0x000fe2000000001f */
        /* <DEDUP_REMOVED lines=13> */
[-C--:B------:R-:W-:Y:S01]  /*2780*/  HFMA2 R34, R4, R7.reuse, R34 ;  /* 0x0000000704227231 */ /* 0x080fe20000000022 */
[----:B------:R-:W-:Y:S01]  /*2790*/  LOP3.LUT R43, R43, 0x64006400, RZ, 0xfc, !PT ;  /* 0x640064002b2b7812 */ /* 0x000fe200078efcff */
[----:B------:R-:W-:Y:S01]  /*27a0*/  HFMA2 R7, R36, R7, R35 ;  /* 0x0000000724077231 */ /* 0x000fe20000000023 */
[C---:B------:R-:W-:Y:S01]  /*27b0*/  LOP3.LUT R4, R3.reuse, 0x30003, RZ, 0xc0, !PT ;  /* 0x0003000303047812 */ /* 0x040fe200078ec0ff */
[-C--:B------:R-:W-:Y:S01]  /*27c0*/  HFMA2 R22, R41, R2.reuse.H1_H1, -66, -66 ;  /* 0xd420d42029167431 */ /* 0x080fe20000060002 */
[----:B------:R-:W-:Y:S01]  /*27d0*/  LOP3.LUT R35, R3, 0xc000c0, RZ, 0xc0, !PT ;  /* 0x00c000c003237812 */ /* 0x000fe200078ec0ff */
[----:B------:R-:W-:Y:S01]  /*27e0*/  HFMA2 R23, R43, R2.H1_H1, -66, -66 ;  /* 0xd420d4202b177431 */ /* 0x000fe20000060002 */
[----:B------:R-:W-:-:S02]  /*27f0*/  LOP3.LUT R3, R4, 0x64006400, RZ, 0xfc, !PT ;  /* 0x6400640004037812 */ /* 0x000fc400078efcff */
[C---:B------:R-:W-:Y:S02]  /*2800*/  LOP3.LUT R31, R16.reuse, 0x300030, RZ, 0xc0, !PT ;  /* 0x00300030101f7812 */ /* 0x040fe400078ec0ff */
[----:B------:R-:W-:Y:S01]  /*2810*/  LOP3.LUT R33, R17, 0x300030, RZ, 0xc0, !PT ;  /* 0x0030003011217812 */ /* 0x000fe200078ec0ff */
[----:B------:R-:W-:Y:S01]  /*2820*/  HADD2 R4, R3, -1026, -1026 ;  /* 0xe402e40203047430 */ /* 0x000fe20000000000 */
[----:B------:R-:W-:Y:S02]  /*2830*/  LOP3.LUT R41, R15, 0xc000c0, RZ, 0xc0, !PT ;  /* 0x00c000c00f297812 */ /* 0x000fe400078ec0ff */
[----:B------:R-:W-:Y:S02]  /*2840*/  LOP3.LUT R43, R16, 0xc000c0, RZ, 0xc0, !PT ;  /* 0x00c000c0102b7812 */ /* 0x000fe400078ec0ff */
[----:B------:R-:W-:Y:S01]  /*2850*/  LOP3.LUT R39, R17, 0xc000c0, RZ, 0xc0, !PT ;  /* 0x00c000c011277812 */ /* 0x000fe200078ec0ff */
[----:B0-----:R-:W-:Y:S01]  /*2860*/  HFMA2 R40, R4, R8, R5 ;  /* 0x0000000804287231 */ /* 0x001fe20000000005 */
[----:B------:R-:W-:-:S02]  /*2870*/  LOP3.LUT R35, R35, 0x64006400, RZ, 0xfc, !PT ;  /* 0x6400640023237812 */ /* 0x000fc400078efcff */
[----:B------:R-:W-:Y:S02]  /*2880*/  LOP3.LUT R31, R31, 0x64006400, RZ, 0xfc, !PT ;  /* 0x640064001f1f7812 */ /* 0x000fe400078efcff */
[----:B------:R-:W-:Y:S01]  /*2890*/  LOP3.LUT R33, R33, 0x64006400, RZ, 0xfc, !PT ;  /* 0x6400640021217812 */ /* 0x000fe200078efcff */
[-C--:B------:R-:W-:Y:S01]  /*28a0*/  HFMA2 R38, R35, R2.reuse.H0_H0, -18, -18 ;  /* 0xcc80cc8023267431 */ /* 0x080fe20000040002 */
[----:B------:R-:W-:Y:S01]  /*28b0*/  LOP3.LUT R41, R41, 0x64006400, RZ, 0xfc, !PT ;  /* 0x6400640029297812 */ /* 0x000fe200078efcff */
[-C--:B------:R-:W-:Y:S01]  /*28c0*/  HFMA2 R31, R31, R2.reuse.H1_H1, -66, -66 ;  /* 0xd420d4201f1f7431 */ /* 0x080fe20000060002 */
[----:B------:R-:W-:Y:S01]  /*28d0*/  LOP3.LUT R43, R43, 0x64006400, RZ, 0xfc, !PT ;  /* 0x640064002b2b7812 */ /* 0x000fe200078efcff */
[-C--:B------:R-:W-:Y:S01]  /*28e0*/  HFMA2 R33, R33, R2.reuse.H1_H1, -66, -66 ;  /* 0xd420d42021217431 */ /* 0x080fe20000060002 */
[----:B------:R-:W-:Y:S01]  /*28f0*/  LOP3.LUT R39, R39, 0x64006400, RZ, 0xfc, !PT ;  /* 0x6400640027277812 */ /* 0x000fe200078efcff */
[----:B------:R-:W-:Y:S02]  /*2900*/  HFMA2 R36, R41, R2.H0_H0, -18, -18 ;  /* 0xcc80cc8029247431 */ /* 0x000fe40000040002 */
[----:B------:R-:W-:-:S02]  /*2910*/  @!P0 IMAD.MOV.U32 R4, RZ, RZ, R13 ;  /* 0x000000ffff048224 */ /* 0x000fc400078e000d */
[-C--:B------:R-:W-:Y:S02]  /*2920*/  HFMA2 R35, R43, R2.reuse.H0_H0, -18, -18 ;  /* 0xcc80cc802b237431 */ /* 0x080fe40000040002 */
[----:B------:R-:W-:Y:S02]  /*2930*/  @!P0 IMAD.MOV.U32 R5, RZ, RZ, R14 ;  /* 0x000000ffff058224 */ /* 0x000fe400078e000e */
[----:B------:R-:W-:Y:S02]  /*2940*/  HFMA2 R39, R39, R2.H0_H0, -18, -18 ;  /* 0xcc80cc8027277431 */ /* 0x000fe40000040002 */
[----:B------:R-:W-:Y:S01]  /*2950*/  @!P0 IMAD R2, R28, 0x8, R1 ;  /* 0x000000081c028824 */ /* 0x000fe200078e0201 */
[----:B------:R0:W2:Y:S05]  /*2960*/  @!P0 LDG.E.U16.CONSTANT R4, desc[UR6][R4.64] ;  /* 0x0000000604048981 */ /* 0x0000aa000c1e9500 */
[----:B------:R-:W3:Y:S01]  /*2970*/  @!P0 LDL.64 R2, [R2+0x8] ;  /* 0x0000080002028983 */ /* 0x000ee20000100a00 */
[----:B------:R-:W-:-:S04]  /*2980*/  LOP3.LUT R15, R15, 0x30003, RZ, 0xc0, !PT ;  /* 0x000300030f0f7812 */ /* 0x000fc800078ec0ff */
[----:B------:R-:W-:-:S05]  /*2990*/  LOP3.LUT R15, R15, 0x64006400, RZ, 0xfc, !PT ;  /* 0x640064000f0f7812 */ /* 0x000fca00078efcff */
[----:B------:R-:W-:Y:S01]  /*29a0*/  HADD2 R15, R15, -1026, -1026 ;  /* 0xe402e4020f0f7430 */ /* 0x000fe20000000000 */
[----:B------:R-:W-:-:S03]  /*29b0*/  LOP3.LUT R16, R16, 0x30003, RZ, 0xc0, !PT ;  /* 0x0003000310107812 */ /* 0x000fc600078ec0ff */
[----:B------:R-:W-:Y:S01]  /*29c0*/  HFMA2 R6, R15, R8, R6 ;  /* 0x000000080f067231 */ /* 0x000fe20000000006 */
[----:B------:R-:W-:Y:S02]  /*29d0*/  LOP3.LUT R15, R17, 0x30003, RZ, 0xc0, !PT ;  /* 0x00030003110f7812 */ /* 0x000fe400078ec0ff */
[----:B------:R-:W-:Y:S02]  /*29e0*/  LOP3.LUT R16, R16, 0x64006400, RZ, 0xfc, !PT ;  /* 0x6400640010107812 */ /* 0x000fe400078efcff */
[----:B------:R-:W-:Y:S01]  /*29f0*/  LOP3.LUT R15, R15, 0x64006400, RZ, 0xfc, !PT ;  /* 0x640064000f0f7812 */ /* 0x000fe200078efcff */
[----:B0-----:R-:W-:Y:S02]  /*2a00*/  @!P0 VIADD R5, R28, 0x1 ;  /* 0x000000011c058836 */ /* 0x001fe40000000000 */
[----:B------:R-:W-:Y:S02]  /*2a10*/  HADD2 R17, R16, -1026, -1026 ;  /* 0xe402e40210117430 */ /* 0x000fe40000000000 */
[----:B------:R-:W-:-:S02]  /*2a20*/  HADD2 R15, R15, -1026, -1026 ;  /* 0xe402e4020f0f7430 */ /* 0x000fc40000000000 */
[----:B------:R-:W-:Y:S02]  /*2a30*/  @!P0 IMAD.MOV.U32 R28, RZ, RZ, R5 ;  /* 0x000000ffff1c8224 */ /* 0x000fe400078e0005 */
        /* <DEDUP_REMOVED lines=14> */
[----:B------:R-:W-:Y:S02]  /*2b20*/  HADD2 R19, R19.H0_H0, R19.H1_H1 ;  /* 0x3000001313137230 */ /* 0x000fe40000000800 */
[----:B------:R-:W-:Y:S02]  /*2b30*/  HADD2 R18, R18.H0_H0, R18.H1_H1 ;  /* 0x3000001212127230 */ /* 0x000fe40000000800 */
[----:B------:R-:W-:-:S02]  /*2b40*/  HADD2 R20, R20.H0_H0, R20.H1_H1 ;  /* 0x3000001414147230 */ /* 0x000fc40000000800 */
[----:B------:R-:W-:Y:S01]  /*2b50*/  HADD2 R10, R7.H0_H0, R7.H1_H1 ;  /* 0x30000007070a7230 */ /* 0x000fe20000000800 */
[----:B------:R-:W-:Y:S01]  /*2b60*/  PRMT R19, R19, 0x5410, R18 ;  /* 0x0000541013137816 */ /* 0x000fe20000000012 */
[----:B------:R-:W-:Y:S01]  /*2b70*/  IMAD.U32 R31, RZ, RZ, UR9 ;  /* 0x00000009ff1f7e24 */ /* 0x000fe2000f8e00ff */
[----:B------:R-:W-:Y:S02]  /*2b80*/  IADD3 R13, P1, PT, R13, 0x40, RZ ;  /* 0x000000400d0d7810 */ /* 0x000fe40007f3e0ff */
        /* <DEDUP_REMOVED lines=14> */
.L_x_3704:
        /* <DEDUP_REMOVED lines=12> */
.L_x_3709:
[----:B------:R-:W0:Y:S02]  /*2d30*/  LDS R2, [R0] ;  /* 0x0000000000027984 */ /* 0x000e240000000800 */
[----:B0-----:R-:W-:-:S05]  /*2d40*/  HADD2 R3, R2, R29 ;  /* 0x0000001d02037230 */ /* 0x001fca0000000000 */
[----:B------:R-:W0:Y:S02]  /*2d50*/  ATOMS.CAST.SPIN P0, [R0], R2, R3 ;  /* 0x000000020000758d */ /* 0x000e240001800003 */
[----:B0-----:R-:W-:Y:S05]  /*2d60*/  @!P0 BRA `(.L_x_3709) ;  /* 0xfffffffc00f08947 */ /* 0x001fea000383ffff */
[----:B------:R-:W-:Y:S05]  /*2d70*/  BRA `(.L_x_3707) ;  /* 0x00000000000c7947 */ /* 0x000fea0003800000 */
.L_x_3708:
[----:B------:R-:W2:Y:S02]  /*2d80*/  LD.E R0, desc[UR6][R4.64] ;  /* 0x0000000604007980 */ /* 0x000ea4000c101900 */
[----:B--2---:R-:W-:-:S05]  /*2d90*/  IMAD.IADD R3, R29, 0x1, R0 ;  /* 0x000000011d037824 */ /* 0x004fca00078e0200 */
[----:B------:R0:W-:Y:S02]  /*2da0*/  ST.E desc[UR6][R4.64], R3 ;  /* 0x0000000304007985 */ /* 0x0001e4000c101906 */
.L_x_3707:
[----:B------:R-:W-:Y:S05]  /*2db0*/  BSYNC.RECONVERGENT B0 ;  /* 0x0000000000007941 */ /* 0x000fea0003800200 */
.L_x_3706:
[----:B------:R1:W-:Y:S02]  /*2dc0*/  ATOM.E.ADD.F16x2.RN.STRONG.GPU P0, RZ, desc[UR6][R4.64+0x4], R7 ;  /* 0x8000040704ff79a2 */ /* 0x0003e4000c10e106 */
[----:B-1----:R-:W-:Y:S05]  /*2dd0*/  @P0 EXIT ;  /* 0x000000000000094d */ /* 0x002fea0003800000 */
[----:B------:R-:W1:Y:S02]  /*2de0*/  QSPC.E.S P0, RZ, [R4+0x4] ;  /* 0x0000040004ff73aa */ /* 0x000e640000000500 */
[----:B-1----:R-:W-:Y:S05]  /*2df0*/  @!P0 BRA `(.L_x_3710) ;  /* 0x00000000001c8947 */ /* 0x002fea0003800000 */
[----:B------:R-:W-:-:S05]  /*2e00*/  IMAD.MOV.U32 R2, RZ, RZ, R4 ;  /* 0x000000ffff027224 */ /* 0x000fca00078e0004 */
[----:B------:R-:W-:-:S07]  /*2e10*/  MOV R0, R2 ;  /* 0x0000000200007202 */ /* 0x000fce0000000f00 */
.L_x_3711:
[----:B------:R-:W0:Y:S02]  /*2e20*/  LDS R2, [R0+0x4] ;  /* 0x0000040000027984 */ /* 0x000e240000000800 */
[----:B0-----:R-:W-:-:S05]  /*2e30*/  HFMA2 R3, R2, 1, 1, R7 ;  /* 0x3c003c0002037831 */ /* 0x001fca0000000007 */
[----:B------:R-:W0:Y:S02]  /*2e40*/  ATOMS.CAST.SPIN P0, [R0+0x4], R2, R3 ;  /* 0x000004020000758d */ /* 0x000e240001800003 */
[----:B0-----:R-:W-:Y:S05]  /*2e50*/  @!P0 BRA `(.L_x_3711) ;  /* 0xfffffffc00f08947 */ /* 0x001fea000383ffff */
[----:B------:R-:W-:Y:S05]  /*2e60*/  EXIT ;  /* 0x000000000000794d */ /* 0x000fea0003800000 */
.L_x_3710:
[----:B------:R-:W0:Y:S02]  /*2e70*/  LD.E R0, desc[UR6][R4.64+0x4] ;  /* 0x0000040604007980 */ /* 0x000e24000c101900 */
[----:B0-----:R-:W-:-:S05]  /*2e80*/  IMAD.IADD R3, R7, 0x1, R0 ;  /* 0x0000000107037824 */ /* 0x001fca00078e0200 */
[----:B------:R-:W-:Y:S01]  /*2e90*/  ST.E desc[UR6][R4.64+0x4], R3 ;  /* 0x0000040304007985 */ /* 0x000fe2000c101906 */
[----:B------:R-:W-:Y:S05]  /*2ea0*/  EXIT ;  /* 0x000000000000794d */ /* 0x000fea0003800000 */
.L_x_3712:
        /* <DEDUP_REMOVED lines=13> */
.L_x_3982:


//--------------------- .text._Z23gemm_half_q_half_kernelILi1ELi2ELb1ELb1ELi64EEvPK6__halfPKjS4_S2_PS0_iiiiPKtS7_iiiiiibS2_i --------------------------
	.section	.text._Z23gemm_half_q_half_kernelILi1ELi2ELb1ELb1ELi64EEvPK6__halfPKjS4_S2_PS0_iiiiPKtS7_iiiiiibS2_i,"ax",@progbits
	.align	128
        .global         _Z23gemm_half_q_half_kernelILi1ELi2ELb1ELb1ELi64EEvPK6__halfPKjS4_S2_PS0_iiiiPKtS7_iiiiiibS2_i
        .type           _Z23gemm_half_q_half_kernelILi1ELi2ELb1ELb1ELi64EEvPK6__halfPKjS4_S2_PS0_iiiiPKtS7_iiiiiibS2_i,@function
        .size           _Z23gemm_half_q_half_kernelILi1ELi2ELb1ELb1ELi64EEvPK6__halfPKjS4_S2_PS0_iiiiPKtS7_iiiiiibS2_i,(.L_x_3983 - _Z23gemm_half_q_half_kernelILi1ELi2ELb1ELb1ELi64EEvPK6__halfPKjS4_S2_PS0_iiiiPKtS7_iiiiiibS2_i)
        .other          _Z23gemm_half_q_half_kernelILi1ELi2ELb1ELb1ELi64EEvPK6__halfPKjS4_S2_PS0_iiiiPKtS7_iiiiiibS2_i,@"STO_CUDA_ENTRY STV_DEFAULT"
_Z23gemm_half_q_half_kernelILi1ELi2ELb1ELb1ELi64EEvPK6__halfPKjS4_S2_PS0_iiiiPKtS7_iiiiiibS2_i:
.text._Z23gemm_half_q_half_kernelILi1ELi2ELb1ELb1ELi64EEvPK6__halfPKjS4_S2_PS0_iiiiPKtS7_iiiiiibS2_i:
        /* <DEDUP_REMOVED lines=14> */
[----:B------:R-:W0:Y:S01]  /*00e0*/  S2UR UR13, SR_CTAID.Z ;  /* 0x00000000000d79c3 */ /* 0x000e220000002700 */
[----:B------:R-:W1:Y:S01]  /*00f0*/  LDCU UR17, c[0x0][0x3ac] ;  /* 0x00007580ff1177ac */ /* 0x000e620008000800 */
[----:B------:R-:W-:Y:S01]  /*0100*/  IMAD R2, R2, 0x40, R7 ;  /* 0x0000004002027824 */ /* 0x000fe200078e0207 */
[----:B------:R-:W-:Y:S03]  /*0110*/  BSSY.RECONVERGENT B0, `(.L_x_3713) ;  /* 0x000001d000007945 */ /* 0x000fe60003800200 */
[----:B------:R-:W-:Y:S02]  /*0120*/  IMAD.SHL.U32 R19, R2, 0x4, RZ ;  /* 0x0000000402137824 */ /* 0x000fe400078e00ff */
[----:B------:R-:W2:Y:S01]  /*0130*/  LDC R0, c[0x0][0x3b0] ;  /* 0x0000ec00ff007b82 */ /* 0x000ea20000000800 */
[----:B-1----:R-:W-:Y:S01]  /*0140*/  IMAD.U32 R6, RZ, RZ, UR17 ;  /* 0x00000011ff067e24 */ /* 0x002fe2000f8e00ff */
[----:B0-----:R-:W-:-:S04]  /*0150*/  USHF.L.U32 UR12, UR13, 0x6, URZ ;  /* 0x000000060d0c7899 */ /* 0x001fc800080006ff */
[----:B------:R-:W-:Y:S02]  /*0160*/  ISETP.GE.AND P1, PT, R19, R6, PT ;  /* 0x000000061300720c */ /* 0x000fe40003f26270 */
[----:B------:R-:W-:Y:S02]  /*0170*/  IMAD.U32 R3, RZ, RZ, UR12 ;  /* 0x0000000cff037e24 */ /* 0x000fe4000f8e00ff */
[----:B------:R-:W-:-:S03]  /*0180*/  VIADD R11, R7, UR12 ;  /* 0x0000000c070b7c36 */ /* 0x000fc60008000000 */
        /* <DEDUP_REMOVED lines=21> */
.L_x_3714:
[----:B------:R-:W-:Y:S05]  /*02e0*/  BSYNC.RECONVERGENT B0 ;  /* 0x0000000000007941 */ /* 0x000fea0003800200 */
.L_x_3713:
[----:B------:R-:W-:Y:S05]  /*02f0*/  @P1 EXIT ;  /* 0x000000000000194d */ /* 0x000fea0003800000 */
[----:B------:R-:W1:Y:S01]  /*0300*/  LDCU.U8 UR4, c[0x0][0x3e0] ;  /* 0x00007c00ff0477ac */ /* 0x000e620008000000 */
        /* <DEDUP_REMOVED lines=25> */
.L_x_3716:
[----:B-----5:R-:W-:-:S04]  /*04a0*/  VIADD R15, R8, UR4 ;  /* 0x00000004080f7c36 */ /* 0x020fc80008000000 */
[----:B-1----:R-:W-:-:S05]  /*04b0*/  IMAD R10, R15, R6, RZ ;  /* 0x000000060f0a7224 */ /* 0x002fca00078e02ff */
        /* <DEDUP_REMOVED lines=43> */
.L_x_3715:
[----:B------:R-:W2:Y:S01]  /*0770*/  LDCU UR8, c[0x0][0x3c8] ;  /* 0x00007900ff0877ac */ /* 0x000ea20008000800 */
[----:B------:R-:W-:Y:S01]  /*0780*/  UMOV UR4, URZ ;  /* 0x000000ff00047c82 */ /* 0x000fe20008000000 */
[----:B--2---:R-:W-:-:S09]  /*0790*/  UISETP.GT.AND UP0, UPT, UR12, UR8, UPT ;  /* 0x000000080c00728c */ /* 0x004fd2000bf04270 */
[----:B------:R-:W-:Y:S05]  /*07a0*/  BRA.U !UP0, `(.L_x_3717) ;  /* 0x0000000108207547 */ /* 0x000fea000b800000 */
[----:B------:R-:W2:Y:S02]  /*07b0*/  LDCU UR4, c[0x0][0x3cc] ;  /* 0x00007980ff0477ac */ /* 0x000ea40008000800 */
[----:B--2---:R-:W-:-:S04]  /*07c0*/  UISETP.LT.AND UP0, UPT, UR12, UR4, UPT ;  /* 0x000000040c00728c */ /* 0x004fc8000bf01270 */
[----:B------:R-:W-:-:S04]  /*07d0*/  USEL UR4, UR12, UR4, UP0 ;  /* 0x000000040c047287 */ /* 0x000fc80008000000 */
[----:B------:R-:W-:-:S04]  /*07e0*/  UIADD3 UR4, UPT, UPT, UR4, -UR8, URZ ;  /* 0x8000000804047290 */ /* 0x000fc8000fffe0ff */
[----:B------:R-:W-:-:S04]  /*07f0*/  USHF.R.S32.HI UR5, URZ, 0x1f, UR4 ;  /* 0x0000001fff057899 */ /* 0x000fc80008011404 */
[----:B------:R-:W-:-:S04]  /*0800*/  ULEA.HI UR5, UR5, UR4, URZ, 0x5 ;  /* 0x0000000405057291 */ /* 0x000fc8000f8f28ff */
[----:B------:R-:W-:-:S04]  /*0810*/  USHF.R.S32.HI UR5, URZ, 0x5, UR5 ;  /* 0x00000005ff057899 */ /* 0x000fc80008011405 */
[----:B------:R-:W-:-:S12]  /*0820*/  UIMAD UR4, UR5, 0x6, URZ ;  /* 0x00000006050478a4 */ /* 0x000fd8000f8e02ff */
.L_x_3717:
[----:B------:R-:W2:Y:S01]  /*0830*/  LDCU UR5, c[0x0][0x3cc] ;  /* 0x00007980ff0577ac */ /* 0x000ea20008000800 */
[----:B0-----:R-:W-:Y:S01]  /*0840*/  IMAD.MOV.U32 R2, RZ, RZ, RZ ;  /* 0x000000ffff027224 */ /* 0x001fe200078e00ff */
[----:B--2---:R-:W-:-:S09]  /*0850*/  UISETP.GT.AND UP0, UPT, UR12, UR5, UPT ;  /* 0x000000050c00728c */ /* 0x004fd2000bf04270 */
        /* <DEDUP_REMOVED lines=8> */
.L_x_3718:
[----:B------:R-:W0:Y:S01]  /*08e0*/  LDCU UR5, c[0x0][0x3d0] ;  /* 0x00007a00ff0577ac */ /* 0x000e220008000800 */
[----:B------:R-:W-:Y:S01]  /*08f0*/  IMAD.MOV.U32 R3, RZ, RZ, RZ ;  /* 0x000000ffff037224 */ /* 0x000fe200078e00ff */
[----:B0-----:R-:W-:-:S09]  /*0900*/  UISETP.GT.AND UP0, UPT, UR12, UR5, UPT ;  /* 0x000000050c00728c */ /* 0x001fd2000bf04270 */
        /* <DEDUP_REMOVED lines=8> */
.L_x_3719:
        /* <DEDUP_REMOVED lines=11> */
.L_x_3720:
        /* <DEDUP_REMOVED lines=11> */
.L_x_3721:
[----:B------:R-:W0:Y:S01]  /*0af0*/  LDCU UR18, c[0x0][0x3dc] ;  /* 0x00007b80ff1277ac */ /* 0x000e220008000800 */
[----:B------:R-:W-:Y:S02]  /*0b00*/  PRMT R22, RZ, 0x5410, RZ ;  /* 0x00005410ff167816 */ /* 0x000fe400000000ff */
[----:B------:R-:W-:Y:S01]  /*0b10*/  PRMT R21, RZ, 0x5410, RZ ;  /* 0x00005410ff157816 */ /* 0x000fe200000000ff */
[----:B------:R-:W-:-:S04]  /*0b20*/  UISETP.LT.AND UP0, UPT, UR12, UR8, UPT ;  /* 0x000000080c00728c */ /* 0x000fc8000bf01270 */
[----:B------:R-:W-:-:S04]  /*0b30*/  USEL UR5, UR12, UR8, UP0 ;  /* 0x000000080c057287 */ /* 0x000fc80008000000 */
[----:B------:R-:W-:-:S04]  /*0b40*/  USHF.R.S32.HI UR8, URZ, 0x1f, UR5 ;  /* 0x0000001fff087899 */ /* 0x000fc80008011405 */
[----:B------:R-:W-:Y:S01]  /*0b50*/  ULEA.HI UR8, UR8, UR5, URZ, 0x5 ;  /* 0x0000000508087291 */ /* 0x000fe2000f8f28ff */
[----:B0-----:R-:W-:-:S03]  /*0b60*/  VIMNMX R0, PT, PT, R0, UR18, PT ;  /* 0x0000001200007c48 */ /* 0x001fc6000bfe0100 */
[----:B------:R-:W-:Y:S01]  /*0b70*/  USHF.R.S32.HI UR8, URZ, 0x5, UR8 ;  /* 0x00000005ff087899 */ /* 0x000fe20008011408 */
[----:B------:R-:W-:-:S03]  /*0b80*/  ISETP.GT.AND P0, PT, R0, UR12, PT ;  /* 0x0000000c00007c0c */ /* 0x000fc6000bf04270 */
[----:B------:R-:W-:-:S06]  /*0b90*/  ULEA UR4, UR8, UR4, 0x3 ;  /* 0x0000000408047291 */ /* 0x000fcc000f8e18ff */
[----:B------:R-:W-:-:S04]  /*0ba0*/  IADD3 R2, PT, PT, R3, UR4, R2 ;  /* 0x0000000403027c10 */ /* 0x000fc8000fffe002 */
[----:B------:R-:W-:-:S05]  /*0bb0*/  IADD3 R5, PT, PT, R5, R2, R4 ;  /* 0x0000000205057210 */ /* 0x000fca0007ffe004 */
[----:B------:R-:W-:Y:S01]  /*0bc0*/  IMAD R2, R5, R6, RZ ;  /* 0x0000000605027224 */ /* 0x000fe200078e02ff */
[----:B------:R-:W-:Y:S06]  /*0bd0*/  @!P0 BRA `(.L_x_3722) ;  /* 0x0000000c00188947 */ /* 0x000fec0003800000 */
[----:B------:R-:W-:Y:S01]  /*0be0*/  IMAD.U32 R4, RZ, RZ, UR6 ;  /* 0x00000006ff047e24 */ /* 0x000fe2000f8e00ff */
[----:B------:R-:W2:Y:S01]  /*0bf0*/  LDL.64 R16, [R1] ;  /* 0x0000000001107983 */ /* 0x000ea20000100a00 */
[----:B------:R-:W-:Y:S01]  /*0c00*/  IMAD.U32 R5, RZ, RZ, UR7 ;  /* 0x00000007ff057e24 */ /* 0x000fe2000f8e00ff */
[----:B------:R-:W0:Y:S04]  /*0c10*/  LDCU.64 UR8, c[0x0][0x388] ;  /* 0x00007100ff0877ac */ /* 0x000e280008000a00 */
[----:B------:R-:W3:Y:S01]  /*0c20*/  LDG.E.U16.CONSTANT R4, desc[UR14][R4.64+0x2] ;  /* 0x0000020e04047981 */ /* 0x000ee2000c1e9500 */
[----:B------:R-:W4:Y:S01]  /*0c30*/  S2UR UR7, SR_CgaCtaId ;  /* 0x00000000000779c3 */ /* 0x000f220000008800 */
[----:B------:R-:W-:Y:S02]  /*0c40*/  SHF.R.S32.HI R0, RZ, 0x1f, R2 ;  /* 0x0000001fff007819 */ /* 0x000fe40000011402 */
[----:B------:R-:W-:Y:S01]  /*0c50*/  IADD3 R3, P0, PT, R19, R2, RZ ;  /* 0x0000000213037210 */ /* 0x000fe20007f1e0ff */
[----:B------:R-:W-:-:S03]  /*0c60*/  UIMAD.WIDE.U32 UR4, UR13, 0x100, UR10 ;  /* 0x000001000d0478a5 */ /* 0x000fc6000f8e000a */
[----:B------:R-:W-:Y:S02]  /*0c70*/  LEA.HI.X.SX32 R0, R19, R0, 0x1, P0 ;  /* 0x0000000013007211 */ /* 0x000fe400000f0eff */
[----:B0-----:R-:W-:-:S04]  /*0c80*/  LEA R2, P0, R3, UR8, 0x2 ;  /* 0x0000000803027c11 */ /* 0x001fc8000f8010ff */
[----:B------:R-:W-:Y:S01]  /*0c90*/  LEA.HI.X R3, R3, UR9, R0, 0x2, P0 ;  /* 0x0000000903037c11 */ /* 0x000fe200080f1400 */
[----:B------:R-:W-:Y:S01]  /*0ca0*/  UIADD3 UR9, UP0, UPT, UR4, 0x2, URZ ;  /* 0x0000000204097890 */ /* 0x000fe2000ff1e0ff */
[----:B------:R-:W-:Y:S01]  /*0cb0*/  VIMNMX R20, PT, PT, R20, UR18, PT ;  /* 0x0000001214147c48 */ /* 0x000fe2000bfe0100 */
[----:B------:R-:W-:Y:S01]  /*0cc0*/  UMOV UR8, 0x400 ;  /* 0x0000040000087882 */ /* 0x000fe20000000000 */
[----:B------:R-:W-:Y:S02]  /*0cd0*/  PRMT R21, RZ, 0x5410, RZ ;  /* 0x00005410ff157816 */ /* 0x000fe400000000ff */
[----:B------:R-:W-:Y:S01]  /*0ce0*/  PRMT R22, RZ, 0x5410, RZ ;  /* 0x00005410ff167816 */ /* 0x000fe200000000ff */
[----:B------:R-:W-:Y:S02]  /*0cf0*/  UIADD3.X UR10, UPT, UPT, URZ, UR5, URZ, UP0, !UPT ;  /* 0x00000005ff0a7290 */ /* 0x000fe400087fe4ff */
[----:B----4-:R-:W-:Y:S01]  /*0d00*/  ULEA UR8, UR7, UR8, 0x18 ;  /* 0x0000000807087291 */ /* 0x010fe2000f8ec0ff */
[----:B------:R-:W-:Y:S01]  /*0d10*/  UMOV UR4, URZ ;  /* 0x000000ff00047c82 */ /* 0x000fe20008000000 */
[----:B---3--:R-:W-:-:S02]  /*0d20*/  R2UR UR6, R4 ;  /* 0x00000000040672ca */ /* 0x008fc400000e0000 */
[----:B--2---:R-:W-:Y:S02]  /*0d30*/  PRMT R0, R16, 0x7610, R17 ;  /* 0x0000761010007816 */ /* 0x004fe40000000011 */
[----:B------:R-:W-:-:S09]  /*0d40*/  PRMT R16, R17, 0x7610, R16 ;  /* 0x0000761011107816 */ /* 0x000fd20000000010 */
[----:B------:R-:W-:-:S12]  /*0d50*/  UIADD3 UR5, UPT, UPT, UR12, UR6, URZ ;  /* 0x000000060c057290 */ /* 0x000fd8000fffe0ff */
.L_x_3723:
[----:B------:R-:W2:Y:S01]  /*0d60*/  LDG.E.128.CONSTANT R4, desc[UR14][R2.64] ;  /* 0x0000000e02047981 */ /* 0x000ea2000c1e9d00 */
[----:B------:R-:W-:Y:S01]  /*0d70*/  IMAD.MOV.U32 R27, RZ, RZ, 0x3400 ;  /* 0x00003400ff1b7424 */ /* 0x000fe200078e00ff */
[----:B------:R-:W-:Y:S01]  /*0d80*/  UISETP.NE.AND UP0, UPT, UR12, UR5, UPT ;  /* 0x000000050c00728c */ /* 0x000fe2000bf05270 */
[----:B------:R-:W-:Y:S01]  /*0d90*/  IMAD.MOV.U32 R17, RZ, RZ, 0x2c00 ;  /* 0x00002c00ff117424 */ /* 0x000fe200078e00ff */
[----:B------:R-:W0:Y:S04]  /*0da0*/  LDS.128 R12, [UR8] ;  /* 0x00000008ff0c7984 */ /* 0x000e280008000c00 */
[----:B-1----:R-:W1:Y:S01]  /*0db0*/  LDS.128 R8, [UR8+0x10] ;  /* 0x00001008ff087984 */ /* 0x002e620008000c00 */
[----:B------:R-:W-:-:S04]  /*0dc0*/  PLOP3.LUT P0, PT, PT, PT, UP0, 0x80, 0x8 ;  /* 0x000000000008781c */ /* 0x000fc80003f0f008 */
[----:B------:R-:W-:Y:S01]  /*0dd0*/  @!UP0 UMOV UR6, UR9 ;  /* 0x0000000900068c82 */ /* 0x000fe20008000000 */
[----:B------:R-:W-:Y:S01]  /*0de0*/  @!UP0 UMOV UR7, UR10 ;  /* 0x0000000a00078c82 */ /* 0x000fe20008000000 */
[C---:B--2---:R-:W-:Y:S02]  /*0df0*/  LOP3.LUT R23, R4.reuse, 0x30003, RZ, 0xc0, !PT ;  /* 0x0003000304177812 */ /* 0x044fe400078ec0ff */
[----:B------:R-:W-:Y:S02]  /*0e00*/  LOP3.LUT R24, R4, 0xc000c, RZ, 0xc0, !PT ;  /* 0x000c000c04187812 */ /* 0x000fe400078ec0ff */
[----:B------:R-:W-:Y:S02]  /*0e10*/  LOP3.LUT R23, R23, 0x64006400, RZ, 0xfc, !PT ;  /* 0x6400640017177812 */ /* 0x000fe400078efcff */
[----:B------:R-:W-:Y:S02]  /*0e20*/  LOP3.LUT R24, R24, 0x64006400, RZ, 0xfc, !PT ;  /* 0x6400640018187812 */ /* 0x000fe400078efcff */
[----:B------:R-:W-:Y:S01]  /*0e30*/  LOP3.LUT R26, R4, 0x300030, RZ, 0xc0, !PT ;  /* 0x00300030041a7812 */ /* 0x000fe200078ec0ff */
[----:B------:R-:W-:Y:S01]  /*0e40*/  HADD2 R23, R23, -1026, -1026 ;  /* 0xe402e40217177430 */ /* 0x000fe20000000000 */
[----:B------:R-:W-:Y:S01]  /*0e50*/  LOP3.LUT R28, R6, 0x300030, RZ, 0xc0, !PT ;  /* 0x00300030061c7812 */ /* 0x000fe200078ec0ff */
[----:B------:R-:W-:Y:S01]  /*0e60*/  HFMA2 R24, R24, R27.H0_H0, -258, -258 ;  /* 0xdc08dc0818187431 */ /* 0x000fe2000004001b */
[----:B------:R-:W-:Y:S01]  /*0e70*/  LOP3.LUT R26, R26, 0x64006400, RZ, 0xfc, !PT ;  /* 0x640064001a1a7812 */ /* 0x000fe200078efcff */
[----:B0-----:R-:W-:Y:S01]  /*0e80*/  HFMA2 R23, R23, R12, RZ ;  /* 0x0000000c17177231 */ /* 0x001fe200000000ff */
[----:B------:R-:W-:-:S03]  /*0e90*/  LOP3.LUT R28, R28, 0x64006400, RZ, 0xfc, !PT ;  /* 0x640064001c1c7812 */ /* 0x000fc600078efcff */
[----:B------:R-:W-:Y:S02]  /*0ea0*/  HFMA2 R24, R24, R13, R23 ;  /* 0x0000000d18187231 */ /* 0x000fe40000000017 */
[----:B------:R-:W-:Y:S01]  /*0eb0*/  HFMA2 R23, R26, R17.H0_H0, -66, -66 ;  /* 0xd420d4201a177431 */ /* 0x000fe20000040011 */
[----:B------:R-:W-:Y:S02]  /*0ec0*/  LOP3.LUT R26, R4, 0xc000c0, RZ, 0xc0, !PT ;  /* 0x00c000c0041a7812 */ /* 0x000fe400078ec0ff */
[----:B------:R-:W-:Y:S01]  /*0ed0*/  SHF.R.U32.HI R4, RZ, 0x8, R4 ;  /* 0x00000008ff047819 */ /* 0x000fe20000011604 */
[----:B------:R-:W-:Y:S02]  /*0ee0*/  HFMA2 R23, R23, R14, R24 ;  /* 0x0000000e17177231 */ /* 0x000fe40000000018 */
[----:B------:R-:W-:Y:S01]  /*0ef0*/  IMAD.MOV.U32 R24, RZ, RZ, 0x2400 ;  /* 0x00002400ff187424 */ /* 0x000fe200078e00ff */
[----:B------:R-:W-:-:S04]  /*0f00*/  LOP3.LUT R26, R26, 0x64006400, RZ, 0xfc, !PT ;  /* 0x640064001a1a7812 */ /* 0x000fc800078efcff */
[----:B------:R-:W-:Y:S02]  /*0f10*/  PRMT R17, R17, 0x5410, R24 ;  /* 0x0000541011117816 */ /* 0x000fe40000000018 */
[----:B------:R-:W-:-:S03]  /*0f20*/  LOP3.LUT R24, R4, 0x30003, RZ, 0xc0, !PT ;  /* 0x0003000304187812 */ /* 0x000fc600078ec0ff */
[----:B------:R-:W-:Y:S01]  /*0f30*/  HFMA2 R26, R26, R17.H1_H1, -18, -18 ;  /* 0xcc80cc801a1a7431 */ /* 0x000fe20000060011 */
[----:B------:R-:W-:-:S03]  /*0f40*/  LOP3.LUT R24, R24, 0x64006400, RZ, 0xfc, !PT ;  /* 0x6400640018187812 */ /* 0x000fc600078efcff */
[----:B------:R-:W-:Y:S01]  /*0f50*/  HFMA2 R23, R26, R15, R23 ;  /* 0x0000000f1a177231 */ /* 0x000fe20000000017 */
[C---:B------:R-:W-:Y:S01]  /*0f60*/  LOP3.LUT R26, R4.reuse, 0x300030, RZ, 0xc0, !PT ;  /* 0x00300030041a7812 */ /* 0x040fe200078ec0ff */
[----:B------:R-:W-:Y:S01]  /*0f70*/  HADD2 R25, R24, -1026, -1026 ;  /* 0xe402e40218197430 */ /* 0x000fe20000000000 */
[----:B------:R-:W-:Y:S02]  /*0f80*/  LOP3.LUT R24, R4, 0xc000c, RZ, 0xc0, !PT ;  /* 0x000c000c04187812 */ /* 0x000fe400078ec0ff */
[----:B------:R-:W-:Y:S01]  /*0f90*/  LOP3.LUT R26, R26, 0x64006400, RZ, 0xfc, !PT ;  /* 0x640064001a1a7812 */ /* 0x000fe200078efcff */
[----:B-1----:R-:W-:Y:S01]  /*0fa0*/  HFMA2 R23, R25, R8, R23 ;  /* 0x0000000819177231 */ /* 0x002fe20000000017 */
[----:B------:R-:W-:Y:S02]  /*0fb0*/  LOP3.LUT R24, R24, 0x64006400, RZ, 0xfc, !PT ;  /* 0x6400640018187812 */ /* 0x000fe400078efcff */
[----:B------:R-:W-:Y:S01]  /*0fc0*/  LOP3.LUT R4, R4, 0xc000c0, RZ, 0xc0, !PT ;  /* 0x00c000c004047812 */ /* 0x000fe200078ec0ff */
[----:B------:R-:W-:-:S02]  /*0fd0*/  HFMA2 R25, R26, R17.H0_H0, -66, -66 ;  /* 0xd420d4201a197431 */ /* 0x000fc40000040011 */
[----:B------:R-:W-:Y:S01]  /*0fe0*/  HFMA2 R24, R24, R27.H0_H0, -258, -258 ;  /* 0xdc08dc0818187431 */ /* 0x000fe2000004001b */
[----:B------:R-:W-:-:S03]  /*0ff0*/  LOP3.LUT R4, R4, 0x64006400, RZ, 0xfc, !PT ;  /* 0x6400640004047812 */ /* 0x000fc600078efcff */
[----:B------:R-:W-:Y:S01]  /*1000*/  HFMA2 R23, R24, R9, R23 ;  /* 0x0000000918177231 */ /* 0x000fe20000000017 */
[C---:B------:R-:W-:Y:S01]  /*1010*/  LOP3.LUT R24, R5.reuse, 0xc000c, RZ, 0xc0, !PT ;  /* 0x000c000c05187812 */ /* 0x040fe200078ec0ff */
[----:B------:R-:W-:Y:S02]  /*1020*/  HFMA2 R4, R4, R17.H1_H1, -18, -18 ;  /* 0xcc80cc8004047431 */ /* 0x000fe40000060011 */
[----:B------:R-:W-:Y:S01]  /*1030*/  HFMA2 R25, R25, R10, R23 ;  /* 0x0000000a19197231 */ /* 0x000fe20000000017 */
[----:B------:R-:W-:Y:S02]  /*1040*/  LOP3.LUT R23, R5, 0x30003, RZ, 0xc0, !PT ;  /* 0x0003000305177812 */ /* 0x000fe400078ec0ff */
[----:B------:R-:W-:Y:S01]  /*1050*/  LOP3.LUT R24, R24, 0x64006400, RZ, 0xfc, !PT ;  /* 0x6400640018187812 */ /* 0x000fe200078efcff */
[----:B------:R-:W-:Y:S01]  /*1060*/  HFMA2 R25, R4, R11, R25 ;  /* 0x0000000b04197231 */ /* 0x000fe20000000019 */
[----:B------:R-:W-:Y:S02]  /*1070*/  LOP3.LUT R23, R23, 0x64006400, RZ, 0xfc, !PT ;  /* 0x6400640017177812 */ /* 0x000fe400078efcff */
[----:B------:R-:W-:Y:S01]  /*1080*/  LOP3.LUT R4, R6, 0x30003, RZ, 0xc0, !PT ;  /* 0x0003000306047812 */ /* 0x000fe200078ec0ff */
[----:B------:R-:W-:-:S02]  /*1090*/  HFMA2 R24, R24, R27.H0_H0, -258, -258 ;  /* 0xdc08dc0818187431 */ /* 0x000fc4000004001b */
[----:B------:R-:W-:Y:S01]  /*10a0*/  HADD2 R23, R23, -1026, -1026 ;  /* 0xe402e40217177430 */ /* 0x000fe20000000000 */
[----:B------:R-:W-:-:S03]  /*10b0*/  LOP3.LUT R4, R4, 0x64006400, RZ, 0xfc, !PT ;  /* 0x6400640004047812 */ /* 0x000fc600078efcff */
[-C--:B------:R-:W-:Y:S02]  /*10c0*/  HFMA2 R23, R23, R12.reuse, RZ ;  /* 0x0000000c17177231 */ /* 0x080fe400000000ff */
[----:B------:R-:W-:Y:S02]  /*10d0*/  HADD2 R4, R4, -1026, -1026 ;  /* 0xe402e40204047430 */ /* 0x000fe40000000000 */
[----:B------:R-:W-:Y:S01]  /*10e0*/  HFMA2 R24, R24, R13, R23 ;  /* 0x0000000d18187231 */ /* 0x000fe20000000017 */
[----:B------:R-:W-:Y:S01]  /*10f0*/  LOP3.LUT R23, R5, 0x300030, RZ, 0xc0, !PT ;  /* 0x0030003005177812 */ /* 0x000fe200078ec0ff */
[----:B------:R-:W-:-:S03]  /*1100*/  HFMA2 R4, R4, R12, RZ ;  /* 0x0000000c04047231 */ /* 0x000fc600000000ff */
[----:B------:R-:W-:Y:S02]  /*1110*/  LOP3.LUT R26, R23, 0x64006400, RZ, 0xfc, !PT ;  /* 0x64006400171a7812 */ /* 0x000fe400078efcff */
[----:B------:R-:W-:-:S03]  /*1120*/  LOP3.LUT R23, R5, 0xc000c0, RZ, 0xc0, !PT ;  /* 0x00c000c005177812 */ /* 0x000fc600078ec0ff */
[----:B------:R-:W-:-:S04]  /*1130*/  HFMA2 R26, R26, R17.H0_H0, -66, -66 ;  /* 0xd420d4201a1a7431 */ /* 0x000fc80000040011 */
[----:B------:R-:W-:Y:S01]  /*1140*/  HFMA2 R24, R26, R14, R24 ;  /* 0x0000000e1a187231 */ /* 0x000fe20000000018 */
[----:B------:R-:W-:Y:S02]  /*1150*/  LOP3.LUT R26, R23, 0x64006400, RZ, 0xfc, !PT ;  /* 0x64006400171a7812 */ /* 0x000fe400078efcff */
[----:B------:R-:W-:-:S03]  /*1160*/  SHF.R.U32.HI R23, RZ, 0x8, R5 ;  /* 0x00000008ff177819 */ /* 0x000fc60000011605 */
[----:B------:R-:W-:Y:S01]  /*1170*/  HFMA2 R26, R26, R17.H1_H1, -18, -18 ;  /* 0xcc80cc801a1a7431 */ /* 0x000fe20000060011 */
[----:B------:R-:W-:-:S03]  /*1180*/  LOP3.LUT R5, R23, 0x30003, RZ, 0xc0, !PT ;  /* 0x0003000317057812 */ /* 0x000fc600078ec0ff */
[----:B------:R-:W-:Y:S01]  /*1190*/  HFMA2 R24, R26, R15, R24 ;  /* 0x0000000f1a187231 */ /* 0x000fe20000000018 */
[----:B------:R-:W-:-:S05]  /*11a0*/  LOP3.LUT R5, R5, 0x64006400, RZ, 0xfc, !PT ;  /* 0x6400640005057812 */ /* 0x000fca00078efcff */
[----:B------:R-:W-:-:S04]  /*11b0*/  HADD2 R5, R5, -1026, -1026 ;  /* 0xe402e40205057430 */ /* 0x000fc80000000000 */
        /* <DEDUP_REMOVED lines=11> */
[----:B------:R-:W-:-:S04]  /*1270*/  HADD2 R5, R5, -1026, -1026 ;  /* 0xe402e40205057430 */ /* 0x000fc80000000000 */
[----:B------:R-:W-:Y:S01]  /*1280*/  HFMA2 R12, R5, R12, RZ.H0_H0 ;  /* 0x0000000c050c7231 */ /* 0x000fe200000400ff */
[----:B------:R-:W-:-:S04]  /*1290*/  LOP3.LUT R5, R6, 0xc000c, RZ, 0xc0, !PT ;  /* 0x000c000c06057812 */ /* 0x000fc800078ec0ff */
[----:B------:R-:W-:Y:S02]  /*12a0*/  LOP3.LUT R26, R5, 0x64006400, RZ, 0xfc, !PT ;  /* 0x64006400051a7812 */ /* 0x000fe400078efcff */
[----:B------:R-:W-:-:S03]  /*12b0*/  LOP3.LUT R5, R7, 0xc000c, RZ, 0xc0, !PT ;  /* 0x000c000c07057812 */ /* 0x000fc600078ec0ff */
[----:B------:R-:W-:-:S04]  /*12c0*/  HFMA2 R26, R26, R27.H0_H0, -258, -258 ;  /* 0xdc08dc081a1a7431 */ /* 0x000fc8000004001b */
[----:B------:R-:W-:Y:S01]  /*12d0*/  HFMA2 R4, R26, R13, R4 ;  /* 0x0000000d1a047231 */ /* 0x000fe20000000004 */
[----:B------:R-:W-:Y:S01]  /*12e0*/  LOP3.LUT R26, R5, 0x64006400, RZ, 0xfc, !PT ;  /* 0x64006400051a7812 */ /* 0x000fe200078efcff */
[----:B------:R-:W-:-:S04]  /*12f0*/  HFMA2 R5, R28, R17.H0_H0, -66, -66 ;  /* 0xd420d4201c057431 */ /* 0x000fc80000040011 */
[----:B------:R-:W-:Y:S02]  /*1300*/  HFMA2 R26, R26, R27.H0_H0, -258, -258 ;  /* 0xdc08dc081a1a7431 */ /* 0x000fe4000004001b */
[----:B------:R-:W-:Y:S01]  /*1310*/  HFMA2 R4, R5, R14, R4 ;  /* 0x0000000e05047231 */ /* 0x000fe20000000004 */
[----:B------:R-:W-:Y:S01]  /*1320*/  LOP3.LUT R5, R6, 0xc000c0, RZ, 0xc0, !PT ;  /* 0x00c000c006057812 */ /* 0x000fe200078ec0ff */
[----:B------:R-:W-:Y:S01]  /*1330*/  HFMA2 R12, R26, R13, R12 ;  /* 0x0000000d1a0c7231 */ /* 0x000fe2000000000c */
[C---:B------:R-:W-:Y:S02]  /*1340*/  LOP3.LUT R26, R7.reuse, 0x300030, RZ, 0xc0, !PT ;  /* 0x00300030071a7812 */ /* 0x040fe400078ec0ff */
[----:B------:R-:W-:Y:S02]  /*1350*/  LOP3.LUT R13, R7, 0xc000c0, RZ, 0xc0, !PT ;  /* 0x00c000c0070d7812 */ /* 0x000fe400078ec0ff */
[----:B------:R-:W-:-:S05]  /*1360*/  LOP3.LUT R26, R26, 0x64006400, RZ, 0xfc, !PT ;  /* 0x640064001a1a7812 */ /* 0x000fca00078efcff */
[----:B------:R-:W-:-:S04]  /*1370*/  HFMA2 R26, R26, R17.H0_H0, -66, -66 ;  /* 0xd420d4201a1a7431 */ /* 0x000fc80000040011 */
[----:B------:R-:W-:Y:S01]  /*1380*/  HFMA2 R12, R26, R14, R12 ;  /* 0x0000000e1a0c7231 */ /* 0x000fe2000000000c */
[----:B------:R-:W-:Y:S01]  /*1390*/  LOP3.LUT R14, R5, 0x64006400, RZ, 0xfc, !PT ;  /* 0x64006400050e7812 */ /* 0x000fe200078efcff */
[----:B------:R-:W-:-:S04]  /*13a0*/  IMAD.U32 R5, RZ, RZ, UR7 ;  /* 0x00000007ff057e24 */ /* 0x000fc8000f8e00ff */
[----:B------:R-:W-:-:S04]  /*13b0*/  HFMA2 R14, R14, R17.H1_H1, -18, -18 ;  /* 0xcc80cc800e0e7431 */ /* 0x000fc80000060011 */
[----:B------:R-:W-:Y:S02]  /*13c0*/  HFMA2 R14, R14, R15, R4 ;  /* 0x0000000f0e0e7231 */ /* 0x000fe40000000004 */
[----:B------:R-:W-:Y:S01]  /*13d0*/  IMAD.U32 R4, RZ, RZ, UR6 ;  /* 0x00000006ff047e24 */ /* 0x000fe2000f8e00ff */
[----:B------:R-:W-:-:S05]  /*13e0*/  LOP3.LUT R26, R13, 0x64006400, RZ, 0xfc, !PT ;  /* 0x640064000d1a7812 */ /* 0x000fca00078efcff */
[----:B------:R0:W2:Y:S01]  /*13f0*/  @!P0 LDG.E.U16.CONSTANT R4, desc[UR14][R4.64] ;  /* 0x0000000e04048981 */ /* 0x0000a2000c1e9500 */
[----:B------:R-:W-:Y:S01]  /*1400*/  @!UP0 ULEA UR6, UR4, UR19, 0x3 ;  /* 0x0000001304068291 */ /* 0x000fe2000f8e18ff */
[----:B------:R-:W-:-:S04]  /*1410*/  HFMA2 R26, R26, R17.H1_H1, -18, -18 ;  /* 0xcc80cc801a1a7431 */ /* 0x000fc80000060011 */
[----:B------:R-:W-:-:S04]  /*1420*/  HFMA2 R15, R26, R15, R12 ;  /* 0x0000000f1a0f7231 */ /* 0x000fc8000000000c */
[----:B------:R-:W3:Y:S01]  /*1430*/  @!P0 LDL.64 R12, [UR6+0x8] ;  /* 0x00000806ff0c8983 */ /* 0x000ee20008100a00 */
[----:B------:R-:W-:Y:S01]  /*1440*/  SHF.R.U32.HI R6, RZ, 0x8, R6 ;  /* 0x00000008ff067819 */ /* 0x000fe20000011606 */
[----:B------:R-:W-:Y:S01]  /*1450*/  HADD2 R25, R25.H0_H0, R25.H1_H1 ;  /* 0x3000001919197230 */ /* 0x000fe20000000800 */
[----:B------:R-:W-:Y:S01]  /*1460*/  SHF.R.U32.HI R7, RZ, 0x8, R7 ;  /* 0x00000008ff077819 */ /* 0x000fe20000011607 */
[----:B------:R-:W-:Y:S01]  /*1470*/  UIADD3 UR9, UP1, UPT, UR9, 0x40, URZ ;  /* 0x0000004009097890 */ /* 0x000fe2000ff3e0ff */
[----:B------:R-:W-:Y:S01]  /*1480*/  LOP3.LUT R26, R6, 0x30003, RZ, 0xc0, !PT ;  /* 0x00030003061a7812 */ /* 0x000fe200078ec0ff */
[----:B------:R-:W-:Y:S02]  /*1490*/  UIADD3 UR8, UPT, UPT, UR8, 0x20, URZ ;  /* 0x0000002008087890 */ /* 0x000fe4000fffe0ff */
[----:B------:R-:W-:Y:S01]  /*14a0*/  UIADD3.X UR10, UPT, UPT, URZ, UR10, URZ, UP1, !UPT ;  /* 0x0000000aff0a7290 */ /* 0x000fe20008ffe4ff */
[----:B------:R-:W-:-:S05]  /*14b0*/  LOP3.LUT R26, R26, 0x64006400, RZ, 0xfc, !PT ;  /* 0x640064001a1a7812 */ /* 0x000fca00078efcff */
[----:B0-----:R-:W-:-:S04]  /*14c0*/  HADD2 R5, R26, -1026, -1026 ;  /* 0xe402e4021a057430 */ /* 0x001fc80000000000 */
        /* <DEDUP_REMOVED lines=15> */
[----:B------:R-:W-:Y:S02]  /*15c0*/  LOP3.LUT R8, R8, 0x64006400, RZ, 0xfc, !PT ;  /* 0x6400640008087812 */ /* 0x000fe400078efcff */
[----:B------:R-:W-:-:S02]  /*15d0*/  LOP3.LUT R14, R6, 0x300030, RZ, 0xc0, !PT ;  /* 0x00300030060e7812 */ /* 0x000fc400078ec0ff */
[----:B------:R-:W-:Y:S01]  /*15e0*/  LOP3.LUT R6, R6, 0xc000c0, RZ, 0xc0, !PT ;  /* 0x00c000c006067812 */ /* 0x000fe200078ec0ff */
[-C--:B------:R-:W-:Y:S01]  /*15f0*/  HFMA2 R23, R8, R17.reuse.H0_H0, -66, -66 ;  /* 0xd420d42008177431 */ /* 0x080fe20000040011 */
[----:B------:R-:W-:Y:S02]  /*1600*/  LOP3.LUT R8, R15, 0x64006400, RZ, 0xfc, !PT ;  /* 0x640064000f087812 */ /* 0x000fe400078efcff */
[----:B------:R-:W-:Y:S01]  /*1610*/  LOP3.LUT R14, R14, 0x64006400, RZ, 0xfc, !PT ;  /* 0x640064000e0e7812 */ /* 0x000fe200078efcff */
[----:B------:R-:W-:Y:S01]  /*1620*/  HFMA2 R9, R23, R10, R9 ;  /* 0x0000000a17097231 */ /* 0x000fe20000000009 */
[----:B------:R-:W-:Y:S01]  /*1630*/  LOP3.LUT R7, R7, 0xc000c0, RZ, 0xc0, !PT ;  /* 0x00c000c007077812 */ /* 0x000fe200078ec0ff */
[-C--:B------:R-:W-:Y:S01]  /*1640*/  HFMA2 R8, R8, R17.reuse.H1_H1, -18, -18 ;  /* 0xcc80cc8008087431 */ /* 0x080fe20000060011 */
[----:B------:R-:W-:Y:S01]  /*1650*/  LOP3.LUT R26, R6, 0x64006400, RZ, 0xfc, !PT ;  /* 0x64006400061a7812 */ /* 0x000fe200078efcff */
[----:B------:R-:W-:Y:S01]  /*1660*/  HFMA2 R14, R14, R17.H0_H0, -66, -66 ;  /* 0xd420d4200e0e7431 */ /* 0x000fe20000040011 */
[----:B------:R-:W-:Y:S01]  /*1670*/  LOP3.LUT R28, R7, 0x64006400, RZ, 0xfc, !PT ;  /* 0x64006400071c7812 */ /* 0x000fe200078efcff */
[----:B------:R-:W-:-:S02]  /*1680*/  HFMA2 R8, R8, R11, R24 ;  /* 0x0000000b08087231 */ /* 0x000fc40000000018 */
[----:B------:R-:W-:Y:S02]  /*1690*/  IMAD.U32 R6, RZ, RZ, UR17 ;  /* 0x00000011ff067e24 */ /* 0x000fe4000f8e00ff */
[-C--:B------:R-:W-:Y:S02]  /*16a0*/  HFMA2 R7, R26, R17.reuse.H1_H1, -18, -18 ;  /* 0xcc80cc801a077431 */ /* 0x080fe40000060011 */
[----:B------:R-:W-:Y:S02]  /*16b0*/  HFMA2 R5, R14, R10, R5 ;  /* 0x0000000a0e057231 */ /* 0x000fe40000000005 */
[----:B------:R-:W-:Y:S02]  /*16c0*/  HFMA2 R15, R28, R17.H1_H1, -18, -18 ;  /* 0xcc80cc801c0f7431 */ /* 0x000fe40000060011 */
[----:B------:R-:W-:-:S04]  /*16d0*/  IMAD.WIDE R2, R6, 0x4, R2 ;  /* 0x0000000406027825 */ /* 0x000fc800078e0202 */
[----:B------:R-:W-:Y:S02]  /*16e0*/  HADD2 R8, R8.H0_H0, R8.H1_H1 ;  /* 0x3000000808087230 */ /* 0x000fe40000000800 */
[-C--:B------:R-:W-:Y:S02]  /*16f0*/  HFMA2 R5, R7, R11.reuse, R5 ;  /* 0x0000000b07057231 */ /* 0x080fe40000000005 */
[----:B------:R-:W-:Y:S01]  /*1700*/  HFMA2 R9, R15, R11, R9 ;  /* 0x0000000b0f097231 */ /* 0x000fe20000000009 */
[----:B------:R-:W-:Y:S01]  /*1710*/  PRMT R25, R25, 0x5410, R8 ;  /* 0x0000541019197816 */ /* 0x000fe20000000008 */
[----:B------:R-:W-:Y:S02]  /*1720*/  HADD2 R5, R5.H0_H0, R5.H1_H1 ;  /* 0x3000000505057230 */ /* 0x000fe40000000800 */
[----:B------:R-:W-:-:S05]  /*1730*/  HADD2 R9, R9.H0_H0, R9.H1_H1 ;  /* 0x3000000909097230 */ /* 0x000fca0000000800 */
[----:B------:R-:W-:Y:S02]  /*1740*/  PRMT R5, R5, 0x5410, R9 ;  /* 0x0000541005057816 */ /* 0x000fe40000000009 */
[----:B--2---:R-:W-:Y:S02]  /*1750*/  @!P0 R2UR UR6, R4 ;  /* 0x00000000040682ca */ /* 0x004fe400000e0000 */
[----:B---3--:R-:W-:Y:S02]  /*1760*/  @!P0 PRMT R0, R12, 0x7610, R0 ;  /* 0x000076100c008816 */ /* 0x008fe40000000000 */
[----:B------:R-:W-:-:S09]  /*1770*/  @!P0 PRMT R16, R16, 0x7610, R12 ;  /* 0x0000761010108816 */ /* 0x000fd2000000000c */
[----:B------:R-:W-:Y:S01]  /*1780*/  @!UP0 UIADD3 UR5, UPT, UPT, UR6, UR12, URZ ;  /* 0x0000000c06058290 */ /* 0x000fe2000fffe0ff */
[----:B------:R-:W-:Y:S01]  /*1790*/  @!P0 PRMT R0, R0, 0x7610, R13 ;  /* 0x0000761000008816 */ /* 0x000fe2000000000d */
[----:B------:R-:W-:Y:S01]  /*17a0*/  UIADD3 UR12, UPT, UPT, UR12, 0x10, URZ ;  /* 0x000000100c0c7890 */ /* 0x000fe2000fffe0ff */
[----:B------:R-:W-:Y:S01]  /*17b0*/  @!P0 PRMT R16, R13, 0x7610, R16 ;  /* 0x000076100d108816 */ /* 0x000fe20000000010 */
[----:B------:R-:W-:-:S03]  /*17c0*/  @!UP0 UIADD3 UR6, UPT, UPT, UR4, 0x1, URZ ;  /* 0x0000000104068890 */ /* 0x000fc6000fffe0ff */
[----:B------:R-:W-:Y:S02]  /*17d0*/  PRMT R4, R0, 0x7610, R16 ;  /* 0x0000761000047816 */ /* 0x000fe40000000010 */
[----:B------:R-:W-:Y:S02]  /*17e0*/  ISETP.LE.AND P0, PT, R20, UR12, PT ;  /* 0x0000000c14007c0c */ /* 0x000fe4000bf03270 */
[----:B------:R-:W-:Y:S01]  /*17f0*/  @!UP0 UMOV UR4, UR6 ;  /* 0x0000000600048c82 */ /* 0x000fe20008000000 */
[----:B------:R-:W-:Y:S01]  /*1800*/  HFMA2 R22, R25, R4, R22 ;  /* 0x0000000419167231 */ /* 0x000fe20000000016 */
[----:B------:R-:W-:-:S05]  /*1810*/  PRMT R4, R16, 0x7610, R0 ;  /* 0x0000761010047816 */ /* 0x000fca0000000000 */
[----:B------:R-:W-:-:S04]  /*1820*/  HFMA2 R21, R5, R4, R21 ;  /* 0x0000000405157231 */ /* 0x000fc80000000015 */
[----:B------:R-:W-:Y:S05]  /*1830*/  @!P0 BRA `(.L_x_3723) ;  /* 0xfffffff400488947 */ /* 0x000fea000383ffff */
.L_x_3722:
        /* <DEDUP_REMOVED lines=12> */
.L_x_3727:
[----:B------:R-:W0:Y:S02]  /*1900*/  LDS R2, [R0] ;  /* 0x0000000000027984 */ /* 0x000e240000000800 */
[----:B0-----:R-:W-:-:S05]  /*1910*/  HADD2 R3, R2, R7 ;  /* 0x0000000702037230 */ /* 0x001fca0000000000 */
[----:B------:R-:W0:Y:S02]  /*1920*/  ATOMS.CAST.SPIN P0, [R0], R2, R3 ;  /* 0x000000020000758d */ /* 0x000e240001800003 */
[----:B0-----:R-:W-:Y:S05]  /*1930*/  @!P0 BRA `(.L_x_3727) ;  /* 0xfffffffc00f08947 */ /* 0x001fea000383ffff */
[----:B------:R-:W-:Y:S05]  /*1940*/  BRA `(.L_x_3725) ;  /* 0x00000000000c7947 */ /* 0x000fea0003800000 */
.L_x_3726:
[----:B------:R-:W2:Y:S02]  /*1950*/  LD.E R0, desc[UR14][R4.64] ;  /* 0x0000000e04007980 */ /* 0x000ea4000c101900 */
[----:B--2---:R-:W-:-:S05]  /*1960*/  IMAD.IADD R3, R7, 0x1, R0 ;  /* 0x0000000107037824 */ /* 0x004fca00078e0200 */
[----:B------:R0:W-:Y:S02]  /*1970*/  ST.E desc[UR14][R4.64], R3 ;  /* 0x0000000304007985 */ /* 0x0001e4000c10190e */
.L_x_3725:
[----:B------:R-:W-:Y:S05]  /*1980*/  BSYNC.RECONVERGENT B0 ;  /* 0x0000000000007941 */ /* 0x000fea0003800200 */
.L_x_3724:
[----:B------:R2:W-:Y:S02]  /*1990*/  ATOM.E.ADD.F16x2.RN.STRONG.GPU P0, RZ, desc[UR14][R4.64+0x4], R21 ;  /* 0x8000041504ff79a2 */ /* 0x0005e4000c10e10e */
[----:B--2---:R-:W-:Y:S05]  /*19a0*/  @P0 EXIT ;  /* 0x000000000000094d */ /* 0x004fea0003800000 */
[----:B------:R-:W2:Y:S02]  /*19b0*/  QSPC.E.S P0, RZ, [R4+0x4] ;  /* 0x0000040004ff73aa */ /* 0x000ea40000000500 */
[----:B--2---:R-:W-:Y:S05]  /*19c0*/  @!P0 BRA `(.L_x_3728) ;  /* 0x00000000001c8947 */ /* 0x004fea0003800000 */
[----:B------:R-:W-:-:S05]  /*19d0*/  IMAD.MOV.U32 R2, RZ, RZ, R4 ;  /* 0x000000ffff027224 */ /* 0x000fca00078e0004 */
[----:B------:R-:W-:-:S07]  /*19e0*/  MOV R0, R2 ;  /* 0x0000000200007202 */ /* 0x000fce0000000f00 */
.L_x_3729:
[----:B------:R-:W0:Y:S02]  /*19f0*/  LDS R2, [R0+0x4] ;  /* 0x0000040000027984 */ /* 0x000e240000000800 */
[----:B0-----:R-:W-:-:S05]  /*1a00*/  HFMA2 R3, R2, 1, 1, R21 ;  /* 0x3c003c0002037831 */ /* 0x001fca0000000015 */
[----:B------:R-:W0:Y:S02]  /*1a10*/  ATOMS.CAST.SPIN P0, [R0+0x4], R2, R3 ;  /* 0x000004020000758d */ /* 0x000e240001800003 */
[----:B0-----:R-:W-:Y:S05]  /*1a20*/  @!P0 BRA `(.L_x_3729) ;  /* 0xfffffffc00f08947 */ /* 0x001fea000383ffff */
[----:B------:R-:W-:Y:S05]  /*1a30*/  EXIT ;  /* 0x000000000000794d */ /* 0x000fea0003800000 */
.L_x_3728:
[----:B------:R-:W0:Y:S02]  /*1a40*/  LD.E R0, desc[UR14][R4.64+0x4] ;  /* 0x0000040e04007980 */ /* 0x000e24000c101900 */
[----:B0-----:R-:W-:-:S05]  /*1a50*/  IMAD.IADD R3, R21, 0x1, R0 ;  /* 0x0000000115037824 */ /* 0x001fca00078e0200 */
[----:B------:R-:W-:Y:S01]  /*1a60*/  ST.E desc[UR14][R4.64+0x4], R3 ;  /* 0x0000040304007985 */ /* 0x000fe2000c10190e */
[----:B------:R-:W-:Y:S05]  /*1a70*/  EXIT ;  /* 0x000000000000794d */ /* 0x000fea0003800000 */
.L_x_3730:
        /* <DEDUP_REMOVED lines=16> */
.L_x_3983:


//--------------------- .text._Z23gemm_half_q_half_kernelILi1ELi32ELb1ELb1ELi32EEvPK6__halfPKjS4_S2_PS0_iiiiPKtS7_iiiiiibS2_i --------------------------
	.section	.text._Z23gemm_half_q_half_kernelILi1ELi32ELb1ELb1ELi32EEvPK6__halfPKjS4_S2_PS0_iiiiPKtS7_iiiiiibS2_i,"ax",@progbits
	.align	128
        .global         _Z23gemm_half_q_half_kernelILi1ELi32ELb1ELb1ELi32EEvPK6__halfPKjS4_S2_PS0_iiiiPKtS7_iiiiiibS2_i
        .type           _Z23gemm_half_q_half_kernelILi1ELi32ELb1ELb1ELi32EEvPK6__halfPKjS4_S2_PS0_iiiiPKtS7_iiiiiibS2_i,@function
        .size           _Z23gemm_half_q_half_kernelILi1ELi32ELb1ELb1ELi32EEvPK6__halfPKjS4_S2_PS0_iiiiPKtS7_iiiiiibS2_i,(.L_x_3984 - _Z23gemm_half_q_half_kernelILi1ELi32ELb1ELb1ELi32EEvPK6__halfPKjS4_S2_PS0_iiiiPKtS7_iiiiiibS2_i)
        .other          _Z23gemm_half_q_half_kernelILi1ELi32ELb1ELb1ELi32EEvPK6__halfPKjS4_S2_PS0_iiiiPKtS7_iiiiiibS2_i,@"STO_CUDA_ENTRY STV_DEFAULT"
_Z23gemm_half_q_half_kernelILi1ELi32ELb1ELb1ELi32EEvPK6__halfPKjS4_S2_PS0_iiiiPKtS7_iiiiiibS2_i:
.text._Z23gemm_half_q_half_kernelILi1ELi32ELb1ELb1ELi32EEvPK6__halfPKjS4_S2_PS0_iiiiPKtS7_iiiiiibS2_i:
[----:B------:R-:W-:Y:S08]  /*0000*/  LDC R1, c[0x0][0x37c] ;  /* 0x0000df00ff017b82 */ /* 0x000ff00000000800 */
[----:B------:R-:W0:Y:S01]  /*0010*/  S2UR UR8, SR_CTAID.Y ;  /* 0x00000000000879c3 */ /* 0x000e220000002600 */
[----:B------:R-:W1:Y:S07]  /*0020*/  S2R R5, SR_CTAID.X ;  /* 0x0000000000057919 */ /* 0x000e6e0000002500 */
[----:B------:R-:W0:Y:S02]  /*0030*/  LDC R0, c[0x0][0x3a8] ;  /* 0x0000ea00ff007b82 */ /* 0x000e240000000800 */
[----:B0-----:R-:W-:-:S13]  /*0040*/  ISETP.LE.AND P0, PT, R0, UR8, PT ;  /* 0x0000000800007c0c */ /* 0x001fda000bf03270 */
[----:B-1----:R-:W-:Y:S05]  /*0050*/  @P0 EXIT ;  /* 0x000000000000094d */ /* 0x002fea0003800000 */
[----:B------:R-:W0:Y:S01]  /*0060*/  LDC.64 R2, c[0x0][0x3e8] ;  /* 0x0000fa00ff027b82 */ /* 0x000e220000000a00 */
[----:B------:R-:W0:Y:S02]  /*0070*/  LDCU.64 UR6, c[0x0][0x358] ;  /* 0x00006b00ff0677ac */ /* 0x000e240008000a00 */
[----:B0-----:R-:W2:Y:S02]  /*0080*/  LDG.E.U16 R25, desc[UR6][R2.64] ;  /* 0x0000000602197981 */ /* 0x001ea4000c1e1500 */
[----:B--2---:R-:W-:-:S13]  /*0090*/  ISETP.NE.AND P0, PT, R25, RZ, PT ;  /* 0x000000ff1900720c */ /* 0x004fda0003f05270 */
[----:B------:R-:W-:Y:S05]  /*00a0*/  @!P0 EXIT ;  /* 0x000000000000894d */ /* 0x000fea0003800000 */
[----:B------:R-:W0:Y:S01]  /*00b0*/  S2R R14, SR_CTAID.Z ;  /* 0x00000000000e7919 */ /* 0x000e220000002700 */
[----:B------:R-:W1:Y:S01]  /*00c0*/  LDC R6, c[0x0][0x3b0] ;  /* 0x0000ec00ff067b82 */ /* 0x000e620000000800 */
[----:B------:R-:W-:Y:S01]  /*00d0*/  BSSY.RECONVERGENT B0, `(.L_x_3731) ;  /* 0x000001d000007945 */ /* 0x000fe20003800200 */
[----:B------:R-:W2:Y:S06]  /*00e0*/  S2R R0, SR_TID.X ;  /* 0x0000000000007919 */ /* 0x000eac0000002100 */
[----:B------:R-:W3:Y:S01]  /*00f0*/  LDC R28, c[0x0][0x3ac] ;  /* 0x0000eb00ff1c7b82 */ /* 0x000ee20000000800 */
[----:B0-----:R-:W-:-:S04]  /*0100*/  IMAD.SHL.U32 R7, R14, 0x20, RZ ;  /* 0x000000200e077824 */ /* 0x001fc800078e00ff */
[C---:B--2---:R-:W-:Y:S01]  /*0110*/  IMAD.IADD R13, R7.reuse, 0x1, R0 ;  /* 0x00000001070d7824 */ /* 0x044fe200078e0200 */
[----:B-1----:R-:W-:Y:S01]  /*0120*/  VIADDMNMX R8, R7, 0x20, R6, PT ;  /* 0x0000002007087846 */ /* 0x002fe20003800106 */
[----:B------:R-:W-:-:S03]  /*0130*/  IMAD R5, R5, 0x20, R0 ;  /* 0x0000002005057824 */ /* 0x000fc600078e0200 */
[----:B------:R-:W-:Y:S01]  /*0140*/  ISETP.GE.AND P0, PT, R13, R8, PT ;  /* 0x000000080d00720c */ /* 0x000fe20003f06270 */
[----:B------:R-:W-:-:S05]  /*0150*/  IMAD.SHL.U32 R9, R5, 0x4, RZ ;  /* 0x0000000405097824 */ /* 0x000fca00078e00ff */
[----:B---3--:R-:W-:-:S07]  /*0160*/  ISETP.GE.AND P1, PT, R9, R28, PT ;  /* 0x0000001c0900720c */ /* 0x008fce0003f26270 */
[----:B------:R-:W-:Y:S06]  /*0170*/  @P0 BRA `(.L_x_3732) ;  /* 0x0000000000480947 */ /* 0x000fec0003800000 */
        /* <DEDUP_REMOVED lines=18> */
.L_x_3732:
[----:B------:R-:W-:Y:S05]  /*02a0*/  BSYNC.RECONVERGENT B0 ;  /* 0x0000000000007941 */ /* 0x000fea0003800200 */
.L_x_3731:
[----:B------:R-:W-:Y:S05]  /*02b0*/  @P1 EXIT ;  /* 0x000000000000194d */ /* 0x000fea0003800000 */
[----:B------:R-:W1:Y:S01]  /*02c0*/  LDCU.U8 UR4, c[0x0][0x3e0] ;  /* 0x00007c00ff0477ac */ /* 0x000e620008000000 */
[----:B------:R-:W-:Y:S01]  /*02d0*/  ISETP.GE.AND P1, PT, R7, R6, PT ;  /* 0x000000060700720c */ /* 0x000fe20003f26270 */
[----:B-1----:R-:W-:-:S06]  /*02e0*/  UPRMT UR4, UR4, 0x8880, URZ ;  /* 0x0000888004047896 */ /* 0x002fcc00080000ff */
[----:B------:R-:W-:-:S04]  /*02f0*/  ISETP.NE.AND P0, PT, RZ, UR4, PT ;  /* 0x00000004ff007c0c */ /* 0x000fc8000bf05270 */
[----:B------:R-:W-:-:S13]  /*0300*/  ISETP.NE.OR P0, PT, R14, RZ, !P0 ;  /* 0x000000ff0e00720c */ /* 0x000fda0004705670 */
[----:B------:R-:W1:Y:S01]  /*0310*/  @!P0 LDC.64 R2, c[0x0][0x3a0] ;  /* 0x0000e800ff028b82 */ /* 0x000e620000000a00 */
[----:B0-----:R-:W-:-:S04]  /*0320*/  @!P0 IMAD R5, R28, UR8, R9 ;  /* 0x000000081c058c24 */ /* 0x001fc8000f8e0209 */
[----:B-1----:R-:W-:-:S05]  /*0330*/  @!P0 IMAD.WIDE R2, R5, 0x2, R2 ;  /* 0x0000000205028825 */ /* 0x002fca00078e0202 */
[----:B------:R0:W-:Y:S01]  /*0340*/  @!P0 STG.E.64 desc[UR6][R2.64], RZ ;  /* 0x000000ff02008986 */ /* 0x0001e2000c101b06 */
[----:B------:R-:W-:Y:S06]  /*0350*/  BAR.SYNC.DEFER_BLOCKING 0x0 ;  /* 0x0000000000007b1d */ /* 0x000fec0000010000 */
[----:B------:R-:W-:Y:S05]  /*0360*/  @P1 BRA `(.L_x_3733) ;  /* 0x0000000000d41947 */ /* 0x000fea0003800000 */
[----:B------:R-:W1:Y:S01]  /*0370*/  LDC.64 R4, c[0x0][0x3b8] ;  /* 0x0000ee00ff047b82 */ /* 0x000e620000000a00 */
        /* <DEDUP_REMOVED lines=10> */
.L_x_3734:
        /* <DEDUP_REMOVED lines=17> */
[--C-:B------:R-:W-:Y:S02]  /*0530*/  SHF.R.U32.HI R20, RZ, 0x4, R18.reuse ;  /* 0x00000004ff147819 */ /* 0x100fe40000011612 */
[----:B------:R-:W-:Y:S02]  /*0540*/  LOP3.LUT R14, R14, 0xf, RZ, 0xc0, !PT ;  /* 0x0000000f0e0e7812 */ /* 0x000fe400078ec0ff */
[----:B------:R-:W-:Y:S01]  /*0550*/  LOP3.LUT R19, R18, 0xf, RZ, 0xc0, !PT ;  /* 0x0000000f12137812 */ /* 0x000fe200078ec0ff */
[----:B---3--:R-:W-:Y:S01]  /*0560*/  IMAD.IADD R11, R0, 0x1, R11 ;  /* 0x00000001000b7824 */ /* 0x008fe200078e020b */
[----:B------:R-:W-:Y:S01]  /*0570*/  SHF.R.U32.HI R18, RZ, 0xc, R18 ;  /* 0x0000000cff127819 */ /* 0x000fe20000011612 */
[----:B0-----:R-:W-:Y:S01]  /*0580*/  IMAD R3, R14, R14, R14 ;  /* 0x0000000e0e037224 */ /* 0x001fe200078e020e */
[----:B------:R-:W-:Y:S01]  /*0590*/  LOP3.LUT R20, R20, 0xf, RZ, 0xc0, !PT ;  /* 0x0000000f14147812 */ /* 0x000fe200078ec0ff */
[----:B------:R-:W-:Y:S01]  /*05a0*/  IMAD R22, R19, R19, R19 ;  /* 0x0000001313167224 */ /* 0x000fe200078e0213 */
[----:B------:R-:W-:-:S02]  /*05b0*/  LOP3.LUT R18, R18, 0xf, RZ, 0xc0, !PT ;  /* 0x0000000f12127812 */ /* 0x000fc400078ec0ff */
[----:B------:R-:W-:Y:S01]  /*05c0*/  IADD3 R14, PT, PT, R14, 0x1, R3 ;  /* 0x000000010e0e7810 */ /* 0x000fe20007ffe003 */
[----:B------:R-:W-:Y:S01]  /*05d0*/  IMAD R15, R20, R20, R20 ;  /* 0x00000014140f7224 */ /* 0x000fe200078e0214 */
[----:B------:R-:W-:Y:S01]  /*05e0*/  IADD3 R22, PT, PT, R19, 0x1, R22 ;  /* 0x0000000113167810 */ /* 0x000fe20007ffe016 */
[----:B------:R-:W-:Y:S01]  /*05f0*/  IMAD R3, R18, R18, R18 ;  /* 0x0000001212037224 */ /* 0x000fe200078e0212 */
[----:B------:R-:W4:Y:S01]  /*0600*/  I2F.F16 R19, R14 ;  /* 0x0000000e00137306 */ /* 0x000f220000200c00 */
[----:B------:R-:W-:Y:S02]  /*0610*/  ISETP.GE.AND P0, PT, R11, R8, PT ;  /* 0x000000080b00720c */ /* 0x000fe40003f06270 */
[----:B------:R-:W-:Y:S02]  /*0620*/  IADD3 R15, PT, PT, R20, 0x1, R15 ;  /* 0x00000001140f7810 */ /* 0x000fe40007ffe00f */
[----:B------:R-:W-:-:S03]  /*0630*/  IADD3 R18, PT, PT, R18, 0x1, R3 ;  /* 0x0000000112127810 */ /* 0x000fc60007ffe003 */
        /* <DEDUP_REMOVED lines=8> */
.L_x_3733:
[----:B------:R-:W1:Y:S01]  /*06c0*/  LDCU UR4, c[0x0][0x3c8] ;  /* 0x00007900ff0477ac */ /* 0x000e620008000800 */
[----:B------:R-:W-:Y:S01]  /*06d0*/  IMAD.MOV.U32 R4, RZ, RZ, RZ ;  /* 0x000000ffff047224 */ /* 0x000fe200078e00ff */
[----:B-1----:R-:W-:-:S13]  /*06e0*/  ISETP.GT.AND P0, PT, R7, UR4, PT ;  /* 0x0000000407007c0c */ /* 0x002fda000bf04270 */
        /* <DEDUP_REMOVED lines=8> */
.L_x_3735:
        /* <DEDUP_REMOVED lines=11> */
.L_x_3736:
        /* <DEDUP_REMOVED lines=10> */
[----:B------:R-:W-:-:S07]  /*08c0*/  IMAD.SHL.U32 R8, R11, 0x4, RZ ;  /* 0x000000040b087824 */ /* 0x000fce00078e00ff */
.L_x_3737:
        /* <DEDUP_REMOVED lines=11> */
.L_x_3738:
        /* <DEDUP_REMOVED lines=11> */
.L_x_3739:
[----:B------:R-:W-:Y:S01]  /*0a30*/  VIMNMX R12, PT, PT, R7, UR4, PT ;  /* 0x00000004070c7c48 */ /* 0x000fe2000bfe0100 */
[----:B------:R-:W1:Y:S01]  /*0a40*/  LDCU.64 UR4, c[0x0][0x388] ;  /* 0x00007100ff0477ac */ /* 0x000e620008000a00 */
[----:B------:R-:W2:Y:S01]  /*0a50*/  LDC.64 R32, c[0x0][0x3a0] ;  /* 0x0000e800ff207b82 */ /* 0x000ea20000000a00 */
[----:B------:R-:W-:Y:S02]  /*0a60*/  VIMNMX R6, PT, PT, R6, UR9, PT ;  /* 0x0000000906067c48 */ /* 0x000fe4000bfe0100 */
[----:B------:R-:W-:-:S04]  /*0a70*/  SHF.R.S32.HI R13, RZ, 0x1f, R12 ;  /* 0x0000001fff0d7819 */ /* 0x000fc8000001140c */
[----:B------:R-:W-:-:S04]  /*0a80*/  LEA.HI R13, R13, R12, RZ, 0x5 ;  /* 0x0000000c0d0d7211 */ /* 0x000fc800078f28ff */
[----:B------:R-:W-:-:S05]  /*0a90*/  SHF.R.S32.HI R13, RZ, 0x5, R13 ;  /* 0x00000005ff0d7819 */ /* 0x000fca000001140d */
[----:B------:R-:W-:-:S05]  /*0aa0*/  IMAD R4, R13, 0x8, R4 ;  /* 0x000000080d047824 */ /* 0x000fca00078e0204 */
[----:B------:R-:W-:Y:S02]  /*0ab0*/  IADD3 R4, PT, PT, R8, R4, R5 ;  /* 0x0000000408047210 */ /* 0x000fe40007ffe005 */
[----:B------:R-:W-:Y:S02]  /*0ac0*/  SHF.R.S32.HI R5, RZ, 0x1f, R9 ;  /* 0x0000001fff057819 */ /* 0x000fe40000011409 */
[----:B------:R-:W-:-:S05]  /*0ad0*/  IADD3 R11, PT, PT, R11, R4, R10 ;  /* 0x000000040b0b7210 */ /* 0x000fca0007ffe00a */
[----:B------:R-:W-:-:S05]  /*0ae0*/  IMAD R4, R11, R28, RZ ;  /* 0x0000001c0b047224 */ /* 0x000fca00078e02ff */
[----:B------:R-:W-:Y:S01]  /*0af0*/  IADD3 R8, P0, PT, R9, R4, RZ ;  /* 0x0000000409087210 */ /* 0x000fe20007f1e0ff */
[----:B------:R-:W-:-:S03]  /*0b00*/  IMAD R9, R28, UR8, R9 ;  /* 0x000000081c097c24 */ /* 0x000fc6000f8e0209 */
[----:B------:R-:W-:Y:S01]  /*0b10*/  LEA.HI.X.SX32 R5, R4, R5, 0x1, P0 ;  /* 0x0000000504057211 */ /* 0x000fe200000f0eff */
[----:B--2---:R-:W-:Y:S01]  /*0b20*/  IMAD.WIDE R32, R9, 0x2, R32 ;  /* 0x0000000209207825 */ /* 0x004fe200078e0220 */
[----:B------:R-:W-:Y:S02]  /*0b30*/  ISETP.GT.AND P0, PT, R6, R7, PT ;  /* 0x000000070600720c */ /* 0x000fe40003f04270 */
[C---:B-1----:R-:W-:Y:S02]  /*0b40*/  LEA R18, P1, R8.reuse, UR4, 0x2 ;  /* 0x0000000408127c11 */ /* 0x042fe4000f8210ff */
[----:B------:R-:W-:Y:S02]  /*0b50*/  PRMT R4, RZ, 0x5410, RZ ;  /* 0x00005410ff047816 */ /* 0x000fe400000000ff */
[----:B------:R-:W-:Y:S02]  /*0b60*/  LEA.HI.X R19, R8, UR5, R5, 0x2, P1 ;  /* 0x0000000508137c11 */ /* 0x000fe400088f1405 */
[----:B------:R-:W-:-:S05]  /*0b70*/  PRMT R5, RZ, 0x5410, RZ ;  /* 0x00005410ff057816 */ /* 0x000fca00000000ff */
[----:B------:R-:W-:Y:S05]  /*0b80*/  @!P0 BRA `(.L_x_3740) ;  /* 0x0000001400b88947 */ /* 0x000fea0003800000 */
[----:B------:R-:W2:Y:S01]  /*0b90*/  LDG.E.128.CONSTANT R12, desc[UR6][R18.64] ;  /* 0x00000006120c7981 */ /* 0x000ea2000c1e9d00 */
[----:B------:R-:W-:-:S05]  /*0ba0*/  IMAD.WIDE R16, R28, 0x4, R18 ;  /* 0x000000041c107825 */ /* 0x000fca00078e0212 */
[----:B------:R-:W3:Y:S01]  /*0bb0*/  LDG.E.128.CONSTANT R8, desc[UR6][R16.64] ;  /* 0x0000000610087981 */ /* 0x000ee2000c1e9d00 */
[----:B------:R-:W-:-:S05]  /*0bc0*/  IMAD.WIDE R34, R28, 0x4, R16 ;  /* 0x000000041c227825 */ /* 0x000fca00078e0210 */
[----:B------:R1:W4:Y:S01]  /*0bd0*/  LDG.E.128.CONSTANT R4, desc[UR6][R34.64] ;  /* 0x0000000622047981 */ /* 0x000322000c1e9d00 */
[----:B------:R-:W5:Y:S01]  /*0be0*/  S2UR UR5, SR_CgaCtaId ;  /* 0x00000000000579c3 */ /* 0x000f620000008800 */
[----:B------:R-:W-:Y:S01]  /*0bf0*/  UMOV UR4, 0x400 ;  /* 0x0000040000047882 */ /* 0x000fe20000000000 */
[----:B-1----:R-:W-:Y:S01]  /*0c00*/  IMAD.WIDE R34, R28, 0x4, R34 ;  /* 0x000000041c227825 */ /* 0x002fe200078e0222 */
[----:B-----5:R-:W-:-:S09]  /*0c10*/  ULEA UR4, UR5, UR4, 0x18 ;  /* 0x0000000405047291 */ /* 0x020fd2000f8ec0ff */
[----:B------:R-:W1:Y:S01]  /*0c20*/  LDS.128 R20, [UR4] ;  /* 0x00000004ff147984 */ /* 0x000e620008000c00 */
[----:B------:R-:W-:Y:S02]  /*0c30*/  UMOV UR4, 0x400 ;  /* 0x0000040000047882 */ /* 0x000fe40000000000 */
[----:B------:R-:W-:Y:S01]  /*0c40*/  ULEA UR4, UR5, UR4, 0x18 ;  /* 0x0000000405047291 */ /* 0x000fe2000f8ec0ff */
[----:B--2---:R-:W-:Y:S02]  /*0c50*/  SHF.R.U32.HI R27, RZ, 0x6, R12 ;  /* 0x00000006ff1b7819 */ /* 0x004fe4000001160c */
[----:B------:R-:W-:Y:S02]  /*0c60*/  LOP3.LUT R26, R12, 0x3f003f, RZ, 0xc0, !PT ;  /* 0x003f003f0c1a7812 */ /* 0x000fe400078ec0ff */
[----:B------:R-:W-:Y:S02]  /*0c70*/  LOP3.LUT R27, R27, 0x3f003f, RZ, 0xc0, !PT ;  /* 0x003f003f1b1b7812 */ /* 0x000fe400078ec0ff */
[----:B------:R-:W-:-:S02]  /*0c80*/  LOP3.LUT R26, R26, 0x64006400, RZ, 0xfc, !PT ;  /* 0x640064001a1a7812 */ /* 0x000fc400078efcff */
[----:B------:R-:W-:Y:S02]  /*0c90*/  LOP3.LUT R27, R27, 0x64006400, RZ, 0xfc, !PT ;  /* 0x640064001b1b7812 */ /* 0x000fe400078efcff */
[----:B---3--:R-:W-:Y:S01]  /*0ca0*/  LOP3.LUT R16, R8, 0x3f003f, RZ, 0xc0, !PT ;  /* 0x003f003f08107812 */ /* 0x008fe200078ec0ff */
[----:B------:R-:W-:Y:S01]  /*0cb0*/  HADD2 R26, R26, -1056, -1056 ;  /* 0xe420e4201a1a7430 */ /* 0x000fe20000000000 */
[----:B------:R-:W-:Y:S01]  /*0cc0*/  SHF.R.U32.HI R12, RZ, 0xc, R12 ;  /* 0x0000000cff0c7819 */ /* 0x000fe2000001160c */
[----:B------:R-:W-:Y:S01]  /*0cd0*/  HADD2 R27, R27, -1056, -1056 ;  /* 0xe420e4201b1b7430 */ /* 0x000fe20000000000 */
[----:B------:R-:W-:Y:S01]  /*0ce0*/  LOP3.LUT R16, R16, 0x64006400, RZ, 0xfc, !PT ;  /* 0x6400640010107812 */ /* 0x000fe200078efcff */
[----:B-1----:R-:W-:Y:S01]  /*0cf0*/  HFMA2 R26, R26, R20, RZ ;  /* 0x000000141a1a7231 */ /* 0x002fe200000000ff */
[--C-:B----4-:R-:W-:Y:S02]  /*0d00*/  SHF.R.U32.HI R29, RZ, 0x8, R6.reuse ;  /* 0x00000008ff1d7819 */ /* 0x110fe40000011606 */
[----:B------:R-:W-:Y:S01]  /*0d10*/  SHF.R.U32.HI R30, RZ, 0xa, R6 ;  /* 0x0000000aff1e7819 */ /* 0x000fe20000011606 */
[----:B------:R-:W-:-:S02]  /*0d20*/  HFMA2 R26, R27, R21, R26 ;  /* 0x000000151b1a7231 */ /* 0x000fc4000000001a */
[----:B------:R-:W-:-:S04]  /*0d30*/  HADD2 R16, R16, -1056, -1056 ;  /* 0xe420e42010107430 */ /* 0x000fc80000000000 */
[----:B------:R-:W-:Y:S01]  /*0d40*/  HFMA2 R17, R16, R22, R26 ;  /* 0x0000001610117231 */ /* 0x000fe2000000001a */
[--C-:B------:R-:W-:Y:S02]  /*0d50*/  SHF.R.U32.HI R16, RZ, 0x6, R8.reuse ;  /* 0x00000006ff107819 */ /* 0x100fe40000011608 */
[----:B------:R-:W-:Y:S02]  /*0d60*/  SHF.R.U32.HI R8, RZ, 0xc, R8 ;  /* 0x0000000cff087819 */ /* 0x000fe40000011608 */
[----:B------:R-:W-:-:S04]  /*0d70*/  LOP3.LUT R16, R16, 0x3f003f, RZ, 0xc0, !PT ;  /* 0x003f003f10107812 */ /* 0x000fc800078ec0ff */
[----:B------:R-:W-:-:S05]  /*0d80*/  LOP3.LUT R16, R16, 0x64006400, RZ, 0xfc, !PT ;  /* 0x6400640010107812 */ /* 0x000fca00078efcff */
[----:B------:R-:W-:Y:S01]  /*0d90*/  HADD2 R26, R16, -1056, -1056 ;  /* 0xe420e420101a7430 */ /* 0x000fe20000000000 */
[----:B------:R-:W-:-:S03]  /*0da0*/  LOP3.LUT R16, R4, 0x3f003f, RZ, 0xc0, !PT ;  /* 0x003f003f04107812 */ /* 0x000fc600078ec0ff */
[----:B------:R-:W-:Y:S01]  /*0db0*/  HFMA2 R26, R26, R23, R17 ;  /* 0x000000171a1a7231 */ /* 0x000fe20000000011 */
[----:B------:R-:W-:Y:S02]  /*0dc0*/  LOP3.LUT R17, R12, 0xf000f, RZ, 0xc0, !PT ;  /* 0x000f000f0c117812 */ /* 0x000fe400078ec0ff */
[----:B------:R-:W-:Y:S02]  /*0dd0*/  SHF.R.U32.HI R12, RZ, 0x8, R4 ;  /* 0x00000008ff0c7819 */ /* 0x000fe40000011604 */
[----:B------:R-:W-:Y:S02]  /*0de0*/  LOP3.LUT R16, R16, 0x64006400, RZ, 0xfc, !PT ;  /* 0x6400640010107812 */ /* 0x000fe400078efcff */
[----:B------:R-:W-:Y:S02]  /*0df0*/  LOP3.LUT R12, R17, 0x300030, R12, 0xf8, !PT ;  /* 0x00300030110c7812 */ /* 0x000fe400078ef80c */
[----:B------:R-:W-:Y:S01]  /*0e00*/  LOP3.LUT R17, R8, 0xf000f, RZ, 0xc0, !PT ;  /* 0x000f000f08117812 */ /* 0x000fe200078ec0ff */
[----:B------:R-:W-:Y:S01]  /*0e10*/  HADD2 R27, R16, -1056, -1056 ;  /* 0xe420e420101b7430 */ /* 0x000fe20000000000 */
[----:B------:R-:W-:-:S02]  /*0e20*/  SHF.R.U32.HI R8, RZ, 0xa, R4 ;  /* 0x0000000aff087819 */ /* 0x000fc40000011604 */
[----:B------:R-:W-:Y:S02]  /*0e30*/  SHF.R.U32.HI R4, RZ, 0x6, R4 ;  /* 0x00000006ff047819 */ /* 0x000fe40000011604 */
[----:B------:R-:W-:Y:S02]  /*0e40*/  LOP3.LUT R8, R17, 0x300030, R8, 0xf8, !PT ;  /* 0x0030003011087812 */ /* 0x000fe400078ef808 */
[----:B------:R-:W1:Y:S01]  /*0e50*/  LDS.128 R16, [UR4+0x10] ;  /* 0x00001004ff107984 */ /* 0x000e620008000c00 */
[----:B------:R-:W-:Y:S02]  /*0e60*/  LOP3.LUT R4, R4, 0x3f003f, RZ, 0xc0, !PT ;  /* 0x003f003f04047812 */ /* 0x000fe400078ec0ff */
[----:B------:R-:W-:Y:S02]  /*0e70*/  LOP3.LUT R12, R12, 0x64006400, RZ, 0xfc, !PT ;  /* 0x640064000c0c7812 */ /* 0x000fe400078efcff */
[----:B------:R-:W-:Y:S02]  /*0e80*/  LOP3.LUT R4, R4, 0x64006400, RZ, 0xfc, !PT ;  /* 0x6400640004047812 */ /* 0x000fe400078efcff */
[----:B------:R-:W-:Y:S01]  /*0e90*/  LOP3.LUT R8, R8, 0x64006400, RZ, 0xfc, !PT ;  /* 0x6400640008087812 */ /* 0x000fe200078efcff */
[----:B------:R-:W-:-:S02]  /*0ea0*/  HADD2 R12, R12, -1056, -1056 ;  /* 0xe420e4200c0c7430 */ /* 0x000fc40000000000 */
[----:B------:R-:W-:Y:S02]  /*0eb0*/  HADD2 R4, R4, -1056, -1056 ;  /* 0xe420e42004047430 */ /* 0x000fe40000000000 */
[----:B-1----:R-:W-:-:S04]  /*0ec0*/  HFMA2 R26, R27, R16, R26 ;  /* 0x000000101b1a7231 */ /* 0x002fc8000000001a */
[----:B------:R-:W-:-:S04]  /*0ed0*/  HFMA2 R4, R4, R17, R26 ;  /* 0x0000001104047231 */ /* 0x000fc8000000001a */
[----:B------:R-:W-:Y:S02]  /*0ee0*/  HFMA2 R4, R12, R18, R4 ;  /* 0x000000120c047231 */ /* 0x000fe40000000004 */
[----:B------:R-:W-:Y:S01]  /*0ef0*/  HADD2 R12, R8, -1056, -1056 ;  /* 0xe420e420080c7430 */ /* 0x000fe20000000000 */
[----:B------:R-:W-:-:S03]  /*0f00*/  SHF.R.U32.HI R8, RZ, 0x6, R13 ;  /* 0x00000006ff087819 */ /* 0x000fc6000001160d */
[----:B------:R-:W-:Y:S01]  /*0f10*/  HFMA2 R12, R12, R19, R4 ;  /* 0x000000130c0c7231 */ /* 0x000fe20000000004 */
[----:B------:R-:W-:Y:S02]  /*0f20*/  LOP3.LUT R4, R13, 0x3f003f, RZ, 0xc0, !PT ;  /* 0x003f003f0d047812 */ /* 0x000fe400078ec0ff */
[----:B------:R-:W-:Y:S02]  /*0f30*/  LOP3.LUT R8, R8, 0x3f003f, RZ, 0xc0, !PT ;  /* 0x003f003f08087812 */ /* 0x000fe400078ec0ff */
[----:B------:R-:W-:Y:S02]  /*0f40*/  LOP3.LUT R4, R4, 0x64006400, RZ, 0xfc, !PT ;  /* 0x6400640004047812 */ /* 0x000fe400078efcff */
[----:B------:R-:W-:-:S03]  /*0f50*/  LOP3.LUT R8, R8, 0x64006400, RZ, 0xfc, !PT ;  /* 0x6400640008087812 */ /* 0x000fc600078efcff */
[----:B------:R-:W-:Y:S02]  /*0f60*/  HADD2 R4, R4, -1056, -1056 ;  /* 0xe420e42004047430 */ /* 0x000fe40000000000 */
[----:B------:R-:W-:Y:S02]  /*0f70*/  HADD2 R8, R8, -1056, -1056 ;  /* 0xe420e42008087430 */ /* 0x000fe40000000000 */
[----:B------:R-:W-:-:S04]  /*0f80*/  HFMA2 R4, R4, R20, RZ ;  /* 0x0000001404047231 */ /* 0x000fc800000000ff */
[----:B------:R-:W-:Y:S01]  /*0f90*/  HFMA2 R8, R8, R21, R4 ;  /* 0x0000001508087231 */ /* 0x000fe20000000004 */
        /* <DEDUP_REMOVED lines=10> */
[----:B------:R-:W-:-:S04]  /*1040*/  LOP3.LUT R4, R5, 0x3f003f, RZ, 0xc0, !PT ;  /* 0x003f003f05047812 */ /* 0x000fc800078ec0ff */
[----:B------:R-:W-:-:S05]  /*1050*/  LOP3.LUT R4, R4, 0x64006400, RZ, 0xfc, !PT ;  /* 0x6400640004047812 */ /* 0x000fca00078efcff */
[----:B------:R-:W-:Y:S01]  /*1060*/  HADD2 R8, R4, -1056, -1056 ;  /* 0xe420e42004087430 */ /* 0x000fe20000000000 */
[----:B------:R-:W-:-:S03]  /*1070*/  SHF.R.U32.HI R4, RZ, 0x6, R5 ;  /* 0x00000006ff047819 */ /* 0x000fc60000011605 */
[----:B------:R-:W-:Y:S01]  /*1080*/  HFMA2 R26, R8, R16, R26 ;  /* 0x00000010081a7231 */ /* 0x000fe2000000001a */
[----:B------:R-:W-:-:S04]  /*1090*/  LOP3.LUT R4, R4, 0x3f003f, RZ, 0xc0, !PT ;  /* 0x003f003f04047812 */ /* 0x000fc800078ec0ff */
[----:B------:R-:W-:-:S05]  /*10a0*/  LOP3.LUT R4, R4, 0x64006400, RZ, 0xfc, !PT ;  /* 0x6400640004047812 */ /* 0x000fca00078efcff */
[----:B------:R-:W-:Y:S01]  /*10b0*/  HADD2 R8, R4, -1056, -1056 ;  /* 0xe420e42004087430 */ /* 0x000fe20000000000 */
[----:B------:R-:W-:-:S03]  /*10c0*/  SHF.R.U32.HI R4, RZ, 0xc, R13 ;  /* 0x0000000cff047819 */ /* 0x000fc6000001160d */
[----:B------:R-:W-:Y:S01]  /*10d0*/  HFMA2 R13, R8, R17, R26 ;  /* 0x00000011080d7231 */ /* 0x000fe2000000001a */
[----:B------:R-:W-:Y:S02]  /*10e0*/  LOP3.LUT R27, R4, 0xf000f, RZ, 0xc0, !PT ;  /* 0x000f000f041b7812 */ /* 0x000fe400078ec0ff */
[--C-:B------:R-:W-:Y:S02]  /*10f0*/  SHF.R.U32.HI R26, RZ, 0x8, R5.reuse ;  /* 0x00000008ff1a7819 */ /* 0x100fe40000011605 */
[----:B------:R-:W-:Y:S02]  /*1100*/  LOP3.LUT R4, R9, 0xf000f, RZ, 0xc0, !PT ;  /* 0x000f000f09047812 */ /* 0x000fe400078ec0ff */
[----:B------:R-:W-:Y:S02]  /*1110*/  LOP3.LUT R26, R27, 0x300030, R26, 0xf8, !PT ;  /* 0x003000301b1a7812 */ /* 0x000fe400078ef81a */
[----:B------:R-:W-:Y:S02]  /*1120*/  SHF.R.U32.HI R27, RZ, 0xa, R5 ;  /* 0x0000000aff1b7819 */ /* 0x000fe40000011605 */
[----:B------:R-:W-:-:S02]  /*1130*/  SHF.R.U32.HI R5, RZ, 0x6, R14 ;  /* 0x00000006ff057819 */ /* 0x000fc4000001160e */
[----:B------:R-:W-:Y:S02]  /*1140*/  LOP3.LUT R27, R4, 0x300030, R27, 0xf8, !PT ;  /* 0x00300030041b7812 */ /* 0x000fe400078ef81b */
        /* <DEDUP_REMOVED lines=29> */
[----:B------:R-:W-:Y:S02]  /*1320*/  LOP3.LUT R5, R10, 0xf000f, RZ, 0xc0, !PT ;  /* 0x000f000f0a057812 */ /* 0x000fe400078ec0ff */
[----:B------:R-:W-:Y:S02]  /*1330*/  LOP3.LUT R29, R4, 0x300030, R29, 0xf8, !PT ;  /* 0x00300030041d7812 */ /* 0x000fe400078ef81d */
[----:B------:R-:W-:Y:S02]  /*1340*/  LOP3.LUT R4, R15, 0x3f003f, RZ, 0xc0, !PT ;  /* 0x003f003f0f047812 */ /* 0x000fe400078ec0ff */
[----:B------:R-:W-:Y:S02]  /*1350*/  LOP3.LUT R30, R5, 0x300030, R30, 0xf8, !PT ;  /* 0x00300030051e7812 */ /* 0x000fe400078ef81e */
[----:B------:R-:W-:-:S02]  /*1360*/  LOP3.LUT R4, R4, 0x64006400, RZ, 0xfc, !PT ;  /* 0x6400640004047812 */ /* 0x000fc400078efcff */
[----:B------:R-:W-:-:S03]  /*1370*/  SHF.R.U32.HI R5, RZ, 0x6, R7 ;  /* 0x00000006ff057819 */ /* 0x000fc60000011607 */
[----:B------:R-:W-:Y:S01]  /*1380*/  HADD2 R10, R4, -1056, -1056 ;  /* 0xe420e420040a7430 */ /* 0x000fe20000000000 */
[----:B------:R-:W-:Y:S02]  /*1390*/  SHF.R.U32.HI R4, RZ, 0x6, R15 ;  /* 0x00000006ff047819 */ /* 0x000fe4000001160f */
[----:B------:R-:W-:Y:S01]  /*13a0*/  LOP3.LUT R5, R5, 0x3f003f, RZ, 0xc0, !PT ;  /* 0x003f003f05057812 */ /* 0x000fe200078ec0ff */
[----:B------:R-:W-:Y:S01]  /*13b0*/  HFMA2 R10, R10, R20, RZ ;  /* 0x000000140a0a7231 */ /* 0x000fe200000000ff */
[----:B------:R-:W-:Y:S02]  /*13c0*/  LOP3.LUT R4, R4, 0x3f003f, RZ, 0xc0, !PT ;  /* 0x003f003f04047812 */ /* 0x000fe400078ec0ff */
[----:B------:R-:W-:Y:S02]  /*13d0*/  LOP3.LUT R5, R5, 0x64006400, RZ, 0xfc, !PT ;  /* 0x6400640005057812 */ /* 0x000fe400078efcff */
[----:B------:R-:W-:-:S03]  /*13e0*/  LOP3.LUT R4, R4, 0x64006400, RZ, 0xfc, !PT ;  /* 0x6400640004047812 */ /* 0x000fc600078efcff */
[----:B------:R-:W-:Y:S02]  /*13f0*/  HADD2 R5, R5, -1056, -1056 ;  /* 0xe420e42005057430 */ /* 0x000fe40000000000 */
        /* <DEDUP_REMOVED lines=11> */
[----:B------:R-:W-:Y:S01]  /*14b0*/  LOP3.LUT R4, R7, 0x3f003f, RZ, 0xc0, !PT ;  /* 0x003f003f07047812 */ /* 0x000fe200078ec0ff */
[----:B------:R-:W2:Y:S03]  /*14c0*/  LDG.E.128.CONSTANT R20, desc[UR6][R34.64] ;  /* 0x0000000622147981 */ /* 0x000ea6000c1e9d00 */
[----:B------:R-:W-:-:S05]  /*14d0*/  LOP3.LUT R4, R4, 0x64006400, RZ, 0xfc, !PT ;  /* 0x6400640004047812 */ /* 0x000fca00078efcff */
[----:B------:R-:W-:Y:S01]  /*14e0*/  HADD2 R8, R4, -1056, -1056 ;  /* 0xe420e42004087430 */ /* 0x000fe20000000000 */
[----:B------:R-:W-:-:S03]  /*14f0*/  SHF.R.U32.HI R15, RZ, 0xc, R15 ;  /* 0x0000000cff0f7819 */ /* 0x000fc6000001160f */
[----:B------:R-:W-:Y:S01]  /*1500*/  HFMA2 R8, R8, R16, R10 ;  /* 0x0000001008087231 */ /* 0x000fe2000000000a */
[----:B------:R-:W-:Y:S02]  /*1510*/  SHF.R.U32.HI R11, RZ, 0xc, R11 ;  /* 0x0000000cff0b7819 */ /* 0x000fe4000001160b */
[----:B------:R-:W-:Y:S01]  /*1520*/  SHF.R.U32.HI R16, RZ, 0x8, R7 ;  /* 0x00000008ff107819 */ /* 0x000fe20000011607 */
[----:B------:R-:W-:Y:S02]  /*1530*/  HFMA2 R17, R5, R17, R8 ;  /* 0x0000001105117231 */ /* 0x000fe40000000008 */
[C---:B------:R-:W-:Y:S01]  /*1540*/  IMAD.WIDE R4, R28.reuse, 0x4, R34 ;  /* 0x000000041c047825 */ /* 0x040fe200078e0222 */
[----:B------:R-:W-:Y:S02]  /*1550*/  SHF.R.U32.HI R7, RZ, 0xa, R7 ;  /* 0x0000000aff077819 */ /* 0x000fe40000011607 */
[----:B------:R-:W-:Y:S02]  /*1560*/  LOP3.LUT R15, R15, 0xf000f, RZ, 0xc0, !PT ;  /* 0x000f000f0f0f7812 */ /* 0x000fe400078ec0ff */
[----:B------:R-:W-:Y:S01]  /*1570*/  LOP3.LUT R6, R11, 0xf000f, RZ, 0xc0, !PT ;  /* 0x000f000f0b067812 */ /* 0x000fe200078ec0ff */
[----:B------:R-:W-:Y:S01]  /*1580*/  IMAD.WIDE R8, R28, 0x4, R4 ;  /* 0x000000041c087825 */ /* 0x000fe200078e0204 */
[----:B------:R-:W-:-:S02]  /*1590*/  LOP3.LUT R16, R15, 0x300030, R16, 0xf8, !PT ;  /* 0x003000300f107812 */ /* 0x000fc400078ef810 */
[----:B------:R-:W-:Y:S02]  /*15a0*/  LOP3.LUT R15, R6, 0x300030, R7, 0xf8, !PT ;  /* 0x00300030060f7812 */ /* 0x000fe400078ef807 */
[----:B------:R-:W3:Y:S04]  /*15b0*/  LDG.E.128.CONSTANT R4, desc[UR6][R4.64] ;  /* 0x0000000604047981 */ /* 0x000ee8000c1e9d00 */
[----:B------:R-:W4:Y:S01]  /*15c0*/  LDG.E.128.CONSTANT R8, desc[UR6][R8.64] ;  /* 0x0000000608087981 */ /* 0x000f22000c1e9d00 */
        /* <DEDUP_REMOVED lines=9> */
[----:B------:R-:W-:-:S02]  /*1660*/  HFMA2 R13, R26, R18, R13 ;  /* 0x000000121a0d7231 */ /* 0x000fc4000000000d */
[-C--:B------:R-:W-:Y:S02]  /*1670*/  HFMA2 R14, R29, R18.reuse, R14 ;  /* 0x000000121d0e7231 */ /* 0x080fe4000000000e */
[----:B------:R-:W-:Y:S02]  /*1680*/  HADD2 R15, R15, -1056, -1056 ;  /* 0xe420e4200f0f7430 */ /* 0x000fe40000000000 */
[----:B------:R-:W-:Y:S02]  /*1690*/  HADD2 R27, R27, -1056, -1056 ;  /* 0xe420e4201b1b7430 */ /* 0x000fe40000000000 */
[----:B------:R-:W-:Y:S02]  /*16a0*/  HFMA2 R16, R16, R18, R17 ;  /* 0x0000001210107231 */ /* 0x000fe40000000011 */
[----:B------:R-:W-:Y:S02]  /*16b0*/  HADD2 R29, R30, -1056, -1056 ;  /* 0xe420e4201e1d7430 */ /* 0x000fe40000000000 */
[----:B------:R-:W-:-:S02]  /*16c0*/  HFMA2 R27, R27, R19, R13 ;  /* 0x000000131b1b7231 */ /* 0x000fc4000000000d */
[----:B------:R-:W-:Y:S02]  /*16d0*/  HADD2 R26, R12.H0_H0, R12.H1_H1 ;  /* 0x3000000c0c1a7230 */ /* 0x000fe40000000800 */
[-C--:B------:R-:W-:Y:S02]  /*16e0*/  HFMA2 R29, R29, R19.reuse, R14 ;  /* 0x000000131d1d7231 */ /* 0x080fe4000000000e */
[----:B------:R-:W-:Y:S02]  /*16f0*/  HFMA2 R16, R15, R19, R16 ;  /* 0x000000130f107231 */ /* 0x000fe40000000010 */
[----:B------:R-:W1:Y:S02]  /*1700*/  LDS.128 R12, [UR4+0x20] ;  /* 0x00002004ff0c7984 */ /* 0x000e640008000c00 */
[----:B------:R-:W-:Y:S01]  /*1710*/  HADD2 R28, R16.H0_H0, R16.H1_H1 ;  /* 0x30000010101c7230 */ /* 0x000fe20000000800 */
[----:B--2---:R-:W-:Y:S02]  /*1720*/  SHF.R.U32.HI R18, RZ, 0x6, R20 ;  /* 0x00000006ff127819 */ /* 0x004fe40000011614 */
[----:B------:R-:W-:-:S02]  /*1730*/  LOP3.LUT R17, R20, 0x3f003f, RZ, 0xc0, !PT ;  /* 0x003f003f14117812 */ /* 0x000fc400078ec0ff */
[----:B------:R-:W-:Y:S02]  /*1740*/  LOP3.LUT R18, R18, 0x3f003f, RZ, 0xc0, !PT ;  /* 0x003f003f12127812 */ /* 0x000fe400078ec0ff */
[----:B------:R-:W-:Y:S02]  /*1750*/  LOP3.LUT R17, R17, 0x64006400, RZ, 0xfc, !PT ;  /* 0x6400640011117812 */ /* 0x000fe400078efcff */
[----:B------:R-:W-:-:S03]  /*1760*/  LOP3.LUT R18, R18, 0x64006400, RZ, 0xfc, !PT ;  /* 0x6400640012127812 */ /* 0x000fc600078efcff */
[----:B------:R-:W-:Y:S02]  /*1770*/  HADD2 R17, R17, -1056, -1056 ;  /* 0xe420e42011117430 */ /* 0x000fe40000000000 */
[----:B------:R-:W-:Y:S02]  /*1780*/  HADD2 R18, R18, -1056, -1056 ;  /* 0xe420e42012127430 */ /* 0x000fe40000000000 */
[----:B-1----:R-:W-:-:S04]  /*1790*/  HFMA2 R17, R17, R12, RZ ;  /* 0x0000000c11117231 */ /* 0x002fc800000000ff */
[----:B------:R-:W-:Y:S01]  /*17a0*/  HFMA2 R18, R18, R13, R17 ;  /* 0x0000000d12127231 */ /* 0x000fe20000000011 */
[----:B---3--:R-:W-:Y:S02]  /*17b0*/  LOP3.LUT R16, R4, 0x3f003f, RZ, 0xc0, !PT ;  /* 0x003f003f04107812 */ /* 0x008fe400078ec0ff */
[----:B------:R-:W-:Y:S02]  /*17c0*/  SHF.R.U32.HI R17, RZ, 0x6, R4 ;  /* 0x00000006ff117819 */ /* 0x000fe40000011604 */
[----:B------:R-:W-:Y:S02]  /*17d0*/  LOP3.LUT R16, R16, 0x64006400, RZ, 0xfc, !PT ;  /* 0x6400640010107812 */ /* 0x000fe400078efcff */
[----:B------:R-:W-:-:S03]  /*17e0*/  LOP3.LUT R17, R17, 0x3f003f, RZ, 0xc0, !PT ;  /* 0x003f003f11117812 */ /* 0x000fc600078ec0ff */
[----:B------:R-:W-:Y:S01]  /*17f0*/  HADD2 R16, R16, -1056, -1056 ;  /* 0xe420e42010107430 */ /* 0x000fe20000000000 */
[----:B------:R-:W-:Y:S02]  /*1800*/  LOP3.LUT R17, R17, 0x64006400, RZ, 0xfc, !PT ;  /* 0x6400640011117812 */ /* 0x000fe400078efcff */
[----:B------:R-:W-:Y:S01]  /*1810*/  SHF.R.U32.HI R20, RZ, 0xc, R20 ;  /* 0x0000000cff147819 */ /* 0x000fe20000011614 */
[----:B------:R-:W-:Y:S01]  /*1820*/  HFMA2 R18, R16, R14, R18 ;  /* 0x0000000e10127231 */ /* 0x000fe20000000012 */
[----:B------:R-:W-:Y:S01]  /*1830*/  SHF.R.U32.HI R16, RZ, 0xc, R4 ;  /* 0x0000000cff107819 */ /* 0x000fe20000011604 */
[----:B------:R-:W-:Y:S01]  /*1840*/  HADD2 R17, R17, -1056, -1056 ;  /* 0xe420e42011117430 */ /* 0x000fe20000000000 */
[----:B----4-:R-:W-:Y:S02]  /*1850*/  SHF.R.U32.HI R30, RZ, 0x8, R8 ;  /* 0x00000008ff1e7819 */ /* 0x010fe40000011608 */
[----:B------:R-:W-:Y:S01]  /*1860*/  LOP3.LUT R19, R16, 0xf000f, RZ, 0xc0, !PT ;  /* 0x000f000f10137812 */ /* 0x000fe200078ec0ff */
[----:B------:R-:W-:Y:S01]  /*1870*/  HFMA2 R4, R17, R15, R18 ;  /* 0x0000000f11047231 */ /* 0x000fe20000000012 */
[----:B------:R-:W-:-:S02]  /*1880*/  LOP3.LUT R17, R20, 0xf000f, RZ, 0xc0, !PT ;  /* 0x000f000f14117812 */ /* 0x000fc400078ec0ff */
[----:B------:R-:W-:Y:S02]  /*1890*/  SHF.R.U32.HI R20, RZ, 0xa, R8 ;  /* 0x0000000aff147819 */ /* 0x000fe40000011608 */
[----:B------:R-:W-:Y:S02]  /*18a0*/  LOP3.LUT R30, R17, 0x300030, R30, 0xf8, !PT ;  /* 0x00300030111e7812 */ /* 0x000fe400078ef81e */
[----:B------:R-:W-:Y:S02]  /*18b0*/  LOP3.LUT R20, R19, 0x300030, R20, 0xf8, !PT ;  /* 0x0030003013147812 */ /* 0x000fe400078ef814 */
[----:B------:R-:W1:Y:S01]  /*18c0*/  LDS.128 R16, [UR4+0x30] ;  /* 0x00003004ff107984 */ /* 0x000e620008000c00 */
[----:B------:R-:W-:Y:S02]  /*18d0*/  LOP3.LUT R31, R8, 0x3f003f, RZ, 0xc0, !PT ;  /* 0x003f003f081f7812 */ /* 0x000fe400078ec0ff */
[----:B------:R-:W-:Y:S02]  /*18e0*/  SHF.R.U32.HI R8, RZ, 0x6, R8 ;  /* 0x00000006ff087819 */ /* 0x000fe40000011608 */
[----:B------:R-:W-:-:S02]  /*18f0*/  LOP3.LUT R31, R31, 0x64006400, RZ, 0xfc, !PT ;  /* 0x640064001f1f7812 */ /* 0x000fc400078efcff */
[----:B------:R-:W-:-:S03]  /*1900*/  LOP3.LUT R8, R8, 0x3f003f, RZ, 0xc0, !PT ;  /* 0x003f003f08087812 */ /* 0x000fc600078ec0ff */
[----:B------:R-:W-:Y:S01]  /*1910*/  HADD2 R31, R31, -1056, -1056 ;  /* 0xe420e4201f1f7430 */ /* 0x000fe20000000000 */
[----:B------:R-:W-:Y:S02]  /*1920*/  LOP3.LUT R8, R8, 0x64006400, RZ, 0xfc, !PT ;  /* 0x6400640008087812 */ /* 0x000fe400078efcff */
[----:B------:R-:W-:-:S03]  /*1930*/  LOP3.LUT R30, R30, 0x64006400, RZ, 0xfc, !PT ;  /* 0x640064001e1e7812 */ /* 0x000fc600078efcff */
[----:B------:R-:W-:Y:S01]  /*1940*/  HADD2 R8, R8, -1056, -1056 ;  /* 0xe420e42008087430 */ /* 0x000fe20000000000 */
[----:B------:R-:W-:Y:S01]  /*1950*/  LOP3.LUT R20, R20, 0x64006400, RZ, 0xfc, !PT ;  /* 0x6400640014147812 */ /* 0x000fe200078efcff */
[----:B------:R-:W-:-:S04]  /*1960*/  HADD2 R30, R30, -1056, -1056 ;  /* 0xe420e4201e1e7430 */ /* 0x000fc80000000000 */
[----:B------:R-:W-:Y:S02]  /*1970*/  HADD2 R20, R20, -1056, -1056 ;  /* 0xe420e42014147430 */ /* 0x000fe40000000000 */
[----:B-1----:R-:W-:-:S04]  /*1980*/  HFMA2 R4, R31, R16, R4 ;  /* 0x000000101f047231 */ /* 0x002fc80000000004 */
[----:B------:R-:W-:-:S04]  /*1990*/  HFMA2 R4, R8, R17, R4 ;  /* 0x0000001108047231 */ /* 0x000fc80000000004 */
[----:B------:R-:W-:Y:S01]  /*19a0*/  HFMA2 R4, R30, R18, R4 ;  /* 0x000000121e047231 */ /* 0x000fe20000000004 */
        /* <DEDUP_REMOVED lines=25> */
[----:B------:R-:W-:Y:S02]  /*1b40*/  LOP3.LUT R8, R8, 0x64006400, RZ, 0xfc, !PT ;  /* 0x6400640008087812 */ /* 0x000fe400078efcff */
[----:B------:R-:W-:-:S03]  /*1b50*/  SHF.R.U32.HI R21, RZ, 0xc, R21 ;  /* 0x0000000cff157819 */ /* 0x000fc60000011615 */
[----:B------:R-:W-:Y:S01]  /*1b60*/  HADD2 R8, R8, -1056, -1056 ;  /* 0xe420e42008087430 */ /* 0x000fe20000000000 */
[----:B------:R-:W-:-:S03]  /*1b70*/  LOP3.LUT R21, R21, 0xf000f, RZ, 0xc0, !PT ;  /* 0x000f000f15157812 */ /* 0x000fc600078ec0ff */
[----:B------:R-:W-:Y:S01]  /*1b80*/  HFMA2 R8, R8, R17, R20 ;  /* 0x0000001108087231 */ /* 0x000fe20000000014 */
[----:B------:R-:W-:-:S04]  /*1b90*/  SHF.R.U32.HI R20, RZ, 0x8, R9 ;  /* 0x00000008ff147819 */ /* 0x000fc80000011609 */
[----:B------:R-:W-:Y:S02]  /*1ba0*/  LOP3.LUT R20, R21, 0x300030, R20, 0xf8, !PT ;  /* 0x0030003015147812 */ /* 0x000fe400078ef814 */
[----:B------:R-:W-:Y:S02]  /*1bb0*/  SHF.R.U32.HI R5, RZ, 0xc, R5 ;  /* 0x0000000cff057819 */ /* 0x000fe40000011605 */
[----:B------:R-:W-:Y:S02]  /*1bc0*/  LOP3.LUT R20, R20, 0x64006400, RZ, 0xfc, !PT ;  /* 0x6400640014147812 */ /* 0x000fe400078efcff */
[----:B------:R-:W-:Y:S02]  /*1bd0*/  SHF.R.U32.HI R9, RZ, 0xa, R9 ;  /* 0x0000000aff097819 */ /* 0x000fe40000011609 */
[----:B------:R-:W-:Y:S01]  /*1be0*/  LOP3.LUT R30, R5, 0xf000f, RZ, 0xc0, !PT ;  /* 0x000f000f051e7812 */ /* 0x000fe200078ec0ff */
[----:B------:R-:W-:-:S03]  /*1bf0*/  HADD2 R20, R20, -1056, -1056 ;  /* 0xe420e42014147430 */ /* 0x000fc60000000000 */
        /* <DEDUP_REMOVED lines=8> */
[-C--:B------:R-:W-:Y:S02]  /*1c80*/  HFMA2 R21, R9, R12.reuse, RZ.H0_H0 ;  /* 0x0000000c09157231 */ /* 0x080fe400000400ff */
[----:B------:R-:W-:Y:S01]  /*1c90*/  HFMA2 R12, R20, R12, RZ ;  /* 0x0000000c140c7231 */ /* 0x000fe200000000ff */
[----:B------:R-:W-:Y:S02]  /*1ca0*/  SHF.R.U32.HI R20, RZ, 0x6, R23 ;  /* 0x00000006ff147819 */ /* 0x000fe40000011617 */
[----:B------:R-:W-:Y:S02]  /*1cb0*/  SHF.R.U32.HI R9, RZ, 0x6, R22 ;  /* 0x00000006ff097819 */ /* 0x000fe40000011616 */
[----:B------:R-:W-:-:S02]  /*1cc0*/  LOP3.LUT R20, R20, 0x3f003f, RZ, 0xc0, !PT ;  /* 0x003f003f14147812 */ /* 0x000fc400078ec0ff */
[----:B------:R-:W-:Y:S02]  /*1cd0*/  LOP3.LUT R9, R9, 0x3f003f, RZ, 0xc0, !PT ;  /* 0x003f003f09097812 */ /* 0x000fe400078ec0ff */
[----:B------:R-:W-:Y:S02]  /*1ce0*/  LOP3.LUT R20, R20, 0x64006400, RZ, 0xfc, !PT ;  /* 0x6400640014147812 */ /* 0x000fe400078efcff */
[----:B------:R-:W-:-:S03]  /*1cf0*/  LOP3.LUT R9, R9, 0x64006400, RZ, 0xfc, !PT ;  /* 0x6400640009097812 */ /* 0x000fc600078efcff */
[----:B------:R-:W-:Y:S02]  /*1d00*/  HADD2 R20, R20, -1056, -1056 ;  /* 0xe420e42014147430 */ /* 0x000fe40000000000 */
[----:B------:R-:W-:Y:S02]  /*1d10*/  HADD2 R9, R9, -1056, -1056 ;  /* 0xe420e42009097430 */ /* 0x000fe40000000000 */
        /* <DEDUP_REMOVED lines=22> */
[----:B------:R-:W-:Y:S02]  /*1e80*/  SHF.R.U32.HI R14, RZ, 0xc, R7 ;  /* 0x0000000cff0e7819 */ /* 0x000fe40000011607 */
[----:B------:R-:W-:Y:S02]  /*1e90*/  LOP3.LUT R22, R22, 0xf000f, RZ, 0xc0, !PT ;  /* 0x000f000f16167812 */ /* 0x000fe400078ec0ff */
[----:B------:R-:W-:-:S02]  /*1ea0*/  SHF.R.U32.HI R13, RZ, 0x8, R10 ;  /* 0x00000008ff0d7819 */ /* 0x000fc4000001160a */
[----:B------:R-:W-:Y:S02]  /*1eb0*/  SHF.R.U32.HI R23, RZ, 0xc, R23 ;  /* 0x0000000cff177819 */ /* 0x000fe40000011617 */
[----:B------:R-:W-:Y:S02]  /*1ec0*/  LOP3.LUT R7, R12, 0xf000f, RZ, 0xc0, !PT ;  /* 0x000f000f0c077812 */ /* 0x000fe400078ec0ff */
[----:B------:R-:W-:Y:S02]  /*1ed0*/  LOP3.LUT R21, R14, 0xf000f, RZ, 0xc0, !PT ;  /* 0x000f000f0e157812 */ /* 0x000fe400078ec0ff */
[----:B------:R-:W-:Y:S02]  /*1ee0*/  SHF.R.U32.HI R12, RZ, 0xa, R10 ;  /* 0x0000000aff0c7819 */ /* 0x000fe4000001160a */
[----:B------:R-:W-:Y:S02]  /*1ef0*/  LOP3.LUT R6, R22, 0x300030, R13, 0xf8, !PT ;  /* 0x0030003016067812 */ /* 0x000fe400078ef80d */
[----:B------:R-:W-:-:S02]  /*1f00*/  SHF.R.U32.HI R14, RZ, 0xa, R11 ;  /* 0x0000000aff0e7819 */ /* 0x000fc4000001160b */
[----:B------:R-:W-:Y:S02]  /*1f10*/  LOP3.LUT R20, R23, 0xf000f, RZ, 0xc0, !PT ;  /* 0x000f000f17147812 */ /* 0x000fe400078ec0ff */
[----:B------:R-:W-:Y:S02]  /*1f20*/  SHF.R.U32.HI R13, RZ, 0x8, R11 ;  /* 0x00000008ff0d7819 */ /* 0x000fe4000001160b */
[----:B------:R-:W-:Y:S02]  /*1f30*/  LOP3.LUT R12, R7, 0x300030, R12, 0xf8, !PT ;  /* 0x00300030070c7812 */ /* 0x000fe400078ef80c */
[----:B------:R-:W-:Y:S02]  /*1f40*/  LOP3.LUT R7, R21, 0x300030, R14, 0xf8, !PT ;  /* 0x0030003015077812 */ /* 0x000fe400078ef80e */
[----:B------:R-:W-:Y:S02]  /*1f50*/  LOP3.LUT R13, R20, 0x300030, R13, 0xf8, !PT ;  /* 0x00300030140d7812 */ /* 0x000fe400078ef80d */
[----:B------:R-:W-:-:S02]  /*1f60*/  LOP3.LUT R14, R10, 0x3f003f, RZ, 0xc0, !PT ;  /* 0x003f003f0a0e7812 */ /* 0x000fc400078ec0ff */
[----:B------:R-:W-:Y:S02]  /*1f70*/  SHF.R.U32.HI R10, RZ, 0x6, R10 ;  /* 0x00000006ff0a7819 */ /* 0x000fe4000001160a */
[----:B------:R-:W-:Y:S02]  /*1f80*/  LOP3.LUT R20, R11, 0x3f003f, RZ, 0xc0, !PT ;  /* 0x003f003f0b147812 */ /* 0x000fe400078ec0ff */
[----:B------:R-:W-:Y:S02]  /*1f90*/  SHF.R.U32.HI R11, RZ, 0x6, R11 ;  /* 0x00000006ff0b7819 */ /* 0x000fe4000001160b */
        /* <DEDUP_REMOVED lines=8> */
[-C--:B------:R-:W-:Y:S01]  /*2020*/  HFMA2 R9, R14, R16.reuse, R9 ;  /* 0x000000100e097231 */ /* 0x080fe20000000009 */
[----:B------:R-:W-:Y:S01]  /*2030*/  LOP3.LUT R6, R6, 0x64006400, RZ, 0xfc, !PT ;  /* 0x6400640006067812 */ /* 0x000fe200078efcff */
[----:B------:R-:W-:Y:S01]  /*2040*/  HADD2 R10, R10, -1056, -1056 ;  /* 0xe420e4200a0a7430 */ /* 0x000fe20000000000 */
[----:B------:R-:W-:Y:S01]  /*2050*/  LOP3.LUT R13, R13, 0x64006400, RZ, 0xfc, !PT ;  /* 0x640064000d0d7812 */ /* 0x000fe200078efcff */
[----:B------:R-:W-:Y:S02]  /*2060*/  HFMA2 R15, R20, R16, R15 ;  /* 0x00000010140f7231 */ /* 0x000fe4000000000f */
        /* <DEDUP_REMOVED lines=9> */
[-C--:B------:R-:W-:Y:S02]  /*2100*/  HFMA2 R6, R9, R18.reuse, R10 ;  /* 0x0000001209067231 */ /* 0x080fe4000000000a */
[----:B------:R-:W-:Y:S02]  /*2110*/  HFMA2 R11, R13, R18, R11 ;  /* 0x000000120d0b7231 */ /* 0x000fe4000000000b */
[----:B------:R-:W-:Y:S02]  /*2120*/  HADD2 R12, R12, -1056, -1056 ;  /* 0xe420e4200c0c7430 */ /* 0x000fe40000000000 */
[----:B------:R-:W-:-:S02]  /*2130*/  HADD2 R7, R7, -1056, -1056 ;  /* 0xe420e42007077430 */ /* 0x000fc40000000000 */
[----:B------:R-:W-:Y:S02]  /*2140*/  HADD2 R27, R27.H0_H0, R27.H1_H1 ;  /* 0x3000001b1b1b7230 */ /* 0x000fe40000000800 */
[-C--:B------:R-:W-:Y:S02]  /*2150*/  HFMA2 R5, R5, R19.reuse, R8 ;  /* 0x0000001305057231 */ /* 0x080fe40000000008 */
[-C--:B------:R-:W-:Y:S02]  /*2160*/  HFMA2 R12, R12, R19.reuse, R6 ;  /* 0x000000130c0c7231 */ /* 0x080fe40000000006 */
[----:B------:R-:W-:Y:S02]  /*2170*/  HADD2 R29, R29.H0_H0, R29.H1_H1 ;  /* 0x3000001d1d1d7230 */ /* 0x000fe40000000800 */
[----:B------:R-:W-:Y:S01]  /*2180*/  HFMA2 R7, R7, R19, R11 ;  /* 0x0000001307077231 */ /* 0x000fe2000000000b */
[----:B------:R-:W-:Y:S01]  /*2190*/  PRMT R24, R24, 0x5410, R0 ;  /* 0x0000541018187816 */ /* 0x000fe20000000000 */
[----:B------:R-:W-:Y:S01]  /*21a0*/  HADD2 R4, R4.H0_H0, R4.H1_H1 ;  /* 0x3000000404047230 */ /* 0x000fe20000000800 */
[----:B------:R-:W-:Y:S01]  /*21b0*/  PRMT R26, R26, 0x5410, R27 ;  /* 0x000054101a1a7816 */ /* 0x000fe2000000001b */
[----:B------:R-:W-:Y:S01]  /*21c0*/  HADD2 R6, R5.H0_H0, R5.H1_H1 ;  /* 0x3000000505067230 */ /* 0x000fe20000000800 */
[----:B0-----:R-:W-:Y:S01]  /*21d0*/  PRMT R3, R3, 0x5410, R2 ;  /* 0x0000541003037816 */ /* 0x001fe20000000002 */
[----:B------:R-:W-:Y:S01]  /*21e0*/  HADD2 R12, R12.H0_H0, R12.H1_H1 ;  /* 0x3000000c0c0c7230 */ /* 0x000fe20000000800 */
[----:B------:R-:W-:Y:S01]  /*21f0*/  PRMT R29, R29, 0x5410, R28 ;  /* 0x000054101d1d7816 */ /* 0x000fe2000000001c */
[----:B------:R-:W-:Y:S01]  /*2200*/  HADD2 R7, R7.H0_H0, R7.H1_H1 ;  /* 0x3000000707077230 */ /* 0x000fe20000000800 */
[----:B------:R-:W-:Y:S01]  /*2210*/  PRMT R4, R4, 0x5410, R6 ;  /* 0x0000541004047816 */ /* 0x000fe20000000006 */
[----:B------:R-:W-:-:S02]  /*2220*/  HFMA2 R0, R26, R24, RZ ;  /* 0x000000181a007231 */ /* 0x000fc400000000ff */
[----:B------:R-:W-:Y:S01]  /*2230*/  HFMA2 R5, R29, R3, RZ.H0_H0 ;  /* 0x000000031d057231 */ /* 0x000fe200000400ff */
[----:B------:R-:W-:Y:S01]  /*2240*/  PRMT R12, R12, 0x5410, R7 ;  /* 0x000054100c0c7816 */ /* 0x000fe20000000007 */
[----:B------:R-:W-:-:S04]  /*2250*/  HFMA2 R4, R4, R24, R0 ;  /* 0x0000001804047231 */ /* 0x000fc80000000000 */
[----:B------:R-:W-:-:S07]  /*2260*/  HFMA2 R5, R12, R3, R5 ;  /* 0x000000030c057231 */ /* 0x000fce0000000005 */
.L_x_3740:
[----:B------:R-:W-:-:S05]  /*2270*/  HMUL2 R7, R4, R25.H0_H0 ;  /* 0x2000001904077232 */ /* 0x000fca0000000000 */
[----:B------:R1:W-:Y:S01]  /*2280*/  ATOM.E.ADD.F16x2.RN.STRONG.GPU P0, RZ, desc[UR6][R32.64], R7 ;  /* 0x8000000720ff79a2 */ /* 0x0003e2000c10e106 */
[----:B------:R-:W-:Y:S01]  /*2290*/  BSSY.RECONVERGENT B0, `(.L_x_3741) ;  /* 0x000000f000007945 */ /* 0x000fe20003800200 */
[----:B------:R-:W-:-:S03]  /*22a0*/  HMUL2 R25, R5, R25.H0_H0 ;  /* 0x2000001905197232 */ /* 0x000fc60000000000 */
[----:B-1----:R-:W-:Y:S05]  /*22b0*/  @P0 BRA `(.L_x_3742) ;  /* 0x0000000000300947 */ /* 0x002fea0003800000 */
[----:B------:R-:W1:Y:S02]  /*22c0*/  QSPC.E.S P0, RZ, [R32] ;  /* 0x0000000020ff73aa */ /* 0x000e640000000500 */
[----:B-1----:R-:W-:Y:S05]  /*22d0*/  @!P0 BRA `(.L_x_3743) ;  /* 0x00000000001c8947 */ /* 0x002fea0003800000 */
[----:B0-----:R-:W-:-:S05]  /*22e0*/  IMAD.MOV.U32 R2, RZ, RZ, R32 ;  /* 0x000000ffff027224 */ /* 0x001fca00078e0020 */
[----:B------:R-:W-:-:S07]  /*22f0*/  MOV R2, R2 ;  /* 0x0000000200027202 */ /* 0x000fce0000000f00 */
.L_x_3744:
[----:B------:R-:W0:Y:S02]  /*2300*/  LDS R4, [R2] ;  /* 0x0000000002047984 */ /* 0x000e240000000800 */
[----:B0-----:R-:W-:-:S05]  /*2310*/  HADD2 R5, R4, R7 ;  /* 0x0000000704057230 */ /* 0x001fca0000000000 */
[----:B------:R-:W0:Y:S02]  /*2320*/  ATOMS.CAST.SPIN P0, [R2], R4, R5 ;  /* 0x000000040200758d */ /* 0x000e240001800005 */
[----:B0-----:R-:W-:Y:S05]  /*2330*/  @!P0 BRA `(.L_x_3744) ;  /* 0xfffffffc00f08947 */ /* 0x001fea000383ffff */
[----:B------:R-:W-:Y:S05]  /*2340*/  BRA `(.L_x_3742) ;  /* 0x00000000000c7947 */ /* 0x000fea0003800000 */
.L_x_3743:
[----:B------:R-:W0:Y:S02]  /*2350*/  LD.E R0, desc[UR6][R32.64] ;  /* 0x0000000620007980 */ /* 0x000e24000c101900 */
[----:B0-----:R-:W-:-:S05]  /*2360*/  IMAD.IADD R3, R7, 0x1, R0 ;  /* 0x0000000107037824 */ /* 0x001fca00078e0200 */
[----:B------:R1:W-:Y:S02]  /*2370*/  ST.E desc[UR6][R32.64], R3 ;  /* 0x0000000320007985 */ /* 0x0003e4000c101906 */
.L_x_3742:
[----:B------:R-:W-:Y:S05]  /*2380*/  BSYNC.RECONVERGENT B0 ;  /* 0x0000000000007941 */ /* 0x000fea0003800200 */
.L_x_3741:
[----:B------:R2:W-:Y:S02]  /*2390*/  ATOM.E.ADD.F16x2.RN.STRONG.GPU P0, RZ, desc[UR6][R32.64+0x4], R25 ;  /* 0x8000041920ff79a2 */ /* 0x0005e4000c10e106 */
[----:B--2---:R-:W-:Y:S05]  /*23a0*/  @P0 EXIT ;  /* 0x000000000000094d */ /* 0x004fea0003800000 */
[----:B------:R-:W2:Y:S02]  /*23b0*/  QSPC.E.S P0, RZ, [R32+0x4] ;  /* 0x0000040020ff73aa */ /* 0x000ea40000000500 */
[----:B--2---:R-:W-:Y:S05]  /*23c0*/  @!P0 BRA `(.L_x_3745) ;  /* 0x0000000000188947 */ /* 0x004fea0003800000 */
[----:B-1----:R-:W-:-:S07]  /*23d0*/  MOV R32, R32 ;  /* 0x0000002000207202 */ /* 0x002fce0000000f00 */
.L_x_3746:
[----:B0-----:R-:W0:Y:S02]  /*23e0*/  LDS R2, [R32+0x4] ;  /* 0x0000040020027984 */ /* 0x001e240000000800 */
[----:B0-----:R-:W-:-:S05]  /*23f0*/  HFMA2 R3, R2, 1, 1, R25 ;  /* 0x3c003c0002037831 */ /* 0x001fca0000000019 */
[----:B------:R-:W0:Y:S02]  /*2400*/  ATOMS.CAST.SPIN P0, [R32+0x4], R2, R3 ;  /* 0x000004022000758d */ /* 0x000e240001800003 */
[----:B0-----:R-:W-:Y:S05]  /*2410*/  @!P0 BRA `(.L_x_3746) ;  /* 0xfffffffc00f08947 */ /* 0x001fea000383ffff */
[----:B------:R-:W-:Y:S05]  /*2420*/  EXIT ;  /* 0x000000000000794d */ /* 0x000fea0003800000 */
.L_x_3745:
[----:B------:R-:W0:Y:S02]  /*2430*/  LD.E R0, desc[UR6][R32.64+0x4] ;  /* 0x0000040620007980 */ /* 0x000e24000c101900 */
[----:B01----:R-:W-:-:S05]  /*2440*/  IMAD.IADD R3, R25, 0x1, R0 ;  /* 0x0000000119037824 */ /* 0x003fca00078e0200 */
[----:B------:R-:W-:Y:S01]  /*2450*/  ST.E desc[UR6][R32.64+0x4], R3 ;  /* 0x0000040320007985 */ /* 0x000fe2000c101906 */
[----:B------:R-:W-:Y:S05]  /*2460*/  EXIT ;  /* 0x000000000000794d */ /* 0x000fea0003800000 */
.L_x_3747:
        /* <DEDUP_REMOVED lines=9> */
.L_x_3984:


//--------------------- .text._Z23gemm_half_q_half_kernelILi1ELi48ELb1ELb1ELi32EEvPK6__halfPKjS4_S2_PS0_iiiiPKtS7_iiiiiibS2_i --------------------------
	.section	.text._Z23gemm_half_q_half_kernelILi1ELi48ELb1ELb1ELi32EEvPK6__halfPKjS4_S2_PS0_iiiiPKtS7_iiiiiibS2_i,"ax",@progbits
	.align	128
        .global         _Z23gemm_half_q_half_kernelILi1ELi48ELb1ELb1ELi32EEvPK6__halfPKjS4_S2_PS0_iiiiPKtS7_iiiiiibS2_i
        .type           _Z23gemm_half_q_half_kernelILi1ELi48ELb1ELb1ELi32EEvPK6__halfPKjS4_S2_PS0_iiiiPKtS7_iiiiiibS2_i,@function
        .size           _Z23gemm_half_q_half_kernelILi1ELi48ELb1ELb1ELi32EEvPK6__halfPKjS4_S2_PS0_iiiiPKtS7_iiiiiibS2_i,(.L_x_3985 - _Z23gemm_half_q_half_kernelILi1ELi48ELb1ELb1ELi32EEvPK6__halfPKjS4_S2_PS0_iiiiPKtS7_iiiiiibS2_i)
        .other          _Z23gemm_half_q_half_kernelILi1ELi48ELb1ELb1ELi32EEvPK6__halfPKjS4_S2_PS0_iiiiPKtS7_iiiiiibS2_i,@"STO_CUDA_ENTRY STV_DEFAULT"
_Z23gemm_half_q_half_kernelILi1ELi48ELb1ELb1ELi32EEvPK6__halfPKjS4_S2_PS0_iiiiPKtS7_iiiiiibS2_i:
.text._Z23gemm_half_q_half_kernelILi1ELi48ELb1ELb1ELi32EEvPK6__halfPKjS4_S2_PS0_iiiiPKtS7_iiiiiibS2_i:
[----:B------:R-:W-:Y:S08]  /*0000*/  LDC R1, c[0x0][0x37c] ;  /* 0x0000df00ff017b82 */ /* 0x000ff00000000800 */
[----:B------:R-:W0:Y:S08]  /*0010*/  S2UR UR8, SR_CTAID.Y ;  /* 0x00000000000879c3 */ /* 0x000e300000002600 */
[----:B------:R-:W0:Y:S02]  /*0020*/  LDC R0, c[0x0][0x3a8] ;  /* 0x0000ea00ff007b82 */ /* 0x000e240000000800 */
[----:B0-----:R-:W-:-:S02]  /*0030*/  ISETP.LE.AND P0, PT, R0, UR8, PT ;  /* 0x0000000800007c0c */ /* 0x001fc4000bf03270 */
[----:B------:R-:W0:Y:S11]  /*0040*/  S2R R0, SR_CTAID.X ;  /* 0x0000000000007919 */ /* 0x000e360000002500 */
[----:B------:R-:W-:Y:S05]  /*0050*/  @P0 EXIT ;  /* 0x000000000000094d */ /* 0x000fea0003800000 */
[----:B------:R-:W1:Y:S01]  /*0060*/  LDC.64 R32, c[0x0][0x3e8] ;  /* 0x0000fa00ff207b82 */ /* 0x000e620000000a00 */
[----:B------:R-:W1:Y:S02]  /*0070*/  LDCU.64 UR6, c[0x0][0x358] ;  /* 0x00006b00ff0677ac */ /* 0x000e640008000a00 */
[----:B-1----:R-:W2:Y:S02]  /*0080*/  LDG.E.U16 R32, desc[UR6][R32.64] ;  /* 0x0000000620207981 */ /* 0x002ea4000c1e1500 */
[----:B--2---:R-:W-:-:S13]  /*0090*/  ISETP.NE.AND P0, PT, R32, RZ, PT ;  /* 0x000000ff2000720c */ /* 0x004fda0003f05270 */
[----:B------:R-:W-:Y:S05]  /*00a0*/  @!P0 EXIT ;  /* 0x000000000000894d */ /* 0x000fea0003800000 */
[----:B------:R-:W1:Y:S01]  /*00b0*/  S2R R13, SR_CTAID.Z ;  /* 0x00000000000d7919 */ /* 0x000e620000002700 */
[----:B------:R-:W2:Y:S01]  /*00c0*/  LDC R6, c[0x0][0x3b0] ;  /* 0x0000ec00ff067b82 */ /* 0x000ea20000000800 */
[----:B------:R-:W-:Y:S01]  /*00d0*/  BSSY.RECONVERGENT B0, `(.L_x_3748) ;  /* 0x000001e000007945 */ /* 0x000fe20003800200 */
[----:B------:R-:W3:Y:S06]  /*00e0*/  S2R R3, SR_TID.X ;  /* 0x0000000000037919 */ /* 0x000eec0000002100 */
[----:B------:R-:W4:Y:S01]  /*00f0*/  LDC R31, c[0x0][0x3ac] ;  /* 0x0000eb00ff1f7b82 */ /* 0x000f220000000800 */
[----:B-1----:R-:W-:-:S04]  /*0100*/  IMAD.SHL.U32 R36, R13, 0x20, RZ ;  /* 0x000000200d247824 */ /* 0x002fc800078e00ff */
[C---:B------:R-:W-:Y:S02]  /*0110*/  VIADD R35, R36.reuse, 0x20 ;  /* 0x0000002024237836 */ /* 0x040fe40000000000 */
[--C-:B---3--:R-:W-:Y:S02]  /*0120*/  IMAD.IADD R15, R36, 0x1, R3.reuse ;  /* 0x00000001240f7824 */ /* 0x108fe400078e0203 */
[----:B0-----:R-:W-:Y:S01]  /*0130*/  IMAD R0, R0, 0x20, R3 ;  /* 0x0000002000007824 */ /* 0x001fe200078e0203 */
[----:B--2---:R-:W-:-:S03]  /*0140*/  VIMNMX R33, PT, PT, R35, R6, PT ;  /* 0x0000000623217248 */ /* 0x004fc60003fe0100 */
[----:B------:R-:W-:Y:S01]  /*0150*/  IMAD.SHL.U32 R34, R0, 0x4, RZ ;  /* 0x0000000400227824 */ /* 0x000fe200078e00ff */
[----:B------:R-:W-:-:S04]  /*0160*/  ISETP.GE.AND P0, PT, R15, R33, PT ;  /* 0x000000210f00720c */ /* 0x000fc80003f06270 */
[----:B----4-:R-:W-:-:S09]  /*0170*/  ISETP.GE.AND P1, PT, R34, R31, PT ;  /* 0x0000001f2200720c */ /* 0x010fd20003f26270 */
        /* <DEDUP_REMOVED lines=19> */
.L_x_3749:
[----:B------:R-:W-:Y:S05]  /*02b0*/  BSYNC.RECONVERGENT B0 ;  /* 0x0000000000007941 */ /* 0x000fea0003800200 */
.L_x_3748:
        /* <DEDUP_REMOVED lines=23> */
.L_x_3751:
[----:B0-----:R-:W0:Y:S01]  /*0430*/  LDC.64 R12, c[0x0][0x390] ;  /* 0x0000e400ff0c7b82 */ /* 0x001e220000000a00 */
[----:B-----5:R-:W-:-:S04]  /*0440*/  VIADD R0, R7, UR4 ;  /* 0x0000000407007c36 */ /* 0x020fc80008000000 */
[----:B------:R-:W-:-:S03]  /*0450*/  IMAD R2, R0, R31, RZ ;  /* 0x0000001f00027224 */ /* 0x000fc600078e02ff */
[----:B------:R-:W1:Y:S02]  /*0460*/  LDC.64 R14, c[0x0][0x398] ;  /* 0x0000e600ff0e7b82 */ /* 0x000e640000000a00 */
[----:B------:R-:W-:-:S04]  /*0470*/  SHF.R.S32.HI R3, RZ, 0x1f, R2 ;  /* 0x0000001fff037819 */ /* 0x000fc80000011402 */
[----:B------:R-:W-:-:S04]  /*0480*/  LEA.HI R3, R3, R2, RZ, 0x3 ;  /* 0x0000000203037211 */ /* 0x000fc800078f18ff */
[----:B------:R-:W-:-:S05]  /*0490*/  LEA.HI.SX32 R3, R3, R10, 0x1d ;  /* 0x0000000a03037211 */ /* 0x000fca00078feaff */
[----:B0-----:R-:W-:-:S06]  /*04a0*/  IMAD.WIDE R12, R3, 0x4, R12 ;  /* 0x00000004030c7825 */ /* 0x001fcc00078e020c */
[----:B------:R-:W2:Y:S01]  /*04b0*/  LDG.E.CONSTANT R12, desc[UR6][R12.64] ;  /* 0x000000060c0c7981 */ /* 0x000ea2000c1e9900 */
[----:B------:R-:W-:-:S04]  /*04c0*/  IMAD.SHL.U32 R17, R8, 0x2, RZ ;  /* 0x0000000208117824 */ /* 0x000fc800078e00ff */
[----:B------:R-:W-:-:S05]  /*04d0*/  IMAD.WIDE.U32 R16, R17, 0x2, R4 ;  /* 0x0000000211107825 */ /* 0x000fca00078e0004 */
[----:B------:R-:W3:Y:S01]  /*04e0*/  LDG.E.U16.CONSTANT R3, desc[UR6][R16.64+0x2] ;  /* 0x0000020610037981 */ /* 0x000ee2000c1e9500 */
[----:B-1----:R-:W-:-:S05]  /*04f0*/  IMAD.WIDE.U32 R14, R0, 0x2, R14 ;  /* 0x00000002000e7825 */ /* 0x002fca00078e000e */
[----:B------:R0:W4:Y:S01]  /*0500*/  LDG.E.U16.CONSTANT R2, desc[UR6][R14.64] ;  /* 0x000000060e027981 */ /* 0x000122000c1e9500 */
[----:B------:R-:W-:Y:S01]  /*0510*/  UIADD3 UR4, UPT, UPT, UR4, 0x1, URZ ;  /* 0x0000000104047890 */ /* 0x000fe2000fffe0ff */
[----:B--2---:R-:W-:-:S04]  /*0520*/  SHF.R.U32.HI R0, RZ, R9, R12 ;  /* 0x00000009ff007219 */ /* 0x004fc8000001160c */
[----:B------:R-:W-:Y:S02]  /*0530*/  LOP3.LUT R11, R0, 0xf, RZ, 0xc0, !PT ;  /* 0x0000000f000b7812 */ /* 0x000fe400078ec0ff */
[--C-:B------:R-:W-:Y:S02]  /*0540*/  SHF.R.U32.HI R18, RZ, 0x4, R0.reuse ;  /* 0x00000004ff127819 */ /* 0x100fe40000011600 */
[----:B------:R-:W-:Y:S01]  /*0550*/  SHF.R.U32.HI R12, RZ, 0x8, R0 ;  /* 0x00000008ff0c7819 */ /* 0x000fe20000011600 */
[----:B------:R-:W-:Y:S01]  /*0560*/  IMAD R20, R11, R11, R11 ;  /* 0x0000000b0b147224 */ /* 0x000fe200078e020b */
[----:B------:R-:W-:Y:S01]  /*0570*/  LOP3.LUT R18, R18, 0xf, RZ, 0xc0, !PT ;  /* 0x0000000f12127812 */ /* 0x000fe200078ec0ff */
[----:B---3--:R-:W-:Y:S01]  /*0580*/  IMAD.IADD R8, R3, 0x1, R8 ;  /* 0x0000000103087824 */ /* 0x008fe200078e0208 */
[----:B------:R-:W-:Y:S02]  /*0590*/  LOP3.LUT R12, R12, 0xf, RZ, 0xc0, !PT ;  /* 0x0000000f0c0c7812 */ /* 0x000fe400078ec0ff */
[----:B------:R-:W-:Y:S01]  /*05a0*/  IADD3 R20, PT, PT, R11, 0x1, R20 ;  /* 0x000000010b147810 */ /* 0x000fe20007ffe014 */
[----:B------:R-:W-:Y:S01]  /*05b0*/  IMAD R11, R18, R18, R18 ;  /* 0x00000012120b7224 */ /* 0x000fe200078e0212 */
[----:B------:R-:W-:-:S02]  /*05c0*/  SHF.R.U32.HI R0, RZ, 0xc, R0 ;  /* 0x0000000cff007819 */ /* 0x000fc40000011600 */
[----:B------:R-:W4:Y:S01]  /*05d0*/  I2F.F16 R13, R20 ;  /* 0x00000014000d7306 */ /* 0x000f220000200c00 */
[----:B------:R-:W-:Y:S02]  /*05e0*/  ISETP.GE.AND P0, PT, R8, R33, PT ;  /* 0x000000210800720c */ /* 0x000fe40003f06270 */
[----:B------:R-:W-:Y:S01]  /*05f0*/  IADD3 R18, PT, PT, R18, 0x1, R11 ;  /* 0x0000000112127810 */ /* 0x000fe20007ffe00b */
[----:B------:R-:W-:Y:S01]  /*0600*/  IMAD R11, R12, R12, R12 ;  /* 0x0000000c0c0b7224 */ /* 0x000fe200078e020c */
[----:B------:R-:W-:-:S03]  /*0610*/  LOP3.LUT R0, R0, 0xf, RZ, 0xc0, !PT ;  /* 0x0000000f00007812 */ /* 0x000fc600078ec0ff */
[----:B0-----:R-:W0:Y:S01]  /*0620*/  I2F.F16 R15, R18 ;  /* 0x00000012000f7306 */ /* 0x001e220000200c00 */
[----:B------:R-:W-:Y:S01]  /*0630*/  IADD3 R12, PT, PT, R12, 0x1, R11 ;  /* 0x000000010c0c7810 */ /* 0x000fe20007ffe00b */
[----:B------:R-:W-:-:S05]  /*0640*/  IMAD R11, R0, R0, R0 ;  /* 0x00000000000b7224 */ /* 0x000fca00078e0200 */
[----:B------:R-:W-:Y:S01]  /*0650*/  IADD3 R11, PT, PT, R0, 0x1, R11 ;  /* 0x00000001000b7810 */ /* 0x000fe20007ffe00b */
[----:B------:R-:W1:Y:S01]  /*0660*/  I2F.F16 R17, R12 ;  /* 0x0000000c00117306 */ /* 0x000e620000200c00 */
[-C--:B----4-:R-:W-:Y:S02]  /*0670*/  HMUL2 R28, R13.H0_H0, R2.reuse.H0_H0 ;  /* 0x200000020d1c7232 */ /* 0x090fe40000000800 */
[----:B0-----:R-:W-:-:S05]  /*0680*/  HMUL2 R3, R15.H0_H0, R2.H0_H0 ;  /* 0x200000020f037232 */ /* 0x001fca0000000800 */
[----:B------:R-:W0:Y:S01]  /*0690*/  I2F.F16 R11, R11 ;  /* 0x0000000b000b7306 */ /* 0x000e220000200c00 */
[-C--:B-1----:R-:W-:Y:S02]  /*06a0*/  HMUL2 R0, R17.H0_H0, R2.reuse.H0_H0 ;  /* 0x2000000211007232 */ /* 0x082fe40000000800 */
[----:B0-----:R-:W-:Y:S01]  /*06b0*/  HMUL2 R2, R11.H0_H0, R2.H0_H0 ;  /* 0x200000020b027232 */ /* 0x001fe20000000800 */
[----:B------:R-:W-:Y:S06]  /*06c0*/  @!P0 BRA `(.L_x_3751) ;  /* 0xfffffffc00588947 */ /* 0x000fec000383ffff */
.L_x_3750:
        /* <DEDUP_REMOVED lines=11> */
.L_x_3752:
        /* <DEDUP_REMOVED lines=11> */
.L_x_3753:
        /* <DEDUP_REMOVED lines=11> */
.L_x_3754:
        /* <DEDUP_REMOVED lines=11> */
.L_x_3755:
        /* <DEDUP_REMOVED lines=11> */
.L_x_3756:
[----:B------:R-:W-:Y:S01]  /*0a40*/  VIMNMX R9, PT, PT, R36, UR4, PT ;  /* 0x0000000424097c48 */ /* 0x000fe2000bfe0100 */
[----:B------:R-:W0:Y:S01]  /*0a50*/  S2UR UR5, SR_CgaCtaId ;  /* 0x00000000000579c3 */ /* 0x000e220000008800 */
[----:B------:R-:W1:Y:S01]  /*0a60*/  LDCU.64 UR10, c[0x0][0x388] ;  /* 0x00007100ff0a77ac */ /* 0x000e620008000a00 */
[----:B------:R-:W-:Y:S02]  /*0a70*/  PRMT R30, RZ, 0x5410, RZ ;  /* 0x00005410ff1e7816 */ /* 0x000fe400000000ff */
[----:B------:R-:W-:Y:S01]  /*0a80*/  SHF.R.S32.HI R12, RZ, 0x1f, R9 ;  /* 0x0000001fff0c7819 */ /* 0x000fe20000011409 */
[----:B------:R-:W-:Y:S01]  /*0a90*/  UMOV UR4, 0x400 ;  /* 0x0000040000047882 */ /* 0x000fe20000000000 */
[----:B------:R-:W-:Y:S02]  /*0aa0*/  PRMT R29, RZ, 0x5410, RZ ;  /* 0x00005410ff1d7816 */ /* 0x000fe400000000ff */
[----:B------:R-:W-:-:S04]  /*0ab0*/  LEA.HI R12, R12, R9, RZ, 0x5 ;  /* 0x000000090c0c7211 */ /* 0x000fc800078f28ff */
[----:B------:R-:W-:-:S05]  /*0ac0*/  SHF.R.S32.HI R9, RZ, 0x5, R12 ;  /* 0x00000005ff097819 */ /* 0x000fca000001140c */
[----:B------:R-:W-:-:S05]  /*0ad0*/  IMAD R4, R9, 0x8, R4 ;  /* 0x0000000809047824 */ /* 0x000fca00078e0204 */
[----:B------:R-:W-:Y:S01]  /*0ae0*/  IADD3 R4, PT, PT, R8, R4, R5 ;  /* 0x0000000408047210 */ /* 0x000fe20007ffe005 */
[----:B0-----:R-:W-:-:S03]  /*0af0*/  ULEA UR4, UR5, UR4, 0x18 ;  /* 0x0000000405047291 */ /* 0x001fc6000f8ec0ff */
[----:B------:R-:W-:Y:S02]  /*0b00*/  IADD3 R4, PT, PT, R10, R4, R7 ;  /* 0x000000040a047210 */ /* 0x000fe40007ffe007 */
[----:B------:R-:W-:-:S03]  /*0b10*/  VIMNMX R7, PT, PT, R6, UR9, PT ;  /* 0x0000000906077c48 */ /* 0x000fc6000bfe0100 */
[----:B------:R-:W-:Y:S01]  /*0b20*/  IMAD R5, R4, R31, RZ ;  /* 0x0000001f04057224 */ /* 0x000fe200078e02ff */
[----:B------:R-:W-:-:S04]  /*0b30*/  SHF.R.S32.HI R4, RZ, 0x1f, R34 ;  /* 0x0000001fff047819 */ /* 0x000fc80000011422 */
[----:B------:R-:W-:-:S04]  /*0b40*/  IADD3 R8, P0, PT, R34, R5, RZ ;  /* 0x0000000522087210 */ /* 0x000fc80007f1e0ff */
[----:B------:R-:W-:Y:S02]  /*0b50*/  LEA.HI.X.SX32 R5, R5, R4, 0x1, P0 ;  /* 0x0000000405057211 */ /* 0x000fe400000f0eff */
[----:B------:R-:W-:Y:S02]  /*0b60*/  ISETP.GT.AND P0, PT, R7, R36, PT ;  /* 0x000000240700720c */ /* 0x000fe40003f04270 */
[----:B-1----:R-:W-:-:S04]  /*0b70*/  LEA R40, P1, R8, UR10, 0x2 ;  /* 0x0000000a08287c11 */ /* 0x002fc8000f8210ff */
[----:B------:R-:W-:-:S07]  /*0b80*/  LEA.HI.X R41, R8, UR11, R5, 0x2, P1 ;  /* 0x0000000b08297c11 */ /* 0x000fce00088f1405 */
[----:B------:R-:W-:Y:S05]  /*0b90*/  @!P0 BRA `(.L_x_3757) ;  /* 0x0000001400b08947 */ /* 0x000fea0003800000 */
[----:B------:R-:W2:Y:S01]  /*0ba0*/  LDG.E.128.CONSTANT R24, desc[UR6][R40.64] ;  /* 0x0000000628187981 */ /* 0x000ea2000c1e9d00 */
[----:B------:R-:W-:-:S03]  /*0bb0*/  IMAD.WIDE R6, R31, 0x4, R40 ;  /* 0x000000041f067825 */ /* 0x000fc600078e0228 */
[----:B------:R-:W0:Y:S04]  /*0bc0*/  LDS.128 R8, [UR4] ;  /* 0x00000004ff087984 */ /* 0x000e280008000c00 */
[----:B------:R-:W3:Y:S01]  /*0bd0*/  LDG.E.128.CONSTANT R20, desc[UR6][R6.64] ;  /* 0x0000000606147981 */ /* 0x000ee2000c1e9d00 */
[----:B------:R-:W-:-:S05]  /*0be0*/  IMAD.WIDE R36, R31, 0x4, R6 ;  /* 0x000000041f247825 */ /* 0x000fca00078e0206 */
[----:B------:R1:W4:Y:S02]  /*0bf0*/  LDG.E.128.CONSTANT R12, desc[UR6][R36.64] ;  /* 0x00000006240c7981 */ /* 0x000324000c1e9d00 */
[----:B-1----:R-:W-:-:S04]  /*0c00*/  IMAD.WIDE R36, R31, 0x4, R36 ;  /* 0x000000041f247825 */ /* 0x002fc800078e0224 */
[----:B------:R-:W-:-:S04]  /*0c10*/  IMAD.WIDE R40, R31, 0x4, R36 ;  /* 0x000000041f287825 */ /* 0x000fc800078e0224 */
[----:B------:R-:W-:Y:S01]  /*0c20*/  IMAD.WIDE R38, R31, 0x4, R40 ;  /* 0x000000041f267825 */ /* 0x000fe200078e0228 */
[----:B--2---:R-:W-:Y:S02]  /*0c30*/  LOP3.LUT R5, R24, 0x3f003f, RZ, 0xc0, !PT ;  /* 0x003f003f18057812 */ /* 0x004fe400078ec0ff */
[----:B------:R-:W-:Y:S02]  /*0c40*/  SHF.R.U32.HI R16, RZ, 0x6, R24 ;  /* 0x00000006ff107819 */ /* 0x000fe40000011618 */
[----:B------:R-:W-:Y:S02]  /*0c50*/  LOP3.LUT R5, R5, 0x64006400, RZ, 0xfc, !PT ;  /* 0x6400640005057812 */ /* 0x000fe400078efcff */
[----:B------:R-:W-:Y:S02]  /*0c60*/  LOP3.LUT R16, R16, 0x3f003f, RZ, 0xc0, !PT ;  /* 0x003f003f10107812 */ /* 0x000fe400078ec0ff */
[----:B------:R-:W-:Y:S02]  /*0c70*/  LOP3.LUT R17, R25, 0x3f003f, RZ, 0xc0, !PT ;  /* 0x003f003f19117812 */ /* 0x000fe400078ec0ff */
[----:B------:R-:W-:Y:S01]  /*0c80*/  LOP3.LUT R6, R16, 0x64006400, RZ, 0xfc, !PT ;  /* 0x6400640010067812 */ /* 0x000fe200078efcff */
[----:B------:R-:W-:Y:S01]  /*0c90*/  HADD2 R16, R5, -1056, -1056 ;  /* 0xe420e42005107430 */ /* 0x000fe20000000000 */
[----:B------:R-:W-:-:S02]  /*0ca0*/  SHF.R.U32.HI R4, RZ, 0x6, R25 ;  /* 0x00000006ff047819 */ /* 0x000fc40000011619 */
[----:B------:R-:W-:Y:S01]  /*0cb0*/  LOP3.LUT R17, R17, 0x64006400, RZ, 0xfc, !PT ;  /* 0x6400640011117812 */ /* 0x000fe200078efcff */
[----:B------:R-:W-:Y:S02]  /*0cc0*/  HADD2 R6, R6, -1056, -1056 ;  /* 0xe420e42006067430 */ /* 0x000fe40000000000 */
[----:B0-----:R-:W-:Y:S01]  /*0cd0*/  HFMA2 R16, R16, R8, RZ ;  /* 0x0000000810107231 */ /* 0x001fe200000000ff */
[----:B------:R-:W-:Y:S02]  /*0ce0*/  LOP3.LUT R4, R4, 0x3f003f, RZ, 0xc0, !PT ;  /* 0x003f003f04047812 */ /* 0x000fe400078ec0ff */
[----:B------:R-:W-:Y:S01]  /*0cf0*/  LOP3.LUT R18, R26, 0x3f003f, RZ, 0xc0, !PT ;  /* 0x003f003f1a127812 */ /* 0x000fe200078ec0ff */
[----:B------:R-:W-:Y:S02]  /*0d00*/  HADD2 R7, R17, -1056, -1056 ;  /* 0xe420e42011077430 */ /* 0x000fe40000000000 */
[----:B------:R-:W-:Y:S01]  /*0d10*/  HFMA2 R6, R6, R9, R16 ;  /* 0x0000000906067231 */ /* 0x000fe20000000010 */
[----:B------:R-:W-:-:S02]  /*0d20*/  LOP3.LUT R4, R4, 0x64006400, RZ, 0xfc, !PT ;  /* 0x6400640004047812 */ /* 0x000fc400078efcff */
[----:B------:R-:W-:Y:S01]  /*0d30*/  LOP3.LUT R19, R27, 0x3f003f, RZ, 0xc0, !PT ;  /* 0x003f003f1b137812 */ /* 0x000fe200078ec0ff */
[-C--:B------:R-:W-:Y:S01]  /*0d40*/  HFMA2 R7, R7, R8.reuse, RZ.H0_H0 ;  /* 0x0000000807077231 */ /* 0x080fe200000400ff */
[----:B------:R-:W-:Y:S01]  /*0d50*/  SHF.R.U32.HI R17, RZ, 0x6, R26 ;  /* 0x00000006ff117819 */ /* 0x000fe2000001161a */
        /* <DEDUP_REMOVED lines=12> */
[----:B------:R-:W-:Y:S01]  /*0e20*/  HFMA2 R8, R19, R8, RZ.H0_H0 ;  /* 0x0000000813087231 */ /* 0x000fe200000400ff */
[----:B---3--:R-:W-:Y:S01]  /*0e30*/  LOP3.LUT R7, R20, 0x3f003f, RZ, 0xc0, !PT ;  /* 0x003f003f14077812 */ /* 0x008fe200078ec0ff */
[----:B------:R-:W-:Y:S01]  /*0e40*/  HADD2 R17, R17, -1056, -1056 ;  /* 0xe420e42011117430 */ /* 0x000fe20000000000 */
[----:B------:R-:W-:Y:S01]  /*0e50*/  LOP3.LUT R19, R23, 0x3f003f, RZ, 0xc0, !PT ;  /* 0x003f003f17137812 */ /* 0x000fe200078ec0ff */
[----:B------:R-:W-:Y:S01]  /*0e60*/  HADD2 R18, R16, -1056, -1056 ;  /* 0xe420e42010127430 */ /* 0x000fe20000000000 */
[----:B------:R-:W-:Y:S01]  /*0e70*/  LOP3.LUT R7, R7, 0x64006400, RZ, 0xfc, !PT ;  /* 0x6400640007077812 */ /* 0x000fe200078efcff */
[-C--:B------:R-:W-:Y:S01]  /*0e80*/  HFMA2 R5, R17, R9.reuse, R5 ;  /* 0x0000000911057231 */ /* 0x080fe20000000005 */
[----:B------:R-:W-:Y:S01]  /*0e90*/  SHF.R.U32.HI R16, RZ, 0x6, R20 ;  /* 0x00000006ff107819 */ /* 0x000fe20000011614 */
[----:B------:R-:W-:Y:S01]  /*0ea0*/  HFMA2 R8, R18, R9, R8 ;  /* 0x0000000912087231 */ /* 0x000fe20000000008 */
[----:B------:R-:W-:Y:S01]  /*0eb0*/  LOP3.LUT R9, R21, 0x3f003f, RZ, 0xc0, !PT ;  /* 0x003f003f15097812 */ /* 0x000fe200078ec0ff */
[----:B------:R-:W-:Y:S01]  /*0ec0*/  HADD2 R7, R7, -1056, -1056 ;  /* 0xe420e42007077430 */ /* 0x000fe20000000000 */
[----:B------:R-:W-:-:S02]  /*0ed0*/  LOP3.LUT R17, R22, 0x3f003f, RZ, 0xc0, !PT ;  /* 0x003f003f16117812 */ /* 0x000fc400078ec0ff */
[----:B------:R-:W-:Y:S01]  /*0ee0*/  LOP3.LUT R16, R16, 0x3f003f, RZ, 0xc0, !PT ;  /* 0x003f003f10107812 */ /* 0x000fe200078ec0ff */
[-C--:B------:R-:W-:Y:S01]  /*0ef0*/  HFMA2 R6, R7, R10.reuse, R6 ;  /* 0x0000000a07067231 */ /* 0x080fe20000000006 */
[----:B------:R-:W-:Y:S02]  /*0f00*/  LOP3.LUT R9, R9, 0x64006400, RZ, 0xfc, !PT ;  /* 0x6400640009097812 */ /* 0x000fe400078efcff */
[----:B------:R-:W-:Y:S02]  /*0f10*/  LOP3.LUT R17, R17, 0x64006400, RZ, 0xfc, !PT ;  /* 0x6400640011117812 */ /* 0x000fe400078efcff */
[----:B------:R-:W-:Y:S01]  /*0f20*/  LOP3.LUT R16, R16, 0x64006400, RZ, 0xfc, !PT ;  /* 0x6400640010107812 */ /* 0x000fe200078efcff */
[----:B------:R-:W-:Y:S01]  /*0f30*/  HADD2 R9, R9, -1056, -1056 ;  /* 0xe420e42009097430 */ /* 0x000fe20000000000 */
[----:B------:R-:W-:Y:S01]  /*0f40*/  SHF.R.U32.HI R7, RZ, 0x6, R21 ;  /* 0x00000006ff077819 */ /* 0x000fe20000011615 */
[----:B------:R-:W-:Y:S01]  /*0f50*/  HADD2 R29, R17, -1056, -1056 ;  /* 0xe420e420111d7430 */ /* 0x000fe20000000000 */
[----:B----4-:R-:W-:Y:S01]  /*0f60*/  SHF.R.U32.HI R18, RZ, 0x6, R12 ;  /* 0x00000006ff127819 */ /* 0x010fe2000001160c */
[----:B------:R-:W-:Y:S01]  /*0f70*/  HADD2 R17, R16, -1056, -1056 ;  /* 0xe420e42010117430 */ /* 0x000fe20000000000 */
[----:B------:R-:W-:Y:S01]  /*0f80*/  LOP3.LUT R7, R7, 0x3f003f, RZ, 0xc0, !PT ;  /* 0x003f003f07077812 */ /* 0x000fe200078ec0ff */
[----:B------:R-:W-:-:S02]  /*0f90*/  HFMA2 R16, R9, R10, R4 ;  /* 0x0000000a09107231 */ /* 0x000fc40000000004 */
[----:B------:R-:W-:Y:S02]  /*0fa0*/  HFMA2 R29, R29, R10, R5 ;  /* 0x0000000a1d1d7231 */ /* 0x000fe40000000005 */
[----:B------:R-:W-:Y:S01]  /*0fb0*/  HFMA2 R17, R17, R11, R6 ;  /* 0x0000000b11117231 */ /* 0x000fe20000000006 */
[----:B------:R-:W-:Y:S02]  /*0fc0*/  LOP3.LUT R9, R7, 0x64006400, RZ, 0xfc, !PT ;  /* 0x6400640007097812 */ /* 0x000fe400078efcff */
[----:B------:R-:W0:Y:S01]  /*0fd0*/  LDS.128 R4, [UR4+0x10] ;  /* 0x00001004ff047984 */ /* 0x000e220008000c00 */
[----:B------:R-:W-:Y:S02]  /*0fe0*/  LOP3.LUT R19, R19, 0x64006400, RZ, 0xfc, !PT ;  /* 0x6400640013137812 */ /* 0x000fe400078efcff */
[----:B------:R-:W-:Y:S01]  /*0ff0*/  HADD2 R9, R9, -1056, -1056 ;  /* 0xe420e42009097430 */ /* 0x000fe20000000000 */
[----:B------:R-:W-:Y:S02]  /*1000*/  LOP3.LUT R18, R18, 0x3f003f, RZ, 0xc0, !PT ;  /* 0x003f003f12127812 */ /* 0x000fe400078ec0ff */
[----:B------:R-:W-:-:S02]  /*1010*/  HADD2 R19, R19, -1056, -1056 ;  /* 0xe420e42013137430 */ /* 0x000fc40000000000 */
[----:B------:R-:W-:Y:S01]  /*1020*/  HFMA2 R16, R9, R11, R16 ;  /* 0x0000000b09107231 */ /* 0x000fe20000000010 */
[----:B------:R-:W-:Y:S02]  /*1030*/  SHF.R.U32.HI R9, RZ, 0x6, R22 ;  /* 0x00000006ff097819 */ /* 0x000fe40000011616 */
[----:B------:R-:W-:Y:S01]  /*1040*/  LOP3.LUT R18, R18, 0x64006400, RZ, 0xfc, !PT ;  /* 0x6400640012127812 */ /* 0x000fe200078efcff */
[----:B------:R-:W-:Y:S01]  /*1050*/  HFMA2 R10, R19, R10, R8 ;  /* 0x0000000a130a7231 */ /* 0x000fe20000000008 */
[----:B------:R-:W-:Y:S02]  /*1060*/  LOP3.LUT R9, R9, 0x3f003f, RZ, 0xc0, !PT ;  /* 0x003f003f09097812 */ /* 0x000fe400078ec0ff */
[----:B------:R-:W-:Y:S01]  /*1070*/  SHF.R.U32.HI R24, RZ, 0xc, R24 ;  /* 0x0000000cff187819 */ /* 0x000fe20000011618 */
[----:B------:R-:W-:Y:S01]  /*1080*/  HADD2 R8, R18, -1056, -1056 ;  /* 0xe420e42012087430 */ /* 0x000fe20000000000 */
[----:B------:R-:W-:Y:S02]  /*1090*/  LOP3.LUT R9, R9, 0x64006400, RZ, 0xfc, !PT ;  /* 0x6400640009097812 */ /* 0x000fe400078efcff */
[----:B------:R-:W-:-:S02]  /*10a0*/  SHF.R.U32.HI R18, RZ, 0x6, R23 ;  /* 0x00000006ff127819 */ /* 0x000fc40000011617 */
[----:B------:R-:W-:Y:S01]  /*10b0*/  LOP3.LUT R24, R24, 0xf000f, RZ, 0xc0, !PT ;  /* 0x000f000f18187812 */ /* 0x000fe200078ec0ff */
[----:B------:R-:W-:Y:S01]  /*10c0*/  HADD2 R9, R9, -1056, -1056 ;  /* 0xe420e42009097430 */ /* 0x000fe20000000000 */
[----:B------:R-:W-:Y:S02]  /*10d0*/  LOP3.LUT R18, R18, 0x3f003f, RZ, 0xc0, !PT ;  /* 0x003f003f12127812 */ /* 0x000fe400078ec0ff */
[----:B------:R-:W-:Y:S01]  /*10e0*/  SHF.R.U32.HI R25, RZ, 0xc, R25 ;  /* 0x0000000cff197819 */ /* 0x000fe20000011619 */
[----:B------:R-:W-:Y:S01]  /*10f0*/  HFMA2 R29, R9, R11, R29 ;  /* 0x0000000b091d7231 */ /* 0x000fe2000000001d */
[----:B------:R-:W-:Y:S02]  /*1100*/  LOP3.LUT R9, R12, 0x3f003f, RZ, 0xc0, !PT ;  /* 0x003f003f0c097812 */ /* 0x000fe400078ec0ff */
[----:B------:R-:W-:Y:S02]  /*1110*/  LOP3.LUT R18, R18, 0x64006400, RZ, 0xfc, !PT ;  /* 0x6400640012127812 */ /* 0x000fe400078efcff */
[----:B------:R-:W-:-:S03]  /*1120*/  LOP3.LUT R9, R9, 0x64006400, RZ, 0xfc, !PT ;  /* 0x6400640009097812 */ /* 0x000fc600078efcff */
[----:B------:R-:W-:Y:S02]  /*1130*/  HADD2 R18, R18, -1056, -1056 ;  /* 0xe420e42012127430 */ /* 0x000fe40000000000 */
[----:B------:R-:W-:Y:S02]  /*1140*/  HADD2 R9, R9, -1056, -1056 ;  /* 0xe420e42009097430 */ /* 0x000fe40000000000 */
[----:B------:R-:W-:Y:S01]  /*1150*/  HFMA2 R10, R18, R11, R10 ;  /* 0x0000000b120a7231 */ /* 0x000fe2000000000a */
[----:B------:R-:W-:Y:S01]  /*1160*/  SHF.R.U32.HI R11, RZ, 0x6, R14 ;  /* 0x00000006ff0b7819 */ /* 0x000fe2000001160e */
[----:B0-----:R-:W-:Y:S01]  /*1170*/  HFMA2 R17, R9, R4, R17 ;  /* 0x0000000409117231 */ /* 0x001fe20000000011 */
[----:B------:R-:W-:Y:S02]  /*1180*/  LOP3.LUT R9, R13, 0x3f003f, RZ, 0xc0, !PT ;  /* 0x003f003f0d097812 */ /* 0x000fe400078ec0ff */
[----:B------:R-:W-:Y:S01]  /*1190*/  LOP3.LUT R11, R11, 0x3f003f, RZ, 0xc0, !PT ;  /* 0x003f003f0b0b7812 */ /* 0x000fe200078ec0ff */
[----:B------:R-:W-:Y:S01]  /*11a0*/  HFMA2 R8, R8, R5, R17 ;  /* 0x0000000508087231 */ /* 0x000fe20000000011 */
[----:B------:R-:W-:-:S02]  /*11b0*/  LOP3.LUT R9, R9, 0x64006400, RZ, 0xfc, !PT ;  /* 0x6400640009097812 */ /* 0x000fc400078efcff */
[----:B------:R-:W-:Y:S02]  /*11c0*/  SHF.R.U32.HI R17, RZ, 0x6, R13 ;  /* 0x00000006ff117819 */ /* 0x000fe4000001160d */
[----:B------:R-:W-:Y:S01]  /*11d0*/  LOP3.LUT R11, R11, 0x64006400, RZ, 0xfc, !PT ;  /* 0x640064000b0b7812 */ /* 0x000fe200078efcff */
[----:B------:R-:W-:Y:S01]  /*11e0*/  HADD2 R9, R9, -1056, -1056 ;  /* 0xe420e42009097430 */ /* 0x000fe20000000000 */
[----:B------:R-:W-:-:S03]  /*11f0*/  LOP3.LUT R17, R17, 0x3f003f, RZ, 0xc0, !PT ;  /* 0x003f003f11117812 */ /* 0x000fc600078ec0ff */
[----:B------:R-:W-:Y:S01]  /*1200*/  HFMA2 R16, R9, R4, R16 ;  /* 0x0000000409107231 */ /* 0x000fe20000000010 */
[----:B------:R-:W-:Y:S01]  /*1210*/  LOP3.LUT R9, R14, 0x3f003f, RZ, 0xc0, !PT ;  /* 0x003f003f0e097812 */ /* 0x000fe200078ec0ff */
[----:B------:R-:W-:Y:S01]  /*1220*/  HADD2 R11, R11, -1056, -1056 ;  /* 0xe420e4200b0b7430 */ /* 0x000fe20000000000 */
[----:B------:R-:W-:Y:S02]  /*1230*/  LOP3.LUT R17, R17, 0x64006400, RZ, 0xfc, !PT ;  /* 0x6400640011117812 */ /* 0x000fe400078efcff */
[----:B------:R-:W-:-:S05]  /*1240*/  LOP3.LUT R9, R9, 0x64006400, RZ, 0xfc, !PT ;  /* 0x6400640009097812 */ /* 0x000fca00078efcff */
[----:B------:R-:W-:-:S04]  /*1250*/  HADD2 R9, R9, -1056, -1056 ;  /* 0xe420e42009097430 */ /* 0x000fc80000000000 */
[----:B------:R-:W-:Y:S01]  /*1260*/  HFMA2 R29, R9, R4, R29 ;  /* 0x00000004091d7231 */ /* 0x000fe2000000001d */
[----:B------:R-:W-:-:S03]  /*1270*/  SHF.R.U32.HI R9, RZ, 0x8, R12 ;  /* 0x00000008ff097819 */ /* 0x000fc6000001160c */
[-C--:B------:R-:W-:Y:S01]  /*1280*/  HFMA2 R29, R11, R5.reuse, R29 ;  /* 0x000000050b1d7231 */ /* 0x080fe2000000001d */
[----:B------:R-:W-:Y:S01]  /*1290*/  LOP3.LUT R9, R24, 0x300030, R9, 0xf8, !PT ;  /* 0x0030003018097812 */ /* 0x000fe200078ef809 */
[----:B------:R-:W-:Y:S01]  /*12a0*/  HADD2 R24, R17, -1056, -1056 ;  /* 0xe420e42011187430 */ /* 0x000fe20000000000 */
[----:B------:R-:W-:Y:S02]  /*12b0*/  SHF.R.U32.HI R17, RZ, 0x6, R15 ;  /* 0x00000006ff117819 */ /* 0x000fe4000001160f */
[----:B------:R-:W-:Y:S01]  /*12c0*/  LOP3.LUT R9, R9, 0x64006400, RZ, 0xfc, !PT ;  /* 0x6400640009097812 */ /* 0x000fe200078efcff */
[----:B------:R-:W-:Y:S01]  /*12d0*/  HFMA2 R24, R24, R5, R16 ;  /* 0x0000000518187231 */ /* 0x000fe20000000010 */
[----:B------:R-:W-:Y:S02]  /*12e0*/  LOP3.LUT R16, R15, 0x3f003f, RZ, 0xc0, !PT ;  /* 0x003f003f0f107812 */ /* 0x000fe400078ec0ff */
[----:B------:R-:W-:Y:S02]  /*12f0*/  LOP3.LUT R17, R17, 0x3f003f, RZ, 0xc0, !PT ;  /* 0x003f003f11117812 */ /* 0x000fe400078ec0ff */
[----:B------:R-:W-:-:S02]  /*1300*/  LOP3.LUT R16, R16, 0x64006400, RZ, 0xfc, !PT ;  /* 0x6400640010107812 */ /* 0x000fc400078efcff */
[----:B------:R-:W-:-:S03]  /*1310*/  LOP3.LUT R17, R17, 0x64006400, RZ, 0xfc, !PT ;  /* 0x6400640011117812 */ /* 0x000fc600078efcff */
[----:B------:R-:W-:Y:S02]  /*1320*/  HADD2 R16, R16, -1056, -1056 ;  /* 0xe420e42010107430 */ /* 0x000fe40000000000 */
[----:B------:R-:W-:Y:S02]  /*1330*/  HADD2 R30, R17, -1056, -1056 ;  /* 0xe420e420111e7430 */ /* 0x000fe40000000000 */
[----:B------:R-:W-:Y:S02]  /*1340*/  HFMA2 R10, R16, R4, R10 ;  /* 0x00000004100a7231 */ /* 0x000fe4000000000a */
[----:B------:R0:W2:Y:S02]  /*1350*/  LDG.E.128.CONSTANT R16, desc[UR6][R36.64] ;  /* 0x0000000624107981 */ /* 0x0000a4000c1e9d00 */
[----:B------:R-:W-:Y:S01]  /*1360*/  HFMA2 R30, R30, R5, R10 ;  /* 0x000000051e1e7231 */ /* 0x000fe2000000000a */
[----:B------:R-:W-:Y:S01]  /*1370*/  LOP3.LUT R10, R25, 0xf000f, RZ, 0xc0, !PT ;  /* 0x000f000f190a7812 */ /* 0x000fe200078ec0ff */
[----:B------:R-:W-:Y:S01]  /*1380*/  HADD2 R4, R9, -1056, -1056 ;  /* 0xe420e42009047430 */ /* 0x000fe20000000000 */
[----:B------:R-:W-:-:S03]  /*1390*/  SHF.R.U32.HI R5, RZ, 0x8, R13 ;  /* 0x00000008ff057819 */ /* 0x000fc6000001160d */
[----:B------:R-:W-:Y:S01]  /*13a0*/  HFMA2 R4, R4, R6, R8 ;  /* 0x0000000604047231 */ /* 0x000fe20000000008 */
[----:B------:R-:W-:Y:S02]  /*13b0*/  LOP3.LUT R5, R10, 0x300030, R5, 0xf8, !PT ;  /* 0x003000300a057812 */ /* 0x000fe400078ef805 */
[----:B------:R-:W3:Y:S02]  /*13c0*/  LDG.E.128.CONSTANT R8, desc[UR6][R40.64] ;  /* 0x0000000628087981 */ /* 0x000ee4000c1e9d00 */
[----:B------:R-:W-:Y:S02]  /*13d0*/  LOP3.LUT R5, R5, 0x64006400, RZ, 0xfc, !PT ;  /* 0x6400640005057812 */ /* 0x000fe400078efcff */
[----:B------:R-:W-:Y:S02]  /*13e0*/  SHF.R.U32.HI R26, RZ, 0xc, R26 ;  /* 0x0000000cff1a7819 */ /* 0x000fe4000001161a */
[----:B------:R-:W-:Y:S01]  /*13f0*/  SHF.R.U32.HI R27, RZ, 0xc, R27 ;  /* 0x0000000cff1b7819 */ /* 0x000fe2000001161b */
[----:B------:R-:W-:Y:S01]  /*1400*/  HADD2 R5, R5, -1056, -1056 ;  /* 0xe420e42005057430 */ /* 0x000fe20000000000 */
[----:B------:R-:W-:-:S02]  /*1410*/  LOP3.LUT R25, R26, 0xf000f, RZ, 0xc0, !PT ;  /* 0x000f000f1a197812 */ /* 0x000fc400078ec0ff */
[----:B------:R-:W-:Y:S01]  /*1420*/  LOP3.LUT R27, R27, 0xf000f, RZ, 0xc0, !PT ;  /* 0x000f000f1b1b7812 */ /* 0x000fe200078ec0ff */
[----:B------:R-:W-:Y:S01]  /*1430*/  HFMA2 R5, R5, R6, R24 ;  /* 0x0000000605057231 */ /* 0x000fe20000000018 */
[----:B------:R-:W-:Y:S02]  /*1440*/  SHF.R.U32.HI R24, RZ, 0x8, R15 ;  /* 0x00000008ff187819 */ /* 0x000fe4000001160f */
[----:B0-----:R-:W-:Y:S02]  /*1450*/  SHF.R.U32.HI R36, RZ, 0x8, R14 ;  /* 0x00000008ff247819 */ /* 0x001fe4000001160e */
[----:B------:R-:W-:Y:S02]  /*1460*/  LOP3.LUT R37, R27, 0x300030, R24, 0xf8, !PT ;  /* 0x003000301b257812 */ /* 0x000fe400078ef818 */
[----:B------:R-:W-:Y:S02]  /*1470*/  LOP3.LUT R36, R25, 0x300030, R36, 0xf8, !PT ;  /* 0x0030003019247812 */ /* 0x000fe400078ef824 */
[----:B------:R-:W4:Y:S02]  /*1480*/  LDG.E.128.CONSTANT R24, desc[UR6][R38.64] ;  /* 0x0000000626187981 */ /* 0x000f24000c1e9d00 */
        /* <DEDUP_REMOVED lines=35> */
[----:B------:R-:W-:Y:S01]  /*16c0*/  HADD2 R21, R4.H0_H0, R4.H1_H1 ;  /* 0x3000000404157230 */ /* 0x000fe20000000800 */
[----:B--2---:R-:W-:Y:S02]  /*16d0*/  SHF.R.U32.HI R7, RZ, 0x6, R16 ;  /* 0x00000006ff077819 */ /* 0x004fe40000011610 */
[----:B------:R-:W-:Y:S02]  /*16e0*/  LOP3.LUT R6, R16, 0x3f003f, RZ, 0xc0, !PT ;  /* 0x003f003f10067812 */ /* 0x000fe400078ec0ff */
[----:B------:R-:W-:Y:S02]  /*16f0*/  LOP3.LUT R7, R7, 0x3f003f, RZ, 0xc0, !PT ;  /* 0x003f003f07077812 */ /* 0x000fe400078ec0ff */
[----:B------:R-:W-:Y:S02]  /*1700*/  LOP3.LUT R6, R6, 0x64006400, RZ, 0xfc, !PT ;  /* 0x6400640006067812 */ /* 0x000fe400078efcff */
[----:B------:R-:W-:-:S02]  /*1710*/  LOP3.LUT R7, R7, 0x64006400, RZ, 0xfc, !PT ;  /* 0x6400640007077812 */ /* 0x000fc400078efcff */
[----:B---3--:R-:W-:Y:S01]  /*1720*/  LOP3.LUT R20, R8, 0x3f003f, RZ, 0xc0, !PT ;  /* 0x003f003f08147812 */ /* 0x008fe200078ec0ff */
[----:B------:R-:W-:Y:S02]  /*1730*/  HADD2 R6, R6, -1056, -1056 ;  /* 0xe420e42006067430 */ /* 0x000fe40000000000 */
[----:B------:R-:W-:Y:S01]  /*1740*/  HADD2 R7, R7, -1056, -1056 ;  /* 0xe420e42007077430 */ /* 0x000fe20000000000 */
[----:B------:R-:W-:Y:S01]  /*1750*/  LOP3.LUT R20, R20, 0x64006400, RZ, 0xfc, !PT ;  /* 0x6400640014147812 */ /* 0x000fe200078efcff */
[----:B0-----:R-:W-:-:S04]  /*1760*/  HFMA2 R6, R6, R12, RZ ;  /* 0x0000000c06067231 */ /* 0x001fc800000000ff */
[----:B------:R-:W-:Y:S02]  /*1770*/  HFMA2 R6, R7, R13, R6 ;  /* 0x0000000d07067231 */ /* 0x000fe40000000006 */
[----:B------:R-:W-:Y:S02]  /*1780*/  HADD2 R7, R20, -1056, -1056 ;  /* 0xe420e42014077430 */ /* 0x000fe40000000000 */
[----:B------:R-:W-:Y:S02]  /*1790*/  HADD2 R20, R5.H0_H0, R5.H1_H1 ;  /* 0x3000000505147230 */ /* 0x000fe40000000800 */
[----:B------:R-:W-:Y:S02]  /*17a0*/  HFMA2 R23, R7, R14, R6 ;  /* 0x0000000e07177231 */ /* 0x000fe40000000006 */
[----:B------:R-:W0:Y:S01]  /*17b0*/  LDS.128 R4, [UR4+0x30] ;  /* 0x00003004ff047984 */ /* 0x000e220008000c00 */
[----:B------:R-:W-:-:S04]  /*17c0*/  SHF.R.U32.HI R22, RZ, 0x6, R8 ;  /* 0x00000006ff167819 */ /* 0x000fc80000011608 */
[----:B------:R-:W-:-:S04]  /*17d0*/  LOP3.LUT R22, R22, 0x3f003f, RZ, 0xc0, !PT ;  /* 0x003f003f16167812 */ /* 0x000fc800078ec0ff */
[----:B------:R-:W-:Y:S02]  /*17e0*/  LOP3.LUT R22, R22, 0x64006400, RZ, 0xfc, !PT ;  /* 0x6400640016167812 */ /* 0x000fe400078efcff */
[----:B------:R-:W-:Y:S02]  /*17f0*/  SHF.R.U32.HI R36, RZ, 0xc, R16 ;  /* 0x0000000cff247819 */ /* 0x000fe40000011610 */
[----:B----4-:R-:W-:Y:S01]  /*1800*/  LOP3.LUT R16, R24, 0x3f003f, RZ, 0xc0, !PT ;  /* 0x003f003f18107812 */ /* 0x010fe200078ec0ff */
[----:B------:R-:W-:Y:S01]  /*1810*/  HADD2 R22, R22, -1056, -1056 ;  /* 0xe420e42016167430 */ /* 0x000fe20000000000 */
[----:B------:R-:W-:Y:S02]  /*1820*/  LOP3.LUT R36, R36, 0xf000f, RZ, 0xc0, !PT ;  /* 0x000f000f24247812 */ /* 0x000fe400078ec0ff */
[----:B------:R-:W-:Y:S01]  /*1830*/  LOP3.LUT R16, R16, 0x64006400, RZ, 0xfc, !PT ;  /* 0x6400640010107812 */ /* 0x000fe200078efcff */
[----:B------:R-:W-:Y:S01]  /*1840*/  HFMA2 R22, R22, R15, R23 ;  /* 0x0000000f16167231 */ /* 0x000fe20000000017 */
[----:B------:R-:W-:-:S02]  /*1850*/  SHF.R.U32.HI R23, RZ, 0x8, R24 ;  /* 0x00000008ff177819 */ /* 0x000fc40000011618 */
[----:B------:R-:W-:Y:S01]  /*1860*/  SHF.R.U32.HI R8, RZ, 0xc, R8 ;  /* 0x0000000cff087819 */ /* 0x000fe20000011608 */
[----:B------:R-:W-:Y:S01]  /*1870*/  HADD2 R16, R16, -1056, -1056 ;  /* 0xe420e42010107430 */ /* 0x000fe20000000000 */
[----:B------:R-:W-:Y:S02]  /*1880*/  LOP3.LUT R36, R36, 0x300030, R23, 0xf8, !PT ;  /* 0x0030003024247812 */ /* 0x000fe400078ef817 */
[----:B------:R-:W-:Y:S02]  /*1890*/  LOP3.LUT R8, R8, 0xf000f, RZ, 0xc0, !PT ;  /* 0x000f000f08087812 */ /* 0x000fe400078ec0ff */
[----:B------:R-:W-:-:S04]  /*18a0*/  SHF.R.U32.HI R23, RZ, 0xa, R24 ;  /* 0x0000000aff177819 */ /* 0x000fc80000011618 */
[----:B------:R-:W-:Y:S02]  /*18b0*/  LOP3.LUT R8, R8, 0x300030, R23, 0xf8, !PT ;  /* 0x0030003008087812 */ /* 0x000fe400078ef817 */
[----:B------:R-:W-:Y:S01]  /*18c0*/  LOP3.LUT R23, R17, 0x3f003f, RZ, 0xc0, !PT ;  /* 0x003f003f11177812 */ /* 0x000fe200078ec0ff */
[----:B0-----:R-:W-:Y:S01]  /*18d0*/  HFMA2 R22, R16, R4, R22 ;  /* 0x0000000410167231 */ /* 0x001fe20000000016 */
[----:B------:R-:W-:Y:S02]  /*18e0*/  SHF.R.U32.HI R16, RZ, 0x6, R17 ;  /* 0x00000006ff107819 */ /* 0x000fe40000011611 */
[----:B------:R-:W-:Y:S02]  /*18f0*/  LOP3.LUT R23, R23, 0x64006400, RZ, 0xfc, !PT ;  /* 0x6400640017177812 */ /* 0x000fe400078efcff */
[----:B------:R-:W-:-:S03]  /*1900*/  LOP3.LUT R16, R16, 0x3f003f, RZ, 0xc0, !PT ;  /* 0x003f003f10107812 */ /* 0x000fc600078ec0ff */
[----:B------:R-:W-:Y:S01]  /*1910*/  HADD2 R23, R23, -1056, -1056 ;  /* 0xe420e42017177430 */ /* 0x000fe20000000000 */
[----:B------:R-:W-:-:S03]  /*1920*/  LOP3.LUT R16, R16, 0x64006400, RZ, 0xfc, !PT ;  /* 0x6400640010107812 */ /* 0x000fc600078efcff */
[----:B------:R-:W-:Y:S02]  /*1930*/  HFMA2 R23, R23, R12, RZ.H0_H0 ;  /* 0x0000000c17177231 */ /* 0x000fe400000400ff */
[----:B------:R-:W-:-:S04]  /*1940*/  HADD2 R16, R16, -1056, -1056 ;  /* 0xe420e42010107430 */ /* 0x000fc80000000000 */
[----:B------:R-:W-:Y:S01]  /*1950*/  HFMA2 R16, R16, R13, R23 ;  /* 0x0000000d10107231 */ /* 0x000fe20000000017 */
[----:B------:R-:W-:-:S04]  /*1960*/  LOP3.LUT R23, R9, 0x3f003f, RZ, 0xc0, !PT ;  /* 0x003f003f09177812 */ /* 0x000fc800078ec0ff */
[----:B------:R-:W-:-:S05]  /*1970*/  LOP3.LUT R23, R23, 0x64006400, RZ, 0xfc, !PT ;  /* 0x6400640017177812 */ /* 0x000fca00078efcff */
[----:B------:R-:W-:-:S04]  /*1980*/  HADD2 R23, R23, -1056, -1056 ;  /* 0xe420e42017177430 */ /* 0x000fc80000000000 */
[----:B------:R-:W-:Y:S01]  /*1990*/  HFMA2 R16, R23, R14, R16 ;  /* 0x0000000e17107231 */ /* 0x000fe20000000010 */
[----:B------:R-:W-:-:S04]  /*19a0*/  SHF.R.U32.HI R23, RZ, 0x6, R9 ;  /* 0x00000006ff177819 */ /* 0x000fc80000011609 */
[----:B------:R-:W-:Y:S02]  /*19b0*/  LOP3.LUT R23, R23, 0x3f003f, RZ, 0xc0, !PT ;  /* 0x003f003f17177812 */ /* 0x000fe400078ec0ff */
[----:B------:R-:W-:Y:S02]  /*19c0*/  SHF.R.U32.HI R24, RZ, 0x6, R24 ;  /* 0x00000006ff187819 */ /* 0x000fe40000011618 */
[----:B------:R-:W-:Y:S02]  /*19d0*/  LOP3.LUT R23, R23, 0x64006400, RZ, 0xfc, !PT ;  /* 0x6400640017177812 */ /* 0x000fe400078efcff */
[----:B------:R-:W-:-:S03]  /*19e0*/  LOP3.LUT R24, R24, 0x3f003f, RZ, 0xc0, !PT ;  /* 0x003f003f18187812 */ /* 0x000fc600078ec0ff */
[----:B------:R-:W-:Y:S01]  /*19f0*/  HADD2 R23, R23, -1056, -1056 ;  /* 0xe420e42017177430 */ /* 0x000fe20000000000 */
[----:B------:R-:W-:-:S03]  /*1a00*/  LOP3.LUT R24, R24, 0x64006400, RZ, 0xfc, !PT ;  /* 0x6400640018187812 */ /* 0x000fc600078efcff */
[----:B------:R-:W-:Y:S01]  /*1a10*/  HFMA2 R16, R23, R15, R16 ;  /* 0x0000000f17107231 */ /* 0x000fe20000000010 */
[----:B------:R-:W-:Y:S01]  /*1a20*/  LOP3.LUT R23, R25, 0x3f003f, RZ, 0xc0, !PT ;  /* 0x003f003f19177812 */ /* 0x000fe200078ec0ff */
[----:B------:R-:W-:Y:S01]  /*1a30*/  HADD2 R24, R24, -1056, -1056 ;  /* 0xe420e42018187430 */ /* 0x000fe20000000000 */
[----:B------:R-:W-:Y:S02]  /*1a40*/  SHF.R.U32.HI R17, RZ, 0xc, R17 ;  /* 0x0000000cff117819 */ /* 0x000fe40000011611 */
[----:B------:R-:W-:Y:S01]  /*1a50*/  LOP3.LUT R23, R23, 0x64006400, RZ, 0xfc, !PT ;  /* 0x6400640017177812 */ /* 0x000fe200078efcff */
[----:B------:R-:W-:Y:S01]  /*1a60*/  HFMA2 R22, R24, R5, R22 ;  /* 0x0000000518167231 */ /* 0x000fe20000000016 */
[----:B------:R-:W-:Y:S02]  /*1a70*/  LOP3.LUT R17, R17, 0xf000f, RZ, 0xc0, !PT ;  /* 0x000f000f11117812 */ /* 0x000fe400078ec0ff */
[----:B------:R-:W-:Y:S01]  /*1a80*/  SHF.R.U32.HI R24, RZ, 0x8, R25 ;  /* 0x00000008ff187819 */ /* 0x000fe20000011619 */
        /* <DEDUP_REMOVED lines=25> */
[----:B------:R-:W-:Y:S02]  /*1c20*/  HADD2 R13, R13, -1056, -1056 ;  /* 0xe420e4200d0d7430 */ /* 0x000fe40000000000 */
[----:B------:R-:W-:Y:S02]  /*1c30*/  HADD2 R23, R23, -1056, -1056 ;  /* 0xe420e42017177430 */ /* 0x000fe40000000000 */
[-C--:B------:R-:W-:Y:S02]  /*1c40*/  HFMA2 R12, R13, R14.reuse, R12 ;  /* 0x0000000e0d0c7231 */ /* 0x080fe4000000000c */
[----:B------:R-:W-:Y:S01]  /*1c50*/  HFMA2 R17, R23, R14, R17 ;  /* 0x0000000e17117231 */ /* 0x000fe20000000011 */
[----:B------:R-:W-:Y:S02]  /*1c60*/  SHF.R.U32.HI R14, RZ, 0x6, R10 ;  /* 0x00000006ff0e7819 */ /* 0x000fe4000001160a */
[----:B------:R-:W-:Y:S02]  /*1c70*/  SHF.R.U32.HI R13, RZ, 0x6, R11 ;  /* 0x00000006ff0d7819 */ /* 0x000fe4000001160b */
[----:B------:R-:W-:-:S02]  /*1c80*/  LOP3.LUT R14, R14, 0x3f003f, RZ, 0xc0, !PT ;  /* 0x003f003f0e0e7812 */ /* 0x000fc400078ec0ff */
        /* <DEDUP_REMOVED lines=11> */
[----:B------:R-:W-:-:S02]  /*1d40*/  LOP3.LUT R13, R13, 0x300030, R14, 0xf8, !PT ;  /* 0x003000300d0d7812 */ /* 0x000fc400078ef80e */
[----:B------:R-:W-:Y:S02]  /*1d50*/  LOP3.LUT R14, R26, 0x3f003f, RZ, 0xc0, !PT ;  /* 0x003f003f1a0e7812 */ /* 0x000fe400078ec0ff */
[----:B------:R-:W-:Y:S02]  /*1d60*/  LOP3.LUT R18, R18, 0xf000f, RZ, 0xc0, !PT ;  /* 0x000f000f12127812 */ /* 0x000fe400078ec0ff */
[----:B------:R-:W-:Y:S02]  /*1d70*/  SHF.R.U32.HI R23, RZ, 0x8, R26 ;  /* 0x00000008ff177819 */ /* 0x000fe4000001161a */
[----:B------:R-:W-:Y:S02]  /*1d80*/  LOP3.LUT R14, R14, 0x64006400, RZ, 0xfc, !PT ;  /* 0x640064000e0e7812 */ /* 0x000fe400078efcff */
[----:B------:R-:W-:Y:S02]  /*1d90*/  SHF.R.U32.HI R17, RZ, 0xc, R19 ;  /* 0x0000000cff117819 */ /* 0x000fe40000011613 */
[----:B------:R-:W-:Y:S01]  /*1da0*/  LOP3.LUT R10, R18, 0x300030, R23, 0xf8, !PT ;  /* 0x00300030120a7812 */ /* 0x000fe200078ef817 */
[----:B------:R-:W-:Y:S01]  /*1db0*/  HADD2 R14, R14, -1056, -1056 ;  /* 0xe420e4200e0e7430 */ /* 0x000fe20000000000 */
[----:B------:R-:W-:-:S02]  /*1dc0*/  LOP3.LUT R17, R17, 0xf000f, RZ, 0xc0, !PT ;  /* 0x000f000f11117812 */ /* 0x000fc400078ec0ff */
[----:B------:R-:W-:Y:S02]  /*1dd0*/  SHF.R.U32.HI R18, RZ, 0x8, R27 ;  /* 0x00000008ff127819 */ /* 0x000fe4000001161b */
[----:B------:R-:W-:Y:S01]  /*1de0*/  SHF.R.U32.HI R9, RZ, 0xc, R9 ;  /* 0x0000000cff097819 */ /* 0x000fe20000011609 */
[----:B------:R-:W-:Y:S01]  /*1df0*/  HFMA2 R12, R14, R4, R12 ;  /* 0x000000040e0c7231 */ /* 0x000fe2000000000c */
[----:B------:R-:W-:Y:S02]  /*1e00*/  SHF.R.U32.HI R19, RZ, 0xc, R11 ;  /* 0x0000000cff137819 */ /* 0x000fe4000001160b */
[----:B------:R-:W-:Y:S02]  /*1e10*/  LOP3.LUT R11, R17, 0x300030, R18, 0xf8, !PT ;  /* 0x00300030110b7812 */ /* 0x000fe400078ef812 */
[----:B------:R-:W-:Y:S02]  /*1e20*/  SHF.R.U32.HI R18, RZ, 0xa, R27 ;  /* 0x0000000aff127819 */ /* 0x000fe4000001161b */
[----:B------:R-:W-:-:S02]  /*1e30*/  LOP3.LUT R14, R27, 0x3f003f, RZ, 0xc0, !PT ;  /* 0x003f003f1b0e7812 */ /* 0x000fc400078ec0ff */
[----:B------:R-:W-:Y:S02]  /*1e40*/  LOP3.LUT R40, R9, 0xf000f, RZ, 0xc0, !PT ;  /* 0x000f000f09287812 */ /* 0x000fe400078ec0ff */
[----:B------:R-:W-:Y:S02]  /*1e50*/  SHF.R.U32.HI R27, RZ, 0x6, R27 ;  /* 0x00000006ff1b7819 */ /* 0x000fe4000001161b */
[--C-:B------:R-:W-:Y:S02]  /*1e60*/  SHF.R.U32.HI R9, RZ, 0xa, R25.reuse ;  /* 0x0000000aff097819 */ /* 0x100fe40000011619 */
[----:B------:R-:W-:Y:S02]  /*1e70*/  SHF.R.U32.HI R25, RZ, 0x6, R25 ;  /* 0x00000006ff197819 */ /* 0x000fe40000011619 */
[----:B------:R-:W-:Y:S02]  /*1e80*/  SHF.R.U32.HI R26, RZ, 0x6, R26 ;  /* 0x00000006ff1a7819 */ /* 0x000fe4000001161a */
        /* <DEDUP_REMOVED lines=8> */
[----:B------:R-:W-:Y:S01]  /*1f10*/  HFMA2 R14, R14, R4, R15 ;  /* 0x000000040e0e7231 */ /* 0x000fe2000000000f */
[----:B------:R-:W-:Y:S01]  /*1f20*/  LOP3.LUT R17, R19, 0xf000f, RZ, 0xc0, !PT ;  /* 0x000f000f13117812 */ /* 0x000fe200078ec0ff */
[----:B------:R-:W-:Y:S01]  /*1f30*/  HADD2 R27, R27, -1056, -1056 ;  /* 0xe420e4201b1b7430 */ /* 0x000fe20000000000 */
[----:B------:R-:W-:Y:S01]  /*1f40*/  LOP3.LUT R11, R11, 0x64006400, RZ, 0xfc, !PT ;  /* 0x640064000b0b7812 */ /* 0x000fe200078efcff */
[----:B------:R-:W-:Y:S01]  /*1f50*/  HADD2 R25, R25, -1056, -1056 ;  /* 0xe420e42019197430 */ /* 0x000fe20000000000 */
[----:B------:R-:W-:-:S02]  /*1f60*/  LOP3.LUT R9, R40, 0x300030, R9, 0xf8, !PT ;  /* 0x0030003028097812 */ /* 0x000fc400078ef809 */
[----:B------:R-:W-:Y:S02]  /*1f70*/  LOP3.LUT R36, R36, 0x64006400, RZ, 0xfc, !PT ;  /* 0x6400640024247812 */ /* 0x000fe400078efcff */
[----:B------:R-:W-:Y:S01]  /*1f80*/  LOP3.LUT R24, R24, 0x64006400, RZ, 0xfc, !PT ;  /* 0x6400640018187812 */ /* 0x000fe200078efcff */
[----:B------:R-:W-:Y:S01]  /*1f90*/  HADD2 R26, R26, -1056, -1056 ;  /* 0xe420e4201a1a7430 */ /* 0x000fe20000000000 */
[----:B------:R-:W-:Y:S01]  /*1fa0*/  LOP3.LUT R10, R10, 0x64006400, RZ, 0xfc, !PT ;  /* 0x640064000a0a7812 */ /* 0x000fe200078efcff */
[-C--:B------:R-:W-:Y:S01]  /*1fb0*/  HFMA2 R14, R27, R5.reuse, R14 ;  /* 0x000000051b0e7231 */ /* 0x080fe2000000000e */
[----:B------:R-:W-:Y:S01]  /*1fc0*/  LOP3.LUT R17, R17, 0x300030, R18, 0xf8, !PT ;  /* 0x0030003011117812 */ /* 0x000fe200078ef812 */
[----:B------:R-:W-:Y:S01]  /*1fd0*/  HADD2 R11, R11, -1056, -1056 ;  /* 0xe420e4200b0b7430 */ /* 0x000fe20000000000 */
[----:B------:R-:W-:Y:S01]  /*1fe0*/  LOP3.LUT R8, R8, 0x64006400, RZ, 0xfc, !PT ;  /* 0x6400640008087812 */ /* 0x000fe200078efcff */
[----:B------:R-:W-:Y:S01]  /*1ff0*/  HFMA2 R16, R25, R5, R16 ;  /* 0x0000000519107231 */ /* 0x000fe20000000010 */
[----:B------:R-:W-:Y:S01]  /*2000*/  LOP3.LUT R9, R9, 0x64006400, RZ, 0xfc, !PT ;  /* 0x6400640009097812 */ /* 0x000fe200078efcff */
[----:B------:R-:W-:-:S02]  /*2010*/  HADD2 R36, R36, -1056, -1056 ;  /* 0xe420e42024247430 */ /* 0x000fc40000000000 */
[----:B------:R-:W-:Y:S02]  /*2020*/  HFMA2 R12, R26, R5, R12 ;  /* 0x000000051a0c7231 */ /* 0x000fe4000000000c */
[----:B------:R-:W-:Y:S01]  /*2030*/  HADD2 R24, R24, -1056, -1056 ;  /* 0xe420e42018187430 */ /* 0x000fe20000000000 */
[----:B------:R-:W-:Y:S01]  /*2040*/  LOP3.LUT R13, R13, 0x64006400, RZ, 0xfc, !PT ;  /* 0x640064000d0d7812 */ /* 0x000fe200078efcff */
[----:B------:R-:W-:Y:S01]  /*2050*/  HADD2 R10, R10, -1056, -1056 ;  /* 0xe420e4200a0a7430 */ /* 0x000fe20000000000 */
[----:B------:R-:W-:Y:S01]  /*2060*/  LOP3.LUT R17, R17, 0x64006400, RZ, 0xfc, !PT ;  /* 0x6400640011117812 */ /* 0x000fe200078efcff */
[-C--:B------:R-:W-:Y:S02]  /*2070*/  HFMA2 R14, R11, R6.reuse, R14 ;  /* 0x000000060b0e7231 */ /* 0x080fe4000000000e */
[----:B------:R-:W-:Y:S02]  /*2080*/  HFMA2 R22, R36, R6, R22 ;  /* 0x0000000624167231 */ /* 0x000fe40000000016 */
[----:B------:R-:W-:-:S02]  /*2090*/  HADD2 R11, R8, -1056, -1056 ;  /* 0xe420e420080b7430 */ /* 0x000fc40000000000 */
[-C--:B------:R-:W-:Y:S02]  /*20a0*/  HFMA2 R12, R10, R6.reuse, R12 ;  /* 0x000000060a0c7231 */ /* 0x080fe4000000000c */
[----:B------:R-:W-:Y:S02]  /*20b0*/  HFMA2 R16, R24, R6, R16 ;  /* 0x0000000618107231 */ /* 0x000fe40000000010 */
[----:B------:R-:W-:Y:S02]  /*20c0*/  HADD2 R8, R9, -1056, -1056 ;  /* 0xe420e42009087430 */ /* 0x000fe40000000000 */
[----:B------:R-:W-:Y:S02]  /*20d0*/  HADD2 R6, R13, -1056, -1056 ;  /* 0xe420e4200d067430 */ /* 0x000fe40000000000 */
[----:B------:R-:W-:Y:S02]  /*20e0*/  HADD2 R17, R17, -1056, -1056 ;  /* 0xe420e42011117430 */ /* 0x000fe40000000000 */
[----:B------:R-:W-:-:S02]  /*20f0*/  HFMA2 R11, R11, R7, R22 ;  /* 0x000000070b0b7231 */ /* 0x000fc40000000016 */
[-C--:B------:R-:W-:Y:S02]  /*2100*/  HFMA2 R8, R8, R7.reuse, R16 ;  /* 0x0000000708087231 */ /* 0x080fe40000000010 */
[-C--:B------:R-:W-:Y:S02]  /*2110*/  HFMA2 R6, R6, R7.reuse, R12 ;  /* 0x0000000706067231 */ /* 0x080fe4000000000c */
[----:B------:R-:W-:Y:S02]  /*2120*/  HADD2 R29, R29.H0_H0, R29.H1_H1 ;  /* 0x3000001d1d1d7230 */ /* 0x000fe40000000800 */
[----:B------:R-:W-:Y:S02]  /*2130*/  HADD2 R30, R30.H0_H0, R30.H1_H1 ;  /* 0x3000001e1e1e7230 */ /* 0x000fe40000000800 */
[----:B------:R-:W-:Y:S01]  /*2140*/  HFMA2 R14, R17, R7, R14 ;  /* 0x00000007110e7231 */ /* 0x000fe2000000000e */
[----:B------:R-:W-:Y:S01]  /*2150*/  PRMT R21, R21, 0x5410, R20 ;  /* 0x0000541015157816 */ /* 0x000fe20000000014 */
[----:B------:R-:W-:Y:S01]  /*2160*/  HADD2 R11, R11.H0_H0, R11.H1_H1 ;  /* 0x3000000b0b0b7230 */ /* 0x000fe20000000800 */
[----:B------:R-:W-:Y:S01]  /*2170*/  PRMT R28, R28, 0x5410, R3 ;  /* 0x000054101c1c7816 */ /* 0x000fe20000000003 */
[----:B------:R-:W-:Y:S01]  /*2180*/  HADD2 R8, R8.H0_H0, R8.H1_H1 ;  /* 0x3000000808087230 */ /* 0x000fe20000000800 */
[----:B------:R-:W-:Y:S01]  /*2190*/  PRMT R29, R29, 0x5410, R30 ;  /* 0x000054101d1d7816 */ /* 0x000fe2000000001e */
[----:B------:R-:W-:Y:S01]  /*21a0*/  HADD2 R6, R6.H0_H0, R6.H1_H1 ;  /* 0x3000000606067230 */ /* 0x000fe20000000800 */
[----:B------:R-:W-:Y:S01]  /*21b0*/  PRMT R0, R0, 0x5410, R2 ;  /* 0x0000541000007816 */ /* 0x000fe20000000002 */
[----:B------:R-:W-:Y:S01]  /*21c0*/  HADD2 R14, R14.H0_H0, R14.H1_H1 ;  /* 0x3000000e0e0e7230 */ /* 0x000fe20000000800 */
[----:B------:R-:W-:Y:S01]  /*21d0*/  PRMT R11, R11, 0x5410, R8 ;  /* 0x000054100b0b7816 */ /* 0x000fe20000000008 */
[----:B------:R-:W-:-:S02]  /*21e0*/  HFMA2 R30, R21, R28, RZ ;  /* 0x0000001c151e7231 */ /* 0x000fc400000000ff */
[----:B------:R-:W-:Y:S01]  /*21f0*/  HFMA2 R29, R29, R0, RZ.H0_H0 ;  /* 0x000000001d1d7231 */ /* 0x000fe200000400ff */
[----:B------:R-:W-:Y:S01]  /*2200*/  PRMT R6, R6, 0x5410, R14 ;  /* 0x0000541006067816 */ /* 0x000fe2000000000e */
[----:B------:R-:W-:Y:S02]  /*2210*/  HFMA2 R30, R11, R28, R30 ;  /* 0x0000001c0b1e7231 */ /* 0x000fe4000000001e */
[----:B------:R-:W-:Y:S02]  /*2220*/  IMAD.MOV.U32 R36, RZ, RZ, R35 ;  /* 0x000000ffff247224 */ /* 0x000fe400078e0023 */
[----:B------:R-:W-:-:S04]  /*2230*/  IMAD.WIDE R40, R31, 0x4, R38 ;  /* 0x000000041f287825 */ /* 0x000fc800078e0226 */
[----:B------:R-:W-:Y:S01]  /*2240*/  HFMA2 R29, R6, R0, R29 ;  /* 0x00000000061d7231 */ /* 0x000fe2000000001d */
[----:B------:R-:W-:-:S12]  /*2250*/  UIADD3 UR4, UPT, UPT, UR4, 0x40, URZ ;  /* 0x0000004004047890 */ /* 0x000fd8000fffe0ff */
.L_x_3757:
[----:B------:R-:W0:Y:S01]  /*2260*/  LDC.64 R4, c[0x0][0x3a0] ;  /* 0x0000e800ff047b82 */ /* 0x000e220000000a00 */
[----:B------:R-:W-:Y:S01]  /*2270*/  VIMNMX R7, PT, PT, R33, UR12, PT ;  /* 0x0000000c21077c48 */ /* 0x000fe2000bfe0100 */
[----:B------:R-:W-:-:S03]  /*2280*/  IMAD R35, R31, UR8, R34 ;  /* 0x000000081f237c24 */ /* 0x000fc6000f8e0222 */
[----:B------:R-:W-:Y:S01]  /*2290*/  ISETP.GT.AND P0, PT, R7, R36, PT ;  /* 0x000000240700720c */ /* 0x000fe20003f04270 */
[----:B0-----:R-:W-:-:S12]  /*22a0*/  IMAD.WIDE R34, R35, 0x2, R4 ;  /* 0x0000000223227825 */ /* 0x001fd800078e0204 */
[----:B------:R-:W-:Y:S05]  /*22b0*/  @!P0 BRA `(.L_x_3758) ;  /* 0x00000014005c8947 */ /* 0x000fea0003800000 */
[----:B------:R-:W-:-:S07]  /*22c0*/  VIMNMX.U32 R33, PT, PT, R33, UR12, PT ;  /* 0x0000000c21217c48 */ /* 0x000fce000bfe0000 */
.L_x_3759:
[----:B------:R-:W2:Y:S01]  /*22d0*/  LDG.E.128.CONSTANT R4, desc[UR6][R40.64] ;  /* 0x0000000628047981 */ /* 0x000ea2000c1e9d00 */
[----:B------:R-:W-:-:S03]  /*22e0*/  IMAD.WIDE R20, R31, 0x4, R40 ;  /* 0x000000041f147825 */ /* 0x000fc600078e0228 */
[----:B------:R-:W0:Y:S04]  /*22f0*/  LDS.128 R16, [UR4] ;  /* 0x00000004ff107984 */ /* 0x000e280008000c00 */
[----:B------:R1:W3:Y:S01]  /*2300*/  LDG.E.128.CONSTANT R8, desc[UR6][R20.64] ;  /* 0x0000000614087981 */ /* 0x0002e2000c1e9d00 */
[----:B------:R-:W-:Y:S01]  /*2310*/  IMAD.WIDE R38, R31, 0x4, R20 ;  /* 0x000000041f267825 */ /* 0x000fe200078e0214 */
[----:B--2---:R-:W-:Y:S02]  /*2320*/  LOP3.LUT R12, R4, 0x1f001f, RZ, 0xc0, !PT ;  /* 0x001f001f040c7812 */ /* 0x004fe400078ec0ff */
[----:B------:R-:W-:Y:S02]  /*2330*/  LOP3.LUT R23, R5, 0x1f001f, RZ, 0xc0, !PT ;  /* 0x001f001f05177812 */ /* 0x000fe400078ec0ff */
[----:B------:R-:W-:-:S02]  /*2340*/  LOP3.LUT R22, R12, 0x64006400, RZ, 0xfc, !PT ;  /* 0x640064000c167812 */ /* 0x000fc400078efcff */
[----:B------:R2:W4:Y:S01]  /*2350*/  LDG.E.128.CONSTANT R12, desc[UR6][R38.64] ;  /* 0x00000006260c7981 */ /* 0x000522000c1e9d00 */
[----:B------:R-:W-:Y:S02]  /*2360*/  LOP3.LUT R25, R6, 0x1f001f, RZ, 0xc0, !PT ;  /* 0x001f001f06197812 */ /* 0x000fe400078ec0ff */
[----:B------:R-:W-:Y:S02]  /*2370*/  LOP3.LUT R26, R7, 0x1f001f, RZ, 0xc0, !PT ;  /* 0x001f001f071a7812 */ /* 0x000fe400078ec0ff */
[----:B------:R-:W-:Y:S02]  /*2380*/  LOP3.LUT R24, R23, 0x64006400, RZ, 0xfc, !PT ;  /* 0x6400640017187812 */ /* 0x000fe400078efcff */
[----:B------:R-:W-:Y:S02]  /*2390*/  LOP3.LUT R25, R25, 0x64006400, RZ, 0xfc, !PT ;  /* 0x6400640019197812 */ /* 0x000fe400078efcff */
[----:B------:R-:W-:Y:S01]  /*23a0*/  LOP3.LUT R26, R26, 0x64006400, RZ, 0xfc, !PT ;  /* 0x640064001a1a7812 */ /* 0x000fe200078efcff */
[----:B------:R-:W-:-:S02]  /*23b0*/  HADD2 R23, R22, -1040, -1040 ;  /* 0xe410e41016177430 */ /* 0x000fc40000000000 */
[----:B------:R-:W-:Y:S02]  /*23c0*/  HADD2 R22, R24, -1040, -1040 ;  /* 0xe410e41018167430 */ /* 0x000fe40000000000 */
[----:B-1----:R-:W-:Y:S02]  /*23d0*/  HADD2 R21, R25, -1040, -1040 ;  /* 0xe410e41019157430 */ /* 0x002fe40000000000 */
[----:B------:R-:W-:Y:S02]  /*23e0*/  HADD2 R20, R26, -1040, -1040 ;  /* 0xe410e4101a147430 */ /* 0x000fe40000000000 */
[----:B------:R-:W-:Y:S02]  /*23f0*/  IMAD.MOV.U32 R25, RZ, RZ, 0x2800 ;  /* 0x00002800ff197424 */ /* 0x000fe400078e00ff */
[-C--:B0-----:R-:W-:Y:S02]  /*2400*/  HFMA2 R23, R23, R16.reuse, RZ ;  /* 0x0000001017177231 */ /* 0x081fe400000000ff */
[----:B------:R-:W-:-:S02]  /*2410*/  HFMA2 R22, R22, R16, RZ.H0_H0 ;  /* 0x0000001016167231 */ /* 0x000fc400000400ff */
[-C--:B------:R-:W-:Y:S02]  /*2420*/  HFMA2 R21, R21, R16.reuse, RZ ;  /* 0x0000001015157231 */ /* 0x080fe400000000ff */
[----:B------:R-:W-:Y:S01]  /*2430*/  HFMA2 R20, R20, R16, RZ.H0_H0 ;  /* 0x0000001014147231 */ /* 0x000fe200000400ff */
[----:B------:R-:W-:Y:S02]  /*2440*/  LOP3.LUT R24, R4, 0x3e003e0, RZ, 0xc0, !PT ;  /* 0x03e003e004187812 */ /* 0x000fe400078ec0ff */
[----:B------:R-:W-:Y:S02]  /*2450*/  LOP3.LUT R16, R5, 0x3e003e0, RZ, 0xc0, !PT ;  /* 0x03e003e005107812 */ /* 0x000fe400078ec0ff */
[----:B------:R-:W-:Y:S02]  /*2460*/  PRMT R0, R0, 0x5410, R25 ;  /* 0x0000541000007816 */ /* 0x000fe40000000019 */
[----:B------:R-:W-:Y:S02]  /*2470*/  LOP3.LUT R25, R24, 0x64006400, RZ, 0xfc, !PT ;  /* 0x6400640018197812 */ /* 0x000fe400078efcff */
[----:B------:R-:W-:-:S02]  /*2480*/  LOP3.LUT R27, R16, 0x64006400, RZ, 0xfc, !PT ;  /* 0x64006400101b7812 */ /* 0x000fc400078efcff */
[----:B------:R-:W-:Y:S01]  /*2490*/  LOP3.LUT R16, R6, 0x3e003e0, RZ, 0xc0, !PT ;  /* 0x03e003e006107812 */ /* 0x000fe200078ec0ff */
[-C--:B------:R-:W-:Y:S01]  /*24a0*/  HFMA2 R25, R25, R0.reuse.H1_H1, -48, -48 ;  /* 0xd200d20019197431 */ /* 0x080fe20000060000 */
[----:B------:R-:W-:Y:S01]  /*24b0*/  LOP3.LUT R24, R7, 0x3e003e0, RZ, 0xc0, !PT ;  /* 0x03e003e007187812 */ /* 0x000fe200078ec0ff */
[----:B------:R-:W-:Y:S02]  /*24c0*/  HFMA2 R27, R27, R0.H1_H1, -48, -48 ;  /* 0xd200d2001b1b7431 */ /* 0x000fe40000060000 */
[-C--:B------:R-:W-:Y:S01]  /*24d0*/  HFMA2 R23, R25, R17.reuse, R23 ;  /* 0x0000001119177231 */ /* 0x080fe20000000017 */
[----:B------:R-:W-:Y:S01]  /*24e0*/  LOP3.LUT R25, R16, 0x64006400, RZ, 0xfc, !PT ;  /* 0x6400640010197812 */ /* 0x000fe200078efcff */
[----:B------:R-:W-:Y:S01]  /*24f0*/  HFMA2 R22, R27, R17, R22 ;  /* 0x000000111b167231 */ /* 0x000fe20000000016 */
[----:B------:R-:W-:-:S03]  /*2500*/  LOP3.LUT R27, R24, 0x64006400, RZ, 0xfc, !PT ;  /* 0x64006400181b7812 */ /* 0x000fc600078efcff */
[-C--:B------:R-:W-:Y:S02]  /*2510*/  HFMA2 R16, R25, R0.reuse.H1_H1, -48, -48 ;  /* 0xd200d20019107431 */ /* 0x080fe40000060000 */
[----:B------:R-:W-:Y:S02]  /*2520*/  HFMA2 R27, R27, R0.H1_H1, -48, -48 ;  /* 0xd200d2001b1b7431 */ /* 0x000fe40000060000 */
        /* <DEDUP_REMOVED lines=10> */
[----:B------:R-:W-:Y:S01]  /*25d0*/  HADD2 R25, R21, -1040, -1040 ;  /* 0xe410e41015197430 */ /* 0x000fe20000000000 */
[----:B------:R-:W-:Y:S02]  /*25e0*/  SHF.R.U32.HI R21, RZ, 0xa, R7 ;  /* 0x0000000aff157819 */ /* 0x000fe40000011607 */
[----:B------:R-:W-:Y:S02]  /*25f0*/  LOP3.LUT R20, R20, 0x1f001f, RZ, 0xc0, !PT ;  /* 0x001f001f14147812 */ /* 0x000fe400078ec0ff */
[----:B------:R-:W-:Y:S01]  /*2600*/  LOP3.LUT R21, R21, 0x1f001f, RZ, 0xc0, !PT ;  /* 0x001f001f15157812 */ /* 0x000fe200078ec0ff */
[----:B------:R-:W-:Y:S01]  /*2610*/  HFMA2 R25, R25, R18, R22 ;  /* 0x0000001219197231 */ /* 0x000fe20000000016 */
[----:B------:R-:W-:Y:S02]  /*2620*/  LOP3.LUT R22, R20, 0x64006400, RZ, 0xfc, !PT ;  /* 0x6400640014167812 */ /* 0x000fe400078efcff */
[----:B------:R-:W-:-:S02]  /*2630*/  LOP3.LUT R21, R21, 0x64006400, RZ, 0xfc, !PT ;  /* 0x6400640015157812 */ /* 0x000fc400078efcff */
[----:B---3--:R-:W-:Y:S01]  /*2640*/  LOP3.LUT R20, R8, 0x1f001f, RZ, 0xc0, !PT ;  /* 0x001f001f08147812 */ /* 0x008fe200078ec0ff */
[----:B------:R-:W-:Y:S02]  /*2650*/  HADD2 R22, R22, -1040, -1040 ;  /* 0xe410e41016167430 */ /* 0x000fe40000000000 */
[----:B------:R-:W-:Y:S01]  /*2660*/  HADD2 R21, R21, -1040, -1040 ;  /* 0xe410e41015157430 */ /* 0x000fe20000000000 */
[----:B------:R-:W-:Y:S01]  /*2670*/  LOP3.LUT R20, R20, 0x64006400, RZ, 0xfc, !PT ;  /* 0x6400640014147812 */ /* 0x000fe200078efcff */
[-C--:B------:R-:W-:Y:S02]  /*2680*/  HFMA2 R24, R24, R18.reuse, R23 ;  /* 0x0000001218187231 */ /* 0x080fe40000000017 */
        /* <DEDUP_REMOVED lines=8> */
[----:B------:R-:W-:Y:S02]  /*2710*/  LOP3.LUT R21, R21, 0x64006400, RZ, 0xfc, !PT ;  /* 0x6400640015157812 */ /* 0x000fe400078efcff */
        /* <DEDUP_REMOVED lines=11> */
[----:B------:R-:W-:-:S04]  /*27d0*/  HFMA2 R17, R17, R0.H1_H1, -48, -48 ;  /* 0xd200d20011117431 */ /* 0x000fc80000060000 */
[----:B0-----:R-:W-:Y:S01]  /*27e0*/  HFMA2 R24, R17, R20, R24 ;  /* 0x0000001411187231 */ /* 0x001fe20000000018 */
[----:B------:R-:W-:Y:S02]  /*27f0*/  LOP3.LUT R17, R16, 0x64006400, RZ, 0xfc, !PT ;  /* 0x6400640010117812 */ /* 0x000fe400078efcff */
[----:B------:R-:W-:-:S03]  /*2800*/  LOP3.LUT R16, R10, 0x3e003e0, RZ, 0xc0, !PT ;  /* 0x03e003e00a107812 */ /* 0x000fc600078ec0ff */
[----:B------:R-:W-:-:S04]  /*2810*/  HFMA2 R17, R17, R0.H1_H1, -48, -48 ;  /* 0xd200d20011117431 */ /* 0x000fc80000060000 */
[----:B------:R-:W-:Y:S01]  /*2820*/  HFMA2 R25, R17, R20, R25 ;  /* 0x0000001411197231 */ /* 0x000fe20000000019 */
[----:B------:R-:W-:Y:S02]  /*2830*/  LOP3.LUT R17, R16, 0x64006400, RZ, 0xfc, !PT ;  /* 0x6400640010117812 */ /* 0x000fe400078efcff */
[----:B------:R-:W-:-:S03]  /*2840*/  LOP3.LUT R16, R11, 0x3e003e0, RZ, 0xc0, !PT ;  /* 0x03e003e00b107812 */ /* 0x000fc600078ec0ff */
[----:B------:R-:W-:-:S04]  /*2850*/  HFMA2 R17, R17, R0.H1_H1, -48, -48 ;  /* 0xd200d20011117431 */ /* 0x000fc80000060000 */
[----:B------:R-:W-:Y:S01]  /*2860*/  HFMA2 R26, R17, R20, R26 ;  /* 0x00000014111a7231 */ /* 0x000fe2000000001a */
[----:B------:R-:W-:Y:S02]  /*2870*/  LOP3.LUT R17, R16, 0x64006400, RZ, 0xfc, !PT ;  /* 0x6400640010117812 */ /* 0x000fe400078efcff */
[----:B------:R-:W-:-:S04]  /*2880*/  SHF.R.U32.HI R16, RZ, 0xa, R8 ;  /* 0x0000000aff107819 */ /* 0x000fc80000011608 */
[----:B------:R-:W-:-:S04]  /*2890*/  LOP3.LUT R16, R16, 0x1f001f, RZ, 0xc0, !PT ;  /* 0x001f001f10107812 */ /* 0x000fc800078ec0ff */
[----:B------:R-:W-:Y:S01]  /*28a0*/  LOP3.LUT R16, R16, 0x64006400, RZ, 0xfc, !PT ;  /* 0x6400640010107812 */ /* 0x000fe200078efcff */
[----:B------:R-:W-:-:S04]  /*28b0*/  HFMA2 R17, R17, R0.H1_H1, -48, -48 ;  /* 0xd200d20011117431 */ /* 0x000fc80000060000 */
[----:B------:R-:W-:Y:S02]  /*28c0*/  HADD2 R16, R16, -1040, -1040 ;  /* 0xe410e41010107430 */ /* 0x000fe40000000000 */
[----:B------:R-:W-:Y:S01]  /*28d0*/  HFMA2 R20, R17, R20, R19 ;  /* 0x0000001411147231 */ /* 0x000fe20000000013 */
[----:B------:R-:W-:Y:S01]  /*28e0*/  SHF.R.U32.HI R17, RZ, 0xa, R10 ;  /* 0x0000000aff117819 */ /* 0x000fe2000001160a */
[----:B------:R-:W-:Y:S01]  /*28f0*/  HFMA2 R24, R16, R21, R24 ;  /* 0x0000001510187231 */ /* 0x000fe20000000018 */
[----:B------:R-:W-:Y:S02]  /*2900*/  SHF.R.U32.HI R16, RZ, 0xa, R9 ;  /* 0x0000000aff107819 */ /* 0x000fe40000011609 */
[----:B------:R-:W-:Y:S02]  /*2910*/  LOP3.LUT R17, R17, 0x1f001f, RZ, 0xc0, !PT ;  /* 0x001f001f11117812 */ /* 0x000fe400078ec0ff */
[----:B------:R-:W-:Y:S02]  /*2920*/  LOP3.LUT R16, R16, 0x1f001f, RZ, 0xc0, !PT ;  /* 0x001f001f10107812 */ /* 0x000fe400078ec0ff */
[----:B------:R-:W-:-:S02]  /*2930*/  LOP3.LUT R17, R17, 0x64006400, RZ, 0xfc, !PT ;  /* 0x6400640011117812 */ /* 0x000fc400078efcff */
[----:B------:R-:W-:Y:S01]  /*2940*/  LOP3.LUT R16, R16, 0x64006400, RZ, 0xfc, !PT ;  /* 0x6400640010107812 */ /* 0x000fe200078efcff */
[----:B--2---:R-:W-:-:S04]  /*2950*/  IMAD.WIDE R38, R31, 0x4, R38 ;  /* 0x000000041f267825 */ /* 0x004fc800078e0226 */
[----:B------:R-:W-:Y:S02]  /*2960*/  HADD2 R17, R17, -1040, -1040 ;  /* 0xe410e41011117430 */ /* 0x000fe40000000000 */
[----:B------:R-:W-:Y:S02]  /*2970*/  HADD2 R16, R16, -1040, -1040 ;  /* 0xe410e41010107430 */ /* 0x000fe40000000000 */
[-C--:B------:R-:W-:Y:S02]  /*2980*/  HFMA2 R26, R17, R21.reuse, R26 ;  /* 0x00000015111a7231 */ /* 0x080fe4000000001a */
[----:B------:R-:W-:Y:S02]  /*2990*/  HFMA2 R25, R16, R21, R25 ;  /* 0x0000001510197231 */ /* 0x000fe40000000019 */
[----:B------:R0:W2:Y:S01]  /*29a0*/  LDG.E.128.CONSTANT R16, desc[UR6][R38.64] ;  /* 0x0000000626107981 */ /* 0x0000a2000c1e9d00 */
[----:B------:R-:W-:-:S04]  /*29b0*/  SHF.R.U32.HI R27, RZ, 0xa, R11 ;  /* 0x0000000aff1b7819 */ /* 0x000fc8000001160b */
[----:B------:R-:W-:-:S04]  /*29c0*/  LOP3.LUT R27, R27, 0x1f001f, RZ, 0xc0, !PT ;  /* 0x001f001f1b1b7812 */ /* 0x000fc800078ec0ff */
[----:B------:R-:W-:-:S05]  /*29d0*/  LOP3.LUT R27, R27, 0x64006400, RZ, 0xfc, !PT ;  /* 0x640064001b1b7812 */ /* 0x000fca00078efcff */
[----:B------:R-:W-:-:S04]  /*29e0*/  HADD2 R27, R27, -1040, -1040 ;  /* 0xe410e4101b1b7430 */ /* 0x000fc80000000000 */
[----:B------:R-:W-:Y:S01]  /*29f0*/  HFMA2 R21, R27, R21, R20 ;  /* 0x000000151b157231 */ /* 0x000fe20000000014 */
[----:B----4-:R-:W-:-:S04]  /*2a00*/  LOP3.LUT R20, R12, 0x1f001f, RZ, 0xc0, !PT ;  /* 0x001f001f0c147812 */ /* 0x010fc800078ec0ff */
        /* <DEDUP_REMOVED lines=25> */
[----:B------:R-:W-:-:S03]  /*2ba0*/  LOP3.LUT R20, R15, 0x3e003e0, RZ, 0xc0, !PT ;  /* 0x03e003e00f147812 */ /* 0x000fc600078ec0ff */
[----:B------:R-:W-:Y:S01]  /*2bb0*/  HFMA2 R27, R27, R0.H1_H1, -48, -48 ;  /* 0xd200d2001b1b7431 */ /* 0x000fe20000060000 */
[----:B------:R-:W-:-:S03]  /*2bc0*/  SHF.R.U32.HI R4, RZ, 0xf, R4 ;  /* 0x0000000fff047819 */ /* 0x000fc60000011604 */
[----:B------:R-:W-:Y:S01]  /*2bd0*/  HFMA2 R26, R27, R23, R26 ;  /* 0x000000171b1a7231 */ /* 0x000fe2000000001a */
[----:B------:R-:W-:Y:S02]  /*2be0*/  LOP3.LUT R27, R20, 0x64006400, RZ, 0xfc, !PT ;  /* 0x64006400141b7812 */ /* 0x000fe400078efcff */
[----:B------:R-:W-:Y:S02]  /*2bf0*/  SHF.R.U32.HI R20, RZ, 0xe, R8 ;  /* 0x0000000eff147819 */ /* 0x000fe40000011608 */
[----:B------:R-:W-:Y:S01]  /*2c00*/  SHF.R.U32.HI R8, RZ, 0xe, R9 ;  /* 0x0000000eff087819 */ /* 0x000fe20000011609 */
[----:B------:R-:W-:Y:S01]  /*2c10*/  HFMA2 R27, R27, R0.H1_H1, -48, -48 ;  /* 0xd200d2001b1b7431 */ /* 0x000fe20000060000 */
[----:B------:R-:W-:-:S03]  /*2c20*/  LOP3.LUT R9, R4, 0x10001, RZ, 0xc0, !PT ;  /* 0x0001000104097812 */ /* 0x000fc600078ec0ff */
[----:B------:R-:W-:Y:S01]  /*2c30*/  HFMA2 R27, R27, R23, R21 ;  /* 0x000000171b1b7231 */ /* 0x000fe20000000015 */
[----:B------:R-:W-:Y:S02]  /*2c40*/  LOP3.LUT R9, R9, 0x20002, R20, 0xf8, !PT ;  /* 0x0002000209097812 */ /* 0x000fe400078ef814 */
[----:B------:R-:W1:Y:S01]  /*2c50*/  LDS.128 R20, [UR4+0x20] ;  /* 0x00002004ff147984 */ /* 0x000e620008000c00 */
[----:B------:R-:W-:-:S04]  /*2c60*/  SHF.R.U32.HI R5, RZ, 0xf, R5 ;  /* 0x0000000fff057819 */ /* 0x000fc80000011605 */
[----:B------:R-:W-:-:S04]  /*2c70*/  LOP3.LUT R5, R5, 0x10001, RZ, 0xc0, !PT ;  /* 0x0001000105057812 */ /* 0x000fc800078ec0ff */
[----:B------:R-:W-:Y:S02]  /*2c80*/  LOP3.LUT R4, R5, 0x20002, R8, 0xf8, !PT ;  /* 0x0002000205047812 */ /* 0x000fe400078ef808 */
[----:B------:R-:W-:-:S04]  /*2c90*/  SHF.R.U32.HI R5, RZ, 0xa, R12 ;  /* 0x0000000aff057819 */ /* 0x000fc8000001160c */
[----:B------:R-:W-:-:S04]  /*2ca0*/  LOP3.LUT R5, R5, 0x1f001f, RZ, 0xc0, !PT ;  /* 0x001f001f05057812 */ /* 0x000fc800078ec0ff */
[----:B------:R-:W-:-:S05]  /*2cb0*/  LOP3.LUT R5, R5, 0x64006400, RZ, 0xfc, !PT ;  /* 0x6400640005057812 */ /* 0x000fca00078efcff */
[----:B------:R-:W-:-:S04]  /*2cc0*/  HADD2 R5, R5, -1040, -1040 ;  /* 0xe410e41005057430 */ /* 0x000fc80000000000 */
[----:B-1----:R-:W-:Y:S01]  /*2cd0*/  HFMA2 R24, R5, R20, R24 ;  /* 0x0000001405187231 */ /* 0x002fe20000000018 */
        /* <DEDUP_REMOVED lines=14> */
[----:B------:R-:W-:Y:S02]  /*2dc0*/  SHF.R.U32.HI R37, RZ, 0xe, R10 ;  /* 0x0000000eff257819 */ /* 0x000fe4000001160a */
[----:B------:R-:W-:Y:S01]  /*2dd0*/  LOP3.LUT R6, R6, 0x10001, RZ, 0xc0, !PT ;  /* 0x0001000106067812 */ /* 0x000fe200078ec0ff */
[----:B------:R-:W-:-:S03]  /*2de0*/  HADD2 R5, R5, -1040, -1040 ;  /* 0xe410e41005057430 */ /* 0x000fc60000000000 */
[----:B------:R-:W-:Y:S01]  /*2df0*/  LOP3.LUT R37, R6, 0x20002, R37, 0xf8, !PT ;  /* 0x0002000206257812 */ /* 0x000fe200078ef825 */
[----:B------:R-:W-:Y:S02]  /*2e00*/  HFMA2 R27, R5, R20, R27 ;  /* 0x00000014051b7231 */ /* 0x000fe4000000001b */
[----:B0-----:R-:W-:Y:S01]  /*2e10*/  IMAD.WIDE R38, R31, 0x4, R38 ;  /* 0x000000041f267825 */ /* 0x001fe200078e0226 */
        /* <DEDUP_REMOVED lines=12> */
[-C--:B------:R-:W-:Y:S02]  /*2ee0*/  HFMA2 R6, R6, R21.reuse, R25 ;  /* 0x0000001506067231 */ /* 0x080fe40000000019 */
[-C--:B------:R-:W-:Y:S02]  /*2ef0*/  HFMA2 R5, R5, R21.reuse, R24 ;  /* 0x0000001505057231 */ /* 0x080fe40000000018 */
[-C--:B------:R-:W-:Y:S02]  /*2f00*/  HFMA2 R8, R8, R21.reuse, R26 ;  /* 0x0000001508087231 */ /* 0x080fe4000000001a */
[----:B------:R-:W-:Y:S02]  /*2f10*/  HFMA2 R21, R10, R21, R27 ;  /* 0x000000150a157231 */ /* 0x000fe4000000001b */
[----:B------:R-:W2:Y:S01]  /*2f20*/  LDG.E.128.CONSTANT R24, desc[UR6][R38.64] ;  /* 0x0000000626187981 */ /* 0x000ea2000c1e9d00 */
[----:B------:R-:W-:-:S04]  /*2f30*/  LOP3.LUT R41, R16, 0x3e003e0, RZ, 0xc0, !PT ;  /* 0x03e003e010297812 */ /* 0x000fc800078ec0ff */
[----:B------:R-:W-:-:S05]  /*2f40*/  LOP3.LUT R41, R41, 0x64006400, RZ, 0xfc, !PT ;  /* 0x6400640029297812 */ /* 0x000fca00078efcff */
[----:B------:R-:W-:-:S04]  /*2f50*/  HFMA2 R10, R41, R0.H1_H1, -48, -48 ;  /* 0xd200d200290a7431 */ /* 0x000fc80000060000 */
[----:B------:R-:W-:Y:S01]  /*2f60*/  HFMA2 R10, R10, R22, R5 ;  /* 0x000000160a0a7231 */ /* 0x000fe20000000005 */
[----:B------:R-:W-:-:S04]  /*2f70*/  LOP3.LUT R5, R17, 0x3e003e0, RZ, 0xc0, !PT ;  /* 0x03e003e011057812 */ /* 0x000fc800078ec0ff */
[----:B------:R-:W-:-:S05]  /*2f80*/  LOP3.LUT R5, R5, 0x64006400, RZ, 0xfc, !PT ;  /* 0x6400640005057812 */ /* 0x000fca00078efcff */
[----:B------:R-:W-:-:S04]  /*2f90*/  HFMA2 R5, R5, R0.H1_H1, -48, -48 ;  /* 0xd200d20005057431 */ /* 0x000fc80000060000 */
[----:B------:R-:W-:Y:S01]  /*2fa0*/  HFMA2 R6, R5, R22, R6 ;  /* 0x0000001605067231 */ /* 0x000fe20000000006 */
[----:B------:R-:W-:Y:S02]  /*2fb0*/  LOP3.LUT R5, R18, 0x3e003e0, RZ, 0xc0, !PT ;  /* 0x03e003e012057812 */ /* 0x000fe400078ec0ff */
[----:B------:R-:W-:Y:S02]  /*2fc0*/  LOP3.LUT R41, R19, 0x3e003e0, RZ, 0xc0, !PT ;  /* 0x03e003e013297812 */ /* 0x000fe400078ec0ff */
[----:B------:R-:W-:Y:S02]  /*2fd0*/  LOP3.LUT R5, R5, 0x64006400, RZ, 0xfc, !PT ;  /* 0x6400640005057812 */ /* 0x000fe400078efcff */
[----:B------:R-:W-:-:S03]  /*2fe0*/  LOP3.LUT R41, R41, 0x64006400, RZ, 0xfc, !PT ;  /* 0x6400640029297812 */ /* 0x000fc600078efcff */
[----:B------:R-:W-:-:S04]  /*2ff0*/  HFMA2 R5, R5, R0.H1_H1, -48, -48 ;  /* 0xd200d20005057431 */ /* 0x000fc80000060000 */
[----:B------:R-:W-:Y:S02]  /*3000*/  HFMA2 R5, R5, R22, R8 ;  /* 0x0000001605057231 */ /* 0x000fe40000000008 */
[----:B------:R-:W-:-:S04]  /*3010*/  HFMA2 R8, R41, R0.H1_H1, -48, -48 ;  /* 0xd200d20029087431 */ /* 0x000fc80000060000 */
        /* <DEDUP_REMOVED lines=16> */
[----:B------:R-:W-:Y:S02]  /*3120*/  LOP3.LUT R5, R5, 0x64006400, RZ, 0xfc, !PT ;  /* 0x6400640005057812 */ /* 0x000fe400078efcff */
[----:B------:R-:W-:Y:S01]  /*3130*/  SHF.R.U32.HI R7, RZ, 0xf, R7 ;  /* 0x0000000fff077819 */ /* 0x000fe20000011607 */
[----:B------:R-:W-:Y:S01]  /*3140*/  HADD2 R10, R10, -1040, -1040 ;  /* 0xe410e4100a0a7430 */ /* 0x000fe20000000000 */
[----:B------:R-:W-:Y:S01]  /*3150*/  SHF.R.U32.HI R12, RZ, 0xd, R12 ;  /* 0x0000000dff0c7819 */ /* 0x000fe2000001160c */
[----:B------:R-:W-:Y:S02]  /*3160*/  HADD2 R5, R5, -1040, -1040 ;  /* 0xe410e41005057430 */ /* 0x000fe40000000000 */
[----:B------:R-:W-:Y:S01]  /*3170*/  HFMA2 R10, R10, R23, R6 ;  /* 0x000000170a0a7231 */ /* 0x000fe20000000006 */
[----:B------:R-:W-:-:S02]  /*3180*/  LOP3.LUT R6, R7, 0x10001, RZ, 0xc0, !PT ;  /* 0x0001000107067812 */ /* 0x000fc400078ec0ff */
[----:B------:R-:W-:Y:S02]  /*3190*/  SHF.R.U32.HI R11, RZ, 0xe, R11 ;  /* 0x0000000eff0b7819 */ /* 0x000fe4000001160b */
[----:B------:R-:W-:Y:S01]  /*31a0*/  SHF.R.U32.HI R13, RZ, 0xd, R13 ;  /* 0x0000000dff0d7819 */ /* 0x000fe2000001160d */
[----:B------:R-:W-:Y:S01]  /*31b0*/  HFMA2 R21, R5, R23, R21 ;  /* 0x0000001705157231 */ /* 0x000fe20000000015 */
[----:B------:R-:W-:Y:S02]  /*31c0*/  LOP3.LUT R9, R9, 0x40004, R12, 0xf8, !PT ;  /* 0x0004000409097812 */ /* 0x000fe400078ef80c */
[----:B------:R-:W-:Y:S02]  /*31d0*/  LOP3.LUT R11, R6, 0x20002, R11, 0xf8, !PT ;  /* 0x00020002060b7812 */ /* 0x000fe400078ef80b */
[----:B------:R-:W-:Y:S02]  /*31e0*/  LOP3.LUT R12, R4, 0x40004, R13, 0xf8, !PT ;  /* 0x00040004040c7812 */ /* 0x000fe400078ef80d */
[----:B------:R-:W0:Y:S01]  /*31f0*/  LDS.128 R4, [UR4+0x30] ;  /* 0x00003004ff047984 */ /* 0x000e220008000c00 */
[----:B------:R-:W-:-:S04]  /*3200*/  SHF.R.U32.HI R14, RZ, 0xd, R14 ;  /* 0x0000000dff0e7819 */ /* 0x000fc8000001160e */
[----:B------:R-:W-:Y:S02]  /*3210*/  LOP3.LUT R37, R37, 0x40004, R14, 0xf8, !PT ;  /* 0x0004000425257812 */ /* 0x000fe400078ef80e */
[----:B------:R-:W-:-:S04]  /*3220*/  SHF.R.U32.HI R14, RZ, 0xd, R15 ;  /* 0x0000000dff0e7819 */ /* 0x000fc8000001160f */
[----:B------:R-:W-:Y:S02]  /*3230*/  LOP3.LUT R11, R11, 0x40004, R14, 0xf8, !PT ;  /* 0x000400040b0b7812 */ /* 0x000fe400078ef80e */
[----:B------:R-:W-:Y:S02]  /*3240*/  SHF.R.U32.HI R14, RZ, 0xc, R19 ;  /* 0x0000000cff0e7819 */ /* 0x000fe40000011613 */
[----:B------:R-:W-:Y:S02]  /*3250*/  SHF.R.U32.HI R17, RZ, 0xc, R17 ;  /* 0x0000000cff117819 */ /* 0x000fe40000011611 */
[----:B------:R-:W-:Y:S02]  /*3260*/  LOP3.LUT R11, R11, 0x80008, R14, 0xf8, !PT ;  /* 0x000800080b0b7812 */ /* 0x000fe400078ef80e */
[----:B------:R-:W-:Y:S02]  /*3270*/  SHF.R.U32.HI R16, RZ, 0xc, R16 ;  /* 0x0000000cff107819 */ /* 0x000fe40000011610 */
[----:B------:R-:W-:-:S02]  /*3280*/  LOP3.LUT R12, R12, 0x80008, R17, 0xf8, !PT ;  /* 0x000800080c0c7812 */ /* 0x000fc400078ef811 */
[----:B------:R-:W-:Y:S02]  /*3290*/  LOP3.LUT R9, R9, 0x80008, R16, 0xf8, !PT ;  /* 0x0008000809097812 */ /* 0x000fe400078ef810 */
[----:B------:R-:W-:-:S04]  /*32a0*/  SHF.R.U32.HI R18, RZ, 0xc, R18 ;  /* 0x0000000cff127819 */ /* 0x000fc80000011612 */
[----:B------:R-:W-:Y:S01]  /*32b0*/  LOP3.LUT R37, R37, 0x80008, R18, 0xf8, !PT ;  /* 0x0008000825257812 */ /* 0x000fe200078ef812 */
[----:B------:R-:W-:-:S05]  /*32c0*/  VIADD R36, R36, 0x20 ;  /* 0x0000002024247836 */ /* 0x000fca0000000000 */
[----:B------:R-:W-:Y:S02]  /*32d0*/  ISETP.GE.AND P0, PT, R36, R33, PT ;  /* 0x000000212400720c */ /* 0x000fe40003f06270 */
[----:B------:R-:W-:Y:S01]  /*32e0*/  PRMT R28, R28, 0x5410, R3 ;  /* 0x000054101c1c7816 */ /* 0x000fe20000000003 */
[----:B------:R-:W-:Y:S01]  /*32f0*/  UIADD3 UR4, UPT, UPT, UR4, 0x40, URZ ;  /* 0x0000004004047890 */ /* 0x000fe2000fffe0ff */
[----:B------:R-:W-:Y:S01]  /*3300*/  IMAD.WIDE R40, R31, 0x4, R38 ;  /* 0x000000041f287825 */ /* 0x000fe200078e0226 */
[----:B--2---:R-:W-:Y:S02]  /*3310*/  LOP3.LUT R13, R24, 0x1f001f, RZ, 0xc0, !PT ;  /* 0x001f001f180d7812 */ /* 0x004fe400078ec0ff */
[----:B------:R-:W-:Y:S02]  /*3320*/  LOP3.LUT R15, R25, 0x1f001f, RZ, 0xc0, !PT ;  /* 0x001f001f190f7812 */ /* 0x000fe400078ec0ff */
[----:B------:R-:W-:Y:S02]  /*3330*/  LOP3.LUT R14, R13, 0x64006400, RZ, 0xfc, !PT ;  /* 0x640064000d0e7812 */ /* 0x000fe400078efcff */
[----:B------:R-:W-:-:S02]  /*3340*/  LOP3.LUT R13, R15, 0x64006400, RZ, 0xfc, !PT ;  /* 0x640064000f0d7812 */ /* 0x000fc400078efcff */
[C---:B------:R-:W-:Y:S02]  /*3350*/  LOP3.LUT R15, R26.reuse, 0x1f001f, RZ, 0xc0, !PT ;  /* 0x001f001f1a0f7812 */ /* 0x040fe400078ec0ff */
[----:B------:R-:W-:Y:S01]  /*3360*/  LOP3.LUT R17, R27, 0x1f001f, RZ, 0xc0, !PT ;  /* 0x001f001f1b117812 */ /* 0x000fe200078ec0ff */
[----:B------:R-:W-:Y:S01]  /*3370*/  HADD2 R16, R14, -1040, -1040 ;  /* 0xe410e4100e107430 */ /* 0x000fe20000000000 */
[----:B------:R-:W-:Y:S02]  /*3380*/  LOP3.LUT R15, R15, 0x64006400, RZ, 0xfc, !PT ;  /* 0x640064000f0f7812 */ /* 0x000fe400078efcff */
[----:B------:R-:W-:Y:S01]  /*3390*/  LOP3.LUT R14, R17, 0x64006400, RZ, 0xfc, !PT ;  /* 0x64006400110e7812 */ /* 0x000fe200078efcff */
[----:B0-----:R-:W-:Y:S01]  /*33a0*/  HFMA2 R8, R16, R4, R8 ;  /* 0x0000000410087231 */ /* 0x001fe20000000008 */
[----:B------:R-:W-:Y:S01]  /*33b0*/  LOP3.LUT R16, R26, 0x3e003e0, RZ, 0xc0, !PT ;  /* 0x03e003e01a107812 */ /* 0x000fe200078ec0ff */
[----:B------:R-:W-:Y:S02]  /*33c0*/  HADD2 R13, R13, -1040, -1040 ;  /* 0xe410e4100d0d7430 */ /* 0x000fe40000000000 */
[----:B------:R-:W-:-:S02]  /*33d0*/  HADD2 R15, R15, -1040, -1040 ;  /* 0xe410e4100f0f7430 */ /* 0x000fc40000000000 */
[----:B------:R-:W-:Y:S02]  /*33e0*/  HADD2 R14, R14, -1040, -1040 ;  /* 0xe410e4100e0e7430 */ /* 0x000fe40000000000 */
[-C--:B------:R-:W-:Y:S02]  /*33f0*/  HFMA2 R10, R13, R4.reuse, R10 ;  /* 0x000000040d0a7231 */ /* 0x080fe4000000000a */
[-C--:B------:R-:W-:Y:S01]  /*3400*/  HFMA2 R20, R15, R4.reuse, R20 ;  /* 0x000000040f147231 */ /* 0x080fe20000000014 */
[----:B------:R-:W-:Y:S01]  /*3410*/  LOP3.LUT R17, R16, 0x64006400, RZ, 0xfc, !PT ;  /* 0x6400640010117812 */ /* 0x000fe200078efcff */
[----:B------:R-:W-:Y:S01]  /*3420*/  HFMA2 R21, R14, R4, R21 ;  /* 0x000000040e157231 */ /* 0x000fe20000000015 */
[----:B------:R-:W-:Y:S02]  /*3430*/  LOP3.LUT R4, R24, 0x3e003e0, RZ, 0xc0, !PT ;  /* 0x03e003e018047812 */ /* 0x000fe400078ec0ff */
[----:B------:R-:W-:Y:S02]  /*3440*/  SHF.R.U32.HI R16, RZ, 0xb, R24 ;  /* 0x0000000bff107819 */ /* 0x000fe40000011618 */
[----:B------:R-:W-:-:S02]  /*3450*/  LOP3.LUT R18, R27, 0x3e003e0, RZ, 0xc0, !PT ;  /* 0x03e003e01b127812 */ /* 0x000fc400078ec0ff */
[----:B------:R-:W-:Y:S01]  /*3460*/  LOP3.LUT R13, R4, 0x64006400, RZ, 0xfc, !PT ;  /* 0x64006400040d7812 */ /* 0x000fe200078efcff */
[----:B------:R-:W-:Y:S01]  /*3470*/  HFMA2 R4, R17, R0.H1_H1, -48, -48 ;  /* 0xd200d20011047431 */ /* 0x000fe20000060000 */
[----:B------:R-:W-:Y:S02]  /*3480*/  LOP3.LUT R14, R25, 0x3e003e0, RZ, 0xc0, !PT ;  /* 0x03e003e0190e7812 */ /* 0x000fe400078ec0ff */
[----:B------:R-:W-:Y:S02]  /*3490*/  LOP3.LUT R9, R9, 0x100010, R16, 0xf8, !PT ;  /* 0x0010001009097812 */ /* 0x000fe400078ef810 */
[--C-:B------:R-:W-:Y:S02]  /*34a0*/  SHF.R.U32.HI R17, RZ, 0xb, R25.reuse ;  /* 0x0000000bff117819 */ /* 0x100fe40000011619 */
[----:B------:R-:W-:Y:S02]  /*34b0*/  SHF.R.U32.HI R16, RZ, 0xb, R26 ;  /* 0x0000000bff107819 */ /* 0x000fe4000001161a */
[----:B------:R-:W-:-:S02]  /*34c0*/  SHF.R.U32.HI R25, RZ, 0xa, R25 ;  /* 0x0000000aff197819 */ /* 0x000fc40000011619 */
[----:B------:R-:W-:Y:S02]  /*34d0*/  SHF.R.U32.HI R26, RZ, 0xa, R26 ;  /* 0x0000000aff1a7819 */ /* 0x000fe4000001161a */
[----:B------:R-:W-:Y:S02]  /*34e0*/  LOP3.LUT R19, R18, 0x64006400, RZ, 0xfc, !PT ;  /* 0x6400640012137812 */ /* 0x000fe400078efcff */
[----:B------:R-:W-:Y:S02]  /*34f0*/  SHF.R.U32.HI R24, RZ, 0xa, R24 ;  /* 0x0000000aff187819 */ /* 0x000fe40000011618 */
[----:B------:R-:W-:Y:S02]  /*3500*/  LOP3.LUT R15, R14, 0x64006400, RZ, 0xfc, !PT ;  /* 0x640064000e0f7812 */ /* 0x000fe400078efcff */
[--C-:B------:R-:W-:Y:S02]  /*3510*/  SHF.R.U32.HI R18, RZ, 0xb, R27.reuse ;  /* 0x0000000bff127819 */ /* 0x100fe4000001161b */
[----:B------:R-:W-:-:S02]  /*3520*/  SHF.R.U32.HI R27, RZ, 0xa, R27 ;  /* 0x0000000aff1b7819 */ /* 0x000fc4000001161b */
        /* <DEDUP_REMOVED lines=9> */
[----:B------:R-:W-:Y:S02]  /*35c0*/  LOP3.LUT R12, R12, 0x100010, R17, 0xf8, !PT ;  /* 0x001000100c0c7812 */ /* 0x000fe400078ef811 */
[----:B------:R-:W-:Y:S01]  /*35d0*/  LOP3.LUT R24, R24, 0x64006400, RZ, 0xfc, !PT ;  /* 0x6400640018187812 */ /* 0x000fe200078efcff */
[-C--:B------:R-:W-:Y:S01]  /*35e0*/  HFMA2 R8, R14, R5.reuse, R8 ;  /* 0x000000050e087231 */ /* 0x080fe20000000008 */
[----:B------:R-:W-:Y:S01]  /*35f0*/  LOP3.LUT R37, R37, 0x100010, R16, 0xf8, !PT ;  /* 0x0010001025257812 */ /* 0x000fe200078ef810 */
[-C--:B------:R-:W-:Y:S01]  /*3600*/  HFMA2 R10, R13, R5.reuse, R10 ;  /* 0x000000050d0a7231 */ /* 0x080fe2000000000a */
[----:B------:R-:W-:Y:S01]  /*3610*/  LOP3.LUT R11, R11, 0x100010, R18, 0xf8, !PT ;  /* 0x001000100b0b7812 */ /* 0x000fe200078ef812 */
[-C--:B------:R-:W-:Y:S01]  /*3620*/  HFMA2 R4, R4, R5.reuse, R20 ;  /* 0x0000000504047231 */ /* 0x080fe20000000014 */
        /* <DEDUP_REMOVED lines=10> */
[-C--:B------:R-:W-:Y:S02]  /*36d0*/  HFMA2 R26, R26, R6.reuse, R4 ;  /* 0x000000061a1a7231 */ /* 0x080fe40000000004 */
[-C--:B------:R-:W-:Y:S02]  /*36e0*/  HFMA2 R10, R5, R6.reuse, R10 ;  /* 0x00000006050a7231 */ /* 0x080fe4000000000a */
[-C--:B------:R-:W-:Y:S02]  /*36f0*/  HFMA2 R8, R24, R6.reuse, R8 ;  /* 0x0000000618087231 */ /* 0x080fe40000000008 */
[----:B------:R-:W-:Y:S02]  /*3700*/  HADD2 R4, R9, -1040, -1040 ;  /* 0xe410e41009047430 */ /* 0x000fe40000000000 */
[----:B------:R-:W-:Y:S02]  /*3710*/  HADD2 R5, R12, -1040, -1040 ;  /* 0xe410e4100c057430 */ /* 0x000fe40000000000 */
[----:B------:R-:W-:-:S02]  /*3720*/  HFMA2 R15, R27, R6, R15 ;  /* 0x000000061b0f7231 */ /* 0x000fc4000000000f */
[----:B------:R-:W-:Y:S02]  /*3730*/  HADD2 R37, R37, -1040, -1040 ;  /* 0xe410e41025257430 */ /* 0x000fe40000000000 */
[----:B------:R-:W-:Y:S02]  /*3740*/  HADD2 R11, R11, -1040, -1040 ;  /* 0xe410e4100b0b7430 */ /* 0x000fe40000000000 */
        /* <DEDUP_REMOVED lines=8> */
[----:B------:R-:W-:Y:S02]  /*37d0*/  PRMT R4, R4, 0x5410, R5 ;  /* 0x0000541004047816 */ /* 0x000fe40000000005 */
[----:B------:R-:W-:Y:S02]  /*37e0*/  PRMT R0, R0, 0x5410, R2 ;  /* 0x0000541000007816 */ /* 0x000fe40000000002 */
[----:B------:R-:W-:Y:S01]  /*37f0*/  PRMT R26, R26, 0x5410, R13 ;  /* 0x000054101a1a7816 */ /* 0x000fe2000000000d */
[----:B------:R-:W-:-:S04]  /*3800*/  HFMA2 R30, R4, R28, R30 ;  /* 0x0000001c041e7231 */ /* 0x000fc8000000001e */
[----:B------:R-:W-:Y:S01]  /*3810*/  HFMA2 R29, R26, R0, R29 ;  /* 0x000000001a1d7231 */ /* 0x000fe2000000001d */
[----:B------:R-:W-:Y:S06]  /*3820*/  @!P0 BRA `(.L_x_3759) ;  /* 0xffffffe800a88947 */ /* 0x000fec000383ffff */
.L_x_3758:
        /* <DEDUP_REMOVED lines=9> */
.L_x_3763:
[----:B------:R-:W0:Y:S02]  /*38c0*/  LDS R4, [R2] ;  /* 0x0000000002047984 */ /* 0x000e240000000800 */
[----:B0-----:R-:W-:-:S05]  /*38d0*/  HADD2 R5, R4, R7 ;  /* 0x0000000704057230 */ /* 0x001fca0000000000 */
[----:B------:R-:W0:Y:S02]  /*38e0*/  ATOMS.CAST.SPIN P0, [R2], R4, R5 ;  /* 0x000000040200758d */ /* 0x000e240001800005 */
[----:B0-----:R-:W-:Y:S05]  /*38f0*/  @!P0 BRA `(.L_x_3763) ;  /* 0xfffffffc00f08947 */ /* 0x001fea000383ffff */
[----:B------:R-:W-:Y:S05]  /*3900*/  BRA `(.L_x_3761) ;  /* 0x00000000000c7947 */ /* 0x000fea0003800000 */
.L_x_3762:
[----:B------:R-:W2:Y:S02]  /*3910*/  LD.E R0, desc[UR6][R34.64] ;  /* 0x0000000622007980 */ /* 0x000ea4000c101900 */
[----:B--2---:R-:W-:-:S05]  /*3920*/  IMAD.IADD R3, R7, 0x1, R0 ;  /* 0x0000000107037824 */ /* 0x004fca00078e0200 */
[----:B------:R0:W-:Y:S02]  /*3930*/  ST.E desc[UR6][R34.64], R3 ;  /* 0x0000000322007985 */ /* 0x0001e4000c101906 */
.L_x_3761:
[----:B------:R-:W-:Y:S05]  /*3940*/  BSYNC.RECONVERGENT B0 ;  /* 0x0000000000007941 */ /* 0x000fea0003800200 */
.L_x_3760:
[----:B------:R1:W-:Y:S02]  /*3950*/  ATOM.E.ADD.F16x2.RN.STRONG.GPU P0, RZ, desc[UR6][R34.64+0x4], R9 ;  /* 0x8000040922ff79a2 */ /* 0x0003e4000c10e106 */
[----:B-1----:R-:W-:Y:S05]  /*3960*/  @P0 EXIT ;  /* 0x000000000000094d */ /* 0x002fea0003800000 */
[----:B------:R-:W1:Y:S02]  /*3970*/  QSPC.E.S P0, RZ, [R34+0x4] ;  /* 0x0000040022ff73aa */ /* 0x000e640000000500 */
[----:B-1----:R-:W-:Y:S05]  /*3980*/  @!P0 BRA `(.L_x_3764) ;  /* 0x0000000000188947 */ /* 0x002fea0003800000 */
[----:B0-----:R-:W-:-:S07]  /*3990*/  MOV R34, R34 ;  /* 0x0000002200227202 */ /* 0x001fce0000000f00 */
.L_x_3765:
[----:B------:R-:W0:Y:S02]  /*39a0*/  LDS R2, [R34+0x4] ;  /* 0x0000040022027984 */ /* 0x000e240000000800 */
[----:B0-----:R-:W-:-:S05]  /*39b0*/  HFMA2 R3, R2, 1, 1, R9 ;  /* 0x3c003c0002037831 */ /* 0x001fca0000000009 */
[----:B------:R-:W0:Y:S02]  /*39c0*/  ATOMS.CAST.SPIN P0, [R34+0x4], R2, R3 ;  /* 0x000004022200758d */ /* 0x000e240001800003 */
[----:B0-----:R-:W-:Y:S05]  /*39d0*/  @!P0 BRA `(.L_x_3765) ;  /* 0xfffffffc00f08947 */ /* 0x001fea000383ffff */
[----:B------:R-:W-:Y:S05]  /*39e0*/  EXIT ;  /* 0x000000000000794d */ /* 0x000fea0003800000 */
.L_x_3764:
[----:B------:R-:W0:Y:S02]  /*39f0*/  LD.E R0, desc[UR6][R34.64+0x4] ;  /* 0x0000040622007980 */ /* 0x000e24000c101900 */
[----:B0-----:R-:W-:-:S05]  /*3a00*/  IMAD.IADD R3, R9, 0x1, R0 ;  /* 0x0000000109037824 */ /* 0x001fca00078e0200 */
[----:B------:R-:W-:Y:S01]  /*3a10*/  ST.E desc[UR6][R34.64+0x4], R3 ;  /* 0x0000040322007985 */ /* 0x000fe2000c101906 */
[----:B------:R-:W-:Y:S05]  /*3a20*/  EXIT ;  /* 0x000000000000794d */ /* 0x000fea0003800000 */
.L_x_3766:
        /* <DEDUP_REMOVED lines=13> */
.L_x_3985:


//--------------------- .text._Z23gemm_half_q_half_kernelILi1ELi16ELb1ELb1ELi32EEvPK6__halfPKjS4_S2_PS0_iiiiPKtS7_iiiiiibS2_i --------------------------
	.section	.text._Z23gemm_half_q_half_kernelILi1ELi16ELb1ELb1ELi32EEvPK6__halfPKjS4_S2_PS0_iiiiPKtS7_iiiiiibS2_i,"ax",@progbits
	.align	128
        .global         _Z23gemm_half_q_half_kernelILi1ELi16ELb1ELb1ELi32EEvPK6__halfPKjS4_S2_PS0_iiiiPKtS7_iiiiiibS2_i
        .type           _Z23gemm_half_q_half_kernelILi1ELi16ELb1ELb1ELi32EEvPK6__halfPKjS4_S2_PS0_iiiiPKtS7_iiiiiibS2_i,@function
        .size           _Z23gemm_half_q_half_kernelILi1ELi16ELb1ELb1ELi32EEvPK6__halfPKjS4_S2_PS0_iiiiPKtS7_iiiiiibS2_i,(.L_x_3986 - _Z23gemm_half_q_half_kernelILi1ELi16ELb1ELb1ELi32EEvPK6__halfPKjS4_S2_PS0_iiiiPKtS7_iiiiiibS2_i)
        .other          _Z23gemm_half_q_half_kernelILi1ELi16ELb1ELb1ELi32EEvPK6__halfPKjS4_S2_PS0_iiiiPKtS7_iiiiiibS2_i,@"STO_CUDA_ENTRY STV_DEFAULT"
_Z23gemm_half_q_half_kernelILi1ELi16ELb1ELb1ELi32EEvPK6__halfPKjS4_S2_PS0_iiiiPKtS7_iiiiiibS2_i:
.text._Z23gemm_half_q_half_kernelILi1ELi16ELb1ELb1ELi32EEvPK6__halfPKjS4_S2_PS0_iiiiPKtS7_iiiiiibS2_i:
        /* <DEDUP_REMOVED lines=42> */
.L_x_3768:
[----:B------:R-:W-:Y:S05]  /*02a0*/  BSYNC.RECONVERGENT B0 ;  /* 0x0000000000007941 */ /* 0x000fea0003800200 */
.L_x_3767:
        /* <DEDUP_REMOVED lines=23> */
.L_x_3770:
        /* <DEDUP_REMOVED lines=12> */
[----:B0-----:R-:W-:-:S05]  /*04e0*/  IMAD.WIDE.U32 R2, R19, 0x2, R2 ;  /* 0x0000000213027825 */ /* 0x001fca00078e0002 */
        /* <DEDUP_REMOVED lines=29> */
.L_x_3769:
        /* <DEDUP_REMOVED lines=11> */
.L_x_3771:
        /* <DEDUP_REMOVED lines=11> */
.L_x_3772:
        /* <DEDUP_REMOVED lines=11> */
.L_x_3773:
        /* <DEDUP_REMOVED lines=11> */
.L_x_3774:
        /* <DEDUP_REMOVED lines=11> */
.L_x_3775:
[----:B------:R-:W-:Y:S01]  /*0a30*/  VIMNMX R12, PT, PT, R6, UR4, PT ;  /* 0x00000004060c7c48 */ /* 0x000fe2000bfe0100 */
[----:B------:R-:W0:Y:S01]  /*0a40*/  LDCU.64 UR4, c[0x0][0x388] ;  /* 0x00007100ff0477ac */ /* 0x000e220008000a00 */
[----:B------:R-:W1:Y:S01]  /*0a50*/  LDC.64 R28, c[0x0][0x3a0] ;  /* 0x0000e800ff1c7b82 */ /* 0x000e620000000a00 */
        /* <DEDUP_REMOVED lines=12> */
[----:B-1----:R-:W-:Y:S01]  /*0b20*/  IMAD.WIDE R28, R7, 0x2, R28 ;  /* 0x00000002071c7825 */ /* 0x002fe200078e021c */
[----:B------:R-:W-:Y:S02]  /*0b30*/  ISETP.GT.AND P0, PT, R9, R6, PT ;  /* 0x000000060900720c */ /* 0x000fe40003f04270 */
[C---:B0-----:R-:W-:Y:S02]  /*0b40*/  LEA R12, P1, R8.reuse, UR4, 0x2 ;  /* 0x00000004080c7c11 */ /* 0x041fe4000f8210ff */
[----:B------:R-:W-:Y:S02]  /*0b50*/  PRMT R4, RZ, 0x5410, RZ ;  /* 0x00005410ff047816 */ /* 0x000fe400000000ff */
[----:B------:R-:W-:Y:S02]  /*0b60*/  LEA.HI.X R13, R8, UR5, R5, 0x2, P1 ;  /* 0x00000005080d7c11 */ /* 0x000fe400088f1405 */
[----:B------:R-:W-:-:S05]  /*0b70*/  PRMT R5, RZ, 0x5410, RZ ;  /* 0x00005410ff057816 */ /* 0x000fca00000000ff */
[----:B------:R-:W-:Y:S05]  /*0b80*/  @!P0 BRA `(.L_x_3776) ;  /* 0x0000001400508947 */ /* 0x000fea0003800000 */
[----:B------:R-:W2:Y:S01]  /*0b90*/  LDG.E.128.CONSTANT R4, desc[UR6][R12.64] ;  /* 0x000000060c047981 */ /* 0x000ea2000c1e9d00 */
[----:B------:R-:W-:-:S05]  /*0ba0*/  IMAD.WIDE R22, R32, 0x4, R12 ;  /* 0x0000000420167825 */ /* 0x000fca00078e020c */
[----:B------:R0:W3:Y:S01]  /*0bb0*/  LDG.E.128.CONSTANT R8, desc[UR6][R22.64] ;  /* 0x0000000616087981 */ /* 0x0000e2000c1e9d00 */
[----:B------:R-:W1:Y:S01]  /*0bc0*/  S2UR UR5, SR_CgaCtaId ;  /* 0x00000000000579c3 */ /* 0x000e620000008800 */
[----:B------:R-:W-:Y:S01]  /*0bd0*/  UMOV UR4, 0x400 ;  /* 0x0000040000047882 */ /* 0x000fe20000000000 */
[----:B------:R-:W-:-:S05]  /*0be0*/  IMAD.MOV.U32 R14, RZ, RZ, 0x2800 ;  /* 0x00002800ff0e7424 */ /* 0x000fca00078e00ff */
[----:B------:R-:W-:Y:S01]  /*0bf0*/  PRMT R0, R0, 0x5410, R14 ;  /* 0x0000541000007816 */ /* 0x000fe2000000000e */
[----:B0-----:R-:W-:Y:S01]  /*0c00*/  IMAD.WIDE R22, R32, 0x4, R22 ;  /* 0x0000000420167825 */ /* 0x001fe200078e0216 */
[----:B-1----:R-:W-:-:S09]  /*0c10*/  ULEA UR4, UR5, UR4, 0x18 ;  /* 0x0000000405047291 */ /* 0x002fd2000f8ec0ff */
[----:B------:R-:W0:Y:S01]  /*0c20*/  LDS.128 R16, [UR4] ;  /* 0x00000004ff107984 */ /* 0x000e220008000c00 */
[C---:B--2---:R-:W-:Y:S02]  /*0c30*/  LOP3.LUT R20, R4.reuse, 0x1f001f, RZ, 0xc0, !PT ;  /* 0x001f001f04147812 */ /* 0x044fe400078ec0ff */
[----:B------:R-:W-:Y:S02]  /*0c40*/  LOP3.LUT R21, R4, 0x3e003e0, RZ, 0xc0, !PT ;  /* 0x03e003e004157812 */ /* 0x000fe400078ec0ff */
[----:B------:R-:W-:Y:S02]  /*0c50*/  LOP3.LUT R20, R20, 0x64006400, RZ, 0xfc, !PT ;  /* 0x6400640014147812 */ /* 0x000fe400078efcff */
[----:B------:R-:W-:Y:S02]  /*0c60*/  LOP3.LUT R15, R5, 0x1f001f, RZ, 0xc0, !PT ;  /* 0x001f001f050f7812 */ /* 0x000fe400078ec0ff */
[----:B------:R-:W-:Y:S01]  /*0c70*/  LOP3.LUT R12, R6, 0x1f001f, RZ, 0xc0, !PT ;  /* 0x001f001f060c7812 */ /* 0x000fe200078ec0ff */
[----:B------:R-:W-:Y:S01]  /*0c80*/  HADD2 R20, R20, -1040, -1040 ;  /* 0xe410e41014147430 */ /* 0x000fe20000000000 */
[----:B------:R-:W-:-:S02]  /*0c90*/  LOP3.LUT R13, R7, 0x1f001f, RZ, 0xc0, !PT ;  /* 0x001f001f070d7812 */ /* 0x000fc400078ec0ff */
[----:B------:R-:W-:Y:S01]  /*0ca0*/  LOP3.LUT R21, R21, 0x64006400, RZ, 0xfc, !PT ;  /* 0x6400640015157812 */ /* 0x000fe200078efcff */
[----:B0-----:R-:W-:Y:S01]  /*0cb0*/  HFMA2 R20, R20, R16, RZ ;  /* 0x0000001014147231 */ /* 0x001fe200000000ff */
[----:B------:R-:W-:Y:S02]  /*0cc0*/  LOP3.LUT R15, R15, 0x64006400, RZ, 0xfc, !PT ;  /* 0x640064000f0f7812 */ /* 0x000fe400078efcff */
[----:B------:R-:W-:Y:S01]  /*0cd0*/  LOP3.LUT R12, R12, 0x64006400, RZ, 0xfc, !PT ;  /* 0x640064000c0c7812 */ /* 0x000fe200078efcff */
[----:B------:R-:W-:Y:S01]  /*0ce0*/  HFMA2 R14, R21, R0.H1_H1, -48, -48 ;  /* 0xd200d200150e7431 */ /* 0x000fe20000060000 */
[----:B------:R-:W-:Y:S01]  /*0cf0*/  LOP3.LUT R13, R13, 0x64006400, RZ, 0xfc, !PT ;  /* 0x640064000d0d7812 */ /* 0x000fe200078efcff */
[----:B------:R-:W-:Y:S01]  /*0d00*/  HADD2 R15, R15, -1040, -1040 ;  /* 0xe410e4100f0f7430 */ /* 0x000fe20000000000 */
[----:B------:R-:W-:Y:S01]  /*0d10*/  SHF.R.U32.HI R26, RZ, 0xf, R4 ;  /* 0x0000000fff1a7819 */ /* 0x000fe20000011604 */
[----:B------:R-:W-:Y:S02]  /*0d20*/  HADD2 R12, R12, -1040, -1040 ;  /* 0xe410e4100c0c7430 */ /* 0x000fe40000000000 */
[----:B------:R-:W-:-:S02]  /*0d30*/  HFMA2 R14, R14, R17, R20 ;  /* 0x000000110e0e7231 */ /* 0x000fc40000000014 */
[----:B------:R-:W-:Y:S01]  /*0d40*/  HADD2 R13, R13, -1040, -1040 ;  /* 0xe410e4100d0d7430 */ /* 0x000fe20000000000 */
[----:B------:R-:W-:Y:S01]  /*0d50*/  LOP3.LUT R20, R6, 0x3e003e0, RZ, 0xc0, !PT ;  /* 0x03e003e006147812 */ /* 0x000fe200078ec0ff */
[-C--:B------:R-:W-:Y:S02]  /*0d60*/  HFMA2 R15, R15, R16.reuse, RZ.H0_H0 ;  /* 0x000000100f0f7231 */ /* 0x080fe400000400ff */
[-C--:B------:R-:W-:Y:S02]  /*0d70*/  HFMA2 R12, R12, R16.reuse, RZ ;  /* 0x000000100c0c7231 */ /* 0x080fe400000000ff */
[----:B------:R-:W-:Y:S01]  /*0d80*/  HFMA2 R13, R13, R16, RZ.H0_H0 ;  /* 0x000000100d0d7231 */ /* 0x000fe200000400ff */
[----:B------:R-:W-:Y:S02]  /*0d90*/  LOP3.LUT R16, R5, 0x3e003e0, RZ, 0xc0, !PT ;  /* 0x03e003e005107812 */ /* 0x000fe400078ec0ff */
[----:B------:R-:W-:Y:S02]  /*0da0*/  LOP3.LUT R27, R20, 0x64006400, RZ, 0xfc, !PT ;  /* 0x64006400141b7812 */ /* 0x000fe400078efcff */
[----:B------:R-:W-:-:S02]  /*0db0*/  LOP3.LUT R21, R16, 0x64006400, RZ, 0xfc, !PT ;  /* 0x6400640010157812 */ /* 0x000fc400078efcff */
[----:B------:R-:W-:Y:S01]  /*0dc0*/  LOP3.LUT R26, R26, 0x10001, RZ, 0xc0, !PT ;  /* 0x000100011a1a7812 */ /* 0x000fe200078ec0ff */
[-C--:B------:R-:W-:Y:S01]  /*0dd0*/  HFMA2 R16, R27, R0.reuse.H1_H1, -48, -48 ;  /* 0xd200d2001b107431 */ /* 0x080fe20000060000 */
[----:B---3--:R-:W-:Y:S01]  /*0de0*/  SHF.R.U32.HI R30, RZ, 0xe, R9 ;  /* 0x0000000eff1e7819 */ /* 0x008fe20000011609 */
[----:B------:R-:W-:Y:S02]  /*0df0*/  HFMA2 R21, R21, R0.H1_H1, -48, -48 ;  /* 0xd200d20015157431 */ /* 0x000fe40000060000 */
[-C--:B------:R-:W-:Y:S01]  /*0e00*/  HFMA2 R16, R16, R17.reuse, R12 ;  /* 0x0000001110107231 */ /* 0x080fe2000000000c */
[----:B------:R-:W-:Y:S01]  /*0e10*/  SHF.R.U32.HI R12, RZ, 0xa, R4 ;  /* 0x0000000aff0c7819 */ /* 0x000fe20000011604 */
[----:B------:R-:W-:Y:S01]  /*0e20*/  HFMA2 R15, R21, R17, R15 ;  /* 0x00000011150f7231 */ /* 0x000fe2000000000f */
[----:B------:R-:W-:Y:S02]  /*0e30*/  LOP3.LUT R21, R7, 0x3e003e0, RZ, 0xc0, !PT ;  /* 0x03e003e007157812 */ /* 0x000fe400078ec0ff */
[----:B------:R-:W-:-:S02]  /*0e40*/  LOP3.LUT R12, R12, 0x1f001f, RZ, 0xc0, !PT ;  /* 0x001f001f0c0c7812 */ /* 0x000fc400078ec0ff */
[----:B------:R-:W-:Y:S02]  /*0e50*/  LOP3.LUT R21, R21, 0x64006400, RZ, 0xfc, !PT ;  /* 0x6400640015157812 */ /* 0x000fe400078efcff */
[----:B------:R-:W-:Y:S02]  /*0e60*/  LOP3.LUT R12, R12, 0x64006400, RZ, 0xfc, !PT ;  /* 0x640064000c0c7812 */ /* 0x000fe400078efcff */
[----:B------:R-:W-:Y:S01]  /*0e70*/  LOP3.LUT R4, R9, 0x1f001f, RZ, 0xc0, !PT ;  /* 0x001f001f09047812 */ /* 0x000fe200078ec0ff */
[----:B------:R-:W-:Y:S02]  /*0e80*/  HFMA2 R21, R21, R0.H1_H1, -48, -48 ;  /* 0xd200d20015157431 */ /* 0x000fe40000060000 */
[----:B------:R-:W-:Y:S01]  /*0e90*/  HADD2 R12, R12, -1040, -1040 ;  /* 0xe410e4100c0c7430 */ /* 0x000fe20000000000 */
[----:B------:R-:W-:Y:S01]  /*0ea0*/  LOP3.LUT R4, R4, 0x64006400, RZ, 0xfc, !PT ;  /* 0x6400640004047812 */ /* 0x000fe200078efcff */
[----:B------:R-:W-:Y:S01]  /*0eb0*/  HFMA2 R13, R21, R17, R13 ;  /* 0x00000011150d7231 */ /* 0x000fe2000000000d */
[----:B------:R-:W-:Y:S01]  /*0ec0*/  SHF.R.U32.HI R17, RZ, 0xa, R6 ;  /* 0x0000000aff117819 */ /* 0x000fe20000011606 */
[----:B------:R-:W-:Y:S01]  /*0ed0*/  HFMA2 R12, R12, R18, R14 ;  /* 0x000000120c0c7231 */ /* 0x000fe2000000000e */
[----:B------:R-:W-:-:S02]  /*0ee0*/  SHF.R.U32.HI R14, RZ, 0xa, R5 ;  /* 0x0000000aff0e7819 */ /* 0x000fc40000011605 */
[----:B------:R-:W-:Y:S02]  /*0ef0*/  SHF.R.U32.HI R5, RZ, 0xf, R5 ;  /* 0x0000000fff057819 */ /* 0x000fe40000011605 */
[----:B------:R-:W-:Y:S02]  /*0f00*/  LOP3.LUT R20, R14, 0x1f001f, RZ, 0xc0, !PT ;  /* 0x001f001f0e147812 */ /* 0x000fe400078ec0ff */
[----:B------:R-:W-:Y:S02]  /*0f10*/  LOP3.LUT R14, R17, 0x1f001f, RZ, 0xc0, !PT ;  /* 0x001f001f110e7812 */ /* 0x000fe400078ec0ff */
[----:B------:R-:W-:Y:S02]  /*0f20*/  SHF.R.U32.HI R17, RZ, 0xa, R7 ;  /* 0x0000000aff117819 */ /* 0x000fe40000011607 */
[----:B------:R-:W-:Y:S02]  /*0f30*/  LOP3.LUT R14, R14, 0x64006400, RZ, 0xfc, !PT ;  /* 0x640064000e0e7812 */ /* 0x000fe400078efcff */
[----:B------:R-:W-:-:S02]  /*0f40*/  LOP3.LUT R17, R17, 0x1f001f, RZ, 0xc0, !PT ;  /* 0x001f001f11117812 */ /* 0x000fc400078ec0ff */
[----:B------:R-:W-:Y:S01]  /*0f50*/  LOP3.LUT R20, R20, 0x64006400, RZ, 0xfc, !PT ;  /* 0x6400640014147812 */ /* 0x000fe200078efcff */
[----:B------:R-:W-:Y:S01]  /*0f60*/  HADD2 R14, R14, -1040, -1040 ;  /* 0xe410e4100e0e7430 */ /* 0x000fe20000000000 */
[----:B------:R-:W-:Y:S02]  /*0f70*/  LOP3.LUT R17, R17, 0x64006400, RZ, 0xfc, !PT ;  /* 0x6400640011117812 */ /* 0x000fe400078efcff */
[C---:B------:R-:W-:Y:S01]  /*0f80*/  LOP3.LUT R21, R8.reuse, 0x3e003e0, RZ, 0xc0, !PT ;  /* 0x03e003e008157812 */ /* 0x040fe200078ec0ff */
[----:B------:R-:W-:Y:S02]  /*0f90*/  HADD2 R20, R20, -1040, -1040 ;  /* 0xe410e41014147430 */ /* 0x000fe40000000000 */
[----:B------:R-:W-:Y:S01]  /*0fa0*/  HADD2 R17, R17, -1040, -1040 ;  /* 0xe410e41011117430 */ /* 0x000fe20000000000 */
[----:B------:R-:W-:Y:S01]  /*0fb0*/  LOP3.LUT R21, R21, 0x64006400, RZ, 0xfc, !PT ;  /* 0x6400640015157812 */ /* 0x000fe200078efcff */
[-C--:B------:R-:W-:Y:S01]  /*0fc0*/  HFMA2 R16, R14, R18.reuse, R16 ;  /* 0x000000120e107231 */ /* 0x080fe20000000010 */
[----:B------:R-:W-:Y:S01]  /*0fd0*/  LOP3.LUT R14, R8, 0x1f001f, RZ, 0xc0, !PT ;  /* 0x001f001f080e7812 */ /* 0x000fe200078ec0ff */
[----:B------:R-:W-:-:S02]  /*0fe0*/  HFMA2 R20, R20, R18, R15 ;  /* 0x0000001214147231 */ /* 0x000fc4000000000f */
[----:B------:R-:W-:Y:S01]  /*0ff0*/  HFMA2 R18, R17, R18, R13 ;  /* 0x0000001211127231 */ /* 0x000fe2000000000d */
[----:B------:R-:W-:Y:S01]  /*1000*/  SHF.R.U32.HI R13, RZ, 0xe, R8 ;  /* 0x0000000eff0d7819 */ /* 0x000fe20000011608 */
[----:B------:R-:W-:Y:S01]  /*1010*/  HFMA2 R21, R21, R0.H1_H1, -48, -48 ;  /* 0xd200d20015157431 */ /* 0x000fe20000060000 */
[----:B------:R-:W-:Y:S02]  /*1020*/  LOP3.LUT R14, R14, 0x64006400, RZ, 0xfc, !PT ;  /* 0x640064000e0e7812 */ /* 0x000fe400078efcff */
[----:B------:R-:W-:Y:S02]  /*1030*/  LOP3.LUT R26, R26, 0x20002, R13, 0xf8, !PT ;  /* 0x000200021a1a7812 */ /* 0x000fe400078ef80d */
[----:B------:R-:W-:Y:S01]  /*1040*/  LOP3.LUT R13, R5, 0x10001, RZ, 0xc0, !PT ;  /* 0x00010001050d7812 */ /* 0x000fe200078ec0ff */
[----:B------:R-:W-:Y:S01]  /*1050*/  HADD2 R5, R14, -1040, -1040 ;  /* 0xe410e4100e057430 */ /* 0x000fe20000000000 */
[----:B------:R-:W-:Y:S01]  /*1060*/  LOP3.LUT R17, R9, 0x3e003e0, RZ, 0xc0, !PT ;  /* 0x03e003e009117812 */ /* 0x000fe200078ec0ff */
[----:B------:R-:W-:Y:S01]  /*1070*/  HADD2 R14, R4, -1040, -1040 ;  /* 0xe410e410040e7430 */ /* 0x000fe20000000000 */
[----:B------:R-:W-:Y:S01]  /*1080*/  LOP3.LUT R4, R13, 0x20002, R30, 0xf8, !PT ;  /* 0x000200020d047812 */ /* 0x000fe200078ef81e */
[-C--:B------:R-:W-:Y:S01]  /*1090*/  HFMA2 R5, R5, R19.reuse, R12 ;  /* 0x0000001305057231 */ /* 0x080fe2000000000c */
[----:B------:R-:W-:Y:S01]  /*10a0*/  LOP3.LUT R17, R17, 0x64006400, RZ, 0xfc, !PT ;  /* 0x6400640011117812 */ /* 0x000fe200078efcff */
[----:B------:R-:W-:-:S02]  /*10b0*/  HFMA2 R20, R14, R19, R20 ;  /* 0x000000130e147231 */ /* 0x000fc40000000014 */
[----:B------:R-:W0:Y:S02]  /*10c0*/  LDS.128 R12, [UR4+0x10] ;  /* 0x00001004ff0c7984 */ /* 0x000e240008000c00 */
[----:B------:R-:W-:-:S04]  /*10d0*/  HFMA2 R17, R17, R0.H1_H1, -48, -48 ;  /* 0xd200d20011117431 */ /* 0x000fc80000060000 */
[-C--:B0-----:R-:W-:Y:S01]  /*10e0*/  HFMA2 R20, R17, R12.reuse, R20 ;  /* 0x0000000c11147231 */ /* 0x081fe20000000014 */
[----:B------:R-:W-:Y:S01]  /*10f0*/  LOP3.LUT R17, R10, 0x1f001f, RZ, 0xc0, !PT ;  /* 0x001f001f0a117812 */ /* 0x000fe200078ec0ff */
[----:B------:R-:W-:-:S03]  /*1100*/  HFMA2 R5, R21, R12, R5 ;  /* 0x0000000c15057231 */ /* 0x000fc60000000005 */
[----:B------:R-:W-:-:S05]  /*1110*/  LOP3.LUT R17, R17, 0x64006400, RZ, 0xfc, !PT ;  /* 0x6400640011117812 */ /* 0x000fca00078efcff */
[----:B------:R-:W-:-:S04]  /*1120*/  HADD2 R17, R17, -1040, -1040 ;  /* 0xe410e41011117430 */ /* 0x000fc80000000000 */
[----:B------:R-:W-:Y:S01]  /*1130*/  HFMA2 R16, R17, R19, R16 ;  /* 0x0000001311107231 */ /* 0x000fe20000000010 */
[----:B------:R-:W-:-:S04]  /*1140*/  LOP3.LUT R17, R10, 0x3e003e0, RZ, 0xc0, !PT ;  /* 0x03e003e00a117812 */ /* 0x000fc800078ec0ff */
[----:B------:R-:W-:-:S05]  /*1150*/  LOP3.LUT R17, R17, 0x64006400, RZ, 0xfc, !PT ;  /* 0x6400640011117812 */ /* 0x000fca00078efcff */
[----:B------:R-:W-:Y:S01]  /*1160*/  HFMA2 R21, R17, R0.H1_H1, -48, -48 ;  /* 0xd200d20011157431 */ /* 0x000fe20000060000 */
[----:B------:R-:W-:-:S03]  /*1170*/  LOP3.LUT R17, R11, 0x3e003e0, RZ, 0xc0, !PT ;  /* 0x03e003e00b117812 */ /* 0x000fc600078ec0ff */
[----:B------:R-:W-:Y:S01]  /*1180*/  HFMA2 R21, R21, R12, R16 ;  /* 0x0000000c15157231 */ /* 0x000fe20000000010 */
[----:B------:R-:W-:Y:S02]  /*1190*/  LOP3.LUT R16, R11, 0x1f001f, RZ, 0xc0, !PT ;  /* 0x001f001f0b107812 */ /* 0x000fe400078ec0ff */
[----:B------:R-:W-:Y:S02]  /*11a0*/  LOP3.LUT R17, R17, 0x64006400, RZ, 0xfc, !PT ;  /* 0x6400640011117812 */ /* 0x000fe400078efcff */
[----:B------:R-:W-:-:S03]  /*11b0*/  LOP3.LUT R16, R16, 0x64006400, RZ, 0xfc, !PT ;  /* 0x6400640010107812 */ /* 0x000fc600078efcff */
[----:B------:R-:W-:Y:S02]  /*11c0*/  HFMA2 R17, R17, R0.H1_H1, -48, -48 ;  /* 0xd200d20011117431 */ /* 0x000fe40000060000 */
[----:B------:R-:W-:-:S04]  /*11d0*/  HADD2 R16, R16, -1040, -1040 ;  /* 0xe410e41010107430 */ /* 0x000fc80000000000 */
[----:B------:R-:W-:-:S04]  /*11e0*/  HFMA2 R18, R16, R19, R18 ;  /* 0x0000001310127231 */ /* 0x000fc80000000012 */
[----:B------:R-:W-:Y:S02]  /*11f0*/  HFMA2 R12, R17, R12, R18 ;  /* 0x0000000c110c7231 */ /* 0x000fe40000000012 */
[----:B------:R0:W2:Y:S01]  /*1200*/  LDG.E.128.CONSTANT R16, desc[UR6][R22.64] ;  /* 0x0000000616107981 */ /* 0x0000a2000c1e9d00 */
[----:B------:R-:W-:Y:S02]  /*1210*/  SHF.R.U32.HI R8, RZ, 0xa, R8 ;  /* 0x0000000aff087819 */ /* 0x000fe40000011608 */
[----:B------:R-:W-:Y:S02]  /*1220*/  SHF.R.U32.HI R9, RZ, 0xa, R9 ;  /* 0x0000000aff097819 */ /* 0x000fe40000011609 */
[----:B------:R-:W-:Y:S02]  /*1230*/  LOP3.LUT R8, R8, 0x1f001f, RZ, 0xc0, !PT ;  /* 0x001f001f08087812 */ /* 0x000fe400078ec0ff */
[----:B------:R-:W-:Y:S02]  /*1240*/  LOP3.LUT R9, R9, 0x1f001f, RZ, 0xc0, !PT ;  /* 0x001f001f09097812 */ /* 0x000fe400078ec0ff */
[----:B------:R-:W-:Y:S01]  /*1250*/  LOP3.LUT R8, R8, 0x64006400, RZ, 0xfc, !PT ;  /* 0x6400640008087812 */ /* 0x000fe200078efcff */
[----:B0-----:R-:W-:Y:S01]  /*1260*/  IMAD.WIDE R22, R32, 0x4, R22 ;  /* 0x0000000420167825 */ /* 0x001fe200078e0216 */
[----:B------:R-:W-:-:S03]  /*1270*/  LOP3.LUT R9, R9, 0x64006400, RZ, 0xfc, !PT ;  /* 0x6400640009097812 */ /* 0x000fc600078efcff */
[----:B------:R-:W-:Y:S02]  /*1280*/  HADD2 R8, R8, -1040, -1040 ;  /* 0xe410e41008087430 */ /* 0x000fe40000000000 */
[----:B------:R-:W-:Y:S02]  /*1290*/  HADD2 R9, R9, -1040, -1040 ;  /* 0xe410e41009097430 */ /* 0x000fe40000000000 */
[----:B------:R-:W-:-:S04]  /*12a0*/  IMAD.WIDE R32, R32, 0x4, R22 ;  /* 0x0000000420207825 */ /* 0x000fc800078e0216 */
[-C--:B------:R-:W-:Y:S01]  /*12b0*/  HFMA2 R8, R8, R13.reuse, R5 ;  /* 0x0000000d08087231 */ /* 0x080fe20000000005 */
[----:B------:R-:W-:Y:S01]  /*12c0*/  SHF.R.U32.HI R5, RZ, 0xa, R10 ;  /* 0x0000000aff057819 */ /* 0x000fe2000001160a */
[----:B------:R-:W-:-:S03]  /*12d0*/  HFMA2 R20, R9, R13, R20 ;  /* 0x0000000d09147231 */ /* 0x000fc60000000014 */
[----:B------:R-:W-:-:S04]  /*12e0*/  LOP3.LUT R5, R5, 0x1f001f, RZ, 0xc0, !PT ;  /* 0x001f001f05057812 */ /* 0x000fc800078ec0ff */
[----:B------:R-:W-:-:S05]  /*12f0*/  LOP3.LUT R5, R5, 0x64006400, RZ, 0xfc, !PT ;  /* 0x6400640005057812 */ /* 0x000fca00078efcff */
[----:B------:R-:W-:Y:S01]  /*1300*/  HADD2 R9, R5, -1040, -1040 ;  /* 0xe410e41005097430 */ /* 0x000fe20000000000 */
[----:B------:R-:W-:-:S03]  /*1310*/  SHF.R.U32.HI R5, RZ, 0xa, R11 ;  /* 0x0000000aff057819 */ /* 0x000fc6000001160b */
[----:B------:R-:W-:Y:S01]  /*1320*/  HFMA2 R9, R9, R13, R21 ;  /* 0x0000000d09097231 */ /* 0x000fe20000000015 */
[----:B------:R-:W-:-:S04]  /*1330*/  LOP3.LUT R5, R5, 0x1f001f, RZ, 0xc0, !PT ;  /* 0x001f001f05057812 */ /* 0x000fc800078ec0ff */
[----:B------:R-:W-:-:S05]  /*1340*/  LOP3.LUT R5, R5, 0x64006400, RZ, 0xfc, !PT ;  /* 0x6400640005057812 */ /* 0x000fca00078efcff */
[----:B------:R-:W-:-:S04]  /*1350*/  HADD2 R5, R5, -1040, -1040 ;  /* 0xe410e41005057430 */ /* 0x000fc80000000000 */
[----:B------:R-:W-:Y:S01]  /*1360*/  HFMA2 R5, R5, R13, R12 ;  /* 0x0000000d05057231 */ /* 0x000fe2000000000c */
[----:B------:R-:W-:Y:S02]  /*1370*/  SHF.R.U32.HI R6, RZ, 0xf, R6 ;  /* 0x0000000fff067819 */ /* 0x000fe40000011606 */
[----:B------:R-:W-:Y:S02]  /*1380*/  SHF.R.U32.HI R7, RZ, 0xf, R7 ;  /* 0x0000000fff077819 */ /* 0x000fe40000011607 */
[----:B------:R-:W-:Y:S02]  /*1390*/  SHF.R.U32.HI R30, RZ, 0xe, R10 ;  /* 0x0000000eff1e7819 */ /* 0x000fe4000001160a */
[----:B------:R-:W-:Y:S02]  /*13a0*/  SHF.R.U32.HI R27, RZ, 0xe, R11 ;  /* 0x0000000eff1b7819 */ /* 0x000fe4000001160b */
[----:B--2---:R-:W-:-:S04]  /*13b0*/  LOP3.LUT R12, R16, 0x1f001f, RZ, 0xc0, !PT ;  /* 0x001f001f100c7812 */ /* 0x004fc800078ec0ff */
        /* <DEDUP_REMOVED lines=34> */
[----:B------:R-:W-:Y:S02]  /*15e0*/  LOP3.LUT R30, R5, 0x20002, R30, 0xf8, !PT ;  /* 0x00020002051e7812 */ /* 0x000fe400078ef81e */
[----:B------:R-:W-:Y:S02]  /*15f0*/  SHF.R.U32.HI R5, RZ, 0xd, R16 ;  /* 0x0000000dff057819 */ /* 0x000fe40000011610 */
[----:B------:R-:W-:Y:S02]  /*1600*/  SHF.R.U32.HI R7, RZ, 0xd, R17 ;  /* 0x0000000dff077819 */ /* 0x000fe40000011611 */
[----:B------:R-:W-:-:S02]  /*1610*/  LOP3.LUT R27, R6, 0x20002, R27, 0xf8, !PT ;  /* 0x00020002061b7812 */ /* 0x000fc400078ef81b */
[----:B------:R-:W-:Y:S02]  /*1620*/  LOP3.LUT R26, R26, 0x40004, R5, 0xf8, !PT ;  /* 0x000400041a1a7812 */ /* 0x000fe400078ef805 */
[----:B------:R-:W-:Y:S02]  /*1630*/  LOP3.LUT R14, R4, 0x40004, R7, 0xf8, !PT ;  /* 0x00040004040e7812 */ /* 0x000fe400078ef807 */
[----:B------:R-:W0:Y:S01]  /*1640*/  LDS.128 R4, [UR4+0x20] ;  /* 0x00002004ff047984 */ /* 0x000e220008000c00 */
[----:B------:R-:W-:-:S04]  /*1650*/  SHF.R.U32.HI R16, RZ, 0xa, R16 ;  /* 0x0000000aff107819 */ /* 0x000fc80000011610 */
[----:B------:R-:W-:-:S04]  /*1660*/  LOP3.LUT R16, R16, 0x1f001f, RZ, 0xc0, !PT ;  /* 0x001f001f10107812 */ /* 0x000fc800078ec0ff */
[----:B------:R-:W-:-:S05]  /*1670*/  LOP3.LUT R16, R16, 0x64006400, RZ, 0xfc, !PT ;  /* 0x6400640010107812 */ /* 0x000fca00078efcff */
[----:B------:R-:W-:-:S04]  /*1680*/  HADD2 R16, R16, -1040, -1040 ;  /* 0xe410e41010107430 */ /* 0x000fc80000000000 */
[----:B0-----:R-:W-:Y:S02]  /*1690*/  HFMA2 R16, R16, R4, R8 ;  /* 0x0000000410107231 */ /* 0x001fe40000000008 */
[----:B------:R-:W3:Y:S01]  /*16a0*/  LDG.E.128.CONSTANT R8, desc[UR6][R32.64] ;  /* 0x0000000620087981 */ /* 0x000ee2000c1e9d00 */
[----:B------:R-:W-:Y:S02]  /*16b0*/  SHF.R.U32.HI R17, RZ, 0xa, R17 ;  /* 0x0000000aff117819 */ /* 0x000fe40000011611 */
[----:B------:R-:W-:Y:S02]  /*16c0*/  PRMT R24, R24, 0x5410, R3 ;  /* 0x0000541018187816 */ /* 0x000fe40000000003 */
[----:B------:R-:W-:Y:S02]  /*16d0*/  LOP3.LUT R17, R17, 0x1f001f, RZ, 0xc0, !PT ;  /* 0x001f001f11117812 */ /* 0x000fe400078ec0ff */
[----:B------:R-:W-:Y:S02]  /*16e0*/  PRMT R2, R2, 0x5410, R0 ;  /* 0x0000541002027816 */ /* 0x000fe40000000000 */
        /* <DEDUP_REMOVED lines=14> */
[----:B------:R-:W-:Y:S02]  /*17d0*/  SHF.R.U32.HI R17, RZ, 0xc, R20 ;  /* 0x0000000cff117819 */ /* 0x000fe40000011614 */
[----:B------:R-:W-:Y:S02]  /*17e0*/  LOP3.LUT R4, R4, 0x64006400, RZ, 0xfc, !PT ;  /* 0x6400640004047812 */ /* 0x000fe400078efcff */
[----:B------:R-:W-:Y:S02]  /*17f0*/  LOP3.LUT R26, R26, 0x80008, R17, 0xf8, !PT ;  /* 0x000800081a1a7812 */ /* 0x000fe400078ef811 */
[----:B------:R-:W-:Y:S01]  /*1800*/  SHF.R.U32.HI R17, RZ, 0xc, R22 ;  /* 0x0000000cff117819 */ /* 0x000fe20000011616 */
        /* <DEDUP_REMOVED lines=30> */
[----:B------:R-:W-:Y:S02]  /*19f0*/  SHF.R.U32.HI R5, RZ, 0xd, R18 ;  /* 0x0000000dff057819 */ /* 0x000fe40000011612 */
[----:B------:R-:W-:Y:S02]  /*1a00*/  SHF.R.U32.HI R6, RZ, 0xd, R19 ;  /* 0x0000000dff067819 */ /* 0x000fe40000011613 */
[----:B------:R-:W-:Y:S02]  /*1a10*/  LOP3.LUT R30, R30, 0x40004, R5, 0xf8, !PT ;  /* 0x000400041e1e7812 */ /* 0x000fe400078ef805 */
[----:B------:R-:W-:Y:S02]  /*1a20*/  SHF.R.U32.HI R5, RZ, 0xa, R20 ;  /* 0x0000000aff057819 */ /* 0x000fe40000011614 */
[----:B------:R-:W-:Y:S02]  /*1a30*/  LOP3.LUT R27, R27, 0x40004, R6, 0xf8, !PT ;  /* 0x000400041b1b7812 */ /* 0x000fe400078ef806 */
[----:B------:R-:W-:-:S02]  /*1a40*/  LOP3.LUT R5, R5, 0x1f001f, RZ, 0xc0, !PT ;  /* 0x001f001f05057812 */ /* 0x000fc400078ec0ff */
[----:B------:R-:W-:Y:S02]  /*1a50*/  LOP3.LUT R30, R30, 0x80008, R17, 0xf8, !PT ;  /* 0x000800081e1e7812 */ /* 0x000fe400078ef811 */
[----:B------:R-:W-:Y:S02]  /*1a60*/  LOP3.LUT R5, R5, 0x64006400, RZ, 0xfc, !PT ;  /* 0x6400640005057812 */ /* 0x000fe400078efcff */
[----:B------:R-:W-:-:S03]  /*1a70*/  SHF.R.U32.HI R20, RZ, 0xc, R23 ;  /* 0x0000000cff147819 */ /* 0x000fc60000011617 */
[----:B------:R-:W-:Y:S01]  /*1a80*/  HADD2 R16, R5, -1040, -1040 ;  /* 0xe410e41005107430 */ /* 0x000fe20000000000 */
[----:B------:R-:W-:Y:S02]  /*1a90*/  SHF.R.U32.HI R5, RZ, 0xa, R22 ;  /* 0x0000000aff057819 */ /* 0x000fe40000011616 */
[----:B------:R-:W-:Y:S01]  /*1aa0*/  LOP3.LUT R27, R27, 0x80008, R20, 0xf8, !PT ;  /* 0x000800081b1b7812 */ /* 0x000fe200078ef814 */
[----:B------:R-:W-:Y:S01]  /*1ab0*/  HFMA2 R16, R16, R7, R4 ;  /* 0x0000000710107231 */ /* 0x000fe20000000004 */
[--C-:B------:R-:W-:Y:S02]  /*1ac0*/  SHF.R.U32.HI R4, RZ, 0xa, R21.reuse ;  /* 0x0000000aff047819 */ /* 0x100fe40000011615 */
[----:B------:R-:W-:Y:S02]  /*1ad0*/  SHF.R.U32.HI R21, RZ, 0xc, R21 ;  /* 0x0000000cff157819 */ /* 0x000fe40000011615 */
[----:B------:R-:W-:Y:S02]  /*1ae0*/  LOP3.LUT R6, R4, 0x1f001f, RZ, 0xc0, !PT ;  /* 0x001f001f04067812 */ /* 0x000fe400078ec0ff */
[----:B------:R-:W-:-:S02]  /*1af0*/  LOP3.LUT R4, R5, 0x1f001f, RZ, 0xc0, !PT ;  /* 0x001f001f05047812 */ /* 0x000fc400078ec0ff */
[----:B------:R-:W-:Y:S02]  /*1b00*/  SHF.R.U32.HI R5, RZ, 0xa, R23 ;  /* 0x0000000aff057819 */ /* 0x000fe40000011617 */
[----:B------:R-:W-:Y:S02]  /*1b10*/  LOP3.LUT R6, R6, 0x64006400, RZ, 0xfc, !PT ;  /* 0x6400640006067812 */ /* 0x000fe400078efcff */
[----:B------:R-:W-:Y:S02]  /*1b20*/  LOP3.LUT R5, R5, 0x1f001f, RZ, 0xc0, !PT ;  /* 0x001f001f05057812 */ /* 0x000fe400078ec0ff */
[----:B------:R-:W-:Y:S01]  /*1b30*/  LOP3.LUT R4, R4, 0x64006400, RZ, 0xfc, !PT ;  /* 0x6400640004047812 */ /* 0x000fe200078efcff */
[----:B------:R-:W-:Y:S01]  /*1b40*/  HADD2 R6, R6, -1040, -1040 ;  /* 0xe410e41006067430 */ /* 0x000fe20000000000 */
[----:B------:R-:W-:Y:S02]  /*1b50*/  LOP3.LUT R5, R5, 0x64006400, RZ, 0xfc, !PT ;  /* 0x6400640005057812 */ /* 0x000fe400078efcff */
[----:B---3--:R-:W-:Y:S01]  /*1b60*/  LOP3.LUT R17, R8, 0x1f001f, RZ, 0xc0, !PT ;  /* 0x001f001f08117812 */ /* 0x008fe200078ec0ff */
[----:B------:R-:W-:-:S02]  /*1b70*/  HADD2 R4, R4, -1040, -1040 ;  /* 0xe410e41004047430 */ /* 0x000fc40000000000 */
[-C--:B------:R-:W-:Y:S02]  /*1b80*/  HFMA2 R12, R6, R7.reuse, R12 ;  /* 0x00000007060c7231 */ /* 0x080fe4000000000c */
[----:B------:R-:W-:Y:S01]  /*1b90*/  HADD2 R5, R5, -1040, -1040 ;  /* 0xe410e41005057430 */ /* 0x000fe20000000000 */
[----:B------:R-:W-:Y:S01]  /*1ba0*/  LOP3.LUT R17, R17, 0x64006400, RZ, 0xfc, !PT ;  /* 0x6400640011117812 */ /* 0x000fe200078efcff */
[-C--:B------:R-:W-:Y:S01]  /*1bb0*/  HFMA2 R13, R4, R7.reuse, R13 ;  /* 0x00000007040d7231 */ /* 0x080fe2000000000d */
[----:B------:R-:W-:Y:S01]  /*1bc0*/  LOP3.LUT R18, R9, 0x1f001f, RZ, 0xc0, !PT ;  /* 0x001f001f09127812 */ /* 0x000fe200078ec0ff */
[----:B------:R-:W-:Y:S01]  /*1bd0*/  HFMA2 R15, R5, R7, R15 ;  /* 0x00000007050f7231 */ /* 0x000fe2000000000f */
[----:B------:R-:W-:Y:S01]  /*1be0*/  SHF.R.U32.HI R19, RZ, 0xb, R8 ;  /* 0x0000000bff137819 */ /* 0x000fe20000011608 */
[----:B------:R-:W0:Y:S01]  /*1bf0*/  LDS.128 R4, [UR4+0x30] ;  /* 0x00003004ff047984 */ /* 0x000e220008000c00 */
[----:B------:R-:W-:Y:S01]  /*1c00*/  HADD2 R17, R17, -1040, -1040 ;  /* 0xe410e41011117430 */ /* 0x000fe20000000000 */
[----:B------:R-:W-:-:S02]  /*1c10*/  LOP3.LUT R18, R18, 0x64006400, RZ, 0xfc, !PT ;  /* 0x6400640012127812 */ /* 0x000fc400078efcff */
[----:B------:R-:W-:Y:S02]  /*1c20*/  LOP3.LUT R26, R26, 0x100010, R19, 0xf8, !PT ;  /* 0x001000101a1a7812 */ /* 0x000fe400078ef813 */
[----:B------:R-:W-:Y:S01]  /*1c30*/  LOP3.LUT R14, R14, 0x80008, R21, 0xf8, !PT ;  /* 0x000800080e0e7812 */ /* 0x000fe200078ef815 */
[----:B------:R-:W-:Y:S01]  /*1c40*/  HADD2 R18, R18, -1040, -1040 ;  /* 0xe410e41012127430 */ /* 0x000fe20000000000 */
[----:B------:R-:W-:Y:S02]  /*1c50*/  SHF.R.U32.HI R19, RZ, 0xb, R9 ;  /* 0x0000000bff137819 */ /* 0x000fe40000011609 */
[----:B------:R-:W-:Y:S02]  /*1c60*/  LOP3.LUT R23, R9, 0x3e003e0, RZ, 0xc0, !PT ;  /* 0x03e003e009177812 */ /* 0x000fe400078ec0ff */
[----:B------:R-:W-:Y:S02]  /*1c70*/  LOP3.LUT R14, R14, 0x100010, R19, 0xf8, !PT ;  /* 0x001000100e0e7812 */ /* 0x000fe400078ef813 */
[----:B------:R-:W-:-:S02]  /*1c80*/  SHF.R.U32.HI R19, RZ, 0xb, R10 ;  /* 0x0000000bff137819 */ /* 0x000fc4000001160a */
[----:B------:R-:W-:Y:S02]  /*1c90*/  LOP3.LUT R21, R11, 0x3e003e0, RZ, 0xc0, !PT ;  /* 0x03e003e00b157812 */ /* 0x000fe400078ec0ff */
[----:B------:R-:W-:Y:S02]  /*1ca0*/  LOP3.LUT R30, R30, 0x100010, R19, 0xf8, !PT ;  /* 0x001000101e1e7812 */ /* 0x000fe400078ef813 */
[----:B------:R-:W-:Y:S02]  /*1cb0*/  LOP3.LUT R19, R10, 0x3e003e0, RZ, 0xc0, !PT ;  /* 0x03e003e00a137812 */ /* 0x000fe400078ec0ff */
[----:B------:R-:W-:Y:S02]  /*1cc0*/  SHF.R.U32.HI R20, RZ, 0xb, R11 ;  /* 0x0000000bff147819 */ /* 0x000fe4000001160b */
[----:B------:R-:W-:Y:S02]  /*1cd0*/  SHF.R.U32.HI R9, RZ, 0xa, R9 ;  /* 0x0000000aff097819 */ /* 0x000fe40000011609 */
[----:B------:R-:W-:-:S02]  /*1ce0*/  LOP3.LUT R19, R19, 0x64006400, RZ, 0xfc, !PT ;  /* 0x6400640013137812 */ /* 0x000fc400078efcff */
[----:B------:R-:W-:Y:S02]  /*1cf0*/  LOP3.LUT R23, R23, 0x64006400, RZ, 0xfc, !PT ;  /* 0x6400640017177812 */ /* 0x000fe400078efcff */
[----:B------:R-:W-:Y:S02]  /*1d00*/  LOP3.LUT R21, R21, 0x64006400, RZ, 0xfc, !PT ;  /* 0x6400640015157812 */ /* 0x000fe400078efcff */
[----:B------:R-:W-:Y:S02]  /*1d10*/  LOP3.LUT R9, R9, 0x1f001f, RZ, 0xc0, !PT ;  /* 0x001f001f09097812 */ /* 0x000fe400078ec0ff */
[----:B------:R-:W-:Y:S02]  /*1d20*/  LOP3.LUT R27, R27, 0x100010, R20, 0xf8, !PT ;  /* 0x001000101b1b7812 */ /* 0x000fe400078ef814 */
[----:B------:R-:W-:Y:S02]  /*1d30*/  LOP3.LUT R9, R9, 0x64006400, RZ, 0xfc, !PT ;  /* 0x6400640009097812 */ /* 0x000fe400078efcff */
[----:B------:R-:W-:Y:S01]  /*1d40*/  LOP3.LUT R26, R26, 0x64006400, RZ, 0xfc, !PT ;  /* 0x640064001a1a7812 */ /* 0x000fe200078efcff */
[-C--:B0-----:R-:W-:Y:S01]  /*1d50*/  HFMA2 R16, R17, R4.reuse, R16 ;  /* 0x0000000411107231 */ /* 0x081fe20000000010 */
[----:B------:R-:W-:Y:S01]  /*1d60*/  LOP3.LUT R17, R11, 0x1f001f, RZ, 0xc0, !PT ;  /* 0x001f001f0b117812 */ /* 0x000fe200078ec0ff */
[----:B------:R-:W-:Y:S01]  /*1d70*/  HFMA2 R12, R18, R4, R12 ;  /* 0x00000004120c7231 */ /* 0x000fe2000000000c */
[----:B------:R-:W-:Y:S01]  /*1d80*/  LOP3.LUT R18, R10, 0x1f001f, RZ, 0xc0, !PT ;  /* 0x001f001f0a127812 */ /* 0x000fe200078ec0ff */
[----:B------:R-:W-:Y:S01]  /*1d90*/  HADD2 R9, R9, -1040, -1040 ;  /* 0xe410e41009097430 */ /* 0x000fe20000000000 */
[----:B------:R-:W-:-:S02]  /*1da0*/  LOP3.LUT R17, R17, 0x64006400, RZ, 0xfc, !PT ;  /* 0x6400640011117812 */ /* 0x000fc400078efcff */
[----:B------:R-:W-:Y:S02]  /*1db0*/  LOP3.LUT R18, R18, 0x64006400, RZ, 0xfc, !PT ;  /* 0x6400640012127812 */ /* 0x000fe400078efcff */
[----:B------:R-:W-:Y:S01]  /*1dc0*/  SHF.R.U32.HI R10, RZ, 0xa, R10 ;  /* 0x0000000aff0a7819 */ /* 0x000fe2000001160a */
[----:B------:R-:W-:Y:S01]  /*1dd0*/  HADD2 R17, R17, -1040, -1040 ;  /* 0xe410e41011117430 */ /* 0x000fe20000000000 */
[----:B------:R-:W-:Y:S01]  /*1de0*/  SHF.R.U32.HI R11, RZ, 0xa, R11 ;  /* 0x0000000aff0b7819 */ /* 0x000fe2000001160b */
[----:B------:R-:W-:Y:S01]  /*1df0*/  HADD2 R18, R18, -1040, -1040 ;  /* 0xe410e41012127430 */ /* 0x000fe20000000000 */
[----:B------:R-:W-:Y:S01]  /*1e00*/  LOP3.LUT R10, R10, 0x1f001f, RZ, 0xc0, !PT ;  /* 0x001f001f0a0a7812 */ /* 0x000fe200078ec0ff */
[-C--:B------:R-:W-:Y:S01]  /*1e10*/  HFMA2 R15, R17, R4.reuse, R15 ;  /* 0x00000004110f7231 */ /* 0x080fe2000000000f */
[----:B------:R-:W-:Y:S01]  /*1e20*/  LOP3.LUT R17, R8, 0x3e003e0, RZ, 0xc0, !PT ;  /* 0x03e003e008117812 */ /* 0x000fe200078ec0ff */
[----:B------:R-:W-:Y:S01]  /*1e30*/  HFMA2 R13, R18, R4, R13 ;  /* 0x00000004120d7231 */ /* 0x000fe2000000000d */
[----:B------:R-:W-:Y:S01]  /*1e40*/  SHF.R.U32.HI R8, RZ, 0xa, R8 ;  /* 0x0000000aff087819 */ /* 0x000fe20000011608 */
[-C--:B------:R-:W-:Y:S01]  /*1e50*/  HFMA2 R4, R19, R0.reuse.H1_H1, -48, -48 ;  /* 0xd200d20013047431 */ /* 0x080fe20000060000 */
[----:B------:R-:W-:Y:S01]  /*1e60*/  LOP3.LUT R17, R17, 0x64006400, RZ, 0xfc, !PT ;  /* 0x6400640011117812 */ /* 0x000fe200078efcff */
[-C--:B------:R-:W-:Y:S01]  /*1e70*/  HFMA2 R19, R21, R0.reuse.H1_H1, -48, -48 ;  /* 0xd200d20015137431 */ /* 0x080fe20000060000 */
[----:B------:R-:W-:Y:S01]  /*1e80*/  LOP3.LUT R8, R8, 0x1f001f, RZ, 0xc0, !PT ;  /* 0x001f001f08087812 */ /* 0x000fe200078ec0ff */
[-C--:B------:R-:W-:Y:S01]  /*1e90*/  HFMA2 R4, R4, R5.reuse, R13 ;  /* 0x0000000504047231 */ /* 0x080fe2000000000d */
[----:B------:R-:W-:Y:S01]  /*1ea0*/  LOP3.LUT R11, R11, 0x1f001f, RZ, 0xc0, !PT ;  /* 0x001f001f0b0b7812 */ /* 0x000fe200078ec0ff */
[-C--:B------:R-:W-:Y:S01]  /*1eb0*/  HFMA2 R18, R17, R0.reuse.H1_H1, -48, -48 ;  /* 0xd200d20011127431 */ /* 0x080fe20000060000 */
[----:B------:R-:W-:Y:S01]  /*1ec0*/  LOP3.LUT R8, R8, 0x64006400, RZ, 0xfc, !PT ;  /* 0x6400640008087812 */ /* 0x000fe200078efcff */
[----:B------:R-:W-:Y:S01]  /*1ed0*/  HFMA2 R17, R23, R0.H1_H1, -48, -48 ;  /* 0xd200d20017117431 */ /* 0x000fe20000060000 */
[----:B------:R-:W-:Y:S01]  /*1ee0*/  LOP3.LUT R10, R10, 0x64006400, RZ, 0xfc, !PT ;  /* 0x640064000a0a7812 */ /* 0x000fe200078efcff */
[-C--:B------:R-:W-:Y:S01]  /*1ef0*/  HFMA2 R16, R18, R5.reuse, R16 ;  /* 0x0000000512107231 */ /* 0x080fe20000000010 */
        /* <DEDUP_REMOVED lines=8> */
[----:B------:R-:W-:Y:S02]  /*1f80*/  HADD2 R11, R11, -1040, -1040 ;  /* 0xe410e4100b0b7430 */ /* 0x000fe40000000000 */
[-C--:B------:R-:W-:Y:S02]  /*1f90*/  HFMA2 R16, R8, R6.reuse, R16 ;  /* 0x0000000608107231 */ /* 0x080fe40000000010 */
[-C--:B------:R-:W-:Y:S02]  /*1fa0*/  HFMA2 R12, R9, R6.reuse, R12 ;  /* 0x00000006090c7231 */ /* 0x080fe4000000000c */
[-C--:B------:R-:W-:Y:S02]  /*1fb0*/  HFMA2 R4, R10, R6.reuse, R4 ;  /* 0x000000060a047231 */ /* 0x080fe40000000004 */
[----:B------:R-:W-:Y:S02]  /*1fc0*/  HFMA2 R11, R11, R6, R15 ;  /* 0x000000060b0b7231 */ /* 0x000fe4000000000f */
[----:B------:R-:W-:-:S02]  /*1fd0*/  HADD2 R8, R26, -1040, -1040 ;  /* 0xe410e4101a087430 */ /* 0x000fc40000000000 */
[----:B------:R-:W-:Y:S02]  /*1fe0*/  HADD2 R6, R14, -1040, -1040 ;  /* 0xe410e4100e067430 */ /* 0x000fe40000000000 */
[----:B------:R-:W-:Y:S02]  /*1ff0*/  HADD2 R30, R30, -1040, -1040 ;  /* 0xe410e4101e1e7430 */ /* 0x000fe40000000000 */
[-C--:B------:R-:W-:Y:S02]  /*2000*/  HFMA2 R8, R8, R7.reuse, R16 ;  /* 0x0000000708087231 */ /* 0x080fe40000000010 */
[----:B------:R-:W-:Y:S02]  /*2010*/  HADD2 R27, R27, -1040, -1040 ;  /* 0xe410e4101b1b7430 */ /* 0x000fe40000000000 */
        /* <DEDUP_REMOVED lines=11> */
.L_x_3776:
        /* <DEDUP_REMOVED lines=9> */
.L_x_3780:
[----:B------:R-:W0:Y:S02]  /*2160*/  LDS R4, [R2] ;  /* 0x0000000002047984 */ /* 0x000e240000000800 */
[----:B0-----:R-:W-:-:S05]  /*2170*/  HADD2 R5, R4, R7 ;  /* 0x0000000704057230 */ /* 0x001fca0000000000 */
[----:B------:R-:W0:Y:S02]  /*2180*/  ATOMS.CAST.SPIN P0, [R2], R4, R5 ;  /* 0x000000040200758d */ /* 0x000e240001800005 */
[----:B0-----:R-:W-:Y:S05]  /*2190*/  @!P0 BRA `(.L_x_3780) ;  /* 0xfffffffc00f08947 */ /* 0x001fea000383ffff */
[----:B------:R-:W-:Y:S05]  /*21a0*/  BRA `(.L_x_3778) ;  /* 0x00000000000c7947 */ /* 0x000fea0003800000 */
.L_x_3779:
[----:B------:R-:W2:Y:S02]  /*21b0*/  LD.E R0, desc[UR6][R28.64] ;  /* 0x000000061c007980 */ /* 0x000ea4000c101900 */
[----:B--2---:R-:W-:-:S05]  /*21c0*/  IMAD.IADD R3, R7, 0x1, R0 ;  /* 0x0000000107037824 */ /* 0x004fca00078e0200 */
[----:B------:R0:W-:Y:S02]  /*21d0*/  ST.E desc[UR6][R28.64], R3 ;  /* 0x000000031c007985 */ /* 0x0001e4000c101906 */
.L_x_3778:
[----:B------:R-:W-:Y:S05]  /*21e0*/  BSYNC.RECONVERGENT B0 ;  /* 0x0000000000007941 */ /* 0x000fea0003800200 */
.L_x_3777:
[----:B------:R1:W-:Y:S02]  /*21f0*/  ATOM.E.ADD.F16x2.RN.STRONG.GPU P0, RZ, desc[UR6][R28.64+0x4], R25 ;  /* 0x800004191cff79a2 */ /* 0x0003e4000c10e106 */
[----:B-1----:R-:W-:Y:S05]  /*2200*/  @P0 EXIT ;  /* 0x000000000000094d */ /* 0x002fea0003800000 */
[----:B------:R-:W1:Y:S02]  /*2210*/  QSPC.E.S P0, RZ, [R28+0x4] ;  /* 0x000004001cff73aa */ /* 0x000e640000000500 */
[----:B-1----:R-:W-:Y:S05]  /*2220*/  @!P0 BRA `(.L_x_3781) ;  /* 0x0000000000188947 */ /* 0x002fea0003800000 */
[----:B0-----:R-:W-:-:S07]  /*2230*/  MOV R28, R28 ;  /* 0x0000001c001c7202 */ /* 0x001fce0000000f00 */
.L_x_3782:
[----:B------:R-:W0:Y:S02]  /*2240*/  LDS R2, [R28+0x4] ;  /* 0x000004001c027984 */ /* 0x000e240000000800 */
[----:B0-----:R-:W-:-:S05]  /*2250*/  HFMA2 R3, R2, 1, 1, R25 ;  /* 0x3c003c0002037831 */ /* 0x001fca0000000019 */
[----:B------:R-:W0:Y:S02]  /*2260*/  ATOMS.CAST.SPIN P0, [R28+0x4], R2, R3 ;  /* 0x000004021c00758d */ /* 0x000e240001800003 */
[----:B0-----:R-:W-:Y:S05]  /*2270*/  @!P0 BRA `(.L_x_3782) ;  /* 0xfffffffc00f08947 */ /* 0x001fea000383ffff */
[----:B------:R-:W-:Y:S05]  /*2280*/  EXIT ;  /* 0x000000000000794d */ /* 0x000fea0003800000 */
.L_x_3781:
[----:B------:R-:W0:Y:S02]  /*2290*/  LD.E R0, desc[UR6][R28.64+0x4] ;  /* 0x000004061c007980 */ /* 0x000e24000c101900 */
[----:B0-----:R-:W-:-:S05]  /*22a0*/  IMAD.IADD R3, R25, 0x1, R0 ;  /* 0x0000000119037824 */ /* 0x001fca00078e0200 */
[----:B------:R-:W-:Y:S01]  /*22b0*/  ST.E desc[UR6][R28.64+0x4], R3 ;  /* 0x000004031c007985 */ /* 0x000fe2000c101906 */
[----:B------:R-:W-:Y:S05]  /*22c0*/  EXIT ;  /* 0x000000000000794d */ /* 0x000fea0003800000 */
.L_x_3783:
        /* <DEDUP_REMOVED lines=11> */
.L_x_3986:


//--------------------- .text._Z23gemm_half_q_half_kernelILi1ELi24ELb1ELb1ELi32EEvPK6__halfPKjS4_S2_PS0_iiiiPKtS7_iiiiiibS2_i --------------------------
	.section	.text._Z23gemm_half_q_half_kernelILi1ELi24ELb1ELb1ELi32EEvPK6__halfPKjS4_S2_PS0_iiiiPKtS7_iiiiiibS2_i,"ax",@progbits
	.align	128
        .global         _Z23gemm_half_q_half_kernelILi1ELi24ELb1ELb1ELi32EEvPK6__halfPKjS4_S2_PS0_iiiiPKtS7_iiiiiibS2_i
        .type           _Z23gemm_half_q_half_kernelILi1ELi24ELb1ELb1ELi32EEvPK6__halfPKjS4_S2_PS0_iiiiPKtS7_iiiiiibS2_i,@function
        .size           _Z23gemm_half_q_half_kernelILi1ELi24ELb1ELb1ELi32EEvPK6__halfPKjS4_S2_PS0_iiiiPKtS7_iiiiiibS2_i,(.L_x_3987 - _Z23gemm_half_q_half_kernelILi1ELi24ELb1ELb1ELi32EEvPK6__halfPKjS4_S2_PS0_iiiiPKtS7_iiiiiibS2_i)
        .other          _Z23gemm_half_q_half_kernelILi1ELi24ELb1ELb1ELi32EEvPK6__halfPKjS4_S2_PS0_iiiiPKtS7_iiiiiibS2_i,@"STO_CUDA_ENTRY STV_DEFAULT"
_Z23gemm_half_q_half_kernelILi1ELi24ELb1ELb1ELi32EEvPK6__halfPKjS4_S2_PS0_iiiiPKtS7_iiiiiibS2_i:
.text._Z23gemm_half_q_half_kernelILi1ELi24ELb1ELb1ELi32EEvPK6__halfPKjS4_S2_PS0_iiiiPKtS7_iiiiiibS2_i:
        /* <DEDUP_REMOVED lines=16> */
[----:B0-----:R-:W-:-:S04]  /*0100*/  SHF.L.U32 R12, R15, 0x5, RZ ;  /* 0x000000050f0c7819 */ /* 0x001fc800000006ff */
[C---:B------:R-:W-:Y:S02]  /*0110*/  IADD3 R33, PT, PT, R12.reuse, 0x20, RZ ;  /* 0x000000200c217810 */ /* 0x040fe40007ffe0ff */
[-C--:B--2---:R-:W-:Y:S02]  /*0120*/  IADD3 R13, PT, PT, R12, R3.reuse, RZ ;  /* 0x000000030c0d7210 */ /* 0x084fe40007ffe0ff */
[----:B-1----:R-:W-:Y:S02]  /*0130*/  VIMNMX R32, PT, PT, R33, R6, PT ;  /* 0x0000000621207248 */ /* 0x002fe40003fe0100 */
[----:B------:R-:W-:Y:S02]  /*0140*/  LEA R2, R2, R3, 0x5 ;  /* 0x0000000302027211 */ /* 0x000fe400078e28ff */
[----:B------:R-:W-:Y:S02]  /*0150*/  ISETP.GE.AND P0, PT, R13, R32, PT ;  /* 0x000000200d00720c */ /* 0x000fe40003f06270 */
[----:B------:R-:W-:-:S04]  /*0160*/  SHF.L.U32 R31, R2, 0x2, RZ ;  /* 0x00000002021f7819 */ /* 0x000fc800000006ff */
        /* <DEDUP_REMOVED lines=20> */
.L_x_3785:
[----:B------:R-:W-:Y:S05]  /*02b0*/  BSYNC.RECONVERGENT B0 ;  /* 0x0000000000007941 */ /* 0x000fea0003800200 */
.L_x_3784:
        /* <DEDUP_REMOVED lines=23> */
.L_x_3787:
[----:B------:R-:W0:Y:S01]  /*0430*/  LDC.64 R14, c[0x0][0x390] ;  /* 0x0000e400ff0e7b82 */ /* 0x000e220000000a00 */
[----:B-----5:R-:W-:-:S05]  /*0440*/  IADD3 R11, PT, PT, R7, UR4, RZ ;  /* 0x00000004070b7c10 */ /* 0x020fca000fffe0ff */
[----:B------:R-:W-:Y:S02]  /*0450*/  IMAD R2, R11, R0, RZ ;  /* 0x000000000b027224 */ /* 0x000fe400078e02ff */
[----:B------:R-:W1:Y:S03]  /*0460*/  LDC.64 R16, c[0x0][0x398] ;  /* 0x0000e600ff107b82 */ /* 0x000e660000000a00 */
[----:B------:R-:W-:-:S04]  /*0470*/  SHF.R.S32.HI R3, RZ, 0x1f, R2 ;  /* 0x0000001fff037819 */ /* 0x000fc80000011402 */
[----:B------:R-:W-:-:S04]  /*0480*/  LEA.HI R3, R3, R2, RZ, 0x3 ;  /* 0x0000000203037211 */ /* 0x000fc800078f18ff */
[----:B------:R-:W-:-:S05]  /*0490*/  LEA.HI.SX32 R3, R3, R10, 0x1d ;  /* 0x0000000a03037211 */ /* 0x000fca00078feaff */
[----:B0-----:R-:W-:-:S06]  /*04a0*/  IMAD.WIDE R14, R3, 0x4, R14 ;  /* 0x00000004030e7825 */ /* 0x001fcc00078e020e */
[----:B------:R-:W2:Y:S01]  /*04b0*/  LDG.E.CONSTANT R15, desc[UR6][R14.64] ;  /* 0x000000060e0f7981 */ /* 0x000ea2000c1e9900 */
[----:B------:R-:W-:-:S05]  /*04c0*/  SHF.L.U32 R3, R9, 0x1, RZ ;  /* 0x0000000109037819 */ /* 0x000fca00000006ff */
[----:B------:R-:W-:-:S06]  /*04d0*/  IMAD.WIDE.U32 R2, R3, 0x2, R4 ;  /* 0x0000000203027825 */ /* 0x000fcc00078e0004 */
[----:B------:R0:W3:Y:S01]  /*04e0*/  LDG.E.U16.CONSTANT R2, desc[UR6][R2.64+0x2] ;  /* 0x0000020602027981 */ /* 0x0000e2000c1e9500 */
[----:B-1----:R-:W-:-:S05]  /*04f0*/  IMAD.WIDE.U32 R16, R11, 0x2, R16 ;  /* 0x000000020b107825 */ /* 0x002fca00078e0010 */
        /* <DEDUP_REMOVED lines=9> */
[----:B0-----:R-:W-:Y:S01]  /*0590*/  IMAD R3, R14, R14, R14 ;  /* 0x0000000e0e037224 */ /* 0x001fe200078e020e */
[----:B------:R-:W-:-:S02]  /*05a0*/  LOP3.LUT R18, R18, 0xf, RZ, 0xc0, !PT ;  /* 0x0000000f12127812 */ /* 0x000fc400078ec0ff */
[----:B------:R-:W-:Y:S02]  /*05b0*/  LOP3.LUT R11, R11, 0xf, RZ, 0xc0, !PT ;  /* 0x0000000f0b0b7812 */ /* 0x000fe400078ec0ff */
[----:B------:R-:W-:Y:S02]  /*05c0*/  IADD3 R15, PT, PT, R14, 0x1, R3 ;  /* 0x000000010e0f7810 */ /* 0x000fe40007ffe003 */
[----:B------:R-:W-:Y:S01]  /*05d0*/  IADD3 R20, PT, PT, R13, 0x1, R20 ;  /* 0x000000010d147810 */ /* 0x000fe20007ffe014 */
[C---:B------:R-:W-:Y:S01]  /*05e0*/  IMAD R14, R11.reuse, R11, R11 ;  /* 0x0000000b0b0e7224 */ /* 0x040fe200078e020b */
[----:B---3--:R-:W-:Y:S01]  /*05f0*/  IADD3 R9, PT, PT, R2, R9, RZ ;  /* 0x0000000902097210 */ /* 0x008fe20007ffe0ff */
[----:B------:R-:W-:Y:S01]  /*0600*/  IMAD R13, R18, R18, R18 ;  /* 0x00000012120d7224 */ /* 0x000fe200078e0212 */
[----:B------:R-:W4:Y:S02]  /*0610*/  I2F.F16 R28, R15 ;  /* 0x0000000f001c7306 */ /* 0x000f240000200c00 */
[----:B------:R-:W-:-:S02]  /*0620*/  IADD3 R14, PT, PT, R11, 0x1, R14 ;  /* 0x000000010b0e7810 */ /* 0x000fc40007ffe00e */
[----:B------:R-:W-:Y:S02]  /*0630*/  IADD3 R13, PT, PT, R18, 0x1, R13 ;  /* 0x00000001120d7810 */ /* 0x000fe40007ffe00d */
[----:B------:R-:W-:Y:S02]  /*0640*/  ISETP.GE.AND P0, PT, R9, R32, PT ;  /* 0x000000200900720c */ /* 0x000fe40003f06270 */
        /* <DEDUP_REMOVED lines=8> */
.L_x_3786:
        /* <DEDUP_REMOVED lines=11> */
.L_x_3788:
        /* <DEDUP_REMOVED lines=11> */
.L_x_3789:
        /* <DEDUP_REMOVED lines=11> */
.L_x_3790:
[----:B------:R-:W0:Y:S01]  /*08e0*/  LDCU UR12, c[0x0][0x3d4] ;  /* 0x00007a80ff0c77ac */ /* 0x000e220008000800 */
[----:B------:R-:W-:Y:S01]  /*08f0*/  HFMA2 R7, -RZ, RZ, 0, 0 ;  /* 0x00000000ff077431 */ /* 0x000fe200000001ff */
        /* <DEDUP_REMOVED lines=9> */
.L_x_3791:
        /* <DEDUP_REMOVED lines=11> */
.L_x_3792:
        /* <DEDUP_REMOVED lines=8> */
[----:B------:R-:W-:-:S04]  /*0ac0*/  SHF.R.S32.HI R9, RZ, 0x5, R14 ;  /* 0x00000005ff097819 */ /* 0x000fc8000001140e */
[----:B------:R-:W-:-:S04]  /*0ad0*/  LEA R4, R9, R4, 0x3 ;  /* 0x0000000409047211 */ /* 0x000fc800078e18ff */
[----:B------:R-:W-:Y:S02]  /*0ae0*/  IADD3 R4, PT, PT, R8, R4, R5 ;  /* 0x0000000408047210 */ /* 0x000fe40007ffe005 */
[----:B------:R-:W-:Y:S02]  /*0af0*/  VIMNMX R5, PT, PT, R6, UR9, PT ;  /* 0x0000000906057c48 */ /* 0x000fe4000bfe0100 */
[----:B------:R-:W-:Y:S01]  /*0b00*/  IADD3 R7, PT, PT, R10, R4, R7 ;  /* 0x000000040a077210 */ /* 0x000fe20007ffe007 */
[----:B0-----:R-:W-:-:S04]  /*0b10*/  ULEA UR4, UR5, UR4, 0x18 ;  /* 0x0000000405047291 */ /* 0x001fc8000f8ec0ff */
        /* <DEDUP_REMOVED lines=13> */
[----:B------:R1:W4:Y:S01]  /*0bf0*/  LDG.E.128.CONSTANT R20, desc[UR6][R38.64] ;  /* 0x0000000626147981 */ /* 0x000322000c1e9d00 */
[----:B------:R-:W-:-:S04]  /*0c00*/  MOV R24, 0x2800 ;  /* 0x0000280000187802 */ /* 0x000fc80000000f00 */
[----:B------:R-:W-:Y:S01]  /*0c10*/  PRMT R2, R2, 0x5410, R24 ;  /* 0x0000541002027816 */ /* 0x000fe20000000018 */
[----:B-1----:R-:W-:Y:S01]  /*0c20*/  IMAD.WIDE R38, R0, 0x4, R38 ;  /* 0x0000000400267825 */ /* 0x002fe200078e0226 */
        /* <DEDUP_REMOVED lines=16> */
[-C--:B------:R-:W-:Y:S02]  /*0d30*/  HFMA2 R24, R24, R12.reuse, RZ.H0_H0 ;  /* 0x0000000c18187231 */ /* 0x080fe400000400ff */
[-C--:B------:R-:W-:Y:S02]  /*0d40*/  HFMA2 R18, R18, R12.reuse, RZ ;  /* 0x0000000c12127231 */ /* 0x080fe400000000ff */
[----:B------:R-:W-:Y:S01]  /*0d50*/  HFMA2 R16, R16, R12, RZ.H0_H0 ;  /* 0x0000000c10107231 */ /* 0x000fe200000400ff */
[----:B------:R-:W-:Y:S01]  /*0d60*/  LOP3.LUT R25, R25, 0x64006400, RZ, 0xfc, !PT ;  /* 0x6400640019197812 */ /* 0x000fe200078efcff */
[----:B------:R-:W-:Y:S01]  /*0d70*/  HFMA2 R17, R17, R2.H1_H1, -48, -48 ;  /* 0xd200d20011117431 */ /* 0x000fe20000060002 */
[----:B------:R-:W-:Y:S02]  /*0d80*/  LOP3.LUT R12, R10, 0x3e003e0, RZ, 0xc0, !PT ;  /* 0x03e003e00a0c7812 */ /* 0x000fe400078ec0ff */
[----:B---3--:R-:W-:Y:S01]  /*0d90*/  LOP3.LUT R37, R5, 0x3e003e0, RZ, 0xc0, !PT ;  /* 0x03e003e005257812 */ /* 0x008fe200078ec0ff */
[----:B------:R-:W-:Y:S01]  /*0da0*/  HFMA2 R19, R17, R13, R19 ;  /* 0x0000000d11137231 */ /* 0x000fe20000000013 */
[----:B------:R-:W-:-:S02]  /*0db0*/  LOP3.LUT R17, R11, 0x3e003e0, RZ, 0xc0, !PT ;  /* 0x03e003e00b117812 */ /* 0x000fc400078ec0ff */
[----:B------:R-:W-:Y:S01]  /*0dc0*/  LOP3.LUT R27, R12, 0x64006400, RZ, 0xfc, !PT ;  /* 0x640064000c1b7812 */ /* 0x000fe200078efcff */
[-C--:B------:R-:W-:Y:S01]  /*0dd0*/  HFMA2 R12, R25, R2.reuse.H1_H1, -48, -48 ;  /* 0xd200d200190c7431 */ /* 0x080fe20000060002 */
[----:B------:R-:W-:Y:S02]  /*0de0*/  LOP3.LUT R25, R17, 0x64006400, RZ, 0xfc, !PT ;  /* 0x6400640011197812 */ /* 0x000fe400078efcff */
[----:B------:R-:W-:Y:S01]  /*0df0*/  LOP3.LUT R37, R37, 0x64006400, RZ, 0xfc, !PT ;  /* 0x6400640025257812 */ /* 0x000fe200078efcff */
[-C--:B------:R-:W-:Y:S01]  /*0e00*/  HFMA2 R17, R12, R13.reuse, R24 ;  /* 0x0000000d0c117231 */ /* 0x080fe20000000018 */
[----:B------:R-:W-:Y:S01]  /*0e10*/  SHF.R.U32.HI R24, RZ, 0xa, R8 ;  /* 0x0000000aff187819 */ /* 0x000fe20000011608 */
[-C--:B------:R-:W-:Y:S01]  /*0e20*/  HFMA2 R12, R27, R2.reuse.H1_H1, -48, -48 ;  /* 0xd200d2001b0c7431 */ /* 0x080fe20000060002 */
[----:B------:R-:W-:Y:S01]  /*0e30*/  LOP3.LUT R35, R4, 0x3e003e0, RZ, 0xc0, !PT ;  /* 0x03e003e004237812 */ /* 0x000fe200078ec0ff */
[----:B------:R-:W-:Y:S01]  /*0e40*/  HFMA2 R25, R25, R2.H1_H1, -48, -48 ;  /* 0xd200d20019197431 */ /* 0x000fe20000060002 */
[----:B------:R-:W-:Y:S01]  /*0e50*/  LOP3.LUT R24, R24, 0x1f001f, RZ, 0xc0, !PT ;  /* 0x001f001f18187812 */ /* 0x000fe200078ec0ff */
[-C--:B------:R-:W-:Y:S01]  /*0e60*/  HFMA2 R12, R12, R13.reuse, R18 ;  /* 0x0000000d0c0c7231 */ /* 0x080fe20000000012 */
[----:B------:R-:W-:Y:S01]  /*0e70*/  LOP3.LUT R35, R35, 0x64006400, RZ, 0xfc, !PT ;  /* 0x6400640023237812 */ /* 0x000fe200078efcff */
[----:B------:R-:W-:Y:S01]  /*0e80*/  HFMA2 R18, R25, R13, R16 ;  /* 0x0000000d19127231 */ /* 0x000fe20000000010 */
[----:B------:R-:W-:-:S02]  /*0e90*/  SHF.R.U32.HI R13, RZ, 0xa, R9 ;  /* 0x0000000aff0d7819 */ /* 0x000fc40000011609 */
[----:B------:R-:W-:Y:S02]  /*0ea0*/  LOP3.LUT R24, R24, 0x64006400, RZ, 0xfc, !PT ;  /* 0x6400640018187812 */ /* 0x000fe400078efcff */
[----:B------:R-:W-:Y:S02]  /*0eb0*/  SHF.R.U32.HI R25, RZ, 0xa, R10 ;  /* 0x0000000aff197819 */ /* 0x000fe4000001160a */
[----:B------:R-:W-:Y:S01]  /*0ec0*/  LOP3.LUT R16, R13, 0x1f001f, RZ, 0xc0, !PT ;  /* 0x001f001f0d107812 */ /* 0x000fe200078ec0ff */
[----:B------:R-:W-:Y:S01]  /*0ed0*/  HADD2 R13, R24, -1040, -1040 ;  /* 0xe410e410180d7430 */ /* 0x000fe20000000000 */
[----:B------:R-:W-:Y:S02]  /*0ee0*/  LOP3.LUT R25, R25, 0x1f001f, RZ, 0xc0, !PT ;  /* 0x001f001f19197812 */ /* 0x000fe400078ec0ff */
[----:B------:R-:W-:Y:S01]  /*0ef0*/  SHF.R.U32.HI R24, RZ, 0xa, R11 ;  /* 0x0000000aff187819 */ /* 0x000fe2000001160b */
[----:B------:R-:W-:Y:S01]  /*0f00*/  HFMA2 R13, R13, R14, R19 ;  /* 0x0000000e0d0d7231 */ /* 0x000fe20000000013 */
[----:B------:R-:W-:-:S02]  /*0f10*/  LOP3.LUT R16, R16, 0x64006400, RZ, 0xfc, !PT ;  /* 0x6400640010107812 */ /* 0x000fc400078efcff */
        /* <DEDUP_REMOVED lines=8> */
[----:B------:R-:W-:Y:S02]  /*0fa0*/  HFMA2 R12, R25, R14, R12 ;  /* 0x0000000e190c7231 */ /* 0x000fe4000000000c */
[----:B------:R-:W-:-:S02]  /*0fb0*/  HADD2 R17, R24, -1040, -1040 ;  /* 0xe410e41018117430 */ /* 0x000fc40000000000 */
[----:B------:R-:W0:Y:S01]  /*0fc0*/  LDS.128 R24, [UR4+0x10] ;  /* 0x00001004ff187984 */ /* 0x000e220008000c00 */
[----:B------:R-:W-:Y:S02]  /*0fd0*/  HADD2 R19, R19, -1040, -1040 ;  /* 0xe410e41013137430 */ /* 0x000fe40000000000 */
[----:B------:R-:W-:Y:S01]  /*0fe0*/  HFMA2 R17, R17, R14, R18 ;  /* 0x0000000e11117231 */ /* 0x000fe20000000012 */
[----:B------:R-:W-:Y:S01]  /*0ff0*/  LOP3.LUT R14, R5, 0x1f001f, RZ, 0xc0, !PT ;  /* 0x001f001f050e7812 */ /* 0x000fe200078ec0ff */
[----:B------:R-:W-:Y:S01]  /*1000*/  HFMA2 R13, R19, R15, R13 ;  /* 0x0000000f130d7231 */ /* 0x000fe2000000000d */
[----:B------:R-:W-:Y:S02]  /*1010*/  LOP3.LUT R18, R6, 0x1f001f, RZ, 0xc0, !PT ;  /* 0x001f001f06127812 */ /* 0x000fe400078ec0ff */
[----:B------:R-:W-:Y:S02]  /*1020*/  LOP3.LUT R19, R14, 0x64006400, RZ, 0xfc, !PT ;  /* 0x640064000e137812 */ /* 0x000fe400078efcff */
[----:B------:R-:W-:-:S02]  /*1030*/  LOP3.LUT R14, R7, 0x1f001f, RZ, 0xc0, !PT ;  /* 0x001f001f070e7812 */ /* 0x000fc400078ec0ff */
[----:B------:R-:W-:Y:S01]  /*1040*/  LOP3.LUT R18, R18, 0x64006400, RZ, 0xfc, !PT ;  /* 0x6400640012127812 */ /* 0x000fe200078efcff */
[----:B------:R-:W-:Y:S01]  /*1050*/  HADD2 R34, R19, -1040, -1040 ;  /* 0xe410e41013227430 */ /* 0x000fe20000000000 */
[----:B------:R-:W-:-:S03]  /*1060*/  LOP3.LUT R19, R14, 0x64006400, RZ, 0xfc, !PT ;  /* 0x640064000e137812 */ /* 0x000fc600078efcff */
[----:B------:R-:W-:Y:S02]  /*1070*/  HADD2 R18, R18, -1040, -1040 ;  /* 0xe410e41012127430 */ /* 0x000fe40000000000 */
[----:B------:R-:W-:Y:S02]  /*1080*/  HADD2 R19, R19, -1040, -1040 ;  /* 0xe410e41013137430 */ /* 0x000fe40000000000 */
[-C--:B------:R-:W-:Y:S02]  /*1090*/  HFMA2 R14, R34, R15.reuse, R16 ;  /* 0x0000000f220e7231 */ /* 0x080fe40000000010 */
[-C--:B------:R-:W-:Y:S02]  /*10a0*/  HFMA2 R12, R18, R15.reuse, R12 ;  /* 0x0000000f120c7231 */ /* 0x080fe4000000000c */
[----:B------:R-:W-:Y:S01]  /*10b0*/  HFMA2 R15, R19, R15, R17 ;  /* 0x0000000f130f7231 */ /* 0x000fe20000000011 */
[----:B------:R-:W-:Y:S01]  /*10c0*/  LOP3.LUT R17, R6, 0x3e003e0, RZ, 0xc0, !PT ;  /* 0x03e003e006117812 */ /* 0x000fe200078ec0ff */
[-C--:B------:R-:W-:Y:S01]  /*10d0*/  HFMA2 R16, R37, R2.reuse.H1_H1, -48, -48 ;  /* 0xd200d20025107431 */ /* 0x080fe20000060002 */
[----:B------:R-:W-:Y:S01]  /*10e0*/  LOP3.LUT R19, R7, 0x3e003e0, RZ, 0xc0, !PT ;  /* 0x03e003e007137812 */ /* 0x000fe200078ec0ff */
[----:B------:R-:W-:Y:S01]  /*10f0*/  HFMA2 R18, R35, R2.H1_H1, -48, -48 ;  /* 0xd200d20023127431 */ /* 0x000fe20000060002 */
[----:B------:R-:W-:-:S02]  /*1100*/  LOP3.LUT R17, R17, 0x64006400, RZ, 0xfc, !PT ;  /* 0x6400640011117812 */ /* 0x000fc400078efcff */
[----:B------:R-:W-:-:S03]  /*1110*/  LOP3.LUT R19, R19, 0x64006400, RZ, 0xfc, !PT ;  /* 0x6400640013137812 */ /* 0x000fc600078efcff */
[-C--:B------:R-:W-:Y:S02]  /*1120*/  HFMA2 R17, R17, R2.reuse.H1_H1, -48, -48 ;  /* 0xd200d20011117431 */ /* 0x080fe40000060002 */
[----:B------:R-:W-:Y:S02]  /*1130*/  HFMA2 R19, R19, R2.H1_H1, -48, -48 ;  /* 0xd200d20013137431 */ /* 0x000fe40000060002 */
[-C--:B0-----:R-:W-:Y:S02]  /*1140*/  HFMA2 R14, R16, R24.reuse, R14 ;  /* 0x00000018100e7231 */ /* 0x081fe4000000000e */
[-C--:B------:R-:W-:Y:S01]  /*1150*/  HFMA2 R12, R17, R24.reuse, R12 ;  /* 0x00000018110c7231 */ /* 0x080fe2000000000c */
[----:B------:R-:W-:Y:S01]  /*1160*/  SHF.R.U32.HI R16, RZ, 0xa, R4 ;  /* 0x0000000aff107819 */ /* 0x000fe20000011604 */
[-C--:B------:R-:W-:Y:S01]  /*1170*/  HFMA2 R13, R18, R24.reuse, R13 ;  /* 0x00000018120d7231 */ /* 0x080fe2000000000d */
[----:B------:R-:W-:Y:S01]  /*1180*/  SHF.R.U32.HI R17, RZ, 0xa, R5 ;  /* 0x0000000aff117819 */ /* 0x000fe20000011605 */
[----:B------:R-:W-:Y:S01]  /*1190*/  HFMA2 R15, R19, R24, R15 ;  /* 0x00000018130f7231 */ /* 0x000fe2000000000f */
        /* <DEDUP_REMOVED lines=8> */
[----:B------:R-:W-:Y:S01]  /*1220*/  LOP3.LUT R13, R16, 0x1f001f, RZ, 0xc0, !PT ;  /* 0x001f001f100d7812 */ /* 0x000fe200078ec0ff */
[----:B------:R-:W-:Y:S02]  /*1230*/  HFMA2 R14, R17, R25, R14 ;  /* 0x00000019110e7231 */ /* 0x000fe4000000000e */
[----:B------:R0:W2:Y:S01]  /*1240*/  LDG.E.128.CONSTANT R16, desc[UR6][R38.64] ;  /* 0x0000000626107981 */ /* 0x0000a2000c1e9d00 */
[----:B------:R-:W-:Y:S02]  /*1250*/  LOP3.LUT R13, R13, 0x64006400, RZ, 0xfc, !PT ;  /* 0x640064000d0d7812 */ /* 0x000fe400078efcff */
[----:B----4-:R-:W-:-:S03]  /*1260*/  LOP3.LUT R24, R21, 0x1f001f, RZ, 0xc0, !PT ;  /* 0x001f001f15187812 */ /* 0x010fc600078ec0ff */
[----:B------:R-:W-:Y:S01]  /*1270*/  HADD2 R13, R13, -1040, -1040 ;  /* 0xe410e4100d0d7430 */ /* 0x000fe20000000000 */
[----:B------:R-:W-:-:S03]  /*1280*/  LOP3.LUT R24, R24, 0x64006400, RZ, 0xfc, !PT ;  /* 0x6400640018187812 */ /* 0x000fc600078efcff */
[----:B------:R-:W-:Y:S01]  /*1290*/  HFMA2 R13, R13, R25, R12 ;  /* 0x000000190d0d7231 */ /* 0x000fe2000000000c */
[----:B------:R-:W-:Y:S01]  /*12a0*/  SHF.R.U32.HI R12, RZ, 0xa, R7 ;  /* 0x0000000aff0c7819 */ /* 0x000fe20000011607 */
[----:B------:R-:W-:Y:S02]  /*12b0*/  HADD2 R36, R24, -1040, -1040 ;  /* 0xe410e41018247430 */ /* 0x000fe40000000000 */
[----:B0-----:R-:W-:Y:S01]  /*12c0*/  IMAD.WIDE R38, R0, 0x4, R38 ;  /* 0x0000000400267825 */ /* 0x001fe200078e0226 */
[----:B------:R-:W-:-:S03]  /*12d0*/  LOP3.LUT R12, R12, 0x1f001f, RZ, 0xc0, !PT ;  /* 0x001f001f0c0c7812 */ /* 0x000fc600078ec0ff */
[----:B------:R-:W-:Y:S01]  /*12e0*/  HFMA2 R36, R36, R26, R14 ;  /* 0x0000001a24247231 */ /* 0x000fe2000000000e */
[----:B------:R-:W-:Y:S02]  /*12f0*/  LOP3.LUT R14, R23, 0x1f001f, RZ, 0xc0, !PT ;  /* 0x001f001f170e7812 */ /* 0x000fe400078ec0ff */
[----:B------:R-:W-:Y:S02]  /*1300*/  LOP3.LUT R12, R12, 0x64006400, RZ, 0xfc, !PT ;  /* 0x640064000c0c7812 */ /* 0x000fe400078efcff */
[----:B------:R-:W-:-:S03]  /*1310*/  LOP3.LUT R14, R14, 0x64006400, RZ, 0xfc, !PT ;  /* 0x640064000e0e7812 */ /* 0x000fc600078efcff */
[----:B------:R-:W-:Y:S02]  /*1320*/  HADD2 R12, R12, -1040, -1040 ;  /* 0xe410e4100c0c7430 */ /* 0x000fe40000000000 */
[----:B------:R-:W-:Y:S02]  /*1330*/  HADD2 R37, R14, -1040, -1040 ;  /* 0xe410e4100e257430 */ /* 0x000fe40000000000 */
[----:B------:R-:W-:Y:S01]  /*1340*/  HFMA2 R15, R12, R25, R15 ;  /* 0x000000190c0f7231 */ /* 0x000fe2000000000f */
[----:B------:R-:W-:-:S03]  /*1350*/  LOP3.LUT R12, R20, 0x1f001f, RZ, 0xc0, !PT ;  /* 0x001f001f140c7812 */ /* 0x000fc600078ec0ff */
[----:B------:R-:W-:Y:S01]  /*1360*/  HFMA2 R37, R37, R26, R15 ;  /* 0x0000001a25257231 */ /* 0x000fe2000000000f */
[----:B------:R-:W-:-:S05]  /*1370*/  LOP3.LUT R12, R12, 0x64006400, RZ, 0xfc, !PT ;  /* 0x640064000c0c7812 */ /* 0x000fca00078efcff */
[----:B------:R-:W-:-:S04]  /*1380*/  HADD2 R12, R12, -1040, -1040 ;  /* 0xe410e4100c0c7430 */ /* 0x000fc80000000000 */
[----:B------:R-:W-:Y:S01]  /*1390*/  HFMA2 R34, R12, R26, R34 ;  /* 0x0000001a0c227231 */ /* 0x000fe20000000022 */
[----:B------:R-:W-:-:S04]  /*13a0*/  LOP3.LUT R12, R22, 0x1f001f, RZ, 0xc0, !PT ;  /* 0x001f001f160c7812 */ /* 0x000fc800078ec0ff */
[----:B------:R-:W-:-:S05]  /*13b0*/  LOP3.LUT R12, R12, 0x64006400, RZ, 0xfc, !PT ;  /* 0x640064000c0c7812 */ /* 0x000fca00078efcff */
[----:B------:R-:W-:Y:S01]  /*13c0*/  HADD2 R35, R12, -1040, -1040 ;  /* 0xe410e4100c237430 */ /* 0x000fe20000000000 */
[----:B------:R-:W-:-:S03]  /*13d0*/  LOP3.LUT R12, R20, 0x3e003e0, RZ, 0xc0, !PT ;  /* 0x03e003e0140c7812 */ /* 0x000fc600078ec0ff */
[----:B------:R-:W-:Y:S01]  /*13e0*/  HFMA2 R35, R35, R26, R13 ;  /* 0x0000001a23237231 */ /* 0x000fe2000000000d */
[----:B------:R-:W-:-:S05]  /*13f0*/  LOP3.LUT R13, R12, 0x64006400, RZ, 0xfc, !PT ;  /* 0x640064000c0d7812 */ /* 0x000fca00078efcff */
[----:B------:R-:W-:-:S04]  /*1400*/  HFMA2 R13, R13, R2.H1_H1, -48, -48 ;  /* 0xd200d2000d0d7431 */ /* 0x000fc80000060002 */
[----:B------:R-:W-:Y:S02]  /*1410*/  HFMA2 R34, R13, R27, R34 ;  /* 0x0000001b0d227231 */ /* 0x000fe40000000022 */
[----:B------:R-:W3:Y:S01]  /*1420*/  LDG.E.128.CONSTANT R12, desc[UR6][R38.64] ;  /* 0x00000006260c7981 */ /* 0x000ee2000c1e9d00 */
[----:B------:R-:W-:Y:S02]  /*1430*/  LOP3.LUT R24, R21, 0x3e003e0, RZ, 0xc0, !PT ;  /* 0x03e003e015187812 */ /* 0x000fe400078ec0ff */
[----:B------:R-:W-:Y:S02]  /*1440*/  SHF.R.U32.HI R8, RZ, 0xf, R8 ;  /* 0x0000000fff087819 */ /* 0x000fe40000011608 */
[----:B------:R-:W-:Y:S02]  /*1450*/  LOP3.LUT R24, R24, 0x64006400, RZ, 0xfc, !PT ;  /* 0x6400640018187812 */ /* 0x000fe400078efcff */
[----:B------:R-:W-:Y:S02]  /*1460*/  SHF.R.U32.HI R25, RZ, 0xe, R4 ;  /* 0x0000000eff197819 */ /* 0x000fe40000011604 */
[----:B------:R-:W-:Y:S01]  /*1470*/  LOP3.LUT R4, R8, 0x10001, RZ, 0xc0, !PT ;  /* 0x0001000108047812 */ /* 0x000fe200078ec0ff */
[----:B------:R-:W-:Y:S01]  /*1480*/  HFMA2 R24, R24, R2.H1_H1, -48, -48 ;  /* 0xd200d20018187431 */ /* 0x000fe20000060002 */
[----:B------:R-:W-:-:S02]  /*1490*/  SHF.R.U32.HI R9, RZ, 0xf, R9 ;  /* 0x0000000fff097819 */ /* 0x000fc40000011609 */
[----:B------:R-:W-:Y:S01]  /*14a0*/  LOP3.LUT R4, R4, 0x20002, R25, 0xf8, !PT ;  /* 0x0002000204047812 */ /* 0x000fe200078ef819 */
[----:B------:R-:W-:Y:S01]  /*14b0*/  HFMA2 R36, R24, R27, R36 ;  /* 0x0000001b18247231 */ /* 0x000fe20000000024 */
[----:B------:R-:W-:Y:S02]  /*14c0*/  LOP3.LUT R24, R22, 0x3e003e0, RZ, 0xc0, !PT ;  /* 0x03e003e016187812 */ /* 0x000fe400078ec0ff */
[----:B------:R-:W-:Y:S02]  /*14d0*/  SHF.R.U32.HI R10, RZ, 0xf, R10 ;  /* 0x0000000fff0a7819 */ /* 0x000fe4000001160a */
[----:B------:R-:W-:Y:S02]  /*14e0*/  LOP3.LUT R24, R24, 0x64006400, RZ, 0xfc, !PT ;  /* 0x6400640018187812 */ /* 0x000fe400078efcff */
[----:B------:R-:W-:Y:S02]  /*14f0*/  SHF.R.U32.HI R40, RZ, 0xe, R5 ;  /* 0x0000000eff287819 */ /* 0x000fe40000011605 */
[----:B------:R-:W-:Y:S01]  /*1500*/  SHF.R.U32.HI R5, RZ, 0xe, R6 ;  /* 0x0000000eff057819 */ /* 0x000fe20000011606 */
[----:B------:R-:W-:Y:S01]  /*1510*/  HFMA2 R24, R24, R2.H1_H1, -48, -48 ;  /* 0xd200d20018187431 */ /* 0x000fe20000060002 */
[----:B------:R-:W-:-:S02]  /*1520*/  LOP3.LUT R9, R9, 0x10001, RZ, 0xc0, !PT ;  /* 0x0001000109097812 */ /* 0x000fc400078ec0ff */
[----:B------:R-:W-:Y:S01]  /*1530*/  LOP3.LUT R10, R10, 0x10001, RZ, 0xc0, !PT ;  /* 0x000100010a0a7812 */ /* 0x000fe200078ec0ff */
[----:B------:R-:W-:Y:S01]  /*1540*/  HFMA2 R35, R24, R27, R35 ;  /* 0x0000001b18237231 */ /* 0x000fe20000000023 */
[----:B------:R-:W-:Y:S02]  /*1550*/  LOP3.LUT R24, R23, 0x3e003e0, RZ, 0xc0, !PT ;  /* 0x03e003e017187812 */ /* 0x000fe400078ec0ff */
[----:B------:R-:W-:Y:S02]  /*1560*/  LOP3.LUT R40, R9, 0x20002, R40, 0xf8, !PT ;  /* 0x0002000209287812 */ /* 0x000fe400078ef828 */
[----:B------:R-:W-:Y:S02]  /*1570*/  LOP3.LUT R24, R24, 0x64006400, RZ, 0xfc, !PT ;  /* 0x6400640018187812 */ /* 0x000fe400078efcff */
[----:B------:R-:W-:Y:S02]  /*1580*/  LOP3.LUT R5, R10, 0x20002, R5, 0xf8, !PT ;  /* 0x000200020a057812 */ /* 0x000fe400078ef805 */
[----:B------:R-:W-:Y:S01]  /*1590*/  SHF.R.U32.HI R6, RZ, 0xa, R20 ;  /* 0x0000000aff067819 */ /* 0x000fe20000011614 */
[----:B------:R-:W-:Y:S01]  /*15a0*/  HFMA2 R24, R24, R2.H1_H1, -48, -48 ;  /* 0xd200d20018187431 */ /* 0x000fe20000060002 */
[----:B------:R-:W-:-:S02]  /*15b0*/  SHF.R.U32.HI R8, RZ, 0xa, R21 ;  /* 0x0000000aff087819 */ /* 0x000fc40000011615 */
[----:B------:R-:W-:Y:S01]  /*15c0*/  SHF.R.U32.HI R9, RZ, 0xa, R22 ;  /* 0x0000000aff097819 */ /* 0x000fe20000011616 */
[----:B------:R-:W-:Y:S01]  /*15d0*/  HFMA2 R37, R24, R27, R37 ;  /* 0x0000001b18257231 */ /* 0x000fe20000000025 */
[----:B------:R-:W-:Y:S01]  /*15e0*/  SHF.R.U32.HI R10, RZ, 0xa, R23 ;  /* 0x0000000aff0a7819 */ /* 0x000fe20000011617 */
[----:B------:R-:W0:Y:S01]  /*15f0*/  LDS.128 R24, [UR4+0x20] ;  /* 0x00002004ff187984 */ /* 0x000e220008000c00 */
        /* <DEDUP_REMOVED lines=10> */
[----:B------:R-:W-:Y:S01]  /*16a0*/  SHF.R.U32.HI R11, RZ, 0xf, R11 ;  /* 0x0000000fff0b7819 */ /* 0x000fe2000001160b */
[----:B------:R-:W-:Y:S01]  /*16b0*/  HADD2 R9, R9, -1040, -1040 ;  /* 0xe410e41009097430 */ /* 0x000fe20000000000 */
[----:B------:R-:W-:Y:S01]  /*16c0*/  SHF.R.U32.HI R21, RZ, 0xd, R21 ;  /* 0x0000000dff157819 */ /* 0x000fe20000011615 */
[----:B------:R-:W-:Y:S01]  /*16d0*/  HADD2 R10, R10, -1040, -1040 ;  /* 0xe410e4100a0a7430 */ /* 0x000fe20000000000 */
[----:B------:R-:W-:-:S02]  /*16e0*/  SHF.R.U32.HI R22, RZ, 0xd, R22 ;  /* 0x0000000dff167819 */ /* 0x000fc40000011616 */
[----:B------:R-:W-:Y:S02]  /*16f0*/  LOP3.LUT R40, R40, 0x40004, R21, 0xf8, !PT ;  /* 0x0004000428287812 */ /* 0x000fe400078ef815 */
[----:B------:R-:W-:Y:S02]  /*1700*/  LOP3.LUT R5, R5, 0x40004, R22, 0xf8, !PT ;  /* 0x0004000405057812 */ /* 0x000fe400078ef816 */
[----:B------:R-:W-:Y:S01]  /*1710*/  PRMT R28, R28, 0x5410, R29 ;  /* 0x000054101c1c7816 */ /* 0x000fe2000000001d */
[-C--:B0-----:R-:W-:Y:S02]  /*1720*/  HFMA2 R6, R6, R24.reuse, R34 ;  /* 0x0000001806067231 */ /* 0x081fe40000000022 */
[-C--:B------:R-:W-:Y:S02]  /*1730*/  HFMA2 R8, R8, R24.reuse, R36 ;  /* 0x0000001808087231 */ /* 0x080fe40000000024 */
[-C--:B------:R-:W-:Y:S02]  /*1740*/  HFMA2 R9, R9, R24.reuse, R35 ;  /* 0x0000001809097231 */ /* 0x080fe40000000023 */
[----:B------:R-:W-:Y:S01]  /*1750*/  HFMA2 R10, R10, R24, R37 ;  /* 0x000000180a0a7231 */ /* 0x000fe20000000025 */
[----:B------:R-:W-:-:S02]  /*1760*/  SHF.R.U32.HI R24, RZ, 0xe, R7 ;  /* 0x0000000eff187819 */ /* 0x000fc40000011607 */
[----:B------:R-:W-:Y:S02]  /*1770*/  LOP3.LUT R7, R11, 0x10001, RZ, 0xc0, !PT ;  /* 0x000100010b077812 */ /* 0x000fe400078ec0ff */
[----:B------:R-:W-:Y:S02]  /*1780*/  SHF.R.U32.HI R11, RZ, 0xd, R20 ;  /* 0x0000000dff0b7819 */ /* 0x000fe40000011614 */
[----:B------:R-:W-:Y:S02]  /*1790*/  LOP3.LUT R7, R7, 0x20002, R24, 0xf8, !PT ;  /* 0x0002000207077812 */ /* 0x000fe400078ef818 */
[----:B------:R-:W-:Y:S02]  /*17a0*/  LOP3.LUT R4, R4, 0x40004, R11, 0xf8, !PT ;  /* 0x0004000404047812 */ /* 0x000fe400078ef80b */
[----:B------:R-:W-:-:S04]  /*17b0*/  SHF.R.U32.HI R20, RZ, 0xd, R23 ;  /* 0x0000000dff147819 */ /* 0x000fc80000011617 */
[----:B------:R-:W-:Y:S02]  /*17c0*/  LOP3.LUT R21, R7, 0x40004, R20, 0xf8, !PT ;  /* 0x0004000407157812 */ /* 0x000fe400078ef814 */
[----:B--2---:R-:W-:Y:S02]  /*17d0*/  LOP3.LUT R11, R16, 0x1f001f, RZ, 0xc0, !PT ;  /* 0x001f001f100b7812 */ /* 0x004fe400078ec0ff */
[----:B------:R-:W-:Y:S02]  /*17e0*/  LOP3.LUT R20, R17, 0x1f001f, RZ, 0xc0, !PT ;  /* 0x001f001f11147812 */ /* 0x000fe400078ec0ff */
[----:B------:R-:W-:Y:S02]  /*17f0*/  LOP3.LUT R11, R11, 0x64006400, RZ, 0xfc, !PT ;  /* 0x640064000b0b7812 */ /* 0x000fe400078efcff */
[----:B------:R-:W-:Y:S02]  /*1800*/  LOP3.LUT R20, R20, 0x64006400, RZ, 0xfc, !PT ;  /* 0x6400640014147812 */ /* 0x000fe400078efcff */
[----:B------:R-:W-:Y:S01]  /*1810*/  SHF.R.U32.HI R23, RZ, 0xc, R17 ;  /* 0x0000000cff177819 */ /* 0x000fe20000011611 */
[----:B------:R-:W-:Y:S01]  /*1820*/  HADD2 R11, R11, -1040, -1040 ;  /* 0xe410e4100b0b7430 */ /* 0x000fe20000000000 */
[----:B------:R-:W-:Y:S01]  /*1830*/  LOP3.LUT R22, R19, 0x1f001f, RZ, 0xc0, !PT ;  /* 0x001f001f13167812 */ /* 0x000fe200078ec0ff */
[----:B------:R-:W-:-:S02]  /*1840*/  HADD2 R20, R20, -1040, -1040 ;  /* 0xe410e41014147430 */ /* 0x000fc40000000000 */
[-C--:B------:R-:W-:Y:S01]  /*1850*/  HFMA2 R7, R11, R25.reuse, R6 ;  /* 0x000000190b077231 */ /* 0x080fe20000000006 */
[----:B------:R-:W-:Y:S02]  /*1860*/  LOP3.LUT R6, R18, 0x1f001f, RZ, 0xc0, !PT ;  /* 0x001f001f12067812 */ /* 0x000fe400078ec0ff */
[----:B------:R-:W-:Y:S02]  /*1870*/  SHF.R.U32.HI R11, RZ, 0xc, R16 ;  /* 0x0000000cff0b7819 */ /* 0x000fe40000011610 */
[----:B------:R-:W-:Y:S02]  /*1880*/  LOP3.LUT R6, R6, 0x64006400, RZ, 0xfc, !PT ;  /* 0x6400640006067812 */ /* 0x000fe400078efcff */
[----:B------:R-:W-:Y:S01]  /*1890*/  LOP3.LUT R11, R4, 0x80008, R11, 0xf8, !PT ;  /* 0x00080008040b7812 */ /* 0x000fe200078ef80b */
[----:B------:R-:W-:Y:S01]  /*18a0*/  HFMA2 R4, R20, R25, R8 ;  /* 0x0000001914047231 */ /* 0x000fe20000000008 */
[----:B------:R-:W-:Y:S01]  /*18b0*/  LOP3.LUT R8, R16, 0x3e003e0, RZ, 0xc0, !PT ;  /* 0x03e003e010087812 */ /* 0x000fe200078ec0ff */
[----:B------:R-:W-:Y:S01]  /*18c0*/  HADD2 R6, R6, -1040, -1040 ;  /* 0xe410e41006067430 */ /* 0x000fe20000000000 */
[----:B------:R-:W-:-:S02]  /*18d0*/  SHF.R.U32.HI R20, RZ, 0xc, R18 ;  /* 0x0000000cff147819 */ /* 0x000fc40000011612 */
[----:B------:R-:W-:Y:S01]  /*18e0*/  LOP3.LUT R22, R22, 0x64006400, RZ, 0xfc, !PT ;  /* 0x6400640016167812 */ /* 0x000fe200078efcff */
[-C--:B------:R-:W-:Y:S01]  /*18f0*/  HFMA2 R6, R6, R25.reuse, R9 ;  /* 0x0000001906067231 */ /* 0x080fe20000000009 */
[----:B------:R-:W-:Y:S02]  /*1900*/  LOP3.LUT R9, R40, 0x80008, R23, 0xf8, !PT ;  /* 0x0008000828097812 */ /* 0x000fe400078ef817 */
[----:B------:R-:W-:Y:S02]  /*1910*/  LOP3.LUT R23, R8, 0x64006400, RZ, 0xfc, !PT ;  /* 0x6400640008177812 */ /* 0x000fe400078efcff */
[----:B------:R-:W-:Y:S01]  /*1920*/  LOP3.LUT R20, R5, 0x80008, R20, 0xf8, !PT ;  /* 0x0008000805147812 */ /* 0x000fe200078ef814 */
[----:B------:R-:W-:Y:S01]  /*1930*/  HADD2 R5, R22, -1040, -1040 ;  /* 0xe410e41016057430 */ /* 0x000fe20000000000 */
[----:B------:R-:W-:Y:S01]  /*1940*/  SHF.R.U32.HI R8, RZ, 0xc, R19 ;  /* 0x0000000cff087819 */ /* 0x000fe20000011613 */
[----:B------:R-:W-:Y:S01]  /*1950*/  HFMA2 R23, R23, R2.H1_H1, -48, -48 ;  /* 0xd200d20017177431 */ /* 0x000fe20000060002 */
[----:B------:R-:W-:Y:S01]  /*1960*/  SHF.R.U32.HI R16, RZ, 0xa, R16 ;  /* 0x0000000aff107819 */ /* 0x000fe20000011610 */
[----:B------:R-:W-:Y:S01]  /*1970*/  HFMA2 R25, R5, R25, R10 ;  /* 0x0000001905197231 */ /* 0x000fe2000000000a */
[----:B------:R-:W-:Y:S01]  /*1980*/  LOP3.LUT R8, R21, 0x80008, R8, 0xf8, !PT ;  /* 0x0008000815087812 */ /* 0x000fe200078ef808 */
[----:B------:R-:W-:Y:S01]  /*1990*/  HFMA2 R10, R23, R26, R7 ;  /* 0x0000001a170a7231 */ /* 0x000fe20000000007 */
        /* <DEDUP_REMOVED lines=8> */
[-C--:B------:R-:W-:Y:S01]  /*1a20*/  HFMA2 R23, R23, R2.reuse.H1_H1, -48, -48 ;  /* 0xd200d20017177431 */ /* 0x080fe20000060002 */
[----:B------:R-:W-:Y:S01]  /*1a30*/  SHF.R.U32.HI R22, RZ, 0xa, R19 ;  /* 0x0000000aff167819 */ /* 0x000fe20000011613 */
[----:B------:R-:W-:Y:S01]  /*1a40*/  HFMA2 R5, R5, R2.H1_H1, -48, -48 ;  /* 0xd200d20005057431 */ /* 0x000fe20000060002 */
[----:B------:R-:W-:Y:S01]  /*1a50*/  SHF.R.U32.HI R18, RZ, 0xa, R18 ;  /* 0x0000000aff127819 */ /* 0x000fe20000011612 */
[----:B------:R-:W-:-:S02]  /*1a60*/  HFMA2 R21, R21, R26, R6 ;  /* 0x0000001a15157231 */ /* 0x000fc40000000006 */
[-C--:B------:R-:W-:Y:S02]  /*1a70*/  HFMA2 R19, R23, R26.reuse, R25 ;  /* 0x0000001a17137231 */ /* 0x080fe40000000019 */
[----:B------:R-:W-:Y:S01]  /*1a80*/  HFMA2 R26, R5, R26, R4 ;  /* 0x0000001a051a7231 */ /* 0x000fe20000000004 */
[----:B------:R-:W-:Y:S01]  /*1a90*/  LOP3.LUT R16, R16, 0x1f001f, RZ, 0xc0, !PT ;  /* 0x001f001f10107812 */ /* 0x000fe200078ec0ff */
[----:B------:R-:W0:Y:S01]  /*1aa0*/  LDS.128 R4, [UR4+0x30] ;  /* 0x00003004ff047984 */ /* 0x000e220008000c00 */
[----:B------:R-:W-:Y:S01]  /*1ab0*/  LOP3.LUT R17, R17, 0x1f001f, RZ, 0xc0, !PT ;  /* 0x001f001f11117812 */ /* 0x000fe200078ec0ff */
[----:B------:R-:W-:Y:S01]  /*1ac0*/  UIADD3 UR4, UPT, UPT, UR4, 0x40, URZ ;  /* 0x0000004004047890 */ /* 0x000fe2000fffe0ff */
        /* <DEDUP_REMOVED lines=8> */
[----:B---3--:R-:W-:Y:S01]  /*1b50*/  LOP3.LUT R24, R15, 0x3e003e0, RZ, 0xc0, !PT ;  /* 0x03e003e00f187812 */ /* 0x008fe200078ec0ff */
        /* <DEDUP_REMOVED lines=11> */
[----:B------:R-:W-:Y:S01]  /*1c10*/  HFMA2 R22, R25, R2.H1_H1, -48, -48 ;  /* 0xd200d20019167431 */ /* 0x000fe20000060002 */
[----:B------:R-:W-:-:S02]  /*1c20*/  LOP3.LUT R21, R18, 0x64006400, RZ, 0xfc, !PT ;  /* 0x6400640012157812 */ /* 0x000fc400078efcff */
[----:B------:R-:W-:Y:S01]  /*1c30*/  SHF.R.U32.HI R24, RZ, 0xb, R12 ;  /* 0x0000000bff187819 */ /* 0x000fe2000001160c */
[-C--:B------:R-:W-:Y:S01]  /*1c40*/  HFMA2 R18, R23, R2.reuse.H1_H1, -48, -48 ;  /* 0xd200d20017127431 */ /* 0x080fe20000060002 */
[----:B------:R-:W-:Y:S01]  /*1c50*/  LOP3.LUT R23, R12, 0x1f001f, RZ, 0xc0, !PT ;  /* 0x001f001f0c177812 */ /* 0x000fe200078ec0ff */
[----:B------:R-:W-:Y:S01]  /*1c60*/  HFMA2 R21, R21, R2.H1_H1, -48, -48 ;  /* 0xd200d20015157431 */ /* 0x000fe20000060002 */
[----:B------:R-:W-:Y:S02]  /*1c70*/  LOP3.LUT R25, R13, 0x1f001f, RZ, 0xc0, !PT ;  /* 0x001f001f0d197812 */ /* 0x000fe400078ec0ff */
[----:B------:R-:W-:Y:S02]  /*1c80*/  LOP3.LUT R23, R23, 0x64006400, RZ, 0xfc, !PT ;  /* 0x6400640017177812 */ /* 0x000fe400078efcff */
[----:B------:R-:W-:Y:S02]  /*1c90*/  LOP3.LUT R11, R11, 0x100010, R24, 0xf8, !PT ;  /* 0x001000100b0b7812 */ /* 0x000fe400078ef818 */
[----:B------:R-:W-:Y:S01]  /*1ca0*/  SHF.R.U32.HI R24, RZ, 0xb, R13 ;  /* 0x0000000bff187819 */ /* 0x000fe2000001160d */
[----:B------:R-:W-:Y:S01]  /*1cb0*/  HADD2 R23, R23, -1040, -1040 ;  /* 0xe410e41017177430 */ /* 0x000fe20000000000 */
[----:B------:R-:W-:-:S02]  /*1cc0*/  LOP3.LUT R25, R25, 0x64006400, RZ, 0xfc, !PT ;  /* 0x6400640019197812 */ /* 0x000fc400078efcff */
[----:B------:R-:W-:Y:S01]  /*1cd0*/  LOP3.LUT R9, R9, 0x100010, R24, 0xf8, !PT ;  /* 0x0010001009097812 */ /* 0x000fe200078ef818 */
[-C--:B0-----:R-:W-:Y:S01]  /*1ce0*/  HFMA2 R16, R23, R4.reuse, R16 ;  /* 0x0000000417107231 */ /* 0x081fe20000000010 */
[----:B------:R-:W-:Y:S01]  /*1cf0*/  LOP3.LUT R23, R14, 0x1f001f, RZ, 0xc0, !PT ;  /* 0x001f001f0e177812 */ /* 0x000fe200078ec0ff */
[----:B------:R-:W-:Y:S01]  /*1d00*/  HADD2 R25, R25, -1040, -1040 ;  /* 0xe410e41019197430 */ /* 0x000fe20000000000 */
[----:B------:R-:W-:Y:S01]  /*1d10*/  LOP3.LUT R24, R15, 0x1f001f, RZ, 0xc0, !PT ;  /* 0x001f001f0f187812 */ /* 0x000fe200078ec0ff */
[----:B------:R-:W-:Y:S01]  /*1d20*/  HFMA2 R16, R21, R5, R16 ;  /* 0x0000000515107231 */ /* 0x000fe20000000010 */
[----:B------:R-:W-:Y:S01]  /*1d30*/  LOP3.LUT R19, R13, 0x3e003e0, RZ, 0xc0, !PT ;  /* 0x03e003e00d137812 */ /* 0x000fe200078ec0ff */
[----:B------:R-:W-:Y:S01]  /*1d40*/  HFMA2 R10, R25, R4, R10 ;  /* 0x00000004190a7231 */ /* 0x000fe2000000000a */
[----:B------:R-:W-:Y:S02]  /*1d50*/  LOP3.LUT R23, R23, 0x64006400, RZ, 0xfc, !PT ;  /* 0x6400640017177812 */ /* 0x000fe400078efcff */
[----:B------:R-:W-:-:S02]  /*1d60*/  LOP3.LUT R24, R24, 0x64006400, RZ, 0xfc, !PT ;  /* 0x6400640018187812 */ /* 0x000fc400078efcff */
[----:B------:R-:W-:Y:S01]  /*1d70*/  SHF.R.U32.HI R12, RZ, 0xa, R12 ;  /* 0x0000000aff0c7819 */ /* 0x000fe2000001160c */
[----:B------:R-:W-:Y:S01]  /*1d80*/  HADD2 R23, R23, -1040, -1040 ;  /* 0xe410e41017177430 */ /* 0x000fe20000000000 */
[----:B------:R-:W-:Y:S01]  /*1d90*/  SHF.R.U32.HI R13, RZ, 0xa, R13 ;  /* 0x0000000aff0d7819 */ /* 0x000fe2000001160d */
[----:B------:R-:W-:Y:S01]  /*1da0*/  HADD2 R24, R24, -1040, -1040 ;  /* 0xe410e41018187430 */ /* 0x000fe20000000000 */
[--C-:B------:R-:W-:Y:S01]  /*1db0*/  SHF.R.U32.HI R25, RZ, 0xb, R15.reuse ;  /* 0x0000000bff197819 */ /* 0x100fe2000001160f */
[-C--:B------:R-:W-:Y:S01]  /*1dc0*/  HFMA2 R17, R23, R4.reuse, R17 ;  /* 0x0000000417117231 */ /* 0x080fe20000000011 */
[----:B------:R-:W-:Y:S01]  /*1dd0*/  SHF.R.U32.HI R14, RZ, 0xa, R14 ;  /* 0x0000000aff0e7819 */ /* 0x000fe2000001160e */
[----:B------:R-:W-:Y:S01]  /*1de0*/  HFMA2 R27, R24, R4, R27 ;  /* 0x00000004181b7231 */ /* 0x000fe2000000001b */
[----:B------:R-:W-:Y:S01]  /*1df0*/  SHF.R.U32.HI R15, RZ, 0xa, R15 ;  /* 0x0000000aff0f7819 */ /* 0x000fe2000001160f */
[-C--:B------:R-:W-:Y:S01]  /*1e00*/  HFMA2 R17, R18, R5.reuse, R17 ;  /* 0x0000000512117231 */ /* 0x080fe20000000011 */
[----:B------:R-:W-:Y:S01]  /*1e10*/  LOP3.LUT R19, R19, 0x64006400, RZ, 0xfc, !PT ;  /* 0x6400640013137812 */ /* 0x000fe200078efcff */
[----:B------:R-:W-:Y:S01]  /*1e20*/  HFMA2 R22, R22, R5, R27 ;  /* 0x0000000516167231 */ /* 0x000fe2000000001b */
[----:B------:R-:W-:-:S02]  /*1e30*/  LOP3.LUT R12, R12, 0x1f001f, RZ, 0xc0, !PT ;  /* 0x001f001f0c0c7812 */ /* 0x000fc400078ec0ff */
[----:B------:R-:W-:Y:S01]  /*1e40*/  LOP3.LUT R13, R13, 0x1f001f, RZ, 0xc0, !PT ;  /* 0x001f001f0d0d7812 */ /* 0x000fe200078ec0ff */
[----:B------:R-:W-:Y:S01]  /*1e50*/  HFMA2 R19, R19, R2.H1_H1, -48, -48 ;  /* 0xd200d20013137431 */ /* 0x000fe20000060002 */
[----:B------:R-:W-:Y:S02]  /*1e60*/  LOP3.LUT R14, R14, 0x1f001f, RZ, 0xc0, !PT ;  /* 0x001f001f0e0e7812 */ /* 0x000fe400078ec0ff */
[----:B------:R-:W-:Y:S01]  /*1e70*/  LOP3.LUT R15, R15, 0x1f001f, RZ, 0xc0, !PT ;  /* 0x001f001f0f0f7812 */ /* 0x000fe200078ec0ff */
[----:B------:R-:W-:Y:S01]  /*1e80*/  HFMA2 R10, R19, R5, R10 ;  /* 0x00000005130a7231 */ /* 0x000fe2000000000a */
[----:B------:R-:W-:Y:S02]  /*1e90*/  LOP3.LUT R12, R12, 0x64006400, RZ, 0xfc, !PT ;  /* 0x640064000c0c7812 */ /* 0x000fe400078efcff */
[----:B------:R-:W-:Y:S02]  /*1ea0*/  LOP3.LUT R13, R13, 0x64006400, RZ, 0xfc, !PT ;  /* 0x640064000d0d7812 */ /* 0x000fe400078efcff */
[----:B------:R-:W-:Y:S01]  /*1eb0*/  LOP3.LUT R20, R20, 0x100010, R35, 0xf8, !PT ;  /* 0x0010001014147812 */ /* 0x000fe200078ef823 */
[----:B------:R-:W-:Y:S01]  /*1ec0*/  HADD2 R12, R12, -1040, -1040 ;  /* 0xe410e4100c0c7430 */ /* 0x000fe20000000000 */
[----:B------:R-:W-:Y:S01]  /*1ed0*/  LOP3.LUT R8, R8, 0x100010, R25, 0xf8, !PT ;  /* 0x0010001008087812 */ /* 0x000fe200078ef819 */
[----:B------:R-:W-:Y:S01]  /*1ee0*/  HADD2 R5, R13, -1040, -1040 ;  /* 0xe410e4100d057430 */ /* 0x000fe20000000000 */
[----:B------:R-:W-:Y:S01]  /*1ef0*/  LOP3.LUT R14, R14, 0x64006400, RZ, 0xfc, !PT ;  /* 0x640064000e0e7812 */ /* 0x000fe200078efcff */
        /* <DEDUP_REMOVED lines=12> */
[----:B------:R-:W-:Y:S02]  /*1fc0*/  HFMA2 R4, R15, R6, R22 ;  /* 0x000000060f047231 */ /* 0x000fe40000000016 */
[-C--:B------:R-:W-:Y:S02]  /*1fd0*/  HFMA2 R11, R11, R7.reuse, R12 ;  /* 0x000000070b0b7231 */ /* 0x080fe4000000000c */
[----:B------:R-:W-:Y:S01]  /*1fe0*/  HADD2 R20, R20, -1040, -1040 ;  /* 0xe410e41014147430 */ /* 0x000fe20000000000 */
[----:B------:R-:W-:Y:S01]  /*1ff0*/  PRMT R2, R2, 0x5410, R3 ;  /* 0x0000541002027816 */ /* 0x000fe20000000003 */
[----:B------:R-:W-:Y:S01]  /*2000*/  HADD2 R8, R8, -1040, -1040 ;  /* 0xe410e41008087430 */ /* 0x000fe20000000000 */
[----:B------:R-:W-:Y:S01]  /*2010*/  MOV R12, R33 ;  /* 0x00000021000c7202 */ /* 0x000fe20000000f00 */
[----:B------:R-:W-:-:S02]  /*2020*/  HFMA2 R5, R9, R7, R5 ;  /* 0x0000000709057231 */ /* 0x000fc40000000005 */
[-C--:B------:R-:W-:Y:S02]  /*2030*/  HFMA2 R10, R20, R7.reuse, R10 ;  /* 0x00000007140a7231 */ /* 0x080fe4000000000a */
[----:B------:R-:W-:Y:S02]  /*2040*/  HFMA2 R4, R8, R7, R4 ;  /* 0x0000000708047231 */ /* 0x000fe40000000004 */
[----:B------:R-:W-:-:S04]  /*2050*/  IMAD.WIDE R16, R0, 0x4, R38 ;  /* 0x0000000400107825 */ /* 0x000fc800078e0226 */
        /* <DEDUP_REMOVED lines=8> */
.L_x_3793:
[----:B------:R-:W0:Y:S01]  /*20e0*/  LDC.64 R14, c[0x0][0x3a0] ;  /* 0x0000e800ff0e7b82 */ /* 0x000e220000000a00 */
[----:B------:R-:W-:Y:S01]  /*20f0*/  VIMNMX R5, PT, PT, R32, UR12, PT ;  /* 0x0000000c20057c48 */ /* 0x000fe2000bfe0100 */
[----:B------:R-:W-:-:S03]  /*2100*/  IMAD R31, R0, UR8, R31 ;  /* 0x00000008001f7c24 */ /* 0x000fc6000f8e021f */
[----:B------:R-:W-:Y:S01]  /*2110*/  ISETP.GT.AND P0, PT, R5, R12, PT ;  /* 0x0000000c0500720c */ /* 0x000fe20003f04270 */
[----:B0-----:R-:W-:-:S12]  /*2120*/  IMAD.WIDE R14, R31, 0x2, R14 ;  /* 0x000000021f0e7825 */ /* 0x001fd800078e020e */
[----:B------:R-:W-:Y:S05]  /*2130*/  @!P0 BRA `(.L_x_3794) ;  /* 0x0000002000ec8947 */ /* 0x000fea0003800000 */
[----:B------:R-:W-:-:S07]  /*2140*/  VIMNMX.U32 R32, PT, PT, R32, UR12, PT ;  /* 0x0000000c20207c48 */ /* 0x000fce000bfe0000 */
.L_x_3795:
[----:B------:R-:W2:Y:S01]  /*2150*/  LDG.E.128.CONSTANT R8, desc[UR6][R16.64] ;  /* 0x0000000610087981 */ /* 0x000ea2000c1e9d00 */
[----:B------:R-:W-:-:S03]  /*2160*/  IMAD.WIDE R40, R0, 0x4, R16 ;  /* 0x0000000400287825 */ /* 0x000fc600078e0210 */
[----:B------:R-:W0:Y:S04]  /*2170*/  LDS.64 R20, [UR4] ;  /* 0x00000004ff147984 */ /* 0x000e280008000a00 */
[----:B------:R1:W3:Y:S02]  /*2180*/  LDG.E.128.CONSTANT R4, desc[UR6][R40.64] ;  /* 0x0000000628047981 */ /* 0x0002e4000c1e9d00 */
[----:B-1----:R-:W-:-:S04]  /*2190*/  IMAD.WIDE R40, R0, 0x4, R40 ;  /* 0x0000000400287825 */ /* 0x002fc800078e0228 */
[----:B0-----:R-:W-:Y:S01]  /*21a0*/  HADD2.F32 R17, -RZ, R20.H0_H0 ;  /* 0x20000014ff117230 */ /* 0x001fe20000004100 */
[----:B--2---:R-:W-:Y:S02]  /*21b0*/  LOP3.LUT R19, R8, 0xf000f, RZ, 0xc0, !PT ;  /* 0x000f000f08137812 */ /* 0x004fe400078ec0ff */
        /* <DEDUP_REMOVED lines=8> */
[----:B------:R-:W-:Y:S02]  /*2240*/  HADD2 R25, R23, -1032, -1032 ;  /* 0xe408e40817197430 */ /* 0x000fe40000000000 */
[----:B------:R-:W-:Y:S02]  /*2250*/  HADD2 R19, R22, -1032, -1032 ;  /* 0xe408e40816137430 */ /* 0x000fe40000000000 */
[----:B------:R-:W-:Y:S02]  /*2260*/  HADD2.F32 R16, -RZ, R26.H0_H0 ;  /* 0x2000001aff107230 */ /* 0x000fe40000004100 */
[----:B------:R-:W-:Y:S02]  /*2270*/  HADD2 R23, R24, -1032, -1032 ;  /* 0xe408e40818177430 */ /* 0x000fe40000000000 */
[----:B------:R-:W-:-:S02]  /*2280*/  HADD2.F32 R22, -RZ, R25.H0_H0 ;  /* 0x20000019ff167230 */ /* 0x000fc40000004100 */
[----:B------:R-:W-:Y:S02]  /*2290*/  HADD2.F32 R34, -RZ, R19.H0_H0 ;  /* 0x20000013ff227230 */ /* 0x000fe40000004100 */
[----:B------:R-:W-:Y:S01]  /*22a0*/  FFMA.FTZ R16, R16, R17, RZ ;  /* 0x0000001110107223 */ /* 0x000fe200000100ff */
[----:B------:R-:W-:Y:S02]  /*22b0*/  HADD2.F32 R24, -RZ, R23.H0_H0 ;  /* 0x20000017ff187230 */ /* 0x000fe40000004100 */
[C---:B------:R-:W-:Y:S01]  /*22c0*/  FFMA.FTZ R22, R17.reuse, R22, RZ ;  /* 0x0000001611167223 */ /* 0x040fe200000100ff */
[----:B------:R-:W-:Y:S02]  /*22d0*/  HADD2.F32 R27, -RZ, R26.H1_H1 ;  /* 0x3000001aff1b7230 */ /* 0x000fe40000004100 */
[C---:B------:R-:W-:Y:S01]  /*22e0*/  FFMA.FTZ R34, R17.reuse, R34, RZ ;  /* 0x0000002211227223 */ /* 0x040fe200000100ff */
[----:B------:R-:W-:Y:S02]  /*22f0*/  HFMA2 R26, -RZ, RZ, 0, 0.0625 ;  /* 0x00002c00ff1a7431 */ /* 0x000fe400000001ff */
[----:B------:R-:W-:Y:S01]  /*2300*/  FFMA.FTZ R24, R17, R24, RZ ;  /* 0x0000001811187223 */ /* 0x000fe200000100ff */
[----:B------:R-:W-:Y:S01]  /*2310*/  HADD2.F32 R17, -RZ, R20.H1_H1 ;  /* 0x30000014ff117230 */ /* 0x000fe20000004100 */
[----:B------:R-:W-:Y:S01]  /*2320*/  LOP3.LUT R20, R10, 0xf000f0, RZ, 0xc0, !PT ;  /* 0x00f000f00a147812 */ /* 0x000fe200078ec0ff */
[----:B------:R-:W-:Y:S01]  /*2330*/  HADD2.F32 R19, -RZ, R19.H1_H1 ;  /* 0x30000013ff137230 */ /* 0x000fe20000004100 */
[----:B------:R-:W-:Y:S01]  /*2340*/  PRMT R2, R2, 0x5410, R26 ;  /* 0x0000541002027816 */ /* 0x000fe2000000001a */
[----:B------:R-:W-:-:S02]  /*2350*/  HADD2.F32 R25, -RZ, R25.H1_H1 ;  /* 0x30000019ff197230 */ /* 0x000fc40000004100 */
[----:B------:R-:W-:Y:S01]  /*2360*/  FFMA.FTZ R36, R27, R17, R16 ;  /* 0x000000111b247223 */ /* 0x000fe20000010010 */
[----:B------:R-:W-:Y:S01]  /*2370*/  HADD2.F32 R23, -RZ, R23.H1_H1 ;  /* 0x30000017ff177230 */ /* 0x000fe20000004100 */
[----:B------:R-:W-:Y:S01]  /*2380*/  LOP3.LUT R16, R8, 0xf000f0, RZ, 0xc0, !PT ;  /* 0x00f000f008107812 */ /* 0x000fe200078ec0ff */
[C---:B------:R-:W-:Y:S01]  /*2390*/  FFMA.FTZ R34, R17.reuse, R19, R34 ;  /* 0x0000001311227223 */ /* 0x040fe20000010022 */
[----:B------:R-:W-:Y:S01]  /*23a0*/  FFMA.FTZ R31, R17, R25, R22 ;  /* 0x00000019111f7223 */ /* 0x000fe20000010016 */
[----:B------:R-:W-:Y:S01]  /*23b0*/  LOP3.LUT R19, R9, 0xf000f0, RZ, 0xc0, !PT ;  /* 0x00f000f009137812 */ /* 0x000fe200078ec0ff */
[----:B------:R-:W-:Y:S01]  /*23c0*/  FFMA.FTZ R26, R17, R23, R24 ;  /* 0x00000017111a7223 */ /* 0x000fe20000010018 */
[----:B------:R-:W-:Y:S02]  /*23d0*/  LOP3.LUT R17, R16, 0x64006400, RZ, 0xfc, !PT ;  /* 0x6400640010117812 */ /* 0x000fe400078efcff */
[----:B------:R-:W-:Y:S02]  /*23e0*/  LOP3.LUT R22, R11, 0xf000f0, RZ, 0xc0, !PT ;  /* 0x00f000f00b167812 */ /* 0x000fe400078ec0ff */
[----:B------:R-:W-:Y:S01]  /*23f0*/  LOP3.LUT R23, R20, 0x64006400, RZ, 0xfc, !PT ;  /* 0x6400640014177812 */ /* 0x000fe200078efcff */
[----:B------:R-:W-:Y:S01]  /*2400*/  HFMA2 R20, R17, R2.H1_H1, -72, -72 ;  /* 0xd480d48011147431 */ /* 0x000fe20000060002 */
[----:B------:R-:W-:Y:S01]  /*2410*/  LOP3.LUT R19, R19, 0x64006400, RZ, 0xfc, !PT ;  /* 0x6400640013137812 */ /* 0x000fe200078efcff */
[----:B------:R-:W0:Y:S01]  /*2420*/  LDS.64 R16, [UR4+0x8] ;  /* 0x00000804ff107984 */ /* 0x000e220008000a00 */
[----:B------:R-:W-:-:S02]  /*2430*/  LOP3.LUT R25, R22, 0x64006400, RZ, 0xfc, !PT ;  /* 0x6400640016197812 */ /* 0x000fc400078efcff */
[--C-:B------:R-:W-:Y:S02]  /*2440*/  HADD2.F32 R35, -RZ, R20.reuse.H0_H0 ;  /* 0x20000014ff237230 */ /* 0x100fe40000004100 */
[-C--:B------:R-:W-:Y:S02]  /*2450*/  HFMA2 R24, R19, R2.reuse.H1_H1, -72, -72 ;  /* 0xd480d48013187431 */ /* 0x080fe40000060002 */
[----:B------:R-:W-:Y:S02]  /*2460*/  HADD2.F32 R20, -RZ, R20.H1_H1 ;  /* 0x30000014ff147230 */ /* 0x000fe40000004100 */
[-C--:B------:R-:W-:Y:S02]  /*2470*/  HFMA2 R19, R23, R2.reuse.H1_H1, -72, -72 ;  /* 0xd480d48017137431 */ /* 0x080fe40000060002 */
[----:B------:R-:W-:Y:S02]  /*2480*/  HADD2.F32 R23, -RZ, R21.H0_H0 ;  /* 0x20000015ff177230 */ /* 0x000fe40000004100 */
[----:B------:R-:W-:-:S02]  /*2490*/  HFMA2 R22, R25, R2.H1_H1, -72, -72 ;  /* 0xd480d48019167431 */ /* 0x000fc40000060002 */
[----:B------:R-:W-:Y:S02]  /*24a0*/  HADD2.F32 R27, -RZ, R24.H0_H0 ;  /* 0x20000018ff1b7230 */ /* 0x000fe40000004100 */
[--C-:B------:R-:W-:Y:S02]  /*24b0*/  HADD2.F32 R33, -RZ, R19.reuse.H0_H0 ;  /* 0x20000013ff217230 */ /* 0x100fe40000004100 */
[----:B------:R-:W-:Y:S01]  /*24c0*/  FFMA.FTZ R35, R35, R23, R36 ;  /* 0x0000001723237223 */ /* 0x000fe20000010024 */
[----:B------:R-:W-:Y:S02]  /*24d0*/  HADD2.F32 R25, -RZ, R22.H0_H0 ;  /* 0x20000016ff197230 */ /* 0x000fe40000004100 */
[C---:B------:R-:W-:Y:S01]  /*24e0*/  FFMA.FTZ R27, R23.reuse, R27, R34 ;  /* 0x0000001b171b7223 */ /* 0x040fe20000010022 */
[----:B------:R-:W-:Y:S02]  /*24f0*/  HADD2.F32 R34, -RZ, R19.H1_H1 ;  /* 0x30000013ff227230 */ /* 0x000fe40000004100 */
[C---:B------:R-:W-:Y:S01]  /*2500*/  FFMA.FTZ R31, R23.reuse, R33, R31 ;  /* 0x00000021171f7223 */ /* 0x040fe2000001001f */
[----:B------:R-:W-:Y:S01]  /*2510*/  SHF.R.U32.HI R19, RZ, 0x8, R8 ;  /* 0x00000008ff137819 */ /* 0x000fe20000011608 */
[----:B------:R-:W-:Y:S01]  /*2520*/  FFMA.FTZ R26, R23, R25, R26 ;  /* 0x00000019171a7223 */ /* 0x000fe2000001001a */
[----:B------:R-:W-:Y:S01]  /*2530*/  HADD2.F32 R23, -RZ, R21.H1_H1 ;  /* 0x30000015ff177230 */ /* 0x000fe20000004100 */
[----:B------:R-:W-:Y:S01]  /*2540*/  SHF.R.U32.HI R21, RZ, 0x8, R10 ;  /* 0x00000008ff157819 */ /* 0x000fe2000001160a */
[----:B------:R-:W-:Y:S01]  /*2550*/  HADD2.F32 R24, -RZ, R24.H1_H1 ;  /* 0x30000018ff187230 */ /* 0x000fe20000004100 */
[----:B------:R-:W-:Y:S01]  /*2560*/  LOP3.LUT R8, R19, 0xf000f, RZ, 0xc0, !PT ;  /* 0x000f000f13087812 */ /* 0x000fe200078ec0ff */
[----:B------:R-:W-:-:S02]  /*2570*/  HADD2.F32 R22, -RZ, R22.H1_H1 ;  /* 0x30000016ff167230 */ /* 0x000fc40000004100 */
[----:B------:R-:W-:Y:S01]  /*2580*/  FFMA.FTZ R35, R20, R23, R35 ;  /* 0x0000001714237223 */ /* 0x000fe20000010023 */
[----:B------:R-:W-:Y:S01]  /*2590*/  SHF.R.U32.HI R20, RZ, 0x8, R9 ;  /* 0x00000008ff147819 */ /* 0x000fe20000011609 */
[----:B------:R-:W-:Y:S01]  /*25a0*/  FFMA.FTZ R27, R23, R24, R27 ;  /* 0x00000018171b7223 */ /* 0x000fe2000001001b */
[----:B------:R-:W-:Y:S01]  /*25b0*/  LOP3.LUT R10, R21, 0xf000f, RZ, 0xc0, !PT ;  /* 0x000f000f150a7812 */ /* 0x000fe200078ec0ff */
[C---:B------:R-:W-:Y:S01]  /*25c0*/  FFMA.FTZ R31, R23.reuse, R34, R31 ;  /* 0x00000022171f7223 */ /* 0x040fe2000001001f */
[----:B------:R-:W-:Y:S01]  /*25d0*/  LOP3.LUT R9, R20, 0xf000f, RZ, 0xc0, !PT ;  /* 0x000f000f14097812 */ /* 0x000fe200078ec0ff */
[----:B------:R-:W-:Y:S01]  /*25e0*/  FFMA.FTZ R26, R23, R22, R26 ;  /* 0x00000016171a7223 */ /* 0x000fe2000001001a */
[----:B------:R-:W-:Y:S02]  /*25f0*/  LOP3.LUT R8, R8, 0x64006400, RZ, 0xfc, !PT ;  /* 0x6400640008087812 */ /* 0x000fe400078efcff */
[----:B------:R-:W-:Y:S02]  /*2600*/  LOP3.LUT R9, R9, 0x64006400, RZ, 0xfc, !PT ;  /* 0x6400640009097812 */ /* 0x000fe400078efcff */
[----:B------:R-:W-:Y:S01]  /*2610*/  LOP3.LUT R10, R10, 0x64006400, RZ, 0xfc, !PT ;  /* 0x640064000a0a7812 */ /* 0x000fe200078efcff */
[----:B------:R-:W-:Y:S01]  /*2620*/  HADD2 R22, R8, -1032, -1032 ;  /* 0xe408e40808167430 */ /* 0x000fe20000000000 */
[----:B------:R-:W-:Y:S01]  /*2630*/  SHF.R.U32.HI R36, RZ, 0x8, R11 ;  /* 0x00000008ff247819 */ /* 0x000fe2000001160b */
[----:B------:R-:W-:-:S02]  /*2640*/  HADD2 R24, R9, -1032, -1032 ;  /* 0xe408e40809187430 */ /* 0x000fc40000000000 */
[----:B------:R-:W-:Y:S02]  /*2650*/  HADD2 R23, R10, -1032, -1032 ;  /* 0xe408e4080a177430 */ /* 0x000fe40000000000 */
[----:B0-----:R-:W-:Y:S01]  /*2660*/  HADD2.F32 R25, -RZ, R16.H0_H0 ;  /* 0x20000010ff197230 */ /* 0x001fe20000004100 */
[----:B------:R-:W-:Y:S01]  /*2670*/  LOP3.LUT R33, R36, 0xf000f, RZ, 0xc0, !PT ;  /* 0x000f000f24217812 */ /* 0x000fe200078ec0ff */
[----:B------:R-:W-:Y:S02]  /*2680*/  HADD2.F32 R10, -RZ, R22.H0_H0 ;  /* 0x20000016ff0a7230 */ /* 0x000fe40000004100 */
[----:B------:R-:W-:Y:S02]  /*2690*/  HADD2.F32 R9, -RZ, R24.H0_H0 ;  /* 0x20000018ff097230 */ /* 0x000fe40000004100 */
[----:B------:R-:W-:Y:S02]  /*26a0*/  HADD2.F32 R8, -RZ, R23.H0_H0 ;  /* 0x20000017ff087230 */ /* 0x000fe40000004100 */
[----:B------:R-:W-:Y:S01]  /*26b0*/  FFMA.FTZ R35, R10, R25, R35 ;  /* 0x000000190a237223 */ /* 0x000fe20000010023 */
[----:B------:R-:W-:-:S02]  /*26c0*/  FFMA.FTZ R27, R25, R9, R27 ;  /* 0x00000009191b7223 */ /* 0x000fc4000001001b */
[----:B------:R-:W-:Y:S02]  /*26d0*/  FFMA.FTZ R31, R25, R8, R31 ;  /* 0x00000008191f7223 */ /* 0x000fe4000001001f */
[----:B------:R0:W2:Y:S01]  /*26e0*/  LDG.E.128.CONSTANT R8, desc[UR6][R40.64] ;  /* 0x0000000628087981 */ /* 0x0000a2000c1e9d00 */
[----:B------:R-:W-:Y:S01]  /*26f0*/  LOP3.LUT R33, R33, 0x64006400, RZ, 0xfc, !PT ;  /* 0x6400640021217812 */ /* 0x000fe200078efcff */
[----:B------:R-:W-:Y:S01]  /*2700*/  HADD2.F32 R16, -RZ, R16.H1_H1 ;  /* 0x30000010ff107230 */ /* 0x000fe20000004100 */
[----:B------:R-:W-:Y:S01]  /*2710*/  LOP3.LUT R20, R20, 0xf000f0, RZ, 0xc0, !PT ;  /* 0x00f000f014147812 */ /* 0x000fe200078ec0ff */
[----:B------:R-:W-:Y:S01]  /*2720*/  HADD2.F32 R22, -RZ, R22.H1_H1 ;  /* 0x30000016ff167230 */ /* 0x000fe20000004100 */
[----:B------:R-:W-:Y:S01]  /*2730*/  LOP3.LUT R21, R21, 0xf000f0, RZ, 0xc0, !PT ;  /* 0x00f000f015157812 */ /* 0x000fe200078ec0ff */
[----:B------:R-:W-:Y:S01]  /*2740*/  HADD2 R33, R33, -1032, -1032 ;  /* 0xe408e40821217430 */ /* 0x000fe20000000000 */
[----:B------:R-:W-:Y:S01]  /*2750*/  LOP3.LUT R19, R19, 0xf000f0, RZ, 0xc0, !PT ;  /* 0x00f000f013137812 */ /* 0x000fe200078ec0ff */
[----:B------:R-:W-:Y:S01]  /*2760*/  HADD2.F32 R24, -RZ, R24.H1_H1 ;  /* 0x30000018ff187230 */ /* 0x000fe20000004100 */
[----:B------:R-:W-:Y:S01]  /*2770*/  LOP3.LUT R36, R36, 0xf000f0, RZ, 0xc0, !PT ;  /* 0x00f000f024247812 */ /* 0x000fe200078ec0ff */
[----:B------:R-:W-:Y:S01]  /*2780*/  FFMA.FTZ R35, R22, R16, R35 ;  /* 0x0000001016237223 */ /* 0x000fe20000010023 */
[--C-:B------:R-:W-:Y:S01]  /*2790*/  HADD2.F32 R34, -RZ, R33.reuse.H0_H0 ;  /* 0x20000021ff227230 */ /* 0x100fe20000004100 */
[----:B------:R-:W-:Y:S01]  /*27a0*/  LOP3.LUT R19, R19, 0x64006400, RZ, 0xfc, !PT ;  /* 0x6400640013137812 */ /* 0x000fe200078efcff */
[----:B------:R-:W-:Y:S01]  /*27b0*/  HADD2.F32 R33, -RZ, R33.H1_H1 ;  /* 0x30000021ff217230 */ /* 0x000fe20000004100 */
[----:B------:R-:W-:Y:S01]  /*27c0*/  LOP3.LUT R37, R36, 0x64006400, RZ, 0xfc, !PT ;  /* 0x6400640024257812 */ /* 0x000fe200078efcff */
[----:B------:R-:W-:-:S02]  /*27d0*/  HADD2.F32 R22, -RZ, R23.H1_H1 ;  /* 0x30000017ff167230 */ /* 0x000fc40000004100 */
[----:B------:R-:W-:Y:S01]  /*27e0*/  FFMA.FTZ R26, R25, R34, R26 ;  /* 0x00000022191a7223 */ /* 0x000fe2000001001a */
[----:B------:R-:W-:Y:S01]  /*27f0*/  LOP3.LUT R25, R20, 0x64006400, RZ, 0xfc, !PT ;  /* 0x6400640014197812 */ /* 0x000fe200078efcff */
[C---:B------:R-:W-:Y:S01]  /*2800*/  FFMA.FTZ R27, R16.reuse, R24, R27 ;  /* 0x00000018101b7223 */ /* 0x040fe2000001001b */
[-C--:B------:R-:W-:Y:S02]  /*2810*/  HFMA2 R23, R19, R2.reuse.H1_H1, -72, -72 ;  /* 0xd480d48013177431 */ /* 0x080fe40000060002 */
[C---:B------:R-:W-:Y:S01]  /*2820*/  FFMA.FTZ R26, R16.reuse, R33, R26 ;  /* 0x00000021101a7223 */ /* 0x040fe2000001001a */
[----:B------:R-:W-:Y:S01]  /*2830*/  LOP3.LUT R33, R21, 0x64006400, RZ, 0xfc, !PT ;  /* 0x6400640015217812 */ /* 0x000fe200078efcff */
[----:B------:R-:W-:Y:S01]  /*2840*/  FFMA.FTZ R31, R16, R22, R31 ;  /* 0x00000016101f7223 */ /* 0x000fe2000001001f */
[----:B------:R-:W1:Y:S01]  /*2850*/  LDS.64 R20, [UR4+0x10] ;  /* 0x00001004ff147984 */ /* 0x000e620008000a00 */
[----:B------:R-:W-:Y:S02]  /*2860*/  HFMA2 R22, R25, R2.H1_H1, -72, -72 ;  /* 0xd480d48019167431 */ /* 0x000fe40000060002 */
[----:B------:R-:W-:-:S02]  /*2870*/  HADD2.F32 R34, -RZ, R17.H0_H0 ;  /* 0x20000011ff227230 */ /* 0x000fc40000004100 */
[-C--:B------:R-:W-:Y:S02]  /*2880*/  HFMA2 R19, R33, R2.reuse.H1_H1, -72, -72 ;  /* 0xd480d48021137431 */ /* 0x080fe40000060002 */
[----:B------:R-:W-:Y:S02]  /*2890*/  HADD2.F32 R36, -RZ, R23.H0_H0 ;  /* 0x20000017ff247230 */ /* 0x000fe40000004100 */
[----:B------:R-:W-:Y:S02]  /*28a0*/  HFMA2 R16, R37, R2.H1_H1, -72, -72 ;  /* 0xd480d48025107431 */ /* 0x000fe40000060002 */
        /* <DEDUP_REMOVED lines=14> */
[----:B---3--:R-:W-:Y:S01]  /*2990*/  LOP3.LUT R19, R6, 0xf000f, RZ, 0xc0, !PT ;  /* 0x000f000f06137812 */ /* 0x008fe200078ec0ff */
[C---:B------:R-:W-:Y:S01]  /*29a0*/  FFMA.FTZ R31, R17.reuse, R36, R31 ;  /* 0x00000024111f7223 */ /* 0x040fe2000001001f */
[----:B------:R-:W-:Y:S01]  /*29b0*/  LOP3.LUT R16, R4, 0xf000f, RZ, 0xc0, !PT ;  /* 0x000f000f04107812 */ /* 0x000fe200078ec0ff */
[----:B------:R-:W-:Y:S01]  /*29c0*/  FFMA.FTZ R27, R17, R27, R26 ;  /* 0x0000001b111b7223 */ /* 0x000fe2000001001a */
[----:B------:R-:W-:Y:S01]  /*29d0*/  LOP3.LUT R17, R5, 0xf000f, RZ, 0xc0, !PT ;  /* 0x000f000f05117812 */ /* 0x000fe200078ec0ff */
[----:B0-----:R-:W-:Y:S01]  /*29e0*/  IMAD.WIDE R40, R0, 0x4, R40 ;  /* 0x0000000400287825 */ /* 0x001fe200078e0228 */
[----:B------:R-:W-:Y:S02]  /*29f0*/  LOP3.LUT R19, R19, 0x64006400, RZ, 0xfc, !PT ;  /* 0x6400640013137812 */ /* 0x000fe400078efcff */
[----:B------:R-:W-:Y:S02]  /*2a00*/  LOP3.LUT R17, R17, 0x64006400, RZ, 0xfc, !PT ;  /* 0x6400640011117812 */ /* 0x000fe400078efcff */
[----:B------:R-:W-:Y:S01]  /*2a10*/  LOP3.LUT R22, R7, 0xf000f, RZ, 0xc0, !PT ;  /* 0x000f000f07167812 */ /* 0x000fe200078ec0ff */
[----:B------:R-:W-:Y:S01]  /*2a20*/  HADD2 R19, R19, -1032, -1032 ;  /* 0xe408e40813137430 */ /* 0x000fe20000000000 */
[----:B------:R-:W-:Y:S01]  /*2a30*/  LOP3.LUT R16, R16, 0x64006400, RZ, 0xfc, !PT ;  /* 0x6400640010107812 */ /* 0x000fe200078efcff */
[----:B------:R-:W-:Y:S01]  /*2a40*/  HADD2 R17, R17, -1032, -1032 ;  /* 0xe408e40811117430 */ /* 0x000fe20000000000 */
[----:B------:R-:W-:-:S02]  /*2a50*/  LOP3.LUT R22, R22, 0x64006400, RZ, 0xfc, !PT ;  /* 0x6400640016167812 */ /* 0x000fc400078efcff */
[----:B------:R-:W-:Y:S02]  /*2a60*/  HADD2.F32 R25, -RZ, R19.H0_H0 ;  /* 0x20000013ff197230 */ /* 0x000fe40000004100 */
[----:B------:R-:W-:Y:S02]  /*2a70*/  HADD2 R23, R16, -1032, -1032 ;  /* 0xe408e40810177430 */ /* 0x000fe40000000000 */
[--C-:B-1----:R-:W-:Y:S02]  /*2a80*/  HADD2.F32 R24, -RZ, R20.reuse.H0_H0 ;  /* 0x20000014ff187230 */ /* 0x102fe40000004100 */
[----:B------:R-:W-:Y:S02]  /*2a90*/  HADD2 R16, R22, -1032, -1032 ;  /* 0xe408e40816107430 */ /* 0x000fe40000000000 */
[----:B------:R-:W-:Y:S01]  /*2aa0*/  HADD2.F32 R35, -RZ, R17.H0_H0 ;  /* 0x20000011ff237230 */ /* 0x000fe20000004100 */
[----:B------:R-:W-:Y:S01]  /*2ab0*/  LOP3.LUT R26, R6, 0xf000f0, RZ, 0xc0, !PT ;  /* 0x00f000f0061a7812 */ /* 0x000fe200078ec0ff */
[----:B------:R-:W-:-:S02]  /*2ac0*/  HADD2.F32 R20, -RZ, R20.H1_H1 ;  /* 0x30000014ff147230 */ /* 0x000fc40000004100 */
[C---:B------:R-:W-:Y:S01]  /*2ad0*/  FFMA.FTZ R25, R24.reuse, R25, RZ ;  /* 0x0000001918197223 */ /* 0x040fe200000100ff */
[----:B------:R-:W-:Y:S02]  /*2ae0*/  HADD2.F32 R17, -RZ, R17.H1_H1 ;  /* 0x30000011ff117230 */ /* 0x000fe40000004100 */
[----:B------:R-:W-:Y:S01]  /*2af0*/  FFMA.FTZ R35, R24, R35, RZ ;  /* 0x0000002318237223 */ /* 0x000fe200000100ff */
[----:B------:R-:W-:Y:S01]  /*2b00*/  HADD2.F32 R19, -RZ, R19.H1_H1 ;  /* 0x30000013ff137230 */ /* 0x000fe20000004100 */
[----:B------:R-:W-:Y:S01]  /*2b10*/  LOP3.LUT R26, R26, 0x64006400, RZ, 0xfc, !PT ;  /* 0x640064001a1a7812 */ /* 0x000fe200078efcff */
[----:B------:R-:W-:Y:S02]  /*2b20*/  HADD2.F32 R36, -RZ, R23.H0_H0 ;  /* 0x20000017ff247230 */ /* 0x000fe40000004100 */
[----:B------:R-:W-:Y:S01]  /*2b30*/  FFMA.FTZ R35, R20, R17, R35 ;  /* 0x0000001114237223 */ /* 0x000fe20000010023 */
[----:B------:R-:W-:Y:S01]  /*2b40*/  LOP3.LUT R17, R4, 0xf000f0, RZ, 0xc0, !PT ;  /* 0x00f000f004117812 */ /* 0x000fe200078ec0ff */
[----:B------:R-:W-:-:S02]  /*2b50*/  HADD2.F32 R22, -RZ, R16.H0_H0 ;  /* 0x20000010ff167230 */ /* 0x000fc40000004100 */
[----:B------:R-:W-:Y:S01]  /*2b60*/  FFMA.FTZ R25, R20, R19, R25 ;  /* 0x0000001314197223 */ /* 0x000fe20000010019 */
[----:B------:R-:W-:Y:S01]  /*2b70*/  FFMA.FTZ R36, R36, R24, RZ ;  /* 0x0000001824247223 */ /* 0x000fe200000100ff */
[----:B------:R-:W-:Y:S01]  /*2b80*/  LOP3.LUT R17, R17, 0x64006400, RZ, 0xfc, !PT ;  /* 0x6400640011117812 */ /* 0x000fe200078efcff */
[----:B------:R-:W-:Y:S02]  /*2b90*/  HADD2.F32 R19, -RZ, R16.H1_H1 ;  /* 0x30000010ff137230 */ /* 0x000fe40000004100 */
[----:B------:R-:W-:Y:S01]  /*2ba0*/  FFMA.FTZ R22, R24, R22, RZ ;  /* 0x0000001618167223 */ /* 0x000fe200000100ff */
[----:B------:R-:W-:Y:S01]  /*2bb0*/  HADD2.F32 R23, -RZ, R23.H1_H1 ;  /* 0x30000017ff177230 */ /* 0x000fe20000004100 */
[----:B------:R-:W-:Y:S01]  /*2bc0*/  LOP3.LUT R16, R5, 0xf000f0, RZ, 0xc0, !PT ;  /* 0x00f000f005107812 */ /* 0x000fe200078ec0ff */
[----:B------:R-:W-:Y:S02]  /*2bd0*/  HFMA2 R24, R17, R2.H1_H1, -72, -72 ;  /* 0xd480d48011187431 */ /* 0x000fe40000060002 */
[----:B------:R-:W-:Y:S01]  /*2be0*/  FFMA.FTZ R22, R20, R19, R22 ;  /* 0x0000001314167223 */ /* 0x000fe20000010016 */
[----:B------:R-:W-:-:S02]  /*2bf0*/  HADD2.F32 R17, -RZ, R21.H0_H0 ;  /* 0x20000015ff117230 */ /* 0x000fc40000004100 */
[----:B------:R-:W-:Y:S01]  /*2c00*/  FFMA.FTZ R36, R23, R20, R36 ;  /* 0x0000001417247223 */ /* 0x000fe20000010024 */
[----:B------:R-:W-:Y:S01]  /*2c10*/  LOP3.LUT R20, R7, 0xf000f0, RZ, 0xc0, !PT ;  /* 0x00f000f007147812 */ /* 0x000fe200078ec0ff */
[--C-:B------:R-:W-:Y:S02]  /*2c20*/  HADD2.F32 R19, -RZ, R24.reuse.H0_H0 ;  /* 0x20000018ff137230 */ /* 0x100fe40000004100 */
[-C--:B------:R-:W-:Y:S01]  /*2c30*/  HFMA2 R26, R26, R2.reuse.H1_H1, -72, -72 ;  /* 0xd480d4801a1a7431 */ /* 0x080fe20000060002 */
[----:B------:R-:W-:Y:S01]  /*2c40*/  SHF.R.U32.HI R6, RZ, 0x8, R6 ;  /* 0x00000008ff067819 */ /* 0x000fe20000011606 */
[----:B------:R-:W-:Y:S01]  /*2c50*/  HADD2.F32 R24, -RZ, R24.H1_H1 ;  /* 0x30000018ff187230 */ /* 0x000fe20000004100 */
[----:B------:R-:W-:Y:S01]  /*2c60*/  LOP3.LUT R20, R20, 0x64006400, RZ, 0xfc, !PT ;  /* 0x6400640014147812 */ /* 0x000fe200078efcff */
[----:B------:R-:W-:Y:S01]  /*2c70*/  FFMA.FTZ R36, R19, R17, R36 ;  /* 0x0000001113247223 */ /* 0x000fe20000010024 */
[----:B------:R-:W-:Y:S01]  /*2c80*/  LOP3.LUT R19, R16, 0x64006400, RZ, 0xfc, !PT ;  /* 0x6400640010137812 */ /* 0x000fe200078efcff */
[----:B------:R-:W-:Y:S01]  /*2c90*/  HADD2.F32 R23, -RZ, R26.H0_H0 ;  /* 0x2000001aff177230 */ /* 0x000fe20000004100 */
[----:B------:R-:W-:Y:S01]  /*2ca0*/  SHF.R.U32.HI R5, RZ, 0x8, R5 ;  /* 0x00000008ff057819 */ /* 0x000fe20000011605 */
[-C--:B------:R-:W-:Y:S01]  /*2cb0*/  HFMA2 R20, R20, R2.reuse.H1_H1, -72, -72 ;  /* 0xd480d48014147431 */ /* 0x080fe20000060002 */
[----:B------:R-:W-:Y:S01]  /*2cc0*/  SHF.R.U32.HI R7, RZ, 0x8, R7 ;  /* 0x00000008ff077819 */ /* 0x000fe20000011607 */
[----:B------:R-:W-:-:S02]  /*2cd0*/  HFMA2 R19, R19, R2.H1_H1, -72, -72 ;  /* 0xd480d48013137431 */ /* 0x000fc40000060002 */
[----:B------:R-:W-:Y:S01]  /*2ce0*/  FFMA.FTZ R23, R17, R23, R25 ;  /* 0x0000001711177223 */ /* 0x000fe20000010019 */
[----:B------:R-:W-:Y:S02]  /*2cf0*/  HADD2.F32 R25, -RZ, R21.H1_H1 ;  /* 0x30000015ff197230 */ /* 0x000fe40000004100 */
[----:B------:R-:W-:Y:S01]  /*2d00*/  HADD2.F32 R21, -RZ, R26.H1_H1 ;  /* 0x3000001aff157230 */ /* 0x000fe20000004100 */
[----:B------:R-:W-:Y:S01]  /*2d10*/  LOP3.LUT R26, R6, 0xf000f, RZ, 0xc0, !PT ;  /* 0x000f000f061a7812 */ /* 0x000fe200078ec0ff */
[--C-:B------:R-:W-:Y:S02]  /*2d20*/  HADD2.F32 R16, -RZ, R19.reuse.H0_H0 ;  /* 0x20000013ff107230 */ /* 0x100fe40000004100 */
[----:B------:R-:W-:Y:S01]  /*2d30*/  FFMA.FTZ R24, R24, R25, R36 ;  /* 0x0000001918187223 */ /* 0x000fe20000010024 */
[----:B------:R-:W-:Y:S02]  /*2d40*/  HADD2.F32 R19, -RZ, R19.H1_H1 ;  /* 0x30000013ff137230 */ /* 0x000fe40000004100 */
[----:B------:R-:W-:Y:S01]  /*2d50*/  FFMA.FTZ R21, R25, R21, R23 ;  /* 0x0000001519157223 */ /* 0x000fe20000010017 */
[----:B------:R-:W-:-:S02]  /*2d60*/  HADD2.F32 R23, -RZ, R20.H1_H1 ;  /* 0x30000014ff177230 */ /* 0x000fc40000004100 */
[----:B------:R-:W-:Y:S01]  /*2d70*/  FFMA.FTZ R35, R17, R16, R35 ;  /* 0x0000001011237223 */ /* 0x000fe20000010023 */
[----:B------:R-:W-:Y:S01]  /*2d80*/  HADD2.F32 R16, -RZ, R20.H0_H0 ;  /* 0x20000014ff107230 */ /* 0x000fe20000004100 */
[----:B------:R-:W-:Y:S02]  /*2d90*/  LOP3.LUT R26, R26, 0x64006400, RZ, 0xfc, !PT ;  /* 0x640064001a1a7812 */ /* 0x000fe400078efcff */
[----:B------:R-:W-:Y:S02]  /*2da0*/  FFMA.FTZ R19, R25, R19, R35 ;  /* 0x0000001319137223 */ /* 0x000fe40000010023 */
[----:B------:R-:W-:Y:S01]  /*2db0*/  FFMA.FTZ R22, R17, R16, R22 ;  /* 0x0000001011167223 */ /* 0x000fe20000010016 */
[----:B------:R-:W-:Y:S01]  /*2dc0*/  HADD2 R26, R26, -1032, -1032 ;  /* 0xe408e4081a1a7430 */ /* 0x000fe20000000000 */
[----:B------:R-:W0:Y:S02]  /*2dd0*/  LDS.64 R16, [UR4+0x18] ;  /* 0x00001804ff107984 */ /* 0x000e240008000a00 */
[----:B------:R-:W-:Y:S01]  /*2de0*/  FFMA.FTZ R20, R25, R23, R22 ;  /* 0x0000001719147223 */ /* 0x000fe20000010016 */
[----:B------:R-:W-:Y:S01]  /*2df0*/  SHF.R.U32.HI R23, RZ, 0x8, R4 ;  /* 0x00000008ff177819 */ /* 0x000fe20000011604 */
[----:B------:R-:W-:-:S02]  /*2e00*/  HADD2.F32 R36, -RZ, R26.H0_H0 ;  /* 0x2000001aff247230 */ /* 0x000fc40000004100 */
[----:B------:R-:W-:Y:S01]  /*2e10*/  HADD2.F32 R26, -RZ, R26.H1_H1 ;  /* 0x3000001aff1a7230 */ /* 0x000fe20000004100 */
[C---:B------:R-:W-:Y:S02]  /*2e20*/  LOP3.LUT R4, R23.reuse, 0xf000f, RZ, 0xc0, !PT ;  /* 0x000f000f17047812 */ /* 0x040fe400078ec0ff */
[----:B------:R-:W-:Y:S02]  /*2e30*/  LOP3.LUT R23, R23, 0xf000f0, RZ, 0xc0, !PT ;  /* 0x00f000f017177812 */ /* 0x000fe400078ec0ff */
[----:B------:R-:W-:Y:S02]  /*2e40*/  LOP3.LUT R4, R4, 0x64006400, RZ, 0xfc, !PT ;  /* 0x6400640004047812 */ /* 0x000fe400078efcff */
[----:B------:R-:W-:-:S03]  /*2e50*/  LOP3.LUT R23, R23, 0x64006400, RZ, 0xfc, !PT ;  /* 0x6400640017177812 */ /* 0x000fc600078efcff */
[----:B------:R-:W-:-:S05]  /*2e60*/  HADD2 R4, R4, -1032, -1032 ;  /* 0xe408e40804047430 */ /* 0x000fca0000000000 */
[--C-:B------:R-:W-:Y:S02]  /*2e70*/  HADD2.F32 R25, -RZ, R4.reuse.H0_H0 ;  /* 0x20000004ff197230 */ /* 0x100fe40000004100 */
[----:B------:R-:W-:Y:S02]  /*2e80*/  HADD2.F32 R4, -RZ, R4.H1_H1 ;  /* 0x30000004ff047230 */ /* 0x000fe40000004100 */
[--C-:B0-----:R-:W-:Y:S02]  /*2e90*/  HADD2.F32 R22, -RZ, R16.reuse.H0_H0 ;  /* 0x20000010ff167230 */ /* 0x101fe40000004100 */
[----:B------:R-:W-:-:S03]  /*2ea0*/  HADD2.F32 R16, -RZ, R16.H1_H1 ;  /* 0x30000010ff107230 */ /* 0x000fc60000004100 */
[----:B------:R-:W-:Y:S01]  /*2eb0*/  FFMA.FTZ R24, R25, R22, R24 ;  /* 0x0000001619187223 */ /* 0x000fe20000010018 */
[----:B------:R-:W-:Y:S01]  /*2ec0*/  LOP3.LUT R25, R5, 0xf000f, RZ, 0xc0, !PT ;  /* 0x000f000f05197812 */ /* 0x000fe200078ec0ff */
[----:B------:R-:W-:Y:S01]  /*2ed0*/  FFMA.FTZ R36, R22, R36, R21 ;  /* 0x0000002416247223 */ /* 0x000fe20000010015 */
[----:B------:R-:W-:Y:S01]  /*2ee0*/  LOP3.LUT R21, R7, 0xf000f, RZ, 0xc0, !PT ;  /* 0x000f000f07157812 */ /* 0x000fe200078ec0ff */
[----:B------:R-:W-:Y:S01]  /*2ef0*/  FFMA.FTZ R4, R4, R16, R24 ;  /* 0x0000001004047223 */ /* 0x000fe20000010018 */
[----:B------:R-:W-:Y:S01]  /*2f00*/  LOP3.LUT R25, R25, 0x64006400, RZ, 0xfc, !PT ;  /* 0x6400640019197812 */ /* 0x000fe200078efcff */
[----:B------:R-:W-:Y:S01]  /*2f10*/  FFMA.FTZ R26, R16, R26, R36 ;  /* 0x0000001a101a7223 */ /* 0x000fe20000010024 */
[----:B------:R-:W-:Y:S02]  /*2f20*/  LOP3.LUT R21, R21, 0x64006400, RZ, 0xfc, !PT ;  /* 0x6400640015157812 */ /* 0x000fe400078efcff */
[----:B------:R-:W-:Y:S01]  /*2f30*/  LOP3.LUT R5, R5, 0xf000f0, RZ, 0xc0, !PT ;  /* 0x00f000f005057812 */ /* 0x000fe200078ec0ff */
[----:B------:R-:W-:-:S02]  /*2f40*/  HADD2 R25, R25, -1032, -1032 ;  /* 0xe408e40819197430 */ /* 0x000fc40000000000 */
[----:B------:R-:W-:Y:S01]  /*2f50*/  HADD2 R21, R21, -1032, -1032 ;  /* 0xe408e40815157430 */ /* 0x000fe20000000000 */
[----:B------:R-:W-:Y:S02]  /*2f60*/  LOP3.LUT R5, R5, 0x64006400, RZ, 0xfc, !PT ;  /* 0x6400640005057812 */ /* 0x000fe400078efcff */
[--C-:B------:R-:W-:Y:S02]  /*2f70*/  HADD2.F32 R35, -RZ, R25.reuse.H0_H0 ;  /* 0x20000019ff237230 */ /* 0x100fe40000004100 */
[----:B------:R-:W-:-:S03]  /*2f80*/  HADD2.F32 R25, -RZ, R25.H1_H1 ;  /* 0x30000019ff197230 */ /* 0x000fc60000004100 */
[----:B------:R-:W-:Y:S01]  /*2f90*/  FFMA.FTZ R19, R22, R35, R19 ;  /* 0x0000002316137223 */ /* 0x000fe20000010013 */
[--C-:B------:R-:W-:Y:S02]  /*2fa0*/  HADD2.F32 R35, -RZ, R21.reuse.H0_H0 ;  /* 0x20000015ff237230 */ /* 0x100fe40000004100 */
[----:B------:R-:W-:Y:S02]  /*2fb0*/  HADD2.F32 R21, -RZ, R21.H1_H1 ;  /* 0x30000015ff157230 */ /* 0x000fe40000004100 */
[----:B------:R-:W-:Y:S01]  /*2fc0*/  FFMA.FTZ R19, R16, R25, R19 ;  /* 0x0000001910137223 */ /* 0x000fe20000010013 */
[----:B------:R-:W-:Y:S01]  /*2fd0*/  FFMA.FTZ R20, R22, R35, R20 ;  /* 0x0000002316147223 */ /* 0x000fe20000010014 */
[----:B------:R-:W-:Y:S01]  /*2fe0*/  LOP3.LUT R22, R7, 0xf000f0, RZ, 0xc0, !PT ;  /* 0x00f000f007167812 */ /* 0x000fe200078ec0ff */
[----:B------:R-:W-:Y:S02]  /*2ff0*/  HFMA2 R7, R23, R2.H1_H1, -72, -72 ;  /* 0xd480d48017077431 */ /* 0x000fe40000060002 */
[----:B------:R-:W-:-:S02]  /*3000*/  HADD2.F32 R23, -RZ, R17.H0_H0 ;  /* 0x20000011ff177230 */ /* 0x000fc40000004100 */
[----:B------:R-:W-:Y:S01]  /*3010*/  FFMA.FTZ R20, R16, R21, R20 ;  /* 0x0000001510147223 */ /* 0x000fe20000010014 */
[----:B------:R-:W-:Y:S01]  /*3020*/  LOP3.LUT R16, R6, 0xf000f0, RZ, 0xc0, !PT ;  /* 0x00f000f006107812 */ /* 0x000fe200078ec0ff */
[-C--:B------:R-:W-:Y:S01]  /*3030*/  HFMA2 R6, R5, R2.reuse.H1_H1, -72, -72 ;  /* 0xd480d48005067431 */ /* 0x080fe20000060002 */
[----:B------:R-:W-:Y:S01]  /*3040*/  LOP3.LUT R5, R22, 0x64006400, RZ, 0xfc, !PT ;  /* 0x6400640016057812 */ /* 0x000fe200078efcff */
[----:B------:R-:W-:Y:S01]  /*3050*/  HADD2.F32 R25, -RZ, R7.H0_H0 ;  /* 0x20000007ff197230 */ /* 0x000fe20000004100 */
[----:B------:R-:W-:Y:S01]  /*3060*/  LOP3.LUT R21, R16, 0x64006400, RZ, 0xfc, !PT ;  /* 0x6400640010157812 */ /* 0x000fe200078efcff */
[----:B------:R-:W-:Y:S02]  /*3070*/  HADD2.F32 R17, -RZ, R17.H1_H1 ;  /* 0x30000011ff117230 */ /* 0x000fe40000004100 */
[-C--:B------:R-:W-:Y:S02]  /*3080*/  HFMA2 R16, R5, R2.reuse.H1_H1, -72, -72 ;  /* 0xd480d48005107431 */ /* 0x080fe40000060002 */
[----:B------:R-:W-:Y:S01]  /*3090*/  FFMA.FTZ R22, R25, R23, R4 ;  /* 0x0000001719167223 */ /* 0x000fe20000010004 */
[----:B------:R-:W-:Y:S01]  /*30a0*/  HADD2.F32 R24, -RZ, R6.H0_H0 ;  /* 0x20000006ff187230 */ /* 0x000fe20000004100 */
[----:B------:R-:W0:Y:S01]  /*30b0*/  LDS.64 R4, [UR4+0x20] ;  /* 0x00002004ff047984 */ /* 0x000e220008000a00 */
[----:B------:R-:W-:-:S02]  /*30c0*/  HFMA2 R21, R21, R2.H1_H1, -72, -72 ;  /* 0xd480d48015157431 */ /* 0x000fc40000060002 */
[----:B------:R-:W-:Y:S02]  /*30d0*/  HADD2.F32 R25, -RZ, R16.H0_H0 ;  /* 0x20000010ff197230 */ /* 0x000fe40000004100 */
[C---:B------:R-:W-:Y:S01]  /*30e0*/  FFMA.FTZ R19, R23.reuse, R24, R19 ;  /* 0x0000001817137223 */ /* 0x040fe20000010013 */
[----:B------:R-:W-:Y:S02]  /*30f0*/  HADD2.F32 R7, -RZ, R7.H1_H1 ;  /* 0x30000007ff077230 */ /* 0x000fe40000004100 */
[--C-:B------:R-:W-:Y:S02]  /*3100*/  HADD2.F32 R24, -RZ, R21.reuse.H0_H0 ;  /* 0x20000015ff187230 */ /* 0x100fe40000004100 */
[----:B------:R-:W-:Y:S01]  /*3110*/  FFMA.FTZ R20, R23, R25, R20 ;  /* 0x0000001917147223 */ /* 0x000fe20000010014 */
[----:B------:R-:W-:Y:S02]  /*3120*/  HADD2.F32 R6, -RZ, R6.H1_H1 ;  /* 0x30000006ff067230 */ /* 0x000fe40000004100 */
[----:B------:R-:W-:-:S02]  /*3130*/  HADD2.F32 R21, -RZ, R21.H1_H1 ;  /* 0x30000015ff157230 */ /* 0x000fc40000004100 */
[----:B------:R-:W-:Y:S01]  /*3140*/  FFMA.FTZ R24, R23, R24, R26 ;  /* 0x0000001817187223 */ /* 0x000fe2000001001a */
[----:B------:R-:W-:Y:S02]  /*3150*/  HADD2.F32 R23, -RZ, R16.H1_H1 ;  /* 0x30000010ff177230 */ /* 0x000fe40000004100 */
[----:B------:R-:W-:Y:S01]  /*3160*/  FFMA.FTZ R26, R7, R17, R22 ;  /* 0x00000011071a7223 */ /* 0x000fe20000010016 */
[C---:B------:R-:W-:Y:S01]  /*3170*/  FFMA.FTZ R25, R17.reuse, R6, R19 ;  /* 0x0000000611197223 */ /* 0x040fe20000010013 */
[----:B------:R-:W-:Y:S02]  /*3180*/  HADD2.F32 R22, -RZ, R2.H0_H0 ;  /* 0x20000002ff167230 */ /* 0x000fe40000004100 */
[C---:B------:R-:W-:Y:S01]  /*3190*/  FFMA.FTZ R24, R17.reuse, R21, R24 ;  /* 0x0000001511187223 */ /* 0x040fe20000010018 */
[----:B------:R-:W-:Y:S02]  /*31a0*/  HADD2.F32 R19, -RZ, R3.H0_H0 ;  /* 0x20000003ff137230 */ /* 0x000fe40000004100 */
[----:B------:R-:W-:Y:S01]  /*31b0*/  FFMA.FTZ R23, R17, R23, R20 ;  /* 0x0000001711177223 */ /* 0x000fe20000010014 */
[----:B------:R-:W-:-:S02]  /*31c0*/  HADD2.F32 R20, -RZ, R29.H0_H0 ;  /* 0x2000001dff147230 */ /* 0x000fc40000004100 */
[----:B------:R-:W-:Y:S01]  /*31d0*/  FMUL.FTZ R7, R34, R22 ;  /* 0x0000001622077220 */ /* 0x000fe20000410000 */
[----:B------:R-:W-:Y:S02]  /*31e0*/  HADD2.F32 R21, -RZ, R28.H0_H0 ;  /* 0x2000001cff157230 */ /* 0x000fe40000004100 */
[----:B------:R-:W-:Y:S01]  /*31f0*/  FMUL.FTZ R16, R33, R19 ;  /* 0x0000001321107220 */ /* 0x000fe20000410000 */
[----:B------:R-:W-:Y:S01]  /*3200*/  FMUL.FTZ R26, R22, R26 ;  /* 0x0000001a161a7220 */ /* 0x000fe20000410000 */
[----:B------:R-:W-:Y:S01]  /*3210*/  FMUL.FTZ R27, R27, R20 ;  /* 0x000000141b1b7220 */ /* 0x000fe20000410000 */
[----:B------:R-:W-:Y:S01]  /*3220*/  F2FP.F16.F32.PACK_AB R7, RZ, R7 ;  /* 0x00000007ff07723e */ /* 0x000fe200000000ff */
[----:B------:R-:W-:Y:S01]  /*3230*/  FMUL.FTZ R31, R31, R21 ;  /* 0x000000151f1f7220 */ /* 0x000fe20000410000 */
[----:B------:R-:W-:Y:S01]  /*3240*/  F2FP.F16.F32.PACK_AB R16, RZ, R16 ;  /* 0x00000010ff10723e */ /* 0x000fe200000000ff */
[----:B------:R-:W-:Y:S01]  /*3250*/  FMUL.FTZ R25, R19, R25 ;  /* 0x0000001913197220 */ /* 0x000fe20000410000 */
[----:B------:R-:W-:-:S02]  /*3260*/  F2FP.F16.F32.PACK_AB R17, RZ, R27 ;  /* 0x0000001bff11723e */ /* 0x000fc400000000ff */
[----:B------:R-:W-:Y:S02]  /*3270*/  F2FP.F16.F32.PACK_AB R31, RZ, R31 ;  /* 0x0000001fff1f723e */ /* 0x000fe400000000ff */
[----:B------:R-:W-:Y:S02]  /*3280*/  PRMT R27, R7, 0x5410, R16 ;  /* 0x00005410071b7816 */ /* 0x000fe40000000010 */
[----:B------:R-:W-:Y:S02]  /*3290*/  PRMT R7, R31, 0x5410, R17 ;  /* 0x000054101f077816 */ /* 0x000fe40000000011 */
[----:B------:R-:W1:Y:S01]  /*32a0*/  LDS.64 R16, [UR4+0x28] ;  /* 0x00002804ff107984 */ /* 0x000e620008000a00 */
[----:B------:R-:W-:Y:S02]  /*32b0*/  HFMA2 R18, R27, 1, 1, R18 ;  /* 0x3c003c001b127831 */ /* 0x000fe40000000012 */
[----:B0-----:R-:W-:Y:S02]  /*32c0*/  HADD2.F32 R34, -RZ, R4.H1_H1 ;  /* 0x30000004ff227230 */ /* 0x001fe40000004100 */
[----:B------:R-:W-:Y:S01]  /*32d0*/  HFMA2 R13, R7, 1, 1, R13 ;  /* 0x3c003c00070d7831 */ /* 0x000fe2000000000d */
[----:B--2---:R-:W-:-:S02]  /*32e0*/  LOP3.LUT R6, R8, 0xf000f, RZ, 0xc0, !PT ;  /* 0x000f000f08067812 */ /* 0x004fc400078ec0ff */
[----:B------:R-:W-:Y:S02]  /*32f0*/  LOP3.LUT R31, R8, 0xf000f0, RZ, 0xc0, !PT ;  /* 0x00f000f0081f7812 */ /* 0x000fe400078ec0ff */
[----:B------:R-:W-:Y:S02]  /*3300*/  LOP3.LUT R6, R6, 0x64006400, RZ, 0xfc, !PT ;  /* 0x6400640006067812 */ /* 0x000fe400078efcff */
[----:B------:R-:W-:Y:S02]  /*3310*/  LOP3.LUT R31, R31, 0x64006400, RZ, 0xfc, !PT ;  /* 0x640064001f1f7812 */ /* 0x000fe400078efcff */
[----:B------:R-:W-:Y:S01]  /*3320*/  SHF.R.U32.HI R8, RZ, 0x8, R8 ;  /* 0x00000008ff087819 */ /* 0x000fe20000011608 */
[----:B------:R-:W-:Y:S02]  /*3330*/  HADD2 R27, R6, -1032, -1032 ;  /* 0xe408e408061b7430 */ /* 0x000fe40000000000 */
[----:B------:R-:W-:Y:S02]  /*3340*/  HADD2.F32 R6, -RZ, R4.H0_H0 ;  /* 0x20000004ff067230 */ /* 0x000fe40000004100 */
[----:B------:R-:W-:Y:S01]  /*3350*/  HFMA2 R4, R31, R2.H1_H1, -72, -72 ;  /* 0xd480d4801f047431 */ /* 0x000fe20000060002 */
[----:B------:R-:W-:Y:S01]  /*3360*/  LOP3.LUT R31, R8, 0xf000f, RZ, 0xc0, !PT ;  /* 0x000f000f081f7812 */ /* 0x000fe200078ec0ff */
[----:B------:R-:W-:-:S02]  /*3370*/  HADD2.F32 R7, -RZ, R27.H0_H0 ;  /* 0x2000001bff077230 */ /* 0x000fc40000004100 */
[----:B------:R-:W-:Y:S01]  /*3380*/  FMUL.FTZ R23, R20, R23 ;  /* 0x0000001714177220 */ /* 0x000fe20000410000 */
[----:B------:R-:W-:Y:S01]  /*3390*/  HADD2.F32 R27, -RZ, R27.H1_H1 ;  /* 0x3000001bff1b7230 */ /* 0x000fe20000004100 */
[----:B------:R-:W-:Y:S01]  /*33a0*/  LOP3.LUT R31, R31, 0x64006400, RZ, 0xfc, !PT ;  /* 0x640064001f1f7812 */ /* 0x000fe200078efcff */
[----:B------:R-:W-:Y:S01]  /*33b0*/  FFMA.FTZ R36, R7, R6, RZ ;  /* 0x0000000607247223 */ /* 0x000fe200000100ff */
[--C-:B------:R-:W-:Y:S02]  /*33c0*/  HADD2.F32 R7, -RZ, R5.reuse.H0_H0 ;  /* 0x20000005ff077230 */ /* 0x100fe40000004100 */
[----:B------:R-:W-:Y:S01]  /*33d0*/  FMUL.FTZ R24, R21, R24 ;  /* 0x0000001815187220 */ /* 0x000fe20000410000 */
[----:B------:R-:W-:Y:S02]  /*33e0*/  HADD2.F32 R5, -RZ, R5.H1_H1 ;  /* 0x30000005ff057230 */ /* 0x000fe40000004100 */
[----:B------:R-:W-:Y:S01]  /*33f0*/  FFMA.FTZ R36, R27, R34, R36 ;  /* 0x000000221b247223 */ /* 0x000fe20000010024 */
[----:B------:R-:W-:-:S02]  /*3400*/  HADD2.F32 R27, -RZ, R4.H0_H0 ;  /* 0x20000004ff1b7230 */ /* 0x000fc40000004100 */
[----:B------:R-:W-:Y:S01]  /*3410*/  HADD2 R31, R31, -1032, -1032 ;  /* 0xe408e4081f1f7430 */ /* 0x000fe20000000000 */
[----:B------:R-:W-:Y:S02]  /*3420*/  F2FP.F16.F32.PACK_AB R26, RZ, R26 ;  /* 0x0000001aff1a723e */ /* 0x000fe400000000ff */
[----:B------:R-:W-:Y:S01]  /*3430*/  F2FP.F16.F32.PACK_AB R25, RZ, R25 ;  /* 0x00000019ff19723e */ /* 0x000fe200000000ff */
[----:B------:R-:W-:Y:S01]  /*3440*/  FFMA.FTZ R36, R27, R7, R36 ;  /* 0x000000071b247223 */ /* 0x000fe20000010024 */
[----:B------:R-:W-:Y:S01]  /*3450*/  HADD2.F32 R27, -RZ, R4.H1_H1 ;  /* 0x30000004ff1b7230 */ /* 0x000fe20000004100 */
[----:B------:R-:W-:Y:S01]  /*3460*/  LOP3.LUT R4, R9, 0xf000f, RZ, 0xc0, !PT ;  /* 0x000f000f09047812 */ /* 0x000fe200078ec0ff */
[----:B------:R-:W-:-:S03]  /*3470*/  HADD2.F32 R33, -RZ, R31.H0_H0 ;  /* 0x2000001fff217230 */ /* 0x000fc60000004100 */
[----:B------:R-:W-:Y:S01]  /*3480*/  LOP3.LUT R4, R4, 0x64006400, RZ, 0xfc, !PT ;  /* 0x6400640004047812 */ /* 0x000fe200078efcff */
[----:B------:R-:W-:Y:S01]  /*3490*/  FFMA.FTZ R36, R27, R5, R36 ;  /* 0x000000051b247223 */ /* 0x000fe20000010024 */
[----:B-1----:R-:W-:-:S03]  /*34a0*/  HADD2.F32 R27, -RZ, R16.H0_H0 ;  /* 0x20000010ff1b7230 */ /* 0x002fc60000004100 */
        /* <DEDUP_REMOVED lines=8> */
[----:B------:R-:W-:-:S05]  /*3530*/  HFMA2 R4, R4, R2.H1_H1, -72, -72 ;  /* 0xd480d48004047431 */ /* 0x000fca0000060002 */
[--C-:B------:R-:W-:Y:S02]  /*3540*/  HADD2.F32 R35, -RZ, R4.reuse.H0_H0 ;  /* 0x20000004ff237230 */ /* 0x100fe40000004100 */
[----:B------:R-:W-:-:S03]  /*3550*/  HADD2.F32 R4, -RZ, R4.H1_H1 ;  /* 0x30000004ff047230 */ /* 0x000fc60000004100 */
[----:B------:R-:W-:Y:S01]  /*3560*/  FFMA.FTZ R36, R7, R35, R36 ;  /* 0x0000002307247223 */ /* 0x000fe20000010024 */
[----:B------:R-:W-:-:S03]  /*3570*/  SHF.R.U32.HI R35, RZ, 0x8, R9 ;  /* 0x00000008ff237819 */ /* 0x000fc60000011609 */
[----:B------:R-:W-:Y:S01]  /*3580*/  FFMA.FTZ R4, R5, R4, R36 ;  /* 0x0000000405047223 */ /* 0x000fe20000010024 */
[----:B------:R-:W-:-:S04]  /*3590*/  LOP3.LUT R9, R35, 0xf000f, RZ, 0xc0, !PT ;  /* 0x000f000f23097812 */ /* 0x000fc800078ec0ff */
[----:B------:R-:W-:-:S05]  /*35a0*/  LOP3.LUT R9, R9, 0x64006400, RZ, 0xfc, !PT ;  /* 0x6400640009097812 */ /* 0x000fca00078efcff */
[----:B------:R-:W-:-:S05]  /*35b0*/  HADD2 R9, R9, -1032, -1032 ;  /* 0xe408e40809097430 */ /* 0x000fca0000000000 */
        /* <DEDUP_REMOVED lines=22> */
[----:B------:R-:W-:-:S03]  /*3720*/  LOP3.LUT R6, R11, 0xf000f0, RZ, 0xc0, !PT ;  /* 0x00f000f00b067812 */ /* 0x000fc600078ec0ff */
[----:B------:R-:W-:Y:S01]  /*3730*/  FFMA.FTZ R37, R5, R4, R37 ;  /* 0x0000000405257223 */ /* 0x000fe20000010025 */
[----:B------:R-:W-:-:S05]  /*3740*/  LOP3.LUT R6, R6, 0x64006400, RZ, 0xfc, !PT ;  /* 0x6400640006067812 */ /* 0x000fca00078efcff */
[----:B------:R-:W-:-:S05]  /*3750*/  HFMA2 R6, R6, R2.H1_H1, -72, -72 ;  /* 0xd480d48006067431 */ /* 0x000fca0000060002 */
[--C-:B------:R-:W-:Y:S02]  /*3760*/  HADD2.F32 R38, -RZ, R6.reuse.H0_H0 ;  /* 0x20000006ff267230 */ /* 0x100fe40000004100 */
[----:B------:R-:W-:-:S03]  /*3770*/  HADD2.F32 R6, -RZ, R6.H1_H1 ;  /* 0x30000006ff067230 */ /* 0x000fc60000004100 */
[----:B------:R-:W-:-:S04]  /*3780*/  FFMA.FTZ R34, R7, R38, R34 ;  /* 0x0000002607227223 */ /* 0x000fc80000010022 */
[----:B------:R-:W-:Y:S02]  /*3790*/  FFMA.FTZ R34, R5, R6, R34 ;  /* 0x0000000605227223 */ /* 0x000fe40000010022 */
[----:B------:R-:W2:Y:S01]  /*37a0*/  LDG.E.128.CONSTANT R4, desc[UR6][R40.64] ;  /* 0x0000000628047981 */ /* 0x000ea2000c1e9d00 */
[----:B------:R-:W-:Y:S01]  /*37b0*/  LOP3.LUT R8, R8, 0xf000f0, RZ, 0xc0, !PT ;  /* 0x00f000f008087812 */ /* 0x000fe200078ec0ff */
[----:B------:R-:W-:Y:S01]  /*37c0*/  HADD2.F32 R31, -RZ, R31.H1_H1 ;  /* 0x3000001fff1f7230 */ /* 0x000fe20000004100 */
[----:B------:R-:W-:Y:S01]  /*37d0*/  SHF.R.U32.HI R38, RZ, 0x8, R10 ;  /* 0x00000008ff267819 */ /* 0x000fe2000001160a */
[----:B------:R-:W-:Y:S01]  /*37e0*/  HADD2.F32 R16, -RZ, R16.H1_H1 ;  /* 0x30000010ff107230 */ /* 0x000fe20000004100 */
[----:B------:R-:W-:Y:S01]  /*37f0*/  LOP3.LUT R8, R8, 0x64006400, RZ, 0xfc, !PT ;  /* 0x6400640008087812 */ /* 0x000fe200078efcff */
[----:B------:R-:W-:Y:S01]  /*3800*/  HADD2.F32 R9, -RZ, R9.H1_H1 ;  /* 0x30000009ff097230 */ /* 0x000fe20000004100 */
[----:B------:R-:W-:Y:S02]  /*3810*/  SHF.R.U32.HI R11, RZ, 0x8, R11 ;  /* 0x00000008ff0b7819 */ /* 0x000fe4000001160b */
[----:B------:R-:W-:Y:S01]  /*3820*/  FFMA.FTZ R33, R31, R16, R33 ;  /* 0x000000101f217223 */ /* 0x000fe20000010021 */
[----:B------:R-:W-:-:S02]  /*3830*/  HFMA2 R8, R8, R2.H1_H1, -72, -72 ;  /* 0xd480d48008087431 */ /* 0x000fc40000060002 */
[----:B------:R-:W-:Y:S01]  /*3840*/  FFMA.FTZ R36, R16, R9, R36 ;  /* 0x0000000910247223 */ /* 0x000fe20000010024 */
[----:B------:R-:W-:Y:S01]  /*3850*/  HADD2.F32 R31, -RZ, R17.H0_H0 ;  /* 0x20000011ff1f7230 */ /* 0x000fe20000004100 */
[C---:B------:R-:W-:Y:S01]  /*3860*/  LOP3.LUT R10, R38.reuse, 0xf000f, RZ, 0xc0, !PT ;  /* 0x000f000f260a7812 */ /* 0x040fe200078ec0ff */
[--C-:B------:R-:W-:Y:S01]  /*3870*/  HADD2.F32 R9, -RZ, R8.reuse.H0_H0 ;  /* 0x20000008ff097230 */ /* 0x100fe20000004100 */
[----:B------:R-:W-:Y:S01]  /*3880*/  LOP3.LUT R38, R38, 0xf000f0, RZ, 0xc0, !PT ;  /* 0x00f000f026267812 */ /* 0x000fe200078ec0ff */
[----:B------:R-:W-:Y:S01]  /*3890*/  HADD2.F32 R8, -RZ, R8.H1_H1 ;  /* 0x30000008ff087230 */ /* 0x000fe20000004100 */
[----:B------:R-:W-:Y:S02]  /*38a0*/  LOP3.LUT R10, R10, 0x64006400, RZ, 0xfc, !PT ;  /* 0x640064000a0a7812 */ /* 0x000fe400078efcff */
[----:B------:R-:W-:Y:S01]  /*38b0*/  FFMA.FTZ R33, R9, R31, R33 ;  /* 0x0000001f09217223 */ /* 0x000fe20000010021 */
[----:B------:R-:W-:Y:S02]  /*38c0*/  LOP3.LUT R9, R35, 0xf000f0, RZ, 0xc0, !PT ;  /* 0x00f000f023097812 */ /* 0x000fe400078ec0ff */
[----:B------:R-:W-:Y:S01]  /*38d0*/  HADD2 R10, R10, -1032, -1032 ;  /* 0xe408e4080a0a7430 */ /* 0x000fe20000000000 */
[----:B------:R-:W-:-:S02]  /*38e0*/  F2FP.F16.F32.PACK_AB R24, RZ, R24 ;  /* 0x00000018ff18723e */ /* 0x000fc400000000ff */
[----:B------:R-:W-:Y:S02]  /*38f0*/  LOP3.LUT R9, R9, 0x64006400, RZ, 0xfc, !PT ;  /* 0x6400640009097812 */ /* 0x000fe400078efcff */
[--C-:B------:R-:W-:Y:S01]  /*3900*/  HADD2.F32 R39, -RZ, R10.reuse.H0_H0 ;  /* 0x2000000aff277230 */ /* 0x100fe20000004100 */
[----:B------:R-:W-:Y:S01]  /*3910*/  PRMT R26, R26, 0x5410, R25 ;  /* 0x000054101a1a7816 */ /* 0x000fe20000000019 */
[----:B------:R-:W-:Y:S02]  /*3920*/  HADD2.F32 R10, -RZ, R10.H1_H1 ;  /* 0x3000000aff0a7230 */ /* 0x000fe40000004100 */
[----:B------:R-:W-:Y:S01]  /*3930*/  HFMA2 R9, R9, R2.H1_H1, -72, -72 ;  /* 0xd480d48009097431 */ /* 0x000fe20000060002 */
[----:B------:R-:W-:Y:S01]  /*3940*/  IADD3 R12, PT, PT, R12, 0x20, RZ ;  /* 0x000000200c0c7810 */ /* 0x000fe20007ffe0ff */
[----:B------:R-:W-:Y:S01]  /*3950*/  FFMA.FTZ R37, R27, R39, R37 ;  /* 0x000000271b257223 */ /* 0x000fe20000010025 */
[----:B------:R-:W-:Y:S02]  /*3960*/  HFMA2 R18, R26, 1, 1, R18 ;  /* 0x3c003c001a127831 */ /* 0x000fe40000000012 */
[----:B------:R-:W-:-:S02]  /*3970*/  HADD2.F32 R35, -RZ, R9.H0_H0 ;  /* 0x20000009ff237230 */ /* 0x000fc40000004100 */
[----:B------:R-:W-:Y:S01]  /*3980*/  FFMA.FTZ R37, R16, R10, R37 ;  /* 0x0000000a10257223 */ /* 0x000fe20000010025 */
[----:B------:R-:W-:Y:S01]  /*3990*/  HADD2.F32 R9, -RZ, R9.H1_H1 ;  /* 0x30000009ff097230 */ /* 0x000fe20000004100 */
[----:B------:R-:W-:Y:S01]  /*39a0*/  ISETP.GE.AND P0, PT, R12, R32, PT ;  /* 0x000000200c00720c */ /* 0x000fe20003f06270 */
[----:B------:R-:W-:Y:S01]  /*39b0*/  FFMA.FTZ R36, R31, R35, R36 ;  /* 0x000000231f247223 */ /* 0x000fe20000010024 */
[----:B------:R-:W-:-:S05]  /*39c0*/  HADD2.F32 R35, -RZ, R17.H1_H1 ;  /* 0x30000011ff237230 */ /* 0x000fca0000004100 */
[----:B------:R-:W-:Y:S01]  /*39d0*/  FFMA.FTZ R17, R8, R35, R33 ;  /* 0x0000002308117223 */ /* 0x000fe20000010021 */
[----:B------:R-:W-:Y:S01]  /*39e0*/  LOP3.LUT R8, R11, 0xf000f, RZ, 0xc0, !PT ;  /* 0x000f000f0b087812 */ /* 0x000fe200078ec0ff */
[----:B------:R-:W-:Y:S01]  /*39f0*/  FFMA.FTZ R33, R35, R9, R36 ;  /* 0x0000000923217223 */ /* 0x000fe20000010024 */
[----:B------:R-:W-:Y:S01]  /*3a00*/  LOP3.LUT R11, R11, 0xf000f0, RZ, 0xc0, !PT ;  /* 0x00f000f00b0b7812 */ /* 0x000fe200078ec0ff */
[----:B------:R-:W-:Y:S01]  /*3a10*/  FMUL.FTZ R17, R22, R17 ;  /* 0x0000001116117220 */ /* 0x000fe20000410000 */
[----:B------:R-:W-:Y:S02]  /*3a20*/  LOP3.LUT R8, R8, 0x64006400, RZ, 0xfc, !PT ;  /* 0x6400640008087812 */ /* 0x000fe400078efcff */
[----:B------:R-:W-:Y:S02]  /*3a30*/  LOP3.LUT R11, R11, 0x64006400, RZ, 0xfc, !PT ;  /* 0x640064000b0b7812 */ /* 0x000fe400078efcff */
[----:B------:R-:W-:Y:S01]  /*3a40*/  F2FP.F16.F32.PACK_AB R17, RZ, R17 ;  /* 0x00000011ff11723e */ /* 0x000fe200000000ff */
[----:B------:R-:W-:-:S02]  /*3a50*/  HADD2 R8, R8, -1032, -1032 ;  /* 0xe408e40808087430 */ /* 0x000fc40000000000 */
[----:B------:R-:W-:-:S03]  /*3a60*/  HFMA2 R11, R11, R2.H1_H1, -72, -72 ;  /* 0xd480d4800b0b7431 */ /* 0x000fc60000060002 */
[--C-:B------:R-:W-:Y:S02]  /*3a70*/  HADD2.F32 R9, -RZ, R8.reuse.H0_H0 ;  /* 0x20000008ff097230 */ /* 0x100fe40000004100 */
[----:B------:R-:W-:-:S03]  /*3a80*/  HADD2.F32 R8, -RZ, R8.H1_H1 ;  /* 0x30000008ff087230 */ /* 0x000fc60000004100 */
[----:B------:R-:W-:-:S04]  /*3a90*/  FFMA.FTZ R9, R27, R9, R34 ;  /* 0x000000091b097223 */ /* 0x000fc80000010022 */
[----:B------:R-:W-:Y:S01]  /*3aa0*/  FFMA.FTZ R16, R16, R8, R9 ;  /* 0x0000000810107223 */ /* 0x000fe20000010009 */
[----:B------:R-:W-:-:S05]  /*3ab0*/  LOP3.LUT R9, R38, 0x64006400, RZ, 0xfc, !PT ;  /* 0x6400640026097812 */ /* 0x000fca00078efcff */
[----:B------:R-:W-:Y:S02]  /*3ac0*/  HFMA2 R10, R9, R2.H1_H1, -72, -72 ;  /* 0xd480d480090a7431 */ /* 0x000fe40000060002 */
[----:B------:R-:W0:Y:S03]  /*3ad0*/  LDS.64 R8, [UR4+0x30] ;  /* 0x00003004ff087984 */ /* 0x000e260008000a00 */
[--C-:B------:R-:W-:Y:S02]  /*3ae0*/  HADD2.F32 R27, -RZ, R10.reuse.H0_H0 ;  /* 0x2000000aff1b7230 */ /* 0x100fe40000004100 */
[----:B------:R-:W-:-:S03]  /*3af0*/  HADD2.F32 R10, -RZ, R10.H1_H1 ;  /* 0x3000000aff0a7230 */ /* 0x000fc60000004100 */
[----:B------:R-:W-:Y:S01]  /*3b00*/  FFMA.FTZ R37, R31, R27, R37 ;  /* 0x0000001b1f257223 */ /* 0x000fe20000010025 */
[--C-:B------:R-:W-:Y:S02]  /*3b10*/  HADD2.F32 R27, -RZ, R11.reuse.H0_H0 ;  /* 0x2000000bff1b7230 */ /* 0x100fe40000004100 */
[----:B------:R-:W-:-:S03]  /*3b20*/  HADD2.F32 R11, -RZ, R11.H1_H1 ;  /* 0x3000000bff0b7230 */ /* 0x000fc60000004100 */
[----:B------:R-:W-:Y:S01]  /*3b30*/  FFMA.FTZ R34, R31, R27, R16 ;  /* 0x0000001b1f227223 */ /* 0x000fe20000010010 */
[C---:B------:R-:W-:Y:S01]  /*3b40*/  FFMA.FTZ R16, R35.reuse, R10, R37 ;  /* 0x0000000a23107223 */ /* 0x040fe20000010025 */
[----:B------:R-:W-:Y:S02]  /*3b50*/  F2FP.F16.F32.PACK_AB R10, RZ, R23 ;  /* 0x00000017ff0a723e */ /* 0x000fe400000000ff */
[----:B------:R-:W-:Y:S01]  /*3b60*/  FFMA.FTZ R35, R35, R11, R34 ;  /* 0x0000000b23237223 */ /* 0x000fe20000010022 */
[----:B------:R-:W-:Y:S01]  /*3b70*/  FMUL.FTZ R16, R21, R16 ;  /* 0x0000001015107220 */ /* 0x000fe20000410000 */
[----:B------:R-:W-:Y:S02]  /*3b80*/  PRMT R24, R24, 0x5410, R10 ;  /* 0x0000541018187816 */ /* 0x000fe4000000000a */
[----:B------:R-:W-:Y:S02]  /*3b90*/  FMUL.FTZ R35, R20, R35 ;  /* 0x0000002314237220 */ /* 0x000fe40000410000 */
[----:B------:R-:W-:-:S03]  /*3ba0*/  F2FP.F16.F32.PACK_AB R16, RZ, R16 ;  /* 0x00000010ff10723e */ /* 0x000fc600000000ff */
[----:B------:R-:W-:-:S04]  /*3bb0*/  F2FP.F16.F32.PACK_AB R35, RZ, R35 ;  /* 0x00000023ff23723e */ /* 0x000fc800000000ff */
[----:B------:R-:W-:Y:S02]  /*3bc0*/  PRMT R16, R16, 0x5410, R35 ;  /* 0x0000541010107816 */ /* 0x000fe40000000023 */
[C---:B--2---:R-:W-:Y:S02]  /*3bd0*/  LOP3.LUT R11, R4.reuse, 0xf000f, RZ, 0xc0, !PT ;  /* 0x000f000f040b7812 */ /* 0x044fe400078ec0ff */
[----:B------:R-:W-:Y:S02]  /*3be0*/  LOP3.LUT R25, R4, 0xf000f0, RZ, 0xc0, !PT ;  /* 0x00f000f004197812 */ /* 0x000fe400078ec0ff */
[----:B------:R-:W-:Y:S02]  /*3bf0*/  LOP3.LUT R23, R11, 0x64006400, RZ, 0xfc, !PT ;  /* 0x640064000b177812 */ /* 0x000fe400078efcff */
[----:B------:R-:W1:Y:S01]  /*3c00*/  LDS.64 R10, [UR4+0x38] ;  /* 0x00003804ff0a7984 */ /* 0x000e620008000a00 */
[----:B------:R-:W-:Y:S01]  /*3c10*/  LOP3.LUT R25, R25, 0x64006400, RZ, 0xfc, !PT ;  /* 0x6400640019197812 */ /* 0x000fe200078efcff */
[----:B------:R-:W-:Y:S01]  /*3c20*/  UIADD3 UR4, UPT, UPT, UR4, 0x40, URZ ;  /* 0x0000004004047890 */ /* 0x000fe2000fffe0ff */
[----:B------:R-:W-:-:S02]  /*3c30*/  HADD2 R26, R23, -1032, -1032 ;  /* 0xe408e408171a7430 */ /* 0x000fc40000000000 */
[----:B------:R-:W-:Y:S02]  /*3c40*/  HFMA2 R23, R24, 1, 1, R13 ;  /* 0x3c003c0018177831 */ /* 0x000fe4000000000d */
[--C-:B0-----:R-:W-:Y:S02]  /*3c50*/  HADD2.F32 R13, -RZ, R8.reuse.H0_H0 ;  /* 0x20000008ff0d7230 */ /* 0x101fe40000004100 */
[----:B------:R-:W-:Y:S02]  /*3c60*/  HFMA2 R25, R25, R2.H1_H1, -72, -72 ;  /* 0xd480d48019197431 */ /* 0x000fe40000060002 */
[----:B------:R-:W-:Y:S02]  /*3c70*/  HADD2.F32 R8, -RZ, R8.H1_H1 ;  /* 0x30000008ff087230 */ /* 0x000fe40000004100 */
[----:B------:R-:W-:Y:S02]  /*3c80*/  HFMA2 R23, R16, 1, 1, R23 ;  /* 0x3c003c0010177831 */ /* 0x000fe40000000017 */
[----:B------:R-:W-:-:S02]  /*3c90*/  HADD2.F32 R24, -RZ, R26.H0_H0 ;  /* 0x2000001aff187230 */ /* 0x000fc40000004100 */
[----:B------:R-:W-:Y:S02]  /*3ca0*/  HADD2.F32 R27, -RZ, R26.H1_H1 ;  /* 0x3000001aff1b7230 */ /* 0x000fe40000004100 */
[----:B------:R-:W-:Y:S02]  /*3cb0*/  HADD2.F32 R26, -RZ, R25.H0_H0 ;  /* 0x20000019ff1a7230 */ /* 0x000fe40000004100 */
[----:B------:R-:W-:-:S04]  /*3cc0*/  FFMA.FTZ R24, R24, R13, RZ ;  /* 0x0000000d18187223 */ /* 0x000fc800000100ff */
[----:B------:R-:W-:Y:S01]  /*3cd0*/  FFMA.FTZ R31, R27, R8, R24 ;  /* 0x000000081b1f7223 */ /* 0x000fe20000010018 */
[----:B------:R-:W-:Y:S01]  /*3ce0*/  SHF.R.U32.HI R27, RZ, 0x8, R4 ;  /* 0x00000008ff1b7819 */ /* 0x000fe20000011604 */
[--C-:B------:R-:W-:Y:S02]  /*3cf0*/  HADD2.F32 R24, -RZ, R9.reuse.H0_H0 ;  /* 0x20000009ff187230 */ /* 0x100fe40000004100 */
[----:B------:R-:W-:Y:S01]  /*3d00*/  HADD2.F32 R9, -RZ, R9.H1_H1 ;  /* 0x30000009ff097230 */ /* 0x000fe20000004100 */
[C---:B------:R-:W-:Y:S02]  /*3d10*/  LOP3.LUT R4, R27.reuse, 0xf000f, RZ, 0xc0, !PT ;  /* 0x000f000f1b047812 */ /* 0x040fe400078ec0ff */
[----:B------:R-:W-:Y:S01]  /*3d20*/  FFMA.FTZ R26, R26, R24, R31 ;  /* 0x000000181a1a7223 */ /* 0x000fe2000001001f */
[----:B------:R-:W-:Y:S01]  /*3d30*/  HADD2.F32 R31, -RZ, R25.H1_H1 ;  /* 0x30000019ff1f7230 */ /* 0x000fe20000004100 */
[----:B------:R-:W-:Y:S02]  /*3d40*/  LOP3.LUT R4, R4, 0x64006400, RZ, 0xfc, !PT ;  /* 0x6400640004047812 */ /* 0x000fe400078efcff */
[----:B------:R-:W-:-:S02]  /*3d50*/  LOP3.LUT R27, R27, 0xf000f0, RZ, 0xc0, !PT ;  /* 0x00f000f01b1b7812 */ /* 0x000fc400078ec0ff */
[----:B------:R-:W-:Y:S01]  /*3d60*/  FFMA.FTZ R26, R31, R9, R26 ;  /* 0x000000091f1a7223 */ /* 0x000fe2000001001a */
[----:B------:R-:W-:Y:S01]  /*3d70*/  HADD2 R25, R4, -1032, -1032 ;  /* 0xe408e40804197430 */ /* 0x000fe20000000000 */
[----:B------:R-:W-:-:S04]  /*3d80*/  LOP3.LUT R27, R27, 0x64006400, RZ, 0xfc, !PT ;  /* 0x640064001b1b7812 */ /* 0x000fc800078efcff */
[----:B------:R-:W-:Y:S02]  /*3d90*/  HADD2.F32 R31, -RZ, R25.H0_H0 ;  /* 0x20000019ff1f7230 */ /* 0x000fe40000004100 */
[----:B------:R-:W-:Y:S02]  /*3da0*/  HFMA2 R27, R27, R2.H1_H1, -72, -72 ;  /* 0xd480d4801b1b7431 */ /* 0x000fe40000060002 */
[----:B-1----:R-:W-:-:S03]  /*3db0*/  HADD2.F32 R4, -RZ, R10.H0_H0 ;  /* 0x2000000aff047230 */ /* 0x002fc60000004100 */
[----:B------:R-:W-:Y:S02]  /*3dc0*/  HADD2.F32 R34, -RZ, R27.H1_H1 ;  /* 0x3000001bff227230 */ /* 0x000fe40000004100 */
[----:B------:R-:W-:Y:S01]  /*3dd0*/  FFMA.FTZ R26, R31, R4, R26 ;  /* 0x000000041f1a7223 */ /* 0x000fe2000001001a */
[----:B------:R-:W-:Y:S02]  /*3de0*/  HADD2.F32 R31, -RZ, R25.H1_H1 ;  /* 0x30000019ff1f7230 */ /* 0x000fe40000004100 */
[----:B------:R-:W-:Y:S02]  /*3df0*/  HADD2.F32 R25, -RZ, R10.H1_H1 ;  /* 0x3000000aff197230 */ /* 0x000fe40000004100 */
[----:B------:R-:W-:-:S03]  /*3e00*/  HADD2.F32 R10, -RZ, R11.H0_H0 ;  /* 0x2000000bff0a7230 */ /* 0x000fc60000004100 */
[----:B------:R-:W-:Y:S01]  /*3e10*/  FFMA.FTZ R31, R31, R25, R26 ;  /* 0x000000191f1f7223 */ /* 0x000fe2000001001a */
[----:B------:R-:W-:Y:S01]  /*3e20*/  HADD2.F32 R26, -RZ, R27.H0_H0 ;  /* 0x2000001bff1a7230 */ /* 0x000fe20000004100 */
[----:B------:R-:W-:-:S04]  /*3e30*/  LOP3.LUT R27, R5, 0xf000f, RZ, 0xc0, !PT ;  /* 0x000f000f051b7812 */ /* 0x000fc800078ec0ff */
[----:B------:R-:W-:Y:S01]  /*3e40*/  LOP3.LUT R27, R27, 0x64006400, RZ, 0xfc, !PT ;  /* 0x640064001b1b7812 */ /* 0x000fe200078efcff */
[----:B------:R-:W-:Y:S01]  /*3e50*/  FFMA.FTZ R31, R26, R10, R31 ;  /* 0x0000000a1a1f7223 */ /* 0x000fe2000001001f */
[----:B------:R-:W-:-:S03]  /*3e60*/  HADD2.F32 R26, -RZ, R11.H1_H1 ;  /* 0x3000000bff1a7230 */ /* 0x000fc60000004100 */
[----:B------:R-:W-:Y:S02]  /*3e70*/  HADD2 R27, R27, -1032, -1032 ;  /* 0xe408e4081b1b7430 */ /* 0x000fe40000000000 */
[----:B------:R-:W-:-:S03]  /*3e80*/  FFMA.FTZ R11, R34, R26, R31 ;  /* 0x0000001a220b7223 */ /* 0x000fc6000001001f */
[--C-:B------:R-:W-:Y:S02]  /*3e90*/  HADD2.F32 R34, -RZ, R27.reuse.H0_H0 ;  /* 0x2000001bff227230 */ /* 0x100fe40000004100 */
[----:B------:R-:W-:Y:S01]  /*3ea0*/  FMUL.FTZ R11, R22, R11 ;  /* 0x0000000b160b7220 */ /* 0x000fe20000410000 */
[----:B------:R-:W-:Y:S02]  /*3eb0*/  HADD2.F32 R27, -RZ, R27.H1_H1 ;  /* 0x3000001bff1b7230 */ /* 0x000fe40000004100 */
[----:B------:R-:W-:Y:S01]  /*3ec0*/  FFMA.FTZ R31, R13, R34, RZ ;  /* 0x000000220d1f7223 */ /* 0x000fe200000100ff */
[----:B------:R-:W-:Y:S01]  /*3ed0*/  FMUL.FTZ R34, R19, R33 ;  /* 0x0000002113227220 */ /* 0x000fe20000410000 */
[----:B------:R-:W-:Y:S02]  /*3ee0*/  F2FP.F16.F32.PACK_AB R11, RZ, R11 ;  /* 0x0000000bff0b723e */ /* 0x000fe400000000ff */
[----:B------:R-:W-:Y:S01]  /*3ef0*/  FFMA.FTZ R31, R8, R27, R31 ;  /* 0x0000001b081f7223 */ /* 0x000fe2000001001f */
[----:B------:R-:W-:-:S04]  /*3f00*/  LOP3.LUT R27, R5, 0xf000f0, RZ, 0xc0, !PT ;  /* 0x00f000f0051b7812 */ /* 0x000fc800078ec0ff */
[----:B------:R-:W-:-:S05]  /*3f10*/  LOP3.LUT R27, R27, 0x64006400, RZ, 0xfc, !PT ;  /* 0x640064001b1b7812 */ /* 0x000fca00078efcff */
[----:B------:R-:W-:Y:S01]  /*3f20*/  HFMA2 R33, R27, R2.H1_H1, -72, -72 ;  /* 0xd480d4801b217431 */ /* 0x000fe20000060002 */
[----:B------:R-:W-:-:S04]  /*3f30*/  F2FP.F16.F32.PACK_AB R27, RZ, R34 ;  /* 0x00000022ff1b723e */ /* 0x000fc800000000ff */
[--C-:B------:R-:W-:Y:S01]  /*3f40*/  HADD2.F32 R34, -RZ, R33.reuse.H0_H0 ;  /* 0x20000021ff227230 */ /* 0x100fe20000004100 */
[----:B------:R-:W-:Y:S01]  /*3f50*/  PRMT R17, R17, 0x5410, R27 ;  /* 0x0000541011117816 */ /* 0x000fe2000000001b */
[----:B------:R-:W-:-:S03]  /*3f60*/  HADD2.F32 R33, -RZ, R33.H1_H1 ;  /* 0x30000021ff217230 */ /* 0x000fc60000004100 */
[----:B------:R-:W-:Y:S01]  /*3f70*/  FFMA.FTZ R31, R24, R34, R31 ;  /* 0x00000022181f7223 */ /* 0x000fe2000001001f */
[----:B------:R-:W-:Y:S01]  /*3f80*/  SHF.R.U32.HI R34, RZ, 0x8, R5 ;  /* 0x00000008ff227819 */ /* 0x000fe20000011605 */
[----:B------:R-:W-:Y:S02]  /*3f90*/  HFMA2 R18, R17, 1, 1, R18 ;  /* 0x3c003c0011127831 */ /* 0x000fe40000000012 */
[----:B------:R-:W-:-:S04]  /*3fa0*/  IMAD.WIDE R16, R0, 0x4, R40 ;  /* 0x0000000400107825 */ /* 0x000fc800078e0228 */
[----:B------:R-:W-:Y:S01]  /*3fb0*/  FFMA.FTZ R5, R9, R33, R31 ;  /* 0x0000002109057223 */ /* 0x000fe2000001001f */
[----:B------:R-:W-:-:S04]  /*3fc0*/  LOP3.LUT R31, R34, 0xf000f, RZ, 0xc0, !PT ;  /* 0x000f000f221f7812 */ /* 0x000fc800078ec0ff */
[----:B------:R-:W-:-:S05]  /*3fd0*/  LOP3.LUT R31, R31, 0x64006400, RZ, 0xfc, !PT ;  /* 0x640064001f1f7812 */ /* 0x000fca00078efcff */
[----:B------:R-:W-:-:S05]  /*3fe0*/  HADD2 R31, R31, -1032, -1032 ;  /* 0xe408e4081f1f7430 */ /* 0x000fca0000000000 */
[--C-:B------:R-:W-:Y:S02]  /*3ff0*/  HADD2.F32 R33, -RZ, R31.reuse.H0_H0 ;  /* 0x2000001fff217230 */ /* 0x100fe40000004100 */
[----:B------:R-:W-:-:S03]  /*4000*/  HADD2.F32 R31, -RZ, R31.H1_H1 ;  /* 0x3000001fff1f7230 */ /* 0x000fc60000004100 */
[----:B------:R-:W-:Y:S01]  /*4010*/  FFMA.FTZ R5, R4, R33, R5 ;  /* 0x0000002104057223 */ /* 0x000fe20000010005 */
[----:B------:R-:W-:-:S03]  /*4020*/  LOP3.LUT R33, R34, 0xf000f0, RZ, 0xc0, !PT ;  /* 0x00f000f022217812 */ /* 0x000fc600078ec0ff */
[----:B------:R-:W-:Y:S01]  /*4030*/  FFMA.FTZ R34, R25, R31, R5 ;  /* 0x0000001f19227223 */ /* 0x000fe20000010005 */
[----:B------:R-:W-:Y:S02]  /*4040*/  LOP3.LUT R5, R33, 0x64006400, RZ, 0xfc, !PT ;  /* 0x6400640021057812 */ /* 0x000fe400078efcff */
[----:B------:R-:W-:-:S03]  /*4050*/  LOP3.LUT R33, R6, 0xf000f, RZ, 0xc0, !PT ;  /* 0x000f000f06217812 */ /* 0x000fc600078ec0ff */
[----:B------:R-:W-:Y:S01]  /*4060*/  HFMA2 R5, R5, R2.H1_H1, -72, -72 ;  /* 0xd480d48005057431 */ /* 0x000fe20000060002 */
[----:B------:R-:W-:-:S04]  /*4070*/  LOP3.LUT R33, R33, 0x64006400, RZ, 0xfc, !PT ;  /* 0x6400640021217812 */ /* 0x000fc800078efcff */
[--C-:B------:R-:W-:Y:S02]  /*4080*/  HADD2.F32 R31, -RZ, R5.reuse.H0_H0 ;  /* 0x20000005ff1f7230 */ /* 0x100fe40000004100 */
[----:B------:R-:W-:Y:S02]  /*4090*/  HADD2 R33, R33, -1032, -1032 ;  /* 0xe408e40821217430 */ /* 0x000fe40000000000 */
[----:B------:R-:W-:Y:S02]  /*40a0*/  HADD2.F32 R5, -RZ, R5.H1_H1 ;  /* 0x30000005ff057230 */ /* 0x000fe40000004100 */
[----:B------:R-:W-:Y:S01]  /*40b0*/  FFMA.FTZ R31, R10, R31, R34 ;  /* 0x0000001f0a1f7223 */ /* 0x000fe20000010022 */
        /* <DEDUP_REMOVED lines=12> */
[C---:B------:R-:W-:Y:S02]  /*4180*/  LOP3.LUT R6, R36.reuse, 0xf000f, RZ, 0xc0, !PT ;  /* 0x000f000f24067812 */ /* 0x040fe400078ec0ff */
[----:B------:R-:W-:Y:S02]  /*4190*/  LOP3.LUT R36, R36, 0xf000f0, RZ, 0xc0, !PT ;  /* 0x00f000f024247812 */ /* 0x000fe400078ec0ff */
        /* <DEDUP_REMOVED lines=9> */
[----:B------:R-:W-:Y:S02]  /*4230*/  HFMA2 R6, R6, R2.H1_H1, -72, -72 ;  /* 0xd480d48006067431 */ /* 0x000fe40000060002 */
[----:B------:R-:W-:-:S03]  /*4240*/  HADD2 R33, R33, -1032, -1032 ;  /* 0xe408e40821217430 */ /* 0x000fc60000000000 */
[----:B------:R-:W-:-:S05]  /*4250*/  HADD2.F32 R36, -RZ, R6.H0_H0 ;  /* 0x20000006ff247230 */ /* 0x000fca0000004100 */
[----:B------:R-:W-:Y:S01]  /*4260*/  FFMA.FTZ R36, R10, R36, R34 ;  /* 0x000000240a247223 */ /* 0x000fe20000010022 */
[--C-:B------:R-:W-:Y:S02]  /*4270*/  HADD2.F32 R34, -RZ, R33.reuse.H0_H0 ;  /* 0x20000021ff227230 */ /* 0x100fe40000004100 */
[----:B------:R-:W-:-:S03]  /*4280*/  HADD2.F32 R33, -RZ, R33.H1_H1 ;  /* 0x30000021ff217230 */ /* 0x000fc60000004100 */
[----:B------:R-:W-:-:S04]  /*4290*/  FFMA.FTZ R34, R13, R34, RZ ;  /* 0x000000220d227223 */ /* 0x000fc800000100ff */
[----:B------:R-:W-:Y:S01]  /*42a0*/  FFMA.FTZ R33, R8, R33, R34 ;  /* 0x0000002108217223 */ /* 0x000fe20000010022 */
[----:B------:R-:W-:Y:S02]  /*42b0*/  LOP3.LUT R8, R7, 0xf000f0, RZ, 0xc0, !PT ;  /* 0x00f000f007087812 */ /* 0x000fe400078ec0ff */
[----:B------:R-:W-:Y:S02]  /*42c0*/  SHF.R.U32.HI R7, RZ, 0x8, R7 ;  /* 0x00000008ff077819 */ /* 0x000fe40000011607 */
[----:B------:R-:W-:-:S05]  /*42d0*/  LOP3.LUT R13, R8, 0x64006400, RZ, 0xfc, !PT ;  /* 0x64006400080d7812 */ /* 0x000fca00078efcff */
[----:B------:R-:W-:-:S05]  /*42e0*/  HFMA2 R8, R13, R2.H1_H1, -72, -72 ;  /* 0xd480d4800d087431 */ /* 0x000fca0000060002 */
        /* <DEDUP_REMOVED lines=9> */
[----:B------:R-:W-:-:S03]  /*4380*/  HFMA2 R7, R7, R2.H1_H1, -72, -72 ;  /* 0xd480d48007077431 */ /* 0x000fc60000060002 */
[----:B------:R-:W-:-:S05]  /*4390*/  HADD2.F32 R8, -RZ, R13.H0_H0 ;  /* 0x2000000dff087230 */ /* 0x000fca0000004100 */
[----:B------:R-:W-:Y:S01]  /*43a0*/  FFMA.FTZ R8, R4, R8, R9 ;  /* 0x0000000804087223 */ /* 0x000fe20000010009 */
[----:B------:R-:W-:Y:S02]  /*43b0*/  HADD2.F32 R4, -RZ, R13.H1_H1 ;  /* 0x3000000dff047230 */ /* 0x000fe40000004100 */
[----:B------:R-:W-:-:S03]  /*43c0*/  HADD2.F32 R9, -RZ, R6.H1_H1 ;  /* 0x30000006ff097230 */ /* 0x000fc60000004100 */
[----:B------:R-:W-:Y:S01]  /*43d0*/  FFMA.FTZ R25, R25, R4, R8 ;  /* 0x0000000419197223 */ /* 0x000fe20000010008 */
[--C-:B------:R-:W-:Y:S02]  /*43e0*/  HADD2.F32 R4, -RZ, R7.reuse.H0_H0 ;  /* 0x20000007ff047230 */ /* 0x100fe40000004100 */
[----:B------:R-:W-:Y:S01]  /*43f0*/  FFMA.FTZ R36, R26, R9, R36 ;  /* 0x000000091a247223 */ /* 0x000fe20000010024 */
[----:B------:R-:W-:Y:S02]  /*4400*/  HADD2.F32 R7, -RZ, R7.H1_H1 ;  /* 0x30000007ff077230 */ /* 0x000fe40000004100 */
[----:B------:R-:W-:Y:S01]  /*4410*/  FFMA.FTZ R10, R10, R4, R25 ;  /* 0x000000040a0a7223 */ /* 0x000fe20000010019 */
[C---:B------:R-:W-:Y:S01]  /*4420*/  FFMA.FTZ R4, R26.reuse, R5, R31 ;  /* 0x000000051a047223 */ /* 0x040fe2000001001f */
[----:B------:R-:W-:Y:S02]  /*4430*/  FMUL.FTZ R36, R21, R36 ;  /* 0x0000002415247220 */ /* 0x000fe40000410000 */
[----:B------:R-:W-:Y:S01]  /*4440*/  FFMA.FTZ R7, R26, R7, R10 ;  /* 0x000000071a077223 */ /* 0x000fe2000001000a */
[----:B------:R-:W-:-:S02]  /*4450*/  FMUL.FTZ R4, R19, R4 ;  /* 0x0000000413047220 */ /* 0x000fc40000410000 */
[----:B------:R-:W-:Y:S01]  /*4460*/  F2FP.F16.F32.PACK_AB R36, RZ, R36 ;  /* 0x00000024ff24723e */ /* 0x000fe200000000ff */
[----:B------:R-:W-:Y:S02]  /*4470*/  FMUL.FTZ R7, R20, R7 ;  /* 0x0000000714077220 */ /* 0x000fe40000410000 */
[----:B------:R-:W-:-:S03]  /*4480*/  F2FP.F16.F32.PACK_AB R4, RZ, R4 ;  /* 0x00000004ff04723e */ /* 0x000fc600000000ff */
[----:B------:R-:W-:Y:S02]  /*4490*/  F2FP.F16.F32.PACK_AB R7, RZ, R7 ;  /* 0x00000007ff07723e */ /* 0x000fe400000000ff */
[----:B------:R-:W-:Y:S02]  /*44a0*/  PRMT R11, R11, 0x5410, R4 ;  /* 0x000054100b0b7816 */ /* 0x000fe40000000004 */
[----:B------:R-:W-:-:S03]  /*44b0*/  PRMT R36, R36, 0x5410, R7 ;  /* 0x0000541024247816 */ /* 0x000fc60000000007 */
[----:B------:R-:W-:Y:S02]  /*44c0*/  HADD2 R18, R11, R18 ;  /* 0x000000120b127230 */ /* 0x000fe40000000000 */
[----:B------:R-:W-:Y:S01]  /*44d0*/  HFMA2 R13, R36, 1, 1, R23 ;  /* 0x3c003c00240d7831 */ /* 0x000fe20000000017 */
[----:B------:R-:W-:Y:S06]  /*44e0*/  @!P0 BRA `(.L_x_3795) ;  /* 0xffffffdc00188947 */ /* 0x000fec000383ffff */
.L_x_3794:
        /* <DEDUP_REMOVED lines=9> */
.L_x_3799:
[----:B------:R-:W0:Y:S02]  /*4580*/  LDS R4, [R2] ;  /* 0x0000000002047984 */ /* 0x000e240000000800 */
[----:B0-----:R-:W-:-:S05]  /*4590*/  HADD2 R5, R4, R7 ;  /* 0x0000000704057230 */ /* 0x001fca0000000000 */
[----:B------:R-:W0:Y:S02]  /*45a0*/  ATOMS.CAST.SPIN P0, [R2], R4, R5 ;  /* 0x000000040200758d */ /* 0x000e240001800005 */
[----:B0-----:R-:W-:Y:S05]  /*45b0*/  @!P0 BRA `(.L_x_3799) ;  /* 0xfffffffc00f08947 */ /* 0x001fea000383ffff */
[----:B------:R-:W-:Y:S05]  /*45c0*/  BRA `(.L_x_3797) ;  /* 0x00000000000c7947 */ /* 0x000fea0003800000 */
.L_x_3798:
[----:B------:R-:W2:Y:S02]  /*45d0*/  LD.E R0, desc[UR6][R14.64] ;  /* 0x000000060e007980 */ /* 0x000ea4000c101900 */
[----:B--2---:R-:W-:-:S05]  /*45e0*/  IADD3 R3, PT, PT, R7, R0, RZ ;  /* 0x0000000007037210 */ /* 0x004fca0007ffe0ff */
[----:B------:R0:W-:Y:S02]  /*45f0*/  ST.E desc[UR6][R14.64], R3 ;  /* 0x000000030e007985 */ /* 0x0001e4000c101906 */
.L_x_3797:
[----:B------:R-:W-:Y:S05]  /*4600*/  BSYNC.RECONVERGENT B0 ;  /* 0x0000000000007941 */ /* 0x000fea0003800200 */
.L_x_3796:
[----:B------:R1:W-:Y:S02]  /*4610*/  ATOM.E.ADD.F16x2.RN.STRONG.GPU P0, RZ, desc[UR6][R14.64+0x4], R9 ;  /* 0x800004090eff79a2 */ /* 0x0003e4000c10e106 */
[----:B-1----:R-:W-:Y:S05]  /*4620*/  @P0 EXIT ;  /* 0x000000000000094d */ /* 0x002fea0003800000 */
[----:B------:R-:W1:Y:S02]  /*4630*/  QSPC.E.S P0, RZ, [R14+0x4] ;  /* 0x000004000eff73aa */ /* 0x000e640000000500 */
[----:B-1----:R-:W-:Y:S05]  /*4640*/  @!P0 BRA `(.L_x_3800) ;  /* 0x0000000000188947 */ /* 0x002fea0003800000 */
[----:B0-----:R-:W-:-:S07]  /*4650*/  MOV R14, R14 ;  /* 0x0000000e000e7202 */ /* 0x001fce0000000f00 */
.L_x_3801:
[----:B------:R-:W0:Y:S02]  /*4660*/  LDS R2, [R14+0x4] ;  /* 0x000004000e027984 */ /* 0x000e240000000800 */
[----:B0-----:R-:W-:-:S05]  /*4670*/  HFMA2 R3, R2, 1, 1, R9 ;  /* 0x3c003c0002037831 */ /* 0x001fca0000000009 */
[----:B------:R-:W0:Y:S02]  /*4680*/  ATOMS.CAST.SPIN P0, [R14+0x4], R2, R3 ;  /* 0x000004020e00758d */ /* 0x000e240001800003 */
[----:B0-----:R-:W-:Y:S05]  /*4690*/  @!P0 BRA `(.L_x_3801) ;  /* 0xfffffffc00f08947 */ /* 0x001fea000383ffff */
[----:B------:R-:W-:Y:S05]  /*46a0*/  EXIT ;  /* 0x000000000000794d */ /* 0x000fea0003800000 */
.L_x_3800:
[----:B------:R-:W0:Y:S02]  /*46b0*/  LD.E R0, desc[UR6][R14.64+0x4] ;  /* 0x000004060e007980 */ /* 0x000e24000c101900 */
[----:B0-----:R-:W-:-:S05]  /*46c0*/  IADD3 R3, PT, PT, R9, R0, RZ ;  /* 0x0000000009037210 */ /* 0x001fca0007ffe0ff */
[----:B------:R-:W-:Y:S01]  /*46d0*/  ST.E desc[UR6][R14.64+0x4], R3 ;  /* 0x000004030e007985 */ /* 0x000fe2000c101906 */
[----:B------:R-:W-:Y:S05]  /*46e0*/  EXIT ;  /* 0x000000000000794d */ /* 0x000fea0003800000 */
.L_x_3802:
        /* <DEDUP_REMOVED lines=9> */
.L_x_3987:


//--------------------- .text._Z23gemm_half_q_half_kernelILi1ELi8ELb1ELb1ELi32EEvPK6__halfPKjS4_S2_PS0_iiiiPKtS7_iiiiiibS2_i --------------------------
	.section	.text._Z23gemm_half_q_half_kernelILi1ELi8ELb1ELb1ELi32EEvPK6__halfPKjS4_S2_PS0_iiiiPKtS7_iiiiiibS2_i,"ax",@progbits
	.align	128
        .global         _Z23gemm_half_q_half_kernelILi1ELi8ELb1ELb1ELi32EEvPK6__halfPKjS4_S2_PS0_iiiiPKtS7_iiiiiibS2_i
        .type           _Z23gemm_half_q_half_kernelILi1ELi8ELb1ELb1ELi32EEvPK6__halfPKjS4_S2_PS0_iiiiPKtS7_iiiiiibS2_i,@function
        .size           _Z23gemm_half_q_half_kernelILi1ELi8ELb1ELb1ELi32EEvPK6__halfPKjS4_S2_PS0_iiiiPKtS7_iiiiiibS2_i,(.L_x_3988 - _Z23gemm_half_q_half_kernelILi1ELi8ELb1ELb1ELi32EEvPK6__halfPKjS4_S2_PS0_iiiiPKtS7_iiiiiibS2_i)
        .other          _Z23gemm_half_q_half_kernelILi1ELi8ELb1ELb1ELi32EEvPK6__halfPKjS4_S2_PS0_iiiiPKtS7_iiiiiibS2_i,@"STO_CUDA_ENTRY STV_DEFAULT"
_Z23gemm_half_q_half_kernelILi1ELi8ELb1ELb1ELi32EEvPK6__halfPKjS4_S2_PS0_iiiiPKtS7_iiiiiibS2_i:
.text._Z23gemm_half_q_half_kernelILi1ELi8ELb1ELb1ELi32EEvPK6__halfPKjS4_S2_PS0_iiiiPKtS7_iiiiiibS2_i:
        /* <DEDUP_REMOVED lines=16> */
[----:B-1----:R-:W-:-:S04]  /*0100*/  SHF.L.U32 R6, R4, 0x5, RZ ;  /* 0x0000000504067819 */ /* 0x002fc800000006ff */
[CC--:B---3--:R-:W-:Y:S02]  /*0110*/  IADD3 R7, PT, PT, R6.reuse, R5.reuse, RZ ;  /* 0x0000000506077210 */ /* 0x0c8fe40007ffe0ff */
[----:B--2---:R-:W-:Y:S02]  /*0120*/  VIADDMNMX R10, R6, 0x20, R11, PT ;  /* 0x00000020060a7846 */ /* 0x004fe4000380010b */
[----:B0-----:R-:W-:Y:S02]  /*0130*/  LEA R0, R0, R5, 0x5 ;  /* 0x0000000500007211 */ /* 0x001fe400078e28ff */
[----:B------:R-:W-:Y:S02]  /*0140*/  ISETP.GE.AND P0, PT, R7, R10, PT ;  /* 0x0000000a0700720c */ /* 0x000fe40003f06270 */
[----:B------:R-:W-:-:S04]  /*0150*/  SHF.L.U32 R0, R0, 0x2, RZ ;  /* 0x0000000200007819 */ /* 0x000fc800000006ff */
[----:B----4-:R-:W-:-:S07]  /*0160*/  ISETP.GE.AND P1, PT, R0, R3, PT ;  /* 0x000000030000720c */ /* 0x010fce0003f26270 */
        /* <DEDUP_REMOVED lines=19> */
.L_x_3804:
[----:B------:R-:W-:Y:S05]  /*02a0*/  BSYNC.RECONVERGENT B0 ;  /* 0x0000000000007941 */ /* 0x000fea0003800200 */
.L_x_3803:
        /* <DEDUP_REMOVED lines=23> */
.L_x_3806:
        /* <DEDUP_REMOVED lines=16> */
[----:B------:R-:W-:Y:S02]  /*0520*/  LOP3.LUT R20, R7, 0xf, RZ, 0xc0, !PT ;  /* 0x0000000f07147812 */ /* 0x000fe400078ec0ff */
[--C-:B------:R-:W-:Y:S02]  /*0530*/  SHF.R.U32.HI R21, RZ, 0x4, R7.reuse ;  /* 0x00000004ff157819 */ /* 0x100fe40000011607 */
[--C-:B------:R-:W-:Y:S01]  /*0540*/  SHF.R.U32.HI R18, RZ, 0x8, R7.reuse ;  /* 0x00000008ff127819 */ /* 0x100fe20000011607 */
[----:B------:R-:W-:Y:S01]  /*0550*/  IMAD R23, R20, R20, R20 ;  /* 0x0000001414177224 */ /* 0x000fe200078e0214 */
[----:B------:R-:W-:Y:S02]  /*0560*/  SHF.R.U32.HI R7, RZ, 0xc, R7 ;  /* 0x0000000cff077819 */ /* 0x000fe40000011607 */
[----:B------:R-:W-:Y:S02]  /*0570*/  LOP3.LUT R21, R21, 0xf, RZ, 0xc0, !PT ;  /* 0x0000000f15157812 */ /* 0x000fe400078ec0ff */
[----:B------:R-:W-:-:S02]  /*0580*/  LOP3.LUT R18, R18, 0xf, RZ, 0xc0, !PT ;  /* 0x0000000f12127812 */ /* 0x000fc400078ec0ff */
[----:B------:R-:W-:Y:S02]  /*0590*/  LOP3.LUT R7, R7, 0xf, RZ, 0xc0, !PT ;  /* 0x0000000f07077812 */ /* 0x000fe400078ec0ff */
[----:B------:R-:W-:Y:S01]  /*05a0*/  IADD3 R23, PT, PT, R20, 0x1, R23 ;  /* 0x0000000114177810 */ /* 0x000fe20007ffe017 */
[----:B------:R-:W-:Y:S01]  /*05b0*/  IMAD R20, R21, R21, R21 ;  /* 0x0000001515147224 */ /* 0x000fe200078e0215 */
[----:B---3--:R-:W-:Y:S01]  /*05c0*/  IADD3 R13, PT, PT, R16, R13, RZ ;  /* 0x0000000d100d7210 */ /* 0x008fe20007ffe0ff */
[C---:B------:R-:W-:Y:S01]  /*05d0*/  IMAD R17, R18.reuse, R18, R18 ;  /* 0x0000001212117224 */ /* 0x040fe200078e0212 */
[----:B------:R-:W4:Y:S01]  /*05e0*/  I2F.F16 R22, R23 ;  /* 0x0000001700167306 */ /* 0x000f220000200c00 */
[----:B0-----:R-:W-:Y:S01]  /*05f0*/  IMAD R4, R7, R7, R7 ;  /* 0x0000000707047224 */ /* 0x001fe200078e0207 */
[----:B------:R-:W-:Y:S02]  /*0600*/  IADD3 R20, PT, PT, R21, 0x1, R20 ;  /* 0x0000000115147810 */ /* 0x000fe40007ffe014 */
[----:B------:R-:W-:-:S02]  /*0610*/  IADD3 R17, PT, PT, R18, 0x1, R17 ;  /* 0x0000000112117810 */ /* 0x000fc40007ffe011 */
[----:B------:R-:W-:Y:S02]  /*0620*/  IADD3 R19, PT, PT, R7, 0x1, R4 ;  /* 0x0000000107137810 */ /* 0x000fe40007ffe004 */
[----:B------:R-:W0:Y:S01]  /*0630*/  I2F.F16 R20, R20 ;  /* 0x0000001400147306 */ /* 0x000e220000200c00 */
[----:B------:R-:W-:Y:S01]  /*0640*/  ISETP.GE.AND P0, PT, R13, R10, PT ;  /* 0x0000000a0d00720c */ /* 0x000fe20003f06270 */
[----:B----4-:R-:W-:-:S06]  /*0650*/  HMUL2 R21, R22.H0_H0, R5.H0_H0 ;  /* 0x2000000516157232 */ /* 0x010fcc0000000800 */
[----:B------:R-:W1:Y:S01]  /*0660*/  I2F.F16 R18, R17 ;  /* 0x0000001100127306 */ /* 0x000e620000200c00 */
[----:B0-----:R-:W-:-:S07]  /*0670*/  HMUL2 R7, R20.H0_H0, R5.H0_H0 ;  /* 0x2000000514077232 */ /* 0x001fce0000000800 */
[----:B------:R-:W0:Y:S01]  /*0680*/  I2F.F16 R24, R19 ;  /* 0x0000001300187306 */ /* 0x000e220000200c00 */
[-C--:B-1----:R-:W-:Y:S02]  /*0690*/  HMUL2 R4, R18.H0_H0, R5.reuse.H0_H0 ;  /* 0x2000000512047232 */ /* 0x082fe40000000800 */
[----:B0-----:R-:W-:Y:S01]  /*06a0*/  HMUL2 R5, R24.H0_H0, R5.H0_H0 ;  /* 0x2000000518057232 */ /* 0x001fe20000000800 */
[----:B------:R-:W-:Y:S06]  /*06b0*/  @!P0 BRA `(.L_x_3806) ;  /* 0xfffffffc00588947 */ /* 0x000fec000383ffff */
.L_x_3805:
        /* <DEDUP_REMOVED lines=11> */
.L_x_3807:
        /* <DEDUP_REMOVED lines=11> */
.L_x_3808:
        /* <DEDUP_REMOVED lines=11> */
.L_x_3809:
        /* <DEDUP_REMOVED lines=11> */
.L_x_3810:
        /* <DEDUP_REMOVED lines=11> */
.L_x_3811:
[----:B------:R-:W-:Y:S01]  /*0a30*/  VIMNMX R14, PT, PT, R6, UR4, PT ;  /* 0x00000004060e7c48 */ /* 0x000fe2000bfe0100 */
[----:B------:R-:W0:Y:S01]  /*0a40*/  LDCU.64 UR4, c[0x0][0x388] ;  /* 0x00007100ff0477ac */ /* 0x000e220008000a00 */
[----:B------:R-:W1:Y:S01]  /*0a50*/  LDC.64 R16, c[0x0][0x3a0] ;  /* 0x0000e800ff107b82 */ /* 0x000e620000000a00 */
[----:B------:R-:W-:Y:S02]  /*0a60*/  VIMNMX R11, PT, PT, R11, UR9, PT ;  /* 0x000000090b0b7c48 */ /* 0x000fe4000bfe0100 */
[----:B------:R-:W-:-:S04]  /*0a70*/  SHF.R.S32.HI R15, RZ, 0x1f, R14 ;  /* 0x0000001fff0f7819 */ /* 0x000fc8000001140e */
[----:B------:R-:W-:-:S04]  /*0a80*/  LEA.HI R15, R15, R14, RZ, 0x5 ;  /* 0x0000000e0f0f7211 */ /* 0x000fc800078f28ff */
[----:B------:R-:W-:-:S04]  /*0a90*/  SHF.R.S32.HI R15, RZ, 0x5, R15 ;  /* 0x00000005ff0f7819 */ /* 0x000fc8000001140f */
[----:B------:R-:W-:-:S04]  /*0aa0*/  LEA R8, R15, R8, 0x3 ;  /* 0x000000080f087211 */ /* 0x000fc800078e18ff */
[----:B------:R-:W-:-:S04]  /*0ab0*/  IADD3 R8, PT, PT, R10, R8, R9 ;  /* 0x000000080a087210 */ /* 0x000fc80007ffe009 */
[----:B------:R-:W-:Y:S01]  /*0ac0*/  IADD3 R8, PT, PT, R13, R8, R12 ;  /* 0x000000080d087210 */ /* 0x000fe20007ffe00c */
[----:B------:R-:W-:-:S04]  /*0ad0*/  IMAD R13, R3, UR8, R0 ;  /* 0x00000008030d7c24 */ /* 0x000fc8000f8e0200 */
[----:B------:R-:W-:Y:S01]  /*0ae0*/  IMAD R9, R8, R3, RZ ;  /* 0x0000000308097224 */ /* 0x000fe200078e02ff */
[----:B------:R-:W-:Y:S01]  /*0af0*/  SHF.R.S32.HI R8, RZ, 0x1f, R0 ;  /* 0x0000001fff087819 */ /* 0x000fe20000011400 */
[----:B-1----:R-:W-:-:S03]  /*0b00*/  IMAD.WIDE R16, R13, 0x2, R16 ;  /* 0x000000020d107825 */ /* 0x002fc600078e0210 */
[----:B------:R-:W-:Y:S02]  /*0b10*/  IADD3 R10, P0, PT, R0, R9, RZ ;  /* 0x00000009000a7210 */ /* 0x000fe40007f1e0ff */
[----:B------:R-:W-:Y:S02]  /*0b20*/  PRMT R0, RZ, 0x5410, RZ ;  /* 0x00005410ff007816 */ /* 0x000fe400000000ff */
[----:B------:R-:W-:Y:S02]  /*0b30*/  LEA.HI.X.SX32 R9, R9, R8, 0x1, P0 ;  /* 0x0000000809097211 */ /* 0x000fe400000f0eff */
[----:B------:R-:W-:Y:S02]  /*0b40*/  ISETP.GT.AND P0, PT, R11, R6, PT ;  /* 0x000000060b00720c */ /* 0x000fe40003f04270 */
[----:B0-----:R-:W-:Y:S02]  /*0b50*/  LEA R18, P1, R10, UR4, 0x2 ;  /* 0x000000040a127c11 */ /* 0x001fe4000f8210ff */
[----:B------:R-:W-:-:S02]  /*0b60*/  PRMT R6, RZ, 0x5410, RZ ;  /* 0x00005410ff067816 */ /* 0x000fc400000000ff */
[----:B------:R-:W-:-:S07]  /*0b70*/  LEA.HI.X R19, R10, UR5, R9, 0x2, P1 ;  /* 0x000000050a137c11 */ /* 0x000fce00088f1409 */
[----:B------:R-:W-:Y:S05]  /*0b80*/  @!P0 BRA `(.L_x_3812) ;  /* 0x0000002000f88947 */ /* 0x000fea0003800000 */
[----:B------:R-:W2:Y:S01]  /*0b90*/  LDG.E.128.CONSTANT R12, desc[UR6][R18.64] ;  /* 0x00000006120c7981 */ /* 0x000ea2000c1e9d00 */
[----:B------:R-:W-:-:S05]  /*0ba0*/  IMAD.WIDE R28, R3, 0x4, R18 ;  /* 0x00000004031c7825 */ /* 0x000fca00078e0212 */
[----:B------:R-:W3:Y:S01]  /*0bb0*/  LDG.E.128.CONSTANT R8, desc[UR6][R28.64] ;  /* 0x000000061c087981 */ /* 0x000ee2000c1e9d00 */
[----:B------:R-:W0:Y:S01]  /*0bc0*/  S2UR UR5, SR_CgaCtaId ;  /* 0x00000000000579c3 */ /* 0x000e220000008800 */
[----:B------:R-:W-:Y:S01]  /*0bd0*/  UMOV UR4, 0x400 ;  /* 0x0000040000047882 */ /* 0x000fe20000000000 */
[----:B------:R-:W-:Y:S02]  /*0be0*/  HADD2.F32 R7, -RZ, R7.H0_H0 ;  /* 0x20000007ff077230 */ /* 0x000fe40000004100 */
[----:B------:R-:W-:Y:S01]  /*0bf0*/  HADD2.F32 R21, -RZ, R21.H0_H0 ;  /* 0x20000015ff157230 */ /* 0x000fe20000004100 */
[----:B0-----:R-:W-:-:S09]  /*0c00*/  ULEA UR4, UR5, UR4, 0x18 ;  /* 0x0000000405047291 */ /* 0x001fd2000f8ec0ff */
[----:B------:R-:W0:Y:S01]  /*0c10*/  LDS.64 R22, [UR4] ;  /* 0x00000004ff167984 */ /* 0x000e220008000a00 */
        /* <DEDUP_REMOVED lines=10> */
[----:B0-----:R-:W-:Y:S02]  /*0cc0*/  HADD2.F32 R0, -RZ, R22.H0_H0 ;  /* 0x20000016ff007230 */ /* 0x001fe40000004100 */
[----:B------:R-:W-:Y:S02]  /*0cd0*/  HADD2 R24, R20, -1032, -1032 ;  /* 0xe408e40814187430 */ /* 0x000fe40000000000 */
[----:B------:R-:W-:Y:S02]  /*0ce0*/  HADD2.F32 R35, -RZ, R19.H0_H0 ;  /* 0x20000013ff237230 */ /* 0x000fe40000004100 */
[----:B------:R-:W-:-:S02]  /*0cf0*/  HADD2 R6, R18, -1032, -1032 ;  /* 0xe408e40812067430 */ /* 0x000fc40000000000 */
[--C-:B------:R-:W-:Y:S02]  /*0d00*/  HADD2.F32 R33, -RZ, R25.reuse.H0_H0 ;  /* 0x20000019ff217230 */ /* 0x100fe40000004100 */
[----:B------:R-:W-:Y:S02]  /*0d10*/  HADD2.F32 R31, -RZ, R24.H0_H0 ;  /* 0x20000018ff1f7230 */ /* 0x000fe40000004100 */
        /* <DEDUP_REMOVED lines=8> */
[----:B------:R-:W-:Y:S02]  /*0da0*/  HADD2.F32 R19, -RZ, R22.H1_H1 ;  /* 0x30000016ff137230 */ /* 0x000fe40000004100 */
[----:B------:R-:W-:-:S03]  /*0db0*/  HADD2.F32 R6, -RZ, R6.H1_H1 ;  /* 0x30000006ff067230 */ /* 0x000fc60000004100 */
[----:B------:R-:W-:Y:S01]  /*0dc0*/  FFMA.FTZ R27, R27, R19, R20 ;  /* 0x000000131b1b7223 */ /* 0x000fe20000010014 */
[C---:B------:R-:W-:Y:S01]  /*0dd0*/  FFMA.FTZ R25, R19.reuse, R25, R18 ;  /* 0x0000001913197223 */ /* 0x040fe20000010012 */
[----:B------:R-:W-:Y:S01]  /*0de0*/  MOV R20, 0x2c00 ;  /* 0x00002c0000147802 */ /* 0x000fe20000000f00 */
[C---:B------:R-:W-:Y:S01]  /*0df0*/  FFMA.FTZ R32, R19.reuse, R31, R32 ;  /* 0x0000001f13207223 */ /* 0x040fe20000010020 */
[----:B------:R-:W-:Y:S01]  /*0e00*/  LOP3.LUT R18, R12, 0xf000f0, RZ, 0xc0, !PT ;  /* 0x00f000f00c127812 */ /* 0x000fe200078ec0ff */
[----:B------:R-:W-:Y:S01]  /*0e10*/  FFMA.FTZ R22, R19, R6, R0 ;  /* 0x0000000613167223 */ /* 0x000fe20000010000 */
[----:B------:R-:W-:Y:S02]  /*0e20*/  PRMT R4, R4, 0x5410, R20 ;  /* 0x0000541004047816 */ /* 0x000fe40000000014 */
[----:B------:R-:W-:Y:S01]  /*0e30*/  LOP3.LUT R31, R18, 0x64006400, RZ, 0xfc, !PT ;  /* 0x64006400121f7812 */ /* 0x000fe200078efcff */
[--C-:B------:R-:W-:Y:S01]  /*0e40*/  HADD2.F32 R18, -RZ, R23.reuse.H0_H0 ;  /* 0x20000017ff127230 */ /* 0x100fe20000004100 */
[----:B------:R-:W-:Y:S01]  /*0e50*/  LOP3.LUT R19, R13, 0xf000f0, RZ, 0xc0, !PT ;  /* 0x00f000f00d137812 */ /* 0x000fe200078ec0ff */
[----:B------:R-:W-:Y:S01]  /*0e60*/  HADD2.F32 R23, -RZ, R23.H1_H1 ;  /* 0x30000017ff177230 */ /* 0x000fe20000004100 */
[----:B------:R-:W-:Y:S01]  /*0e70*/  SHF.R.U32.HI R13, RZ, 0x8, R13 ;  /* 0x00000008ff0d7819 */ /* 0x000fe2000001160d */
[----:B------:R-:W-:Y:S01]  /*0e80*/  HFMA2 R24, R31, R4.H1_H1, -72, -72 ;  /* 0xd480d4801f187431 */ /* 0x000fe20000060004 */
[----:B------:R-:W-:-:S02]  /*0e90*/  LOP3.LUT R19, R19, 0x64006400, RZ, 0xfc, !PT ;  /* 0x6400640013137812 */ /* 0x000fc400078efcff */
[----:B------:R-:W-:Y:S02]  /*0ea0*/  LOP3.LUT R31, R14, 0xf000f0, RZ, 0xc0, !PT ;  /* 0x00f000f00e1f7812 */ /* 0x000fe400078ec0ff */
[----:B------:R-:W-:Y:S02]  /*0eb0*/  HADD2.F32 R30, -RZ, R24.H0_H0 ;  /* 0x20000018ff1e7230 */ /* 0x000fe40000004100 */
[----:B------:R-:W-:Y:S01]  /*0ec0*/  HFMA2 R0, R19, R4.H1_H1, -72, -72 ;  /* 0xd480d48013007431 */ /* 0x000fe20000060004 */
[----:B------:R-:W-:Y:S02]  /*0ed0*/  LOP3.LUT R31, R31, 0x64006400, RZ, 0xfc, !PT ;  /* 0x640064001f1f7812 */ /* 0x000fe400078efcff */
[----:B------:R-:W-:Y:S01]  /*0ee0*/  SHF.R.U32.HI R14, RZ, 0x8, R14 ;  /* 0x00000008ff0e7819 */ /* 0x000fe2000001160e */
[----:B------:R-:W-:Y:S01]  /*0ef0*/  FFMA.FTZ R30, R30, R18, R27 ;  /* 0x000000121e1e7223 */ /* 0x000fe2000001001b */
[----:B------:R-:W-:Y:S01]  /*0f00*/  LOP3.LUT R27, R15, 0xf000f0, RZ, 0xc0, !PT ;  /* 0x00f000f00f1b7812 */ /* 0x000fe200078ec0ff */
[----:B------:R-:W-:-:S02]  /*0f10*/  HADD2.F32 R19, -RZ, R0.H0_H0 ;  /* 0x20000000ff137230 */ /* 0x000fc40000004100 */
[-C--:B------:R-:W-:Y:S02]  /*0f20*/  HFMA2 R20, R31, R4.reuse.H1_H1, -72, -72 ;  /* 0xd480d4801f147431 */ /* 0x080fe40000060004 */
[----:B------:R-:W-:Y:S01]  /*0f30*/  HADD2.F32 R0, -RZ, R0.H1_H1 ;  /* 0x30000000ff007230 */ /* 0x000fe20000004100 */
[----:B------:R-:W-:Y:S01]  /*0f40*/  LOP3.LUT R27, R27, 0x64006400, RZ, 0xfc, !PT ;  /* 0x640064001b1b7812 */ /* 0x000fe200078efcff */
[----:B------:R-:W-:Y:S01]  /*0f50*/  FFMA.FTZ R26, R18, R19, R25 ;  /* 0x00000013121a7223 */ /* 0x000fe20000010019 */
[--C-:B------:R-:W-:Y:S01]  /*0f60*/  HADD2.F32 R25, -RZ, R20.reuse.H0_H0 ;  /* 0x20000014ff197230 */ /* 0x100fe20000004100 */
[----:B------:R-:W-:Y:S02]  /*0f70*/  SHF.R.U32.HI R15, RZ, 0x8, R15 ;  /* 0x00000008ff0f7819 */ /* 0x000fe4000001160f */
[----:B------:R-:W-:Y:S02]  /*0f80*/  HFMA2 R6, R27, R4.H1_H1, -72, -72 ;  /* 0xd480d4801b067431 */ /* 0x000fe40000060004 */
[----:B------:R-:W-:Y:S01]  /*0f90*/  FFMA.FTZ R0, R23, R0, R26 ;  /* 0x0000000017007223 */ /* 0x000fe2000001001a */
[----:B------:R-:W-:-:S02]  /*0fa0*/  HADD2.F32 R26, -RZ, R20.H1_H1 ;  /* 0x30000014ff1a7230 */ /* 0x000fc40000004100 */
[----:B------:R-:W-:Y:S01]  /*0fb0*/  FFMA.FTZ R25, R18, R25, R32 ;  /* 0x0000001912197223 */ /* 0x000fe20000010020 */
[----:B------:R-:W-:Y:S01]  /*0fc0*/  SHF.R.U32.HI R20, RZ, 0x8, R12 ;  /* 0x00000008ff147819 */ /* 0x000fe2000001160c */
[--C-:B------:R-:W-:Y:S02]  /*0fd0*/  HADD2.F32 R19, -RZ, R6.reuse.H0_H0 ;  /* 0x20000006ff137230 */ /* 0x100fe40000004100 */
[----:B------:R-:W-:Y:S01]  /*0fe0*/  FFMA.FTZ R12, R23, R26, R25 ;  /* 0x0000001a170c7223 */ /* 0x000fe20000010019 */
[----:B------:R-:W-:Y:S01]  /*0ff0*/  LOP3.LUT R25, R20, 0xf000f, RZ, 0xc0, !PT ;  /* 0x000f000f14197812 */ /* 0x000fe200078ec0ff */
[----:B------:R-:W-:Y:S02]  /*1000*/  HADD2.F32 R6, -RZ, R6.H1_H1 ;  /* 0x30000006ff067230 */ /* 0x000fe40000004100 */
[----:B------:R-:W-:Y:S01]  /*1010*/  FFMA.FTZ R22, R18, R19, R22 ;  /* 0x0000001312167223 */ /* 0x000fe20000010016 */
[----:B------:R-:W-:Y:S01]  /*1020*/  HADD2.F32 R27, -RZ, R24.H1_H1 ;  /* 0x30000018ff1b7230 */ /* 0x000fe20000004100 */
[----:B------:R-:W0:Y:S01]  /*1030*/  LDS.64 R18, [UR4+0x8] ;  /* 0x00000804ff127984 */ /* 0x000e220008000a00 */
[----:B------:R-:W-:Y:S01]  /*1040*/  LOP3.LUT R25, R25, 0x64006400, RZ, 0xfc, !PT ;  /* 0x6400640019197812 */ /* 0x000fe200078efcff */
[----:B------:R-:W-:Y:S01]  /*1050*/  FFMA.FTZ R22, R23, R6, R22 ;  /* 0x0000000617167223 */ /* 0x000fe20000010016 */
[----:B------:R-:W-:Y:S01]  /*1060*/  LOP3.LUT R26, R14, 0xf000f, RZ, 0xc0, !PT ;  /* 0x000f000f0e1a7812 */ /* 0x000fe200078ec0ff */
[----:B------:R-:W-:Y:S01]  /*1070*/  FFMA.FTZ R24, R27, R23, R30 ;  /* 0x000000171b187223 */ /* 0x000fe2000001001e */
[----:B------:R-:W-:Y:S01]  /*1080*/  LOP3.LUT R20, R20, 0xf000f0, RZ, 0xc0, !PT ;  /* 0x00f000f014147812 */ /* 0x000fe200078ec0ff */
[----:B------:R-:W-:Y:S01]  /*1090*/  HADD2 R6, R25, -1032, -1032 ;  /* 0xe408e40819067430 */ /* 0x000fe20000000000 */
[----:B------:R-:W-:-:S02]  /*10a0*/  LOP3.LUT R26, R26, 0x64006400, RZ, 0xfc, !PT ;  /* 0x640064001a1a7812 */ /* 0x000fc400078efcff */
[----:B------:R-:W-:Y:S02]  /*10b0*/  LOP3.LUT R14, R14, 0xf000f0, RZ, 0xc0, !PT ;  /* 0x00f000f00e0e7812 */ /* 0x000fe400078ec0ff */
[----:B------:R-:W-:Y:S02]  /*10c0*/  HADD2.F32 R25, -RZ, R6.H0_H0 ;  /* 0x20000006ff197230 */ /* 0x000fe40000004100 */
[----:B------:R-:W-:Y:S02]  /*10d0*/  HADD2 R26, R26, -1032, -1032 ;  /* 0xe408e4081a1a7430 */ /* 0x000fe40000000000 */
[----:B0-----:R-:W-:-:S05]  /*10e0*/  HADD2.F32 R23, -RZ, R18.H0_H0 ;  /* 0x20000012ff177230 */ /* 0x001fca0000004100 */
[----:B------:R-:W-:Y:S01]  /*10f0*/  FFMA.FTZ R24, R25, R23, R24 ;  /* 0x0000001719187223 */ /* 0x000fe20000010018 */
[----:B------:R-:W-:-:S04]  /*1100*/  LOP3.LUT R25, R13, 0xf000f, RZ, 0xc0, !PT ;  /* 0x000f000f0d197812 */ /* 0x000fc800078ec0ff */
[----:B------:R-:W-:-:S05]  /*1110*/  LOP3.LUT R25, R25, 0x64006400, RZ, 0xfc, !PT ;  /* 0x6400640019197812 */ /* 0x000fca00078efcff */
[----:B------:R-:W-:-:S05]  /*1120*/  HADD2 R25, R25, -1032, -1032 ;  /* 0xe408e40819197430 */ /* 0x000fca0000000000 */
[--C-:B------:R-:W-:Y:S02]  /*1130*/  HADD2.F32 R27, -RZ, R25.reuse.H0_H0 ;  /* 0x20000019ff1b7230 */ /* 0x100fe40000004100 */
[----:B------:R-:W-:-:S03]  /*1140*/  HADD2.F32 R25, -RZ, R25.H1_H1 ;  /* 0x30000019ff197230 */ /* 0x000fc60000004100 */
[----:B------:R-:W-:Y:S01]  /*1150*/  FFMA.FTZ R0, R23, R27, R0 ;  /* 0x0000001b17007223 */ /* 0x000fe20000010000 */
[----:B------:R-:W-:-:S05]  /*1160*/  HADD2.F32 R27, -RZ, R26.H0_H0 ;  /* 0x2000001aff1b7230 */ /* 0x000fca0000004100 */
[----:B------:R-:W-:Y:S01]  /*1170*/  FFMA.FTZ R30, R23, R27, R12 ;  /* 0x0000001b171e7223 */ /* 0x000fe2000001000c */
[C---:B------:R-:W-:Y:S02]  /*1180*/  LOP3.LUT R12, R15.reuse, 0xf000f, RZ, 0xc0, !PT ;  /* 0x000f000f0f0c7812 */ /* 0x040fe400078ec0ff */
[----:B------:R-:W-:Y:S02]  /*1190*/  LOP3.LUT R15, R15, 0xf000f0, RZ, 0xc0, !PT ;  /* 0x00f000f00f0f7812 */ /* 0x000fe400078ec0ff */
[----:B------:R-:W-:Y:S02]  /*11a0*/  LOP3.LUT R12, R12, 0x64006400, RZ, 0xfc, !PT ;  /* 0x640064000c0c7812 */ /* 0x000fe400078efcff */
[----:B------:R-:W-:-:S03]  /*11b0*/  LOP3.LUT R15, R15, 0x64006400, RZ, 0xfc, !PT ;  /* 0x640064000f0f7812 */ /* 0x000fc600078efcff */
[----:B------:R-:W-:Y:S02]  /*11c0*/  HADD2 R12, R12, -1032, -1032 ;  /* 0xe408e4080c0c7430 */ /* 0x000fe40000000000 */
[----:B------:R-:W-:-:S03]  /*11d0*/  HFMA2 R15, R15, R4.H1_H1, -72, -72 ;  /* 0xd480d4800f0f7431 */ /* 0x000fc60000060004 */
[--C-:B------:R-:W-:Y:S02]  /*11e0*/  HADD2.F32 R27, -RZ, R12.reuse.H0_H0 ;  /* 0x2000000cff1b7230 */ /* 0x100fe40000004100 */
[----:B------:R-:W-:-:S03]  /*11f0*/  HADD2.F32 R31, -RZ, R12.H1_H1 ;  /* 0x3000000cff1f7230 */ /* 0x000fc60000004100 */
[----:B------:R-:W-:Y:S01]  /*1200*/  FFMA.FTZ R22, R23, R27, R22 ;  /* 0x0000001b17167223 */ /* 0x000fe20000010016 */
[----:B------:R-:W-:Y:S02]  /*1210*/  HADD2.F32 R27, -RZ, R18.H1_H1 ;  /* 0x30000012ff1b7230 */ /* 0x000fe40000004100 */
[----:B------:R-:W-:-:S03]  /*1220*/  HADD2.F32 R23, -RZ, R6.H1_H1 ;  /* 0x30000006ff177230 */ /* 0x000fc60000004100 */
[----:B------:R-:W-:Y:S01]  /*1230*/  FFMA.FTZ R0, R27, R25, R0 ;  /* 0x000000191b007223 */ /* 0x000fe20000010000 */
[----:B------:R-:W-:Y:S02]  /*1240*/  HADD2.F32 R25, -RZ, R26.H1_H1 ;  /* 0x3000001aff197230 */ /* 0x000fe40000004100 */
[----:B------:R-:W-:Y:S01]  /*1250*/  FFMA.FTZ R23, R23, R27, R24 ;  /* 0x0000001b17177223 */ /* 0x000fe20000010018 */
[C---:B------:R-:W-:Y:S01]  /*1260*/  FFMA.FTZ R22, R27.reuse, R31, R22 ;  /* 0x0000001f1b167223 */ /* 0x040fe20000010016 */
[----:B---3--:R-:W-:Y:S01]  /*1270*/  LOP3.LUT R26, R8, 0xf000f, RZ, 0xc0, !PT ;  /* 0x000f000f081a7812 */ /* 0x008fe200078ec0ff */
[----:B------:R-:W-:Y:S01]  /*1280*/  FFMA.FTZ R30, R27, R25, R30 ;  /* 0x000000191b1e7223 */ /* 0x000fe2000001001e */
[----:B------:R-:W-:Y:S02]  /*1290*/  LOP3.LUT R27, R13, 0xf000f0, RZ, 0xc0, !PT ;  /* 0x00f000f00d1b7812 */ /* 0x000fe400078ec0ff */
[----:B------:R-:W-:Y:S01]  /*12a0*/  LOP3.LUT R25, R20, 0x64006400, RZ, 0xfc, !PT ;  /* 0x6400640014197812 */ /* 0x000fe200078efcff */
[----:B------:R-:W0:Y:S01]  /*12b0*/  LDS.64 R12, [UR4+0x10] ;  /* 0x00001004ff0c7984 */ /* 0x000e220008000a00 */
[----:B------:R-:W-:-:S03]  /*12c0*/  LOP3.LUT R27, R27, 0x64006400, RZ, 0xfc, !PT ;  /* 0x640064001b1b7812 */ /* 0x000fc600078efcff */
[-C--:B------:R-:W-:Y:S02]  /*12d0*/  HFMA2 R18, R25, R4.reuse.H1_H1, -72, -72 ;  /* 0xd480d48019127431 */ /* 0x080fe40000060004 */
[----:B------:R-:W-:Y:S02]  /*12e0*/  HADD2.F32 R25, -RZ, R19.H0_H0 ;  /* 0x20000013ff197230 */ /* 0x000fe40000004100 */
[----:B------:R-:W-:Y:S01]  /*12f0*/  HFMA2 R6, R27, R4.H1_H1, -72, -72 ;  /* 0xd480d4801b067431 */ /* 0x000fe20000060004 */
[----:B------:R-:W-:Y:S01]  /*1300*/  LOP3.LUT R27, R14, 0x64006400, RZ, 0xfc, !PT ;  /* 0x640064000e1b7812 */ /* 0x000fe200078efcff */
[----:B------:R-:W-:-:S03]  /*1310*/  HADD2.F32 R24, -RZ, R18.H0_H0 ;  /* 0x20000012ff187230 */ /* 0x000fc60000004100 */
[----:B------:R-:W-:Y:S02]  /*1320*/  HADD2.F32 R20, -RZ, R6.H0_H0 ;  /* 0x20000006ff147230 */ /* 0x000fe40000004100 */
[----:B------:R-:W-:Y:S02]  /*1330*/  HFMA2 R14, R27, R4.H1_H1, -72, -72 ;  /* 0xd480d4801b0e7431 */ /* 0x000fe40000060004 */
[----:B------:R-:W-:Y:S02]  /*1340*/  HADD2.F32 R27, -RZ, R18.H1_H1 ;  /* 0x30000012ff1b7230 */ /* 0x000fe40000004100 */
[----:B------:R-:W-:Y:S01]  /*1350*/  FFMA.FTZ R24, R24, R25, R23 ;  /* 0x0000001918187223 */ /* 0x000fe20000010017 */
[----:B------:R-:W-:Y:S02]  /*1360*/  HADD2.F32 R23, -RZ, R19.H1_H1 ;  /* 0x30000013ff177230 */ /* 0x000fe40000004100 */
[----:B------:R-:W-:Y:S01]  /*1370*/  FFMA.FTZ R0, R25, R20, R0 ;  /* 0x0000001419007223 */ /* 0x000fe20000010000 */
[----:B------:R-:W-:-:S02]  /*1380*/  HADD2.F32 R19, -RZ, R15.H0_H0 ;  /* 0x2000000fff137230 */ /* 0x000fc40000004100 */
[--C-:B------:R-:W-:Y:S02]  /*1390*/  HADD2.F32 R20, -RZ, R14.reuse.H0_H0 ;  /* 0x2000000eff147230 */ /* 0x100fe40000004100 */
[----:B------:R-:W-:Y:S01]  /*13a0*/  FFMA.FTZ R24, R27, R23, R24 ;  /* 0x000000171b187223 */ /* 0x000fe20000010018 */
[----:B------:R-:W-:Y:S02]  /*13b0*/  HADD2.F32 R15, -RZ, R15.H1_H1 ;  /* 0x3000000fff0f7230 */ /* 0x000fe40000004100 */
[C---:B------:R-:W-:Y:S01]  /*13c0*/  FFMA.FTZ R22, R25.reuse, R19, R22 ;  /* 0x0000001319167223 */ /* 0x040fe20000010016 */
[----:B------:R-:W-:Y:S01]  /*13d0*/  HADD2.F32 R27, -RZ, R14.H1_H1 ;  /* 0x3000000eff1b7230 */ /* 0x000fe20000004100 */
[----:B------:R-:W1:Y:S01]  /*13e0*/  LDS.64 R18, [UR4+0x18] ;  /* 0x00001804ff127984 */ /* 0x000e620008000a00 */
[----:B------:R-:W-:Y:S01]  /*13f0*/  FFMA.FTZ R20, R25, R20, R30 ;  /* 0x0000001419147223 */ /* 0x000fe2000001001e */
[----:B------:R-:W-:Y:S01]  /*1400*/  HADD2.F32 R25, -RZ, R6.H1_H1 ;  /* 0x30000006ff197230 */ /* 0x000fe20000004100 */
[----:B------:R-:W-:Y:S01]  /*1410*/  LOP3.LUT R6, R26, 0x64006400, RZ, 0xfc, !PT ;  /* 0x640064001a067812 */ /* 0x000fe200078efcff */
[----:B------:R-:W-:Y:S01]  /*1420*/  FMUL.FTZ R24, R24, R21 ;  /* 0x0000001518187220 */ /* 0x000fe20000410000 */
[----:B------:R-:W-:-:S02]  /*1430*/  FFMA.FTZ R20, R23, R27, R20 ;  /* 0x0000001b17147223 */ /* 0x000fc40000010014 */
[C---:B------:R-:W-:Y:S01]  /*1440*/  FFMA.FTZ R14, R23.reuse, R25, R0 ;  /* 0x00000019170e7223 */ /* 0x040fe20000010000 */
[----:B------:R-:W-:Y:S02]  /*1450*/  HADD2 R25, R6, -1032, -1032 ;  /* 0xe408e40806197430 */ /* 0x000fe40000000000 */
[----:B------:R-:W-:Y:S01]  /*1460*/  FFMA.FTZ R6, R23, R15, R22 ;  /* 0x0000000f17067223 */ /* 0x000fe20000010016 */
[----:B------:R-:W-:Y:S01]  /*1470*/  HFMA2 R22, -RZ, RZ, 0, 0.0625 ;  /* 0x00002c00ff167431 */ /* 0x000fe200000001ff */
[----:B------:R-:W-:Y:S01]  /*1480*/  LOP3.LUT R23, R8, 0xf000f0, RZ, 0xc0, !PT ;  /* 0x00f000f008177812 */ /* 0x000fe200078ec0ff */
[--C-:B------:R-:W-:Y:S01]  /*1490*/  HADD2.F32 R15, -RZ, R25.reuse.H0_H0 ;  /* 0x20000019ff0f7230 */ /* 0x100fe20000004100 */
[----:B------:R-:W-:Y:S01]  /*14a0*/  SHF.R.U32.HI R8, RZ, 0x8, R8 ;  /* 0x00000008ff087819 */ /* 0x000fe20000011608 */
[----:B------:R-:W-:Y:S01]  /*14b0*/  HADD2.F32 R25, -RZ, R25.H1_H1 ;  /* 0x30000019ff197230 */ /* 0x000fe20000004100 */
[----:B------:R-:W-:Y:S01]  /*14c0*/  PRMT R4, R4, 0x5410, R22 ;  /* 0x0000541004047816 */ /* 0x000fe20000000016 */
[--C-:B0-----:R-:W-:Y:S01]  /*14d0*/  HADD2.F32 R0, -RZ, R12.reuse.H0_H0 ;  /* 0x2000000cff007230 */ /* 0x101fe20000004100 */
[----:B------:R-:W-:Y:S01]  /*14e0*/  LOP3.LUT R23, R23, 0x64006400, RZ, 0xfc, !PT ;  /* 0x6400640017177812 */ /* 0x000fe200078efcff */
[----:B------:R-:W-:Y:S01]  /*14f0*/  HADD2.F32 R12, -RZ, R12.H1_H1 ;  /* 0x3000000cff0c7230 */ /* 0x000fe20000004100 */
[----:B------:R-:W-:-:S02]  /*1500*/  F2FP.F16.F32.PACK_AB R24, RZ, R24 ;  /* 0x00000018ff18723e */ /* 0x000fc400000000ff */
[----:B------:R-:W-:Y:S01]  /*1510*/  FFMA.FTZ R26, R15, R0, RZ ;  /* 0x000000000f1a7223 */ /* 0x000fe200000100ff */
[----:B------:R-:W-:Y:S01]  /*1520*/  HFMA2 R22, R23, R4.H1_H1, -72, -72 ;  /* 0xd480d48017167431 */ /* 0x000fe20000060004 */
[----:B------:R-:W-:Y:S01]  /*1530*/  LOP3.LUT R23, R8, 0xf000f, RZ, 0xc0, !PT ;  /* 0x000f000f08177812 */ /* 0x000fe200078ec0ff */
[--C-:B------:R-:W-:Y:S02]  /*1540*/  HADD2.F32 R15, -RZ, R13.reuse.H0_H0 ;  /* 0x2000000dff0f7230 */ /* 0x100fe40000004100 */
[----:B------:R-:W-:Y:S01]  /*1550*/  FFMA.FTZ R26, R25, R12, R26 ;  /* 0x0000000c191a7223 */ /* 0x000fe2000001001a */
[----:B------:R-:W-:Y:S01]  /*1560*/  HADD2.F32 R13, -RZ, R13.H1_H1 ;  /* 0x3000000dff0d7230 */ /* 0x000fe20000004100 */
[----:B------:R-:W-:Y:S01]  /*1570*/  LOP3.LUT R23, R23, 0x64006400, RZ, 0xfc, !PT ;  /* 0x6400640017177812 */ /* 0x000fe200078efcff */
[----:B------:R-:W-:-:S04]  /*1580*/  HADD2.F32 R25, -RZ, R22.H0_H0 ;  /* 0x20000016ff197230 */ /* 0x000fc80000004100 */
[----:B------:R-:W-:Y:S02]  /*1590*/  HADD2 R23, R23, -1032, -1032 ;  /* 0xe408e40817177430 */ /* 0x000fe40000000000 */
[----:B------:R-:W-:Y:S01]  /*15a0*/  FFMA.FTZ R26, R25, R15, R26 ;  /* 0x0000000f191a7223 */ /* 0x000fe2000001001a */
[----:B------:R-:W-:-:S05]  /*15b0*/  HADD2.F32 R25, -RZ, R22.H1_H1 ;  /* 0x30000016ff197230 */ /* 0x000fca0000004100 */
[----:B------:R-:W-:Y:S01]  /*15c0*/  FFMA.FTZ R25, R25, R13, R26 ;  /* 0x0000000d19197223 */ /* 0x000fe2000001001a */
[----:B-1----:R-:W-:Y:S02]  /*15d0*/  HADD2.F32 R22, -RZ, R18.H0_H0 ;  /* 0x20000012ff167230 */ /* 0x002fe40000004100 */
[----:B------:R-:W-:-:S05]  /*15e0*/  HADD2.F32 R26, -RZ, R23.H0_H0 ;  /* 0x20000017ff1a7230 */ /* 0x000fca0000004100 */
[----:B------:R-:W-:Y:S01]  /*15f0*/  FFMA.FTZ R26, R26, R22, R25 ;  /* 0x000000161a1a7223 */ /* 0x000fe20000010019 */
[----:B------:R-:W-:Y:S02]  /*1600*/  HADD2.F32 R25, -RZ, R23.H1_H1 ;  /* 0x30000017ff197230 */ /* 0x000fe40000004100 */
[----:B------:R-:W-:-:S05]  /*1610*/  HADD2.F32 R23, -RZ, R18.H1_H1 ;  /* 0x30000012ff177230 */ /* 0x000fca0000004100 */
        /* <DEDUP_REMOVED lines=8> */
[----:B------:R-:W-:Y:S02]  /*16a0*/  LOP3.LUT R25, R9, 0xf000f0, RZ, 0xc0, !PT ;  /* 0x00f000f009197812 */ /* 0x000fe400078ec0ff */
[----:B------:R-:W-:Y:S02]  /*16b0*/  SHF.R.U32.HI R27, RZ, 0x8, R9 ;  /* 0x00000008ff1b7819 */ /* 0x000fe40000011609 */
        /* <DEDUP_REMOVED lines=8> */
[----:B------:R-:W-:-:S03]  /*1740*/  HADD2.F32 R25, -RZ, R9.H0_H0 ;  /* 0x20000009ff197230 */ /* 0x000fc60000004100 */
[----:B------:R-:W-:-:S04]  /*1750*/  FFMA.FTZ R31, R13, R31, R26 ;  /* 0x0000001f0d1f7223 */ /* 0x000fc8000001001a */
[----:B------:R-:W-:Y:S01]  /*1760*/  FFMA.FTZ R26, R22, R25, R31 ;  /* 0x00000019161a7223 */ /* 0x000fe2000001001f */
[----:B------:R-:W-:Y:S01]  /*1770*/  FMUL.FTZ R25, R14, R7 ;  /* 0x000000070e197220 */ /* 0x000fe20000410000 */
[----:B------:R-:W-:-:S04]  /*1780*/  LOP3.LUT R14, R10, 0xf000f, RZ, 0xc0, !PT ;  /* 0x000f000f0a0e7812 */ /* 0x000fc800078ec0ff */
[----:B------:R-:W-:Y:S01]  /*1790*/  LOP3.LUT R14, R14, 0x64006400, RZ, 0xfc, !PT ;  /* 0x640064000e0e7812 */ /* 0x000fe200078efcff */
[----:B------:R-:W-:Y:S01]  /*17a0*/  HADD2.F32 R9, -RZ, R9.H1_H1 ;  /* 0x30000009ff097230 */ /* 0x000fe20000004100 */
[----:B------:R-:W-:-:S03]  /*17b0*/  F2FP.F16.F32.PACK_AB R25, RZ, R25 ;  /* 0x00000019ff19723e */ /* 0x000fc600000000ff */
        /* <DEDUP_REMOVED lines=8> */
[--C-:B------:R-:W-:Y:S02]  /*1840*/  HADD2.F32 R31, -RZ, R14.reuse.H0_H0 ;  /* 0x2000000eff1f7230 */ /* 0x100fe40000004100 */
[----:B------:R-:W-:-:S03]  /*1850*/  HADD2.F32 R14, -RZ, R14.H1_H1 ;  /* 0x3000000eff0e7230 */ /* 0x000fc60000004100 */
[----:B------:R-:W-:-:S04]  /*1860*/  FFMA.FTZ R31, R0, R31, RZ ;  /* 0x0000001f001f7223 */ /* 0x000fc800000100ff */
[----:B------:R-:W-:Y:S01]  /*1870*/  FFMA.FTZ R14, R12, R14, R31 ;  /* 0x0000000e0c0e7223 */ /* 0x000fe2000001001f */
[----:B------:R-:W-:-:S04]  /*1880*/  LOP3.LUT R31, R10, 0xf000f0, RZ, 0xc0, !PT ;  /* 0x00f000f00a1f7812 */ /* 0x000fc800078ec0ff */
[----:B------:R-:W-:-:S05]  /*1890*/  LOP3.LUT R31, R31, 0x64006400, RZ, 0xfc, !PT ;  /* 0x640064001f1f7812 */ /* 0x000fca00078efcff */
[----:B------:R-:W-:Y:S01]  /*18a0*/  HFMA2 R0, R31, R4.H1_H1, -72, -72 ;  /* 0xd480d4801f007431 */ /* 0x000fe20000060004 */
[----:B------:R-:W-:-:S04]  /*18b0*/  LOP3.LUT R31, R11, 0xf000f0, RZ, 0xc0, !PT ;  /* 0x00f000f00b1f7812 */ /* 0x000fc800078ec0ff */
[--C-:B------:R-:W-:Y:S01]  /*18c0*/  HADD2.F32 R12, -RZ, R0.reuse.H0_H0 ;  /* 0x20000000ff0c7230 */ /* 0x100fe20000004100 */
[----:B------:R-:W-:Y:S01]  /*18d0*/  LOP3.LUT R31, R31, 0x64006400, RZ, 0xfc, !PT ;  /* 0x640064001f1f7812 */ /* 0x000fe200078efcff */
[----:B------:R-:W-:-:S03]  /*18e0*/  HADD2.F32 R0, -RZ, R0.H1_H1 ;  /* 0x30000000ff007230 */ /* 0x000fc60000004100 */
[----:B------:R-:W-:Y:S01]  /*18f0*/  FFMA.FTZ R32, R15, R12, R32 ;  /* 0x0000000c0f207223 */ /* 0x000fe20000010020 */
[----:B------:R-:W-:-:S03]  /*1900*/  HFMA2 R12, R31, R4.H1_H1, -72, -72 ;  /* 0xd480d4801f0c7431 */ /* 0x000fc60000060004 */
[----:B------:R-:W-:Y:S01]  /*1910*/  FFMA.FTZ R31, R13, R0, R32 ;  /* 0x000000000d1f7223 */ /* 0x000fe20000010020 */
[----:B------:R-:W-:-:S04]  /*1920*/  IMAD.WIDE R32, R3, 0x4, R28 ;  /* 0x0000000403207825 */ /* 0x000fc800078e021c */
[--C-:B------:R-:W-:Y:S02]  /*1930*/  HADD2.F32 R30, -RZ, R12.reuse.H0_H0 ;  /* 0x2000000cff1e7230 */ /* 0x100fe40000004100 */
[----:B------:R-:W-:-:S03]  /*1940*/  HADD2.F32 R12, -RZ, R12.H1_H1 ;  /* 0x3000000cff0c7230 */ /* 0x000fc60000004100 */
[----:B------:R-:W-:Y:S01]  /*1950*/  FFMA.FTZ R14, R15, R30, R14 ;  /* 0x0000001e0f0e7223 */ /* 0x000fe2000001000e */
[----:B------:R-:W-:-:S04]  /*1960*/  SHF.R.U32.HI R30, RZ, 0x8, R10 ;  /* 0x00000008ff1e7819 */ /* 0x000fc8000001160a */
[----:B------:R-:W-:-:S04]  /*1970*/  LOP3.LUT R0, R30, 0xf000f, RZ, 0xc0, !PT ;  /* 0x000f000f1e007812 */ /* 0x000fc800078ec0ff */
[----:B------:R-:W-:-:S05]  /*1980*/  LOP3.LUT R0, R0, 0x64006400, RZ, 0xfc, !PT ;  /* 0x6400640000007812 */ /* 0x000fca00078efcff */
[----:B------:R-:W-:-:S05]  /*1990*/  HADD2 R0, R0, -1032, -1032 ;  /* 0xe408e40800007430 */ /* 0x000fca0000000000 */
[----:B------:R-:W-:-:S05]  /*19a0*/  HADD2.F32 R15, -RZ, R0.H0_H0 ;  /* 0x20000000ff0f7230 */ /* 0x000fca0000004100 */
[----:B------:R-:W-:Y:S01]  /*19b0*/  FFMA.FTZ R10, R22, R15, R31 ;  /* 0x0000000f160a7223 */ /* 0x000fe2000001001f */
[----:B------:R-:W-:Y:S02]  /*19c0*/  FFMA.FTZ R31, R13, R12, R14 ;  /* 0x0000000c0d1f7223 */ /* 0x000fe4000001000e */
[----:B------:R0:W2:Y:S01]  /*19d0*/  LDG.E.128.CONSTANT R12, desc[UR6][R32.64] ;  /* 0x00000006200c7981 */ /* 0x0000a2000c1e9d00 */
[----:B------:R-:W-:Y:S01]  /*19e0*/  FFMA.FTZ R26, R23, R9, R26 ;  /* 0x00000009171a7223 */ /* 0x000fe2000001001a */
[----:B------:R-:W-:Y:S01]  /*19f0*/  LOP3.LUT R9, R8, 0xf000f0, RZ, 0xc0, !PT ;  /* 0x00f000f008097812 */ /* 0x000fe200078ec0ff */
[----:B------:R-:W-:Y:S01]  /*1a00*/  HADD2.F32 R29, -RZ, R19.H0_H0 ;  /* 0x20000013ff1d7230 */ /* 0x000fe20000004100 */
[----:B------:R-:W-:Y:S01]  /*1a10*/  SHF.R.U32.HI R11, RZ, 0x8, R11 ;  /* 0x00000008ff0b7819 */ /* 0x000fe2000001160b */
[----:B------:R-:W-:Y:S01]  /*1a20*/  HADD2.F32 R0, -RZ, R0.H1_H1 ;  /* 0x30000000ff007230 */ /* 0x000fe20000004100 */
[----:B------:R-:W-:Y:S02]  /*1a30*/  LOP3.LUT R9, R9, 0x64006400, RZ, 0xfc, !PT ;  /* 0x6400640009097812 */ /* 0x000fe400078efcff */
[----:B------:R-:W-:-:S02]  /*1a40*/  LOP3.LUT R30, R30, 0xf000f0, RZ, 0xc0, !PT ;  /* 0x00f000f01e1e7812 */ /* 0x000fc400078ec0ff */
[----:B------:R-:W-:Y:S01]  /*1a50*/  FFMA.FTZ R0, R23, R0, R10 ;  /* 0x0000000017007223 */ /* 0x000fe2000001000a */
[-C--:B------:R-:W-:Y:S01]  /*1a60*/  HFMA2 R8, R9, R4.reuse.H1_H1, -72, -72 ;  /* 0xd480d48009087431 */ /* 0x080fe20000060004 */
[----:B------:R-:W-:Y:S01]  /*1a70*/  LOP3.LUT R9, R27, 0xf000f0, RZ, 0xc0, !PT ;  /* 0x00f000f01b097812 */ /* 0x000fe200078ec0ff */
[----:B0-----:R-:W-:Y:S01]  /*1a80*/  IMAD.WIDE R32, R3, 0x4, R32 ;  /* 0x0000000403207825 */ /* 0x001fe200078e0220 */
[----:B------:R-:W-:Y:S02]  /*1a90*/  PRMT R24, R24, 0x5410, R25 ;  /* 0x0000541018187816 */ /* 0x000fe40000000019 */
[----:B------:R-:W-:Y:S01]  /*1aa0*/  LOP3.LUT R9, R9, 0x64006400, RZ, 0xfc, !PT ;  /* 0x6400640009097812 */ /* 0x000fe200078efcff */
[--C-:B------:R-:W-:Y:S02]  /*1ab0*/  HADD2.F32 R35, -RZ, R8.reuse.H0_H0 ;  /* 0x20000008ff237230 */ /* 0x100fe40000004100 */
[----:B------:R-:W-:Y:S02]  /*1ac0*/  HADD2.F32 R8, -RZ, R8.H1_H1 ;  /* 0x30000008ff087230 */ /* 0x000fe40000004100 */
[----:B------:R-:W-:-:S02]  /*1ad0*/  HFMA2 R9, R9, R4.H1_H1, -72, -72 ;  /* 0xd480d48009097431 */ /* 0x000fc40000060004 */
[----:B------:R-:W-:Y:S01]  /*1ae0*/  FFMA.FTZ R35, R35, R29, R18 ;  /* 0x0000001d23237223 */ /* 0x000fe20000010012 */
[----:B------:R-:W-:Y:S02]  /*1af0*/  HADD2.F32 R3, -RZ, R4.H0_H0 ;  /* 0x20000004ff037230 */ /* 0x000fe40000004100 */
[--C-:B------:R-:W-:Y:S02]  /*1b00*/  HADD2.F32 R27, -RZ, R9.reuse.H0_H0 ;  /* 0x20000009ff1b7230 */ /* 0x100fe40000004100 */
[----:B------:R-:W-:Y:S02]  /*1b10*/  HADD2.F32 R9, -RZ, R9.H1_H1 ;  /* 0x30000009ff097230 */ /* 0x000fe40000004100 */
[----:B------:R-:W-:Y:S01]  /*1b20*/  FMUL.FTZ R20, R20, R3 ;  /* 0x0000000314147220 */ /* 0x000fe20000410000 */
[----:B------:R-:W-:Y:S01]  /*1b30*/  FFMA.FTZ R27, R29, R27, R26 ;  /* 0x0000001b1d1b7223 */ /* 0x000fe2000001001a */
[----:B------:R-:W-:-:S05]  /*1b40*/  HADD2.F32 R26, -RZ, R19.H1_H1 ;  /* 0x30000013ff1a7230 */ /* 0x000fca0000004100 */
[----:B------:R-:W-:Y:S01]  /*1b50*/  FFMA.FTZ R8, R8, R26, R35 ;  /* 0x0000001a08087223 */ /* 0x000fe20000010023 */
[----:B------:R-:W-:-:S03]  /*1b60*/  FFMA.FTZ R28, R26, R9, R27 ;  /* 0x000000091a1c7223 */ /* 0x000fc6000001001b */
[----:B------:R-:W-:Y:S01]  /*1b70*/  FMUL.FTZ R18, R21, R8 ;  /* 0x0000000815127220 */ /* 0x000fe20000410000 */
[----:B------:R-:W-:Y:S01]  /*1b80*/  LOP3.LUT R8, R11, 0xf000f, RZ, 0xc0, !PT ;  /* 0x000f000f0b087812 */ /* 0x000fe200078ec0ff */
[----:B------:R-:W-:Y:S01]  /*1b90*/  FMUL.FTZ R19, R7, R28 ;  /* 0x0000001c07137220 */ /* 0x000fe20000410000 */
[----:B------:R-:W-:Y:S02]  /*1ba0*/  LOP3.LUT R11, R11, 0xf000f0, RZ, 0xc0, !PT ;  /* 0x00f000f00b0b7812 */ /* 0x000fe400078ec0ff */
[----:B------:R-:W-:Y:S02]  /*1bb0*/  LOP3.LUT R8, R8, 0x64006400, RZ, 0xfc, !PT ;  /* 0x6400640008087812 */ /* 0x000fe400078efcff */
[----:B------:R-:W-:Y:S02]  /*1bc0*/  LOP3.LUT R11, R11, 0x64006400, RZ, 0xfc, !PT ;  /* 0x640064000b0b7812 */ /* 0x000fe400078efcff */
[----:B------:R-:W-:Y:S01]  /*1bd0*/  F2FP.F16.F32.PACK_AB R18, RZ, R18 ;  /* 0x00000012ff12723e */ /* 0x000fe200000000ff */
[----:B------:R-:W-:Y:S01]  /*1be0*/  HADD2 R8, R8, -1032, -1032 ;  /* 0xe408e40808087430 */ /* 0x000fe20000000000 */
[----:B------:R-:W-:-:S04]  /*1bf0*/  F2FP.F16.F32.PACK_AB R19, RZ, R19 ;  /* 0x00000013ff13723e */ /* 0x000fc800000000ff */
[----:B------:R-:W-:Y:S01]  /*1c00*/  HADD2.F32 R9, -RZ, R8.H0_H0 ;  /* 0x20000008ff097230 */ /* 0x000fe20000004100 */
[----:B------:R-:W-:Y:S01]  /*1c10*/  PRMT R18, R18, 0x5410, R19 ;  /* 0x0000541012127816 */ /* 0x000fe20000000013 */
[----:B------:R-:W-:-:S03]  /*1c20*/  HFMA2 R19, R24, 1, 1, RZ ;  /* 0x3c003c0018137831 */ /* 0x000fc600000000ff */
[----:B------:R-:W-:Y:S01]  /*1c30*/  FFMA.FTZ R22, R22, R9, R31 ;  /* 0x0000000916167223 */ /* 0x000fe2000001001f */
[----:B------:R-:W-:Y:S02]  /*1c40*/  HADD2.F32 R9, -RZ, R8.H1_H1 ;  /* 0x30000008ff097230 */ /* 0x000fe40000004100 */
[----:B------:R-:W-:-:S03]  /*1c50*/  HADD2 R19, R18, R19 ;  /* 0x0000001312137230 */ /* 0x000fc60000000000 */
[----:B------:R-:W-:Y:S01]  /*1c60*/  FFMA.FTZ R22, R23, R9, R22 ;  /* 0x0000000917167223 */ /* 0x000fe20000010016 */
[----:B------:R-:W-:Y:S01]  /*1c70*/  LOP3.LUT R9, R30, 0x64006400, RZ, 0xfc, !PT ;  /* 0x640064001e097812 */ /* 0x000fe200078efcff */
[----:B------:R-:W-:-:S04]  /*1c80*/  HFMA2 R23, R11, R4.H1_H1, -72, -72 ;  /* 0xd480d4800b177431 */ /* 0x000fc80000060004 */
[----:B------:R-:W-:Y:S02]  /*1c90*/  HFMA2 R10, R9, R4.H1_H1, -72, -72 ;  /* 0xd480d480090a7431 */ /* 0x000fe40000060004 */
[--C-:B------:R-:W-:Y:S01]  /*1ca0*/  HADD2.F32 R11, -RZ, R23.reuse.H0_H0 ;  /* 0x20000017ff0b7230 */ /* 0x100fe20000004100 */
[----:B------:R-:W0:Y:S01]  /*1cb0*/  LDS.64 R8, [UR4+0x20] ;  /* 0x00002004ff087984 */ /* 0x000e220008000a00 */
[----:B------:R-:W-:Y:S01]  /*1cc0*/  MOV R4, 0x2c00 ;  /* 0x00002c0000047802 */ /* 0x000fe20000000f00 */
[----:B------:R-:W-:Y:S02]  /*1cd0*/  HADD2.F32 R23, -RZ, R23.H1_H1 ;  /* 0x30000017ff177230 */ /* 0x000fe40000004100 */
[--C-:B------:R-:W-:Y:S02]  /*1ce0*/  HADD2.F32 R27, -RZ, R10.reuse.H0_H0 ;  /* 0x2000000aff1b7230 */ /* 0x100fe40000004100 */
[----:B------:R-:W-:Y:S01]  /*1cf0*/  FFMA.FTZ R11, R29, R11, R22 ;  /* 0x0000000b1d0b7223 */ /* 0x000fe20000010016 */
[----:B------:R-:W-:-:S02]  /*1d00*/  HADD2.F32 R10, -RZ, R10.H1_H1 ;  /* 0x3000000aff0a7230 */ /* 0x000fc40000004100 */
[----:B------:R-:W-:Y:S01]  /*1d10*/  FFMA.FTZ R27, R29, R27, R0 ;  /* 0x0000001b1d1b7223 */ /* 0x000fe20000010000 */
[----:B------:R-:W-:-:S03]  /*1d20*/  HADD2.F32 R29, -RZ, R5.H0_H0 ;  /* 0x20000005ff1d7230 */ /* 0x000fc60000004100 */
[C---:B------:R-:W-:Y:S01]  /*1d30*/  FFMA.FTZ R10, R26.reuse, R10, R27 ;  /* 0x0000000a1a0a7223 */ /* 0x040fe2000001001b */
[----:B------:R-:W-:Y:S01]  /*1d40*/  FFMA.FTZ R26, R26, R23, R11 ;  /* 0x000000171a1a7223 */ /* 0x000fe2000001000b */
[----:B------:R-:W-:Y:S01]  /*1d50*/  FMUL.FTZ R0, R6, R29 ;  /* 0x0000001d06007220 */ /* 0x000fe20000410000 */
[----:B------:R-:W-:Y:S01]  /*1d60*/  PRMT R6, R4, 0x7610, R6 ;  /* 0x0000761004067816 */ /* 0x000fe20000000006 */
[----:B------:R-:W-:Y:S01]  /*1d70*/  FMUL.FTZ R10, R3, R10 ;  /* 0x0000000a030a7220 */ /* 0x000fe20000410000 */
[----:B------:R-:W1:Y:S01]  /*1d80*/  LDS.64 R4, [UR4+0x28] ;  /* 0x00002804ff047984 */ /* 0x000e620008000a00 */
[----:B------:R-:W-:Y:S01]  /*1d90*/  F2FP.F16.F32.PACK_AB R11, RZ, R20 ;  /* 0x00000014ff0b723e */ /* 0x000fe200000000ff */
[----:B------:R-:W-:Y:S01]  /*1da0*/  FMUL.FTZ R22, R29, R26 ;  /* 0x0000001a1d167220 */ /* 0x000fe20000410000 */
[----:B------:R-:W-:Y:S02]  /*1db0*/  F2FP.F16.F32.PACK_AB R0, RZ, R0 ;  /* 0x00000000ff00723e */ /* 0x000fe400000000ff */
[----:B------:R-:W-:-:S02]  /*1dc0*/  F2FP.F16.F32.PACK_AB R10, RZ, R10 ;  /* 0x0000000aff0a723e */ /* 0x000fc400000000ff */
[----:B------:R-:W-:Y:S02]  /*1dd0*/  PRMT R11, R11, 0x5410, R0 ;  /* 0x000054100b0b7816 */ /* 0x000fe40000000000 */
[----:B------:R-:W-:-:S03]  /*1de0*/  F2FP.F16.F32.PACK_AB R22, RZ, R22 ;  /* 0x00000016ff16723e */ /* 0x000fc600000000ff */
[----:B------:R-:W-:Y:S01]  /*1df0*/  HFMA2 R18, R11, 1, 1, RZ ;  /* 0x3c003c000b127831 */ /* 0x000fe200000000ff */
[----:B------:R-:W-:-:S05]  /*1e00*/  PRMT R10, R10, 0x5410, R22 ;  /* 0x000054100a0a7816 */ /* 0x000fca0000000016 */
[----:B------:R-:W-:Y:S02]  /*1e10*/  HFMA2 R18, R10, 1, 1, R18 ;  /* 0x3c003c000a127831 */ /* 0x000fe40000000012 */
[----:B0-----:R-:W-:Y:S02]  /*1e20*/  HADD2.F32 R10, -RZ, R9.H0_H0 ;  /* 0x20000009ff0a7230 */ /* 0x001fe40000004100 */
[----:B-1----:R-:W-:Y:S01]  /*1e30*/  HADD2.F32 R26, -RZ, R4.H0_H0 ;  /* 0x20000004ff1a7230 */ /* 0x002fe20000004100 */
[C---:B--2---:R-:W-:Y:S02]  /*1e40*/  LOP3.LUT R20, R12.reuse, 0xf000f, RZ, 0xc0, !PT ;  /* 0x000f000f0c147812 */ /* 0x044fe400078ec0ff */
[----:B------:R-:W-:Y:S02]  /*1e50*/  LOP3.LUT R0, R12, 0xf000f0, RZ, 0xc0, !PT ;  /* 0x00f000f00c007812 */ /* 0x000fe400078ec0ff */
[----:B------:R-:W-:Y:S02]  /*1e60*/  LOP3.LUT R20, R20, 0x64006400, RZ, 0xfc, !PT ;  /* 0x6400640014147812 */ /* 0x000fe400078efcff */
[----:B------:R-:W-:Y:S01]  /*1e70*/  LOP3.LUT R25, R0, 0x64006400, RZ, 0xfc, !PT ;  /* 0x6400640000197812 */ /* 0x000fe200078efcff */
[----:B------:R-:W-:Y:S01]  /*1e80*/  HADD2.F32 R0, -RZ, R8.H0_H0 ;  /* 0x20000008ff007230 */ /* 0x000fe20000004100 */
[----:B------:R-:W-:Y:S01]  /*1e90*/  SHF.R.U32.HI R12, RZ, 0x8, R12 ;  /* 0x00000008ff0c7819 */ /* 0x000fe2000001160c */
[----:B------:R-:W-:-:S02]  /*1ea0*/  HADD2 R20, R20, -1032, -1032 ;  /* 0xe408e40814147430 */ /* 0x000fc40000000000 */
[----:B------:R-:W-:-:S03]  /*1eb0*/  HADD2.F32 R8, -RZ, R8.H1_H1 ;  /* 0x30000008ff087230 */ /* 0x000fc60000004100 */
[--C-:B------:R-:W-:Y:S02]  /*1ec0*/  HADD2.F32 R11, -RZ, R20.reuse.H0_H0 ;  /* 0x20000014ff0b7230 */ /* 0x100fe40000004100 */
[----:B------:R-:W-:Y:S02]  /*1ed0*/  HADD2.F32 R23, -RZ, R20.H1_H1 ;  /* 0x30000014ff177230 */ /* 0x000fe40000004100 */
[----:B------:R-:W-:Y:S02]  /*1ee0*/  HFMA2 R20, R25, R6.H0_H0, -72, -72 ;  /* 0xd480d48019147431 */ /* 0x000fe40000040006 */
[----:B------:R-:W-:Y:S02]  /*1ef0*/  HADD2.F32 R25, -RZ, R9.H1_H1 ;  /* 0x30000009ff197230 */ /* 0x000fe40000004100 */
[----:B------:R-:W-:Y:S01]  /*1f00*/  FFMA.FTZ R22, R11, R0, RZ ;  /* 0x000000000b167223 */ /* 0x000fe200000100ff */
[----:B------:R-:W-:Y:S01]  /*1f10*/  LOP3.LUT R11, R12, 0xf000f, RZ, 0xc0, !PT ;  /* 0x000f000f0c0b7812 */ /* 0x000fe200078ec0ff */
[----:B------:R-:W-:-:S02]  /*1f20*/  HADD2.F32 R24, -RZ, R20.H0_H0 ;  /* 0x20000014ff187230 */ /* 0x000fc40000004100 */
[----:B------:R-:W-:Y:S01]  /*1f30*/  FFMA.FTZ R23, R23, R8, R22 ;  /* 0x0000000817177223 */ /* 0x000fe20000010016 */
[----:B------:R-:W-:Y:S01]  /*1f40*/  LOP3.LUT R11, R11, 0x64006400, RZ, 0xfc, !PT ;  /* 0x640064000b0b7812 */ /* 0x000fe200078efcff */
[----:B------:R-:W-:Y:S01]  /*1f50*/  HADD2.F32 R20, -RZ, R20.H1_H1 ;  /* 0x30000014ff147230 */ /* 0x000fe20000004100 */
[----:B------:R-:W-:Y:S01]  /*1f60*/  LOP3.LUT R12, R12, 0xf000f0, RZ, 0xc0, !PT ;  /* 0x00f000f00c0c7812 */ /* 0x000fe200078ec0ff */
[----:B------:R-:W-:Y:S01]  /*1f70*/  FFMA.FTZ R23, R24, R10, R23 ;  /* 0x0000000a18177223 */ /* 0x000fe20000010017 */
[----:B------:R-:W-:Y:S02]  /*1f80*/  HADD2.F32 R22, -RZ, R5.H1_H1 ;  /* 0x30000005ff167230 */ /* 0x000fe40000004100 */
[----:B------:R-:W-:Y:S01]  /*1f90*/  HADD2 R9, R11, -1032, -1032 ;  /* 0xe408e4080b097430 */ /* 0x000fe20000000000 */
[----:B------:R-:W-:Y:S01]  /*1fa0*/  LOP3.LUT R11, R12, 0x64006400, RZ, 0xfc, !PT ;  /* 0x640064000c0b7812 */ /* 0x000fe200078efcff */
[----:B------:R-:W-:Y:S01]  /*1fb0*/  FFMA.FTZ R23, R20, R25, R23 ;  /* 0x0000001914177223 */ /* 0x000fe20000010017 */
[----:B------:R-:W-:-:S02]  /*1fc0*/  HADD2.F32 R12, -RZ, R4.H1_H1 ;  /* 0x30000004ff0c7230 */ /* 0x000fc40000004100 */
[----:B------:R-:W-:Y:S02]  /*1fd0*/  HADD2.F32 R20, -RZ, R9.H0_H0 ;  /* 0x20000009ff147230 */ /* 0x000fe40000004100 */
[----:B------:R-:W-:-:S03]  /*1fe0*/  HFMA2 R4, R11, R6.H0_H0, -72, -72 ;  /* 0xd480d4800b047431 */ /* 0x000fc60000040006 */
[----:B------:R-:W-:Y:S01]  /*1ff0*/  FFMA.FTZ R20, R20, R26, R23 ;  /* 0x0000001a14147223 */ /* 0x000fe20000010017 */
[----:B------:R-:W-:Y:S01]  /*2000*/  HADD2.F32 R23, -RZ, R9.H1_H1 ;  /* 0x30000009ff177230 */ /* 0x000fe20000004100 */
[----:B------:R-:W-:Y:S01]  /*2010*/  LOP3.LUT R9, R13, 0xf000f, RZ, 0xc0, !PT ;  /* 0x000f000f0d097812 */ /* 0x000fe200078ec0ff */
[----:B------:R-:W-:-:S03]  /*2020*/  HADD2.F32 R11, -RZ, R4.H0_H0 ;  /* 0x20000004ff0b7230 */ /* 0x000fc60000004100 */
[----:B------:R-:W-:Y:S01]  /*2030*/  FFMA.FTZ R20, R23, R12, R20 ;  /* 0x0000000c17147223 */ /* 0x000fe20000010014 */
[----:B------:R-:W-:Y:S01]  /*2040*/  HADD2.F32 R23, -RZ, R5.H0_H0 ;  /* 0x20000005ff177230 */ /* 0x000fe20000004100 */
[----:B------:R-:W-:Y:S01]  /*2050*/  LOP3.LUT R9, R9, 0x64006400, RZ, 0xfc, !PT ;  /* 0x6400640009097812 */ /* 0x000fe200078efcff */
[----:B------:R-:W-:Y:S01]  /*2060*/  HADD2.F32 R5, -RZ, R4.H1_H1 ;  /* 0x30000004ff057230 */ /* 0x000fe20000004100 */
[----:B------:R-:W-:Y:S02]  /*2070*/  LOP3.LUT R4, R13, 0xf000f0, RZ, 0xc0, !PT ;  /* 0x00f000f00d047812 */ /* 0x000fe400078ec0ff */
[----:B------:R-:W-:Y:S01]  /*2080*/  FFMA.FTZ R20, R11, R23, R20 ;  /* 0x000000170b147223 */ /* 0x000fe20000010014 */
[----:B------:R-:W-:Y:S01]  /*2090*/  HADD2 R9, R9, -1032, -1032 ;  /* 0xe408e40809097430 */ /* 0x000fe20000000000 */
[----:B------:R-:W-:Y:S02]  /*20a0*/  SHF.R.U32.HI R13, RZ, 0x8, R13 ;  /* 0x00000008ff0d7819 */ /* 0x000fe4000001160d */
[----:B------:R-:W-:Y:S01]  /*20b0*/  FFMA.FTZ R24, R5, R22, R20 ;  /* 0x0000001605187223 */ /* 0x000fe20000010014 */
[----:B------:R-:W-:Y:S01]  /*20c0*/  LOP3.LUT R5, R4, 0x64006400, RZ, 0xfc, !PT ;  /* 0x6400640004057812 */ /* 0x000fe200078efcff */
[----:B------:R-:W-:-:S02]  /*20d0*/  HADD2.F32 R11, -RZ, R9.H0_H0 ;  /* 0x20000009ff0b7230 */ /* 0x000fc40000004100 */
[----:B------:R-:W-:Y:S02]  /*20e0*/  HADD2.F32 R9, -RZ, R9.H1_H1 ;  /* 0x30000009ff097230 */ /* 0x000fe40000004100 */
[----:B------:R-:W-:Y:S02]  /*20f0*/  HFMA2 R5, R5, R6.H0_H0, -72, -72 ;  /* 0xd480d48005057431 */ /* 0x000fe40000040006 */
[----:B------:R-:W-:-:S03]  /*2100*/  FFMA.FTZ R11, R0, R11, RZ ;  /* 0x0000000b000b7223 */ /* 0x000fc600000100ff */
[----:B------:R-:W-:Y:S02]  /*2110*/  HADD2.F32 R4, -RZ, R5.H0_H0 ;  /* 0x20000005ff047230 */ /* 0x000fe40000004100 */
[----:B------:R-:W-:-:S04]  /*2120*/  FFMA.FTZ R9, R8, R9, R11 ;  /* 0x0000000908097223 */ /* 0x000fc8000001000b */
[----:B------:R-:W-:Y:S01]  /*2130*/  FFMA.FTZ R20, R10, R4, R9 ;  /* 0x000000040a147223 */ /* 0x000fe20000010009 */
[----:B------:R-:W-:-:S05]  /*2140*/  HADD2.F32 R4, -RZ, R5.H1_H1 ;  /* 0x30000005ff047230 */ /* 0x000fca0000004100 */
[----:B------:R-:W-:Y:S01]  /*2150*/  FFMA.FTZ R5, R25, R4, R20 ;  /* 0x0000000419057223 */ /* 0x000fe20000010014 */
[C---:B------:R-:W-:Y:S02]  /*2160*/  LOP3.LUT R4, R13.reuse, 0xf000f, RZ, 0xc0, !PT ;  /* 0x000f000f0d047812 */ /* 0x040fe400078ec0ff */
[----:B------:R-:W-:Y:S02]  /*2170*/  LOP3.LUT R13, R13, 0xf000f0, RZ, 0xc0, !PT ;  /* 0x00f000f00d0d7812 */ /* 0x000fe400078ec0ff */
[----:B------:R-:W-:-:S05]  /*2180*/  LOP3.LUT R4, R4, 0x64006400, RZ, 0xfc, !PT ;  /* 0x6400640004047812 */ /* 0x000fca00078efcff */
[----:B------:R-:W-:-:S05]  /*2190*/  HADD2 R4, R4, -1032, -1032 ;  /* 0xe408e40804047430 */ /* 0x000fca0000000000 */
[----:B------:R-:W-:-:S05]  /*21a0*/  HADD2.F32 R9, -RZ, R4.H0_H0 ;  /* 0x20000004ff097230 */ /* 0x000fca0000004100 */
[----:B------:R-:W-:Y:S01]  /*21b0*/  FFMA.FTZ R9, R26, R9, R5 ;  /* 0x000000091a097223 */ /* 0x000fe20000010005 */
[----:B------:R-:W-:-:S05]  /*21c0*/  HADD2.F32 R5, -RZ, R4.H1_H1 ;  /* 0x30000004ff057230 */ /* 0x000fca0000004100 */
[----:B------:R-:W-:Y:S01]  /*21d0*/  FFMA.FTZ R4, R12, R5, R9 ;  /* 0x000000050c047223 */ /* 0x000fe20000010009 */
[----:B------:R-:W-:Y:S02]  /*21e0*/  LOP3.LUT R9, R13, 0x64006400, RZ, 0xfc, !PT ;  /* 0x640064000d097812 */ /* 0x000fe400078efcff */
[----:B------:R-:W-:-:S03]  /*21f0*/  LOP3.LUT R5, R14, 0xf000f, RZ, 0xc0, !PT ;  /* 0x000f000f0e057812 */ /* 0x000fc600078ec0ff */
[----:B------:R-:W-:Y:S01]  /*2200*/  HFMA2 R9, R9, R6.H0_H0, -72, -72 ;  /* 0xd480d48009097431 */ /* 0x000fe20000040006 */
[----:B------:R-:W-:-:S04]  /*2210*/  LOP3.LUT R5, R5, 0x64006400, RZ, 0xfc, !PT ;  /* 0x6400640005057812 */ /* 0x000fc800078efcff */
[--C-:B------:R-:W-:Y:S02]  /*2220*/  HADD2.F32 R11, -RZ, R9.reuse.H0_H0 ;  /* 0x20000009ff0b7230 */ /* 0x100fe40000004100 */
[----:B------:R-:W-:Y:S02]  /*2230*/  HADD2 R5, R5, -1032, -1032 ;  /* 0xe408e40805057430 */ /* 0x000fe40000000000 */
[----:B------:R-:W-:Y:S02]  /*2240*/  HADD2.F32 R9, -RZ, R9.H1_H1 ;  /* 0x30000009ff097230 */ /* 0x000fe40000004100 */
[----:B------:R-:W-:Y:S01]  /*2250*/  FFMA.FTZ R11, R23, R11, R4 ;  /* 0x0000000b170b7223 */ /* 0x000fe20000010004 */
[----:B------:R-:W-:Y:S01]  /*2260*/  LOP3.LUT R4, R15, 0xf000f, RZ, 0xc0, !PT ;  /* 0x000f000f0f047812 */ /* 0x000fe200078ec0ff */
[--C-:B------:R-:W-:Y:S02]  /*2270*/  HADD2.F32 R13, -RZ, R5.reuse.H0_H0 ;  /* 0x20000005ff0d7230 */ /* 0x100fe40000004100 */
[----:B------:R-:W-:Y:S01]  /*2280*/  FFMA.FTZ R20, R22, R9, R11 ;  /* 0x0000000916147223 */ /* 0x000fe2000001000b */
[----:B------:R-:W-:Y:S01]  /*2290*/  LOP3.LUT R4, R4, 0x64006400, RZ, 0xfc, !PT ;  /* 0x6400640004047812 */ /* 0x000fe200078efcff */
[----:B------:R-:W-:-:S02]  /*22a0*/  HADD2.F32 R5, -RZ, R5.H1_H1 ;  /* 0x30000005ff057230 */ /* 0x000fc40000004100 */
[----:B------:R-:W-:Y:S02]  /*22b0*/  FFMA.FTZ R9, R0, R13, RZ ;  /* 0x0000000d00097223 */ /* 0x000fe400000100ff */
[----:B------:R-:W-:Y:S02]  /*22c0*/  HADD2 R4, R4, -1032, -1032 ;  /* 0xe408e40804047430 */ /* 0x000fe40000000000 */
[----:B------:R-:W-:-:S03]  /*22d0*/  FFMA.FTZ R9, R8, R5, R9 ;  /* 0x0000000508097223 */ /* 0x000fc60000010009 */
[--C-:B------:R-:W-:Y:S02]  /*22e0*/  HADD2.F32 R5, -RZ, R4.reuse.H0_H0 ;  /* 0x20000004ff057230 */ /* 0x100fe40000004100 */
[----:B------:R-:W-:-:S03]  /*22f0*/  HADD2.F32 R11, -RZ, R4.H1_H1 ;  /* 0x30000004ff0b7230 */ /* 0x000fc60000004100 */
[----:B------:R-:W-:Y:S01]  /*2300*/  FFMA.FTZ R5, R0, R5, RZ ;  /* 0x0000000500057223 */ /* 0x000fe200000100ff */
[----:B------:R-:W-:-:S03]  /*2310*/  LOP3.LUT R0, R14, 0xf000f0, RZ, 0xc0, !PT ;  /* 0x00f000f00e007812 */ /* 0x000fc600078ec0ff */
[----:B------:R-:W-:Y:S01]  /*2320*/  FFMA.FTZ R11, R8, R11, R5 ;  /* 0x0000000b080b7223 */ /* 0x000fe20000010005 */
[----:B------:R-:W-:Y:S02]  /*2330*/  LOP3.LUT R5, R0, 0x64006400, RZ, 0xfc, !PT ;  /* 0x6400640000057812 */ /* 0x000fe400078efcff */
[----:B------:R-:W-:-:S03]  /*2340*/  LOP3.LUT R0, R15, 0xf000f0, RZ, 0xc0, !PT ;  /* 0x00f000f00f007812 */ /* 0x000fc600078ec0ff */
[----:B------:R-:W-:Y:S01]  /*2350*/  HFMA2 R5, R5, R6.H0_H0, -72, -72 ;  /* 0xd480d48005057431 */ /* 0x000fe20000040006 */
[----:B------:R-:W-:-:S04]  /*2360*/  LOP3.LUT R13, R0, 0x64006400, RZ, 0xfc, !PT ;  /* 0x64006400000d7812 */ /* 0x000fc800078efcff */
[----:B------:R-:W-:Y:S02]  /*2370*/  HADD2.F32 R0, -RZ, R5.H0_H0 ;  /* 0x20000005ff007230 */ /* 0x000fe40000004100 */
[----:B------:R-:W-:-:S03]  /*2380*/  HFMA2 R4, R13, R6.H0_H0, -72, -72 ;  /* 0xd480d4800d047431 */ /* 0x000fc60000040006 */
[----:B------:R-:W-:Y:S02]  /*2390*/  FFMA.FTZ R0, R10, R0, R9 ;  /* 0x000000000a007223 */ /* 0x000fe40000010009 */
[----:B------:R-:W-:-:S05]  /*23a0*/  HADD2.F32 R28, -RZ, R4.H0_H0 ;  /* 0x20000004ff1c7230 */ /* 0x000fca0000004100 */
[----:B------:R-:W-:Y:S02]  /*23b0*/  FFMA.FTZ R28, R10, R28, R11 ;  /* 0x0000001c0a1c7223 */ /* 0x000fe4000001000b */
[----:B------:R-:W2:Y:S01]  /*23c0*/  LDG.E.128.CONSTANT R8, desc[UR6][R32.64] ;  /* 0x0000000620087981 */ /* 0x000ea2000c1e9d00 */
[----:B------:R-:W-:Y:S02]  /*23d0*/  HADD2.F32 R5, -RZ, R5.H1_H1 ;  /* 0x30000005ff057230 */ /* 0x000fe40000004100 */
[----:B------:R-:W-:Y:S01]  /*23e0*/  FMUL.FTZ R20, R7, R20 ;  /* 0x0000001407147220 */ /* 0x000fe20000410000 */
[----:B------:R-:W-:Y:S01]  /*23f0*/  HADD2.F32 R13, -RZ, R4.H1_H1 ;  /* 0x30000004ff0d7230 */ /* 0x000fe20000004100 */
[----:B------:R-:W-:Y:S02]  /*2400*/  SHF.R.U32.HI R4, RZ, 0x8, R14 ;  /* 0x00000008ff047819 */ /* 0x000fe4000001160e */
[----:B------:R-:W-:Y:S01]  /*2410*/  SHF.R.U32.HI R14, RZ, 0x8, R15 ;  /* 0x00000008ff0e7819 */ /* 0x000fe2000001160f */
[C---:B------:R-:W-:Y:S01]  /*2420*/  FFMA.FTZ R5, R25.reuse, R5, R0 ;  /* 0x0000000519057223 */ /* 0x040fe20000010000 */
[----:B------:R-:W-:Y:S01]  /*2430*/  FFMA.FTZ R25, R25, R13, R28 ;  /* 0x0000000d19197223 */ /* 0x000fe2000001001c */
[----:B------:R-:W-:-:S02]  /*2440*/  LOP3.LUT R0, R4, 0xf000f, RZ, 0xc0, !PT ;  /* 0x000f000f04007812 */ /* 0x000fc400078ec0ff */
[----:B------:R-:W-:Y:S02]  /*2450*/  LOP3.LUT R13, R14, 0xf000f, RZ, 0xc0, !PT ;  /* 0x000f000f0e0d7812 */ /* 0x000fe400078ec0ff */
[----:B------:R-:W-:Y:S02]  /*2460*/  LOP3.LUT R0, R0, 0x64006400, RZ, 0xfc, !PT ;  /* 0x6400640000007812 */ /* 0x000fe400078efcff */
[----:B------:R-:W-:Y:S02]  /*2470*/  LOP3.LUT R13, R13, 0x64006400, RZ, 0xfc, !PT ;  /* 0x640064000d0d7812 */ /* 0x000fe400078efcff */
[----:B------:R-:W-:Y:S01]  /*2480*/  LOP3.LUT R14, R14, 0xf000f0, RZ, 0xc0, !PT ;  /* 0x00f000f00e0e7812 */ /* 0x000fe200078ec0ff */
[----:B------:R-:W-:Y:S01]  /*2490*/  HADD2 R0, R0, -1032, -1032 ;  /* 0xe408e40800007430 */ /* 0x000fe20000000000 */
[----:B------:R-:W-:Y:S01]  /*24a0*/  F2FP.F16.F32.PACK_AB R20, RZ, R20 ;  /* 0x00000014ff14723e */ /* 0x000fe200000000ff */
[----:B------:R-:W-:Y:S01]  /*24b0*/  HADD2 R13, R13, -1032, -1032 ;  /* 0xe408e4080d0d7430 */ /* 0x000fe20000000000 */
[----:B------:R-:W-:-:S02]  /*24c0*/  LOP3.LUT R31, R14, 0x64006400, RZ, 0xfc, !PT ;  /* 0x640064000e1f7812 */ /* 0x000fc400078efcff */
[--C-:B------:R-:W-:Y:S02]  /*24d0*/  HADD2.F32 R15, -RZ, R0.reuse.H0_H0 ;  /* 0x20000000ff0f7230 */ /* 0x100fe40000004100 */
[--C-:B------:R-:W-:Y:S02]  /*24e0*/  HADD2.F32 R28, -RZ, R13.reuse.H0_H0 ;  /* 0x2000000dff1c7230 */ /* 0x100fe40000004100 */
[----:B------:R-:W-:Y:S02]  /*24f0*/  HADD2.F32 R0, -RZ, R0.H1_H1 ;  /* 0x30000000ff007230 */ /* 0x000fe40000004100 */
[C---:B------:R-:W-:Y:S01]  /*2500*/  FFMA.FTZ R15, R26.reuse, R15, R5 ;  /* 0x0000000f1a0f7223 */ /* 0x040fe20000010005 */
[----:B------:R-:W-:Y:S01]  /*2510*/  FFMA.FTZ R25, R26, R28, R25 ;  /* 0x0000001c1a197223 */ /* 0x000fe20000010019 */
[----:B------:R-:W-:Y:S02]  /*2520*/  LOP3.LUT R26, R4, 0xf000f0, RZ, 0xc0, !PT ;  /* 0x00f000f0041a7812 */ /* 0x000fe400078ec0ff */
[----:B------:R-:W-:Y:S01]  /*2530*/  FFMA.FTZ R0, R12, R0, R15 ;  /* 0x000000000c007223 */ /* 0x000fe2000001000f */
[----:B------:R-:W0:Y:S01]  /*2540*/  LDS.64 R4, [UR4+0x30] ;  /* 0x00003004ff047984 */ /* 0x000e220008000a00 */
[----:B------:R-:W-:Y:S01]  /*2550*/  LOP3.LUT R27, R26, 0x64006400, RZ, 0xfc, !PT ;  /* 0x640064001a1b7812 */ /* 0x000fe200078efcff */
[----:B------:R-:W-:-:S04]  /*2560*/  HADD2.F32 R26, -RZ, R13.H1_H1 ;  /* 0x3000000dff1a7230 */ /* 0x000fc80000004100 */
[-C--:B------:R-:W-:Y:S02]  /*2570*/  HFMA2 R14, R27, R6.reuse.H0_H0, -72, -72 ;  /* 0xd480d4801b0e7431 */ /* 0x080fe40000040006 */
[----:B------:R-:W-:Y:S01]  /*2580*/  FFMA.FTZ R26, R12, R26, R25 ;  /* 0x0000001a0c1a7223 */ /* 0x000fe20000010019 */
[----:B------:R-:W-:Y:S02]  /*2590*/  HFMA2 R6, R31, R6.H0_H0, -72, -72 ;  /* 0xd480d4801f067431 */ /* 0x000fe40000040006 */
[----:B------:R-:W-:-:S03]  /*25a0*/  HADD2.F32 R15, -RZ, R14.H0_H0 ;  /* 0x2000000eff0f7230 */ /* 0x000fc60000004100 */
[----:B------:R-:W-:Y:S02]  /*25b0*/  HADD2.F32 R13, -RZ, R6.H0_H0 ;  /* 0x20000006ff0d7230 */ /* 0x000fe40000004100 */
[C---:B------:R-:W-:Y:S01]  /*25c0*/  FFMA.FTZ R15, R23.reuse, R15, R0 ;  /* 0x0000000f170f7223 */ /* 0x040fe20000010000 */
[----:B------:R-:W-:Y:S02]  /*25d0*/  HADD2.F32 R0, -RZ, R14.H1_H1 ;  /* 0x3000000eff007230 */ /* 0x000fe40000004100 */
[----:B------:R-:W-:Y:S01]  /*25e0*/  FFMA.FTZ R23, R23, R13, R26 ;  /* 0x0000000d17177223 */ /* 0x000fe2000001001a */
[----:B------:R-:W-:Y:S01]  /*25f0*/  HADD2.F32 R26, -RZ, R6.H1_H1 ;  /* 0x30000006ff1a7230 */ /* 0x000fe20000004100 */
[----:B------:R-:W1:Y:S01]  /*2600*/  LDS.64 R12, [UR4+0x38] ;  /* 0x00003804ff0c7984 */ /* 0x000e620008000a00 */
[----:B------:R-:W-:Y:S01]  /*2610*/  FMUL.FTZ R14, R21, R24 ;  /* 0x00000018150e7220 */ /* 0x000fe20000410000 */
[C---:B------:R-:W-:Y:S02]  /*2620*/  FFMA.FTZ R6, R22.reuse, R0, R15 ;  /* 0x0000000016067223 */ /* 0x040fe4000001000f */
[----:B------:R-:W-:-:S02]  /*2630*/  FFMA.FTZ R22, R22, R26, R23 ;  /* 0x0000001a16167223 */ /* 0x000fc40000010017 */
[----:B------:R-:W-:Y:S01]  /*2640*/  FMUL.FTZ R6, R3, R6 ;  /* 0x0000000603067220 */ /* 0x000fe20000410000 */
[----:B------:R-:W-:Y:S01]  /*2650*/  F2FP.F16.F32.PACK_AB R14, RZ, R14 ;  /* 0x0000000eff0e723e */ /* 0x000fe200000000ff */
[----:B------:R-:W-:-:S03]  /*2660*/  FMUL.FTZ R22, R29, R22 ;  /* 0x000000161d167220 */ /* 0x000fc60000410000 */
[----:B------:R-:W-:Y:S02]  /*2670*/  F2FP.F16.F32.PACK_AB R6, RZ, R6 ;  /* 0x00000006ff06723e */ /* 0x000fe400000000ff */
[----:B------:R-:W-:Y:S02]  /*2680*/  F2FP.F16.F32.PACK_AB R22, RZ, R22 ;  /* 0x00000016ff16723e */ /* 0x000fe400000000ff */
[----:B------:R-:W-:Y:S02]  /*2690*/  PRMT R14, R14, 0x5410, R20 ;  /* 0x000054100e0e7816 */ /* 0x000fe40000000014 */
[----:B------:R-:W-:Y:S01]  /*26a0*/  PRMT R6, R6, 0x5410, R22 ;  /* 0x0000541006067816 */ /* 0x000fe20000000016 */
[----:B0-----:R-:W-:Y:S02]  /*26b0*/  HADD2.F32 R0, -RZ, R4.H0_H0 ;  /* 0x20000004ff007230 */ /* 0x001fe40000004100 */
[----:B------:R-:W-:Y:S02]  /*26c0*/  HFMA2 R19, R14, 1, 1, R19 ;  /* 0x3c003c000e137831 */ /* 0x000fe40000000013 */
[----:B------:R-:W-:Y:S01]  /*26d0*/  HADD2 R18, R6, R18 ;  /* 0x0000001206127230 */ /* 0x000fe20000000000 */
[----:B--2---:R-:W-:-:S02]  /*26e0*/  LOP3.LUT R25, R8, 0xf000f, RZ, 0xc0, !PT ;  /* 0x000f000f08197812 */ /* 0x004fc400078ec0ff */
[----:B------:R-:W-:Y:S02]  /*26f0*/  LOP3.LUT R23, R8, 0xf000f0, RZ, 0xc0, !PT ;  /* 0x00f000f008177812 */ /* 0x000fe400078ec0ff */
[----:B------:R-:W-:-:S05]  /*2700*/  LOP3.LUT R25, R25, 0x64006400, RZ, 0xfc, !PT ;  /* 0x6400640019197812 */ /* 0x000fca00078efcff */
[----:B------:R-:W-:Y:S01]  /*2710*/  HADD2 R24, R25, -1032, -1032 ;  /* 0xe408e40819187430 */ /* 0x000fe20000000000 */
[----:B------:R-:W-:-:S04]  /*2720*/  MOV R25, 0x2c00 ;  /* 0x00002c0000197802 */ /* 0x000fc80000000f00 */
[----:B------:R-:W-:Y:S01]  /*2730*/  PRMT R4, R25, 0x7610, R4 ;  /* 0x0000761019047816 */ /* 0x000fe20000000004 */
[--C-:B------:R-:W-:Y:S01]  /*2740*/  HADD2.F32 R15, -RZ, R24.reuse.H0_H0 ;  /* 0x20000018ff0f7230 */ /* 0x100fe20000004100 */
[----:B------:R-:W-:Y:S01]  /*2750*/  LOP3.LUT R25, R23, 0x64006400, RZ, 0xfc, !PT ;  /* 0x6400640017197812 */ /* 0x000fe200078efcff */
[----:B------:R-:W-:Y:S02]  /*2760*/  HADD2.F32 R24, -RZ, R24.H1_H1 ;  /* 0x30000018ff187230 */ /* 0x000fe40000004100 */
[----:B------:R-:W-:Y:S02]  /*2770*/  HADD2.F32 R23, -RZ, R4.H1_H1 ;  /* 0x30000004ff177230 */ /* 0x000fe40000004100 */
[----:B------:R-:W-:Y:S01]  /*2780*/  FFMA.FTZ R15, R15, R0, RZ ;  /* 0x000000000f0f7223 */ /* 0x000fe200000100ff */
[----:B------:R-:W-:-:S03]  /*2790*/  HFMA2 R25, R25, R4.H0_H0, -72, -72 ;  /* 0xd480d48019197431 */ /* 0x000fc60000040004 */
[----:B------:R-:W-:Y:S01]  /*27a0*/  FFMA.FTZ R27, R24, R23, R15 ;  /* 0x00000017181b7223 */ /* 0x000fe2000001000f */
[----:B------:R-:W-:Y:S01]  /*27b0*/  SHF.R.U32.HI R24, RZ, 0x8, R8 ;  /* 0x00000008ff187819 */ /* 0x000fe20000011608 */
[----:B------:R-:W-:Y:S02]  /*27c0*/  HADD2.F32 R8, -RZ, R5.H0_H0 ;  /* 0x20000005ff087230 */ /* 0x000fe40000004100 */
[--C-:B------:R-:W-:Y:S01]  /*27d0*/  HADD2.F32 R26, -RZ, R25.reuse.H0_H0 ;  /* 0x20000019ff1a7230 */ /* 0x100fe20000004100 */
[C---:B------:R-:W-:Y:S01]  /*27e0*/  LOP3.LUT R15, R24.reuse, 0xf000f, RZ, 0xc0, !PT ;  /* 0x000f000f180f7812 */ /* 0x040fe200078ec0ff */
[----:B------:R-:W-:Y:S01]  /*27f0*/  HADD2.F32 R25, -RZ, R25.H1_H1 ;  /* 0x30000019ff197230 */ /* 0x000fe20000004100 */
[----:B------:R-:W-:Y:S02]  /*2800*/  LOP3.LUT R24, R24, 0xf000f0, RZ, 0xc0, !PT ;  /* 0x00f000f018187812 */ /* 0x000fe400078ec0ff */
[----:B------:R-:W-:Y:S01]  /*2810*/  FFMA.FTZ R26, R26, R8, R27 ;  /* 0x000000081a1a7223 */ /* 0x000fe2000001001b */
[----:B------:R-:W-:Y:S01]  /*2820*/  LOP3.LUT R27, R15, 0x64006400, RZ, 0xfc, !PT ;  /* 0x640064000f1b7812 */ /* 0x000fe200078efcff */
[----:B------:R-:W-:Y:S01]  /*2830*/  HADD2.F32 R15, -RZ, R5.H1_H1 ;  /* 0x30000005ff0f7230 */ /* 0x000fe20000004100 */
[----:B------:R-:W-:Y:S01]  /*2840*/  LOP3.LUT R31, R24, 0x64006400, RZ, 0xfc, !PT ;  /* 0x64006400181f7812 */ /* 0x000fe200078efcff */
[----:B-1----:R-:W-:-:S02]  /*2850*/  HADD2.F32 R5, -RZ, R12.H0_H0 ;  /* 0x2000000cff057230 */ /* 0x002fc40000004100 */
[----:B------:R-:W-:Y:S02]  /*2860*/  HADD2 R27, R27, -1032, -1032 ;  /* 0xe408e4081b1b7430 */ /* 0x000fe40000000000 */
[----:B------:R-:W-:Y:S01]  /*2870*/  FFMA.FTZ R26, R25, R15, R26 ;  /* 0x0000000f191a7223 */ /* 0x000fe2000001001a */
[----:B------:R-:W-:Y:S02]  /*2880*/  HADD2.F32 R24, -RZ, R12.H1_H1 ;  /* 0x3000000cff187230 */ /* 0x000fe40000004100 */
[----:B------:R-:W-:Y:S02]  /*2890*/  HADD2.F32 R12, -RZ, R13.H0_H0 ;  /* 0x2000000dff0c7230 */ /* 0x000fe40000004100 */
[--C-:B------:R-:W-:Y:S02]  /*28a0*/  HADD2.F32 R25, -RZ, R27.reuse.H0_H0 ;  /* 0x2000001bff197230 */ /* 0x100fe40000004100 */
[----:B------:R-:W-:Y:S02]  /*28b0*/  HADD2.F32 R28, -RZ, R27.H1_H1 ;  /* 0x3000001bff1c7230 */ /* 0x000fe40000004100 */
[----:B------:R-:W-:-:S02]  /*28c0*/  HADD2.F32 R13, -RZ, R13.H1_H1 ;  /* 0x3000000dff0d7230 */ /* 0x000fc40000004100 */
[----:B------:R-:W-:Y:S01]  /*28d0*/  FFMA.FTZ R25, R25, R5, R26 ;  /* 0x0000000519197223 */ /* 0x000fe2000001001a */
        /* <DEDUP_REMOVED lines=24> */
[----:B------:R-:W-:-:S05]  /*2a60*/  LOP3.LUT R25, R25, 0x64006400, RZ, 0xfc, !PT ;  /* 0x6400640019197812 */ /* 0x000fca00078efcff */
[----:B------:R-:W-:-:S05]  /*2a70*/  HADD2 R25, R25, -1032, -1032 ;  /* 0xe408e40819197430 */ /* 0x000fca0000000000 */
[----:B------:R-:W-:-:S05]  /*2a80*/  HADD2.F32 R27, -RZ, R25.H0_H0 ;  /* 0x20000019ff1b7230 */ /* 0x000fca0000004100 */
[----:B------:R-:W-:Y:S01]  /*2a90*/  FFMA.FTZ R31, R5, R27, R26 ;  /* 0x0000001b051f7223 */ /* 0x000fe2000001001a */
[----:B------:R-:W-:Y:S01]  /*2aa0*/  HADD2.F32 R27, -RZ, R25.H1_H1 ;  /* 0x30000019ff1b7230 */ /* 0x000fe20000004100 */
[----:B------:R-:W-:Y:S02]  /*2ab0*/  LOP3.LUT R25, R9, 0xf000f0, RZ, 0xc0, !PT ;  /* 0x00f000f009197812 */ /* 0x000fe400078ec0ff */
[----:B------:R-:W-:Y:S02]  /*2ac0*/  LOP3.LUT R26, R10, 0xf000f, RZ, 0xc0, !PT ;  /* 0x000f000f0a1a7812 */ /* 0x000fe400078ec0ff */
[----:B------:R-:W-:Y:S01]  /*2ad0*/  LOP3.LUT R25, R25, 0x64006400, RZ, 0xfc, !PT ;  /* 0x6400640019197812 */ /* 0x000fe200078efcff */
[----:B------:R-:W-:Y:S01]  /*2ae0*/  FFMA.FTZ R9, R24, R27, R31 ;  /* 0x0000001b18097223 */ /* 0x000fe2000001001f */
[----:B------:R-:W-:-:S03]  /*2af0*/  LOP3.LUT R26, R26, 0x64006400, RZ, 0xfc, !PT ;  /* 0x640064001a1a7812 */ /* 0x000fc600078efcff */
[----:B------:R-:W-:Y:S02]  /*2b00*/  HFMA2 R25, R25, R4.H0_H0, -72, -72 ;  /* 0xd480d48019197431 */ /* 0x000fe40000040004 */
[----:B------:R-:W-:-:S03]  /*2b10*/  HADD2 R27, R26, -1032, -1032 ;  /* 0xe408e4081a1b7430 */ /* 0x000fc60000000000 */
[--C-:B------:R-:W-:Y:S02]  /*2b20*/  HADD2.F32 R28, -RZ, R25.reuse.H0_H0 ;  /* 0x20000019ff1c7230 */ /* 0x100fe40000004100 */
[----:B------:R-:W-:Y:S01]  /*2b30*/  HADD2.F32 R26, -RZ, R25.H1_H1 ;  /* 0x30000019ff1a7230 */ /* 0x000fe20000004100 */
[----:B------:R-:W-:Y:S02]  /*2b40*/  LOP3.LUT R25, R10, 0xf000f0, RZ, 0xc0, !PT ;  /* 0x00f000f00a197812 */ /* 0x000fe400078ec0ff */
[----:B------:R-:W-:Y:S01]  /*2b50*/  FFMA.FTZ R28, R12, R28, R9 ;  /* 0x0000001c0c1c7223 */ /* 0x000fe20000010009 */
[--C-:B------:R-:W-:Y:S01]  /*2b60*/  HADD2.F32 R9, -RZ, R27.reuse.H0_H0 ;  /* 0x2000001bff097230 */ /* 0x100fe20000004100 */
[----:B------:R-:W-:Y:S02]  /*2b70*/  LOP3.LUT R25, R25, 0x64006400, RZ, 0xfc, !PT ;  /* 0x6400640019197812 */ /* 0x000fe400078efcff */
[----:B------:R-:W-:Y:S01]  /*2b80*/  FFMA.FTZ R26, R13, R26, R28 ;  /* 0x0000001a0d1a7223 */ /* 0x000fe2000001001c */
[----:B------:R-:W-:-:S02]  /*2b90*/  HADD2.F32 R28, -RZ, R27.H1_H1 ;  /* 0x3000001bff1c7230 */ /* 0x000fc40000004100 */
[----:B------:R-:W-:Y:S01]  /*2ba0*/  FFMA.FTZ R30, R0, R9, RZ ;  /* 0x00000009001e7223 */ /* 0x000fe200000100ff */
[----:B------:R-:W-:Y:S01]  /*2bb0*/  HFMA2 R25, R25, R4.H0_H0, -72, -72 ;  /* 0xd480d48019197431 */ /* 0x000fe20000040004 */
[----:B------:R-:W-:Y:S01]  /*2bc0*/  SHF.R.U32.HI R10, RZ, 0x8, R10 ;  /* 0x00000008ff0a7819 */ /* 0x000fe2000001160a */
[----:B------:R-:W-:Y:S01]  /*2bd0*/  FMUL.FTZ R26, R7, R26 ;  /* 0x0000001a071a7220 */ /* 0x000fe20000410000 */
[----:B------:R-:W-:Y:S02]  /*2be0*/  FFMA.FTZ R9, R23, R28, R30 ;  /* 0x0000001c17097223 */ /* 0x000fe4000001001e */
[--C-:B------:R-:W-:Y:S02]  /*2bf0*/  HADD2.F32 R27, -RZ, R25.reuse.H0_H0 ;  /* 0x20000019ff1b7230 */ /* 0x100fe40000004100 */
[----:B------:R-:W-:Y:S01]  /*2c00*/  HADD2.F32 R28, -RZ, R25.H1_H1 ;  /* 0x30000019ff1c7230 */ /* 0x000fe20000004100 */
[----:B------:R-:W-:Y:S02]  /*2c10*/  F2FP.F16.F32.PACK_AB R26, RZ, R26 ;  /* 0x0000001aff1a723e */ /* 0x000fe400000000ff */
[----:B------:R-:W-:Y:S01]  /*2c20*/  FFMA.FTZ R30, R8, R27, R9 ;  /* 0x0000001b081e7223 */ /* 0x000fe20000010009 */
[----:B------:R-:W-:-:S02]  /*2c30*/  LOP3.LUT R9, R10, 0xf000f, RZ, 0xc0, !PT ;  /* 0x000f000f0a097812 */ /* 0x000fc400078ec0ff */
[----:B------:R-:W-:Y:S01]  /*2c40*/  LOP3.LUT R10, R10, 0xf000f0, RZ, 0xc0, !PT ;  /* 0x00f000f00a0a7812 */ /* 0x000fe200078ec0ff */
[----:B------:R-:W-:Y:S01]  /*2c50*/  FFMA.FTZ R28, R15, R28, R30 ;  /* 0x0000001c0f1c7223 */ /* 0x000fe2000001001e */
[----:B------:R-:W-:Y:S02]  /*2c60*/  LOP3.LUT R9, R9, 0x64006400, RZ, 0xfc, !PT ;  /* 0x6400640009097812 */ /* 0x000fe400078efcff */
[----:B------:R-:W-:-:S03]  /*2c70*/  PRMT R21, R21, 0x5410, R26 ;  /* 0x0000541015157816 */ /* 0x000fc6000000001a */
[----:B------:R-:W-:-:S05]  /*2c80*/  HADD2 R9, R9, -1032, -1032 ;  /* 0xe408e40809097430 */ /* 0x000fca0000000000 */
[--C-:B------:R-:W-:Y:S02]  /*2c90*/  HADD2.F32 R25, -RZ, R9.reuse.H0_H0 ;  /* 0x20000009ff197230 */ /* 0x100fe40000004100 */
[----:B------:R-:W-:-:S03]  /*2ca0*/  HADD2.F32 R9, -RZ, R9.H1_H1 ;  /* 0x30000009ff097230 */ /* 0x000fc60000004100 */
[----:B------:R-:W-:-:S04]  /*2cb0*/  FFMA.FTZ R25, R5, R25, R28 ;  /* 0x0000001905197223 */ /* 0x000fc8000001001c */
        /* <DEDUP_REMOVED lines=9> */
[--C-:B------:R-:W-:Y:S02]  /*2d50*/  HADD2.F32 R25, -RZ, R27.reuse.H0_H0 ;  /* 0x2000001bff197230 */ /* 0x100fe40000004100 */
[----:B------:R-:W-:Y:S02]  /*2d60*/  HADD2.F32 R27, -RZ, R27.H1_H1 ;  /* 0x3000001bff1b7230 */ /* 0x000fe40000004100 */
[----:B------:R-:W-:Y:S01]  /*2d70*/  FFMA.FTZ R10, R13, R9, R10 ;  /* 0x000000090d0a7223 */ /* 0x000fe2000001000a */
[----:B------:R-:W-:Y:S01]  /*2d80*/  FFMA.FTZ R0, R0, R25, RZ ;  /* 0x0000001900007223 */ /* 0x000fe200000100ff */
[----:B------:R-:W-:-:S02]  /*2d90*/  LOP3.LUT R25, R11, 0xf000f0, RZ, 0xc0, !PT ;  /* 0x00f000f00b197812 */ /* 0x000fc400078ec0ff */
[----:B------:R-:W-:Y:S01]  /*2da0*/  FMUL.FTZ R10, R3, R10 ;  /* 0x0000000a030a7220 */ /* 0x000fe20000410000 */
[----:B------:R-:W-:Y:S01]  /*2db0*/  SHF.R.U32.HI R11, RZ, 0x8, R11 ;  /* 0x00000008ff0b7819 */ /* 0x000fe2000001160b */
[----:B------:R-:W-:Y:S01]  /*2dc0*/  FFMA.FTZ R27, R23, R27, R0 ;  /* 0x0000001b171b7223 */ /* 0x000fe20000010000 */
[----:B------:R-:W-:Y:S02]  /*2dd0*/  LOP3.LUT R25, R25, 0x64006400, RZ, 0xfc, !PT ;  /* 0x6400640019197812 */ /* 0x000fe400078efcff */
[----:B------:R-:W-:-:S03]  /*2de0*/  F2FP.F16.F32.PACK_AB R10, RZ, R10 ;  /* 0x0000000aff0a723e */ /* 0x000fc600000000ff */
        /* <DEDUP_REMOVED lines=13> */
[--C-:B------:R-:W-:Y:S02]  /*2ec0*/  HADD2.F32 R0, -RZ, R4.reuse.H0_H0 ;  /* 0x20000004ff007230 */ /* 0x100fe40000004100 */
[----:B------:R-:W-:Y:S01]  /*2ed0*/  FFMA.FTZ R15, R5, R15, R8 ;  /* 0x0000000f050f7223 */ /* 0x000fe20000010008 */
[----:B------:R-:W-:-:S03]  /*2ee0*/  HADD2.F32 R4, -RZ, R4.H1_H1 ;  /* 0x30000004ff047230 */ /* 0x000fc60000004100 */
[----:B------:R-:W-:-:S04]  /*2ef0*/  FFMA.FTZ R11, R24, R11, R15 ;  /* 0x0000000b180b7223 */ /* 0x000fc8000001000f */
[----:B------:R-:W-:Y:S01]  /*2f00*/  FFMA.FTZ R11, R12, R0, R11 ;  /* 0x000000000c0b7223 */ /* 0x000fe2000001000b */
[----:B------:R-:W-:-:S03]  /*2f10*/  HFMA2 R0, R21, 1, 1, R19 ;  /* 0x3c003c0015007831 */ /* 0x000fc60000000013 */
[----:B------:R-:W-:-:S04]  /*2f20*/  FFMA.FTZ R4, R13, R4, R11 ;  /* 0x000000040d047223 */ /* 0x000fc8000001000b */
[----:B------:R-:W-:-:S05]  /*2f30*/  FMUL.FTZ R4, R29, R4 ;  /* 0x000000041d047220 */ /* 0x000fca0000410000 */
[----:B------:R-:W-:-:S04]  /*2f40*/  F2FP.F16.F32.PACK_AB R4, RZ, R4 ;  /* 0x00000004ff04723e */ /* 0x000fc800000000ff */
[----:B------:R-:W-:-:S05]  /*2f50*/  PRMT R10, R10, 0x5410, R4 ;  /* 0x000054100a0a7816 */ /* 0x000fca0000000004 */
[----:B------:R-:W-:-:S07]  /*2f60*/  HADD2 R6, R10, R18 ;  /* 0x000000120a067230 */ /* 0x000fce0000000000 */
.L_x_3812:
        /* <DEDUP_REMOVED lines=9> */
.L_x_3816:
[----:B------:R-:W0:Y:S02]  /*3000*/  LDS R4, [R2] ;  /* 0x0000000002047984 */ /* 0x000e240000000800 */
[----:B0-----:R-:W-:-:S05]  /*3010*/  HFMA2 R5, R4, 1, 1, R7 ;  /* 0x3c003c0004057831 */ /* 0x001fca0000000007 */
[----:B------:R-:W0:Y:S02]  /*3020*/  ATOMS.CAST.SPIN P0, [R2], R4, R5 ;  /* 0x000000040200758d */ /* 0x000e240001800005 */
[----:B0-----:R-:W-:Y:S05]  /*3030*/  @!P0 BRA `(.L_x_3816) ;  /* 0xfffffffc00f08947 */ /* 0x001fea000383ffff */
[----:B------:R-:W-:Y:S05]  /*3040*/  BRA `(.L_x_3814) ;  /* 0x00000000000c7947 */ /* 0x000fea0003800000 */
.L_x_3815:
[----:B------:R-:W2:Y:S02]  /*3050*/  LD.E R0, desc[UR6][R16.64] ;  /* 0x0000000610007980 */ /* 0x000ea4000c101900 */
[----:B--2---:R-:W-:-:S05]  /*3060*/  IADD3 R3, PT, PT, R7, R0, RZ ;  /* 0x0000000007037210 */ /* 0x004fca0007ffe0ff */
[----:B------:R0:W-:Y:S02]  /*3070*/  ST.E desc[UR6][R16.64], R3 ;  /* 0x0000000310007985 */ /* 0x0001e4000c101906 */
.L_x_3814:
[----:B------:R-:W-:Y:S05]  /*3080*/  BSYNC.RECONVERGENT B0 ;  /* 0x0000000000007941 */ /* 0x000fea0003800200 */
.L_x_3813:
[----:B------:R1:W-:Y:S02]  /*3090*/  ATOM.E.ADD.F16x2.RN.STRONG.GPU P0, RZ, desc[UR6][R16.64+0x4], R9 ;  /* 0x8000040910ff79a2 */ /* 0x0003e4000c10e106 */
[----:B-1----:R-:W-:Y:S05]  /*30a0*/  @P0 EXIT ;  /* 0x000000000000094d */ /* 0x002fea0003800000 */
[----:B------:R-:W1:Y:S02]  /*30b0*/  QSPC.E.S P0, RZ, [R16+0x4] ;  /* 0x0000040010ff73aa */ /* 0x000e640000000500 */
[----:B-1----:R-:W-:Y:S05]  /*30c0*/  @!P0 BRA `(.L_x_3817) ;  /* 0x0000000000188947 */ /* 0x002fea0003800000 */
[----:B0-----:R-:W-:-:S07]  /*30d0*/  MOV R16, R16 ;  /* 0x0000001000107202 */ /* 0x001fce0000000f00 */
.L_x_3818:
[----:B------:R-:W0:Y:S02]  /*30e0*/  LDS R2, [R16+0x4] ;  /* 0x0000040010027984 */ /* 0x000e240000000800 */
[----:B0-----:R-:W-:-:S05]  /*30f0*/  HADD2 R3, R2, R9 ;  /* 0x0000000902037230 */ /* 0x001fca0000000000 */
[----:B------:R-:W0:Y:S02]  /*3100*/  ATOMS.CAST.SPIN P0, [R16+0x4], R2, R3 ;  /* 0x000004021000758d */ /* 0x000e240001800003 */
[----:B0-----:R-:W-:Y:S05]  /*3110*/  @!P0 BRA `(.L_x_3818) ;  /* 0xfffffffc00f08947 */ /* 0x001fea000383ffff */
[----:B------:R-:W-:Y:S05]  /*3120*/  EXIT ;  /* 0x000000000000794d */ /* 0x000fea0003800000 */
.L_x_3817:
[----:B------:R-:W0:Y:S02]  /*3130*/  LD.E R0, desc[UR6][R16.64+0x4] ;  /* 0x0000040610007980 */ /* 0x000e24000c101900 */
[----:B0-----:R-:W-:-:S05]  /*3140*/  IADD3 R3, PT, PT, R9, R0, RZ ;  /* 0x0000000009037210 */ /* 0x001fca0007ffe0ff */
[----:B------:R-:W-:Y:S01]  /*3150*/  ST.E desc[UR6][R16.64+0x4], R3 ;  /* 0x0000040310007985 */ /* 0x000fe2000c101906 */
[----:B------:R-:W-:Y:S05]  /*3160*/  EXIT ;  /* 0x000000000000794d */ /* 0x000fea0003800000 */
.L_x_3819:
        /* <DEDUP_REMOVED lines=9> */
.L_x_3988:


//--------------------- .text._Z23gemm_half_q_half_kernelILi1ELi12ELb1ELb1ELi32EEvPK6__halfPKjS4_S2_PS0_iiiiPKtS7_iiiiiibS2_i --------------------------
	.section	.text._Z23gemm_half_q_half_kernelILi1ELi12ELb1ELb1ELi32EEvPK6__halfPKjS4_S2_PS0_iiiiPKtS7_iiiiiibS2_i,"ax",@progbits
	.align	128
        .global         _Z23gemm_half_q_half_kernelILi1ELi12ELb1ELb1ELi32EEvPK6__halfPKjS4_S2_PS0_iiiiPKtS7_iiiiiibS2_i
        .type           _Z23gemm_half_q_half_kernelILi1ELi12ELb1ELb1ELi32EEvPK6__halfPKjS4_S2_PS0_iiiiPKtS7_iiiiiibS2_i,@function
        .size           _Z23gemm_half_q_half_kernelILi1ELi12ELb1ELb1ELi32EEvPK6__halfPKjS4_S2_PS0_iiiiPKtS7_iiiiiibS2_i,(.L_x_3989 - _Z23gemm_half_q_half_kernelILi1ELi12ELb1ELb1ELi32EEvPK6__halfPKjS4_S2_PS0_iiiiPKtS7_iiiiiibS2_i)
        .other          _Z23gemm_half_q_half_kernelILi1ELi12ELb1ELb1ELi32EEvPK6__halfPKjS4_S2_PS0_iiiiPKtS7_iiiiiibS2_i,@"STO_CUDA_ENTRY STV_DEFAULT"
_Z23gemm_half_q_half_kernelILi1ELi12ELb1ELb1ELi32EEvPK6__halfPKjS4_S2_PS0_iiiiPKtS7_iiiiiibS2_i:
.text._Z23gemm_half_q_half_kernelILi1ELi12ELb1ELb1ELi32EEvPK6__halfPKjS4_S2_PS0_iiiiPKtS7_iiiiiibS2_i:
        /* <DEDUP_REMOVED lines=43> */
.L_x_3821:
[----:B------:R-:W-:Y:S05]  /*02b0*/  BSYNC.RECONVERGENT B0 ;  /* 0x0000000000007941 */ /* 0x000fea0003800200 */
.L_x_3820:
        /* <DEDUP_REMOVED lines=23> */
.L_x_3823:
        /* <DEDUP_REMOVED lines=12> */
[----:B-1----:R-:W-:-:S06]  /*04f0*/  IMAD.WIDE.U32 R4, R17, 0x2, R4 ;  /* 0x0000000211047825 */ /* 0x002fcc00078e0004 */
[----:B------:R1:W4:Y:S01]  /*0500*/  LDG.E.U16.CONSTANT R5, desc[UR6][R4.64] ;  /* 0x0000000604057981 */ /* 0x000322000c1e9500 */
[----:B------:R-:W-:Y:S01]  /*0510*/  UIADD3 UR4, UPT, UPT, UR4, 0x1, URZ ;  /* 0x0000000104047890 */ /* 0x000fe2000fffe0ff */
[----:B--2---:R-:W-:-:S04]  /*0520*/  SHF.R.U32.HI R16, RZ, R12, R15 ;  /* 0x0000000cff107219 */ /* 0x004fc8000001160f */
[--C-:B------:R-:W-:Y:S02]  /*0530*/  SHF.R.U32.HI R14, RZ, 0x8, R16.reuse ;  /* 0x00000008ff0e7819 */ /* 0x100fe40000011610 */
[----:B------:R-:W-:Y:S02]  /*0540*/  LOP3.LUT R17, R16, 0xf, RZ, 0xc0, !PT ;  /* 0x0000000f10117812 */ /* 0x000fe400078ec0ff */
[----:B------:R-:W-:Y:S02]  /*0550*/  LOP3.LUT R14, R14, 0xf, RZ, 0xc0, !PT ;  /* 0x0000000f0e0e7812 */ /* 0x000fe400078ec0ff */
[--C-:B------:R-:W-:Y:S01]  /*0560*/  SHF.R.U32.HI R18, RZ, 0x4, R16.reuse ;  /* 0x00000004ff127819 */ /* 0x100fe20000011610 */
[----:B------:R-:W-:Y:S01]  /*0570*/  IMAD R22, R17, R17, R17 ;  /* 0x0000001111167224 */ /* 0x000fe200078e0211 */
[----:B------:R-:W-:Y:S01]  /*0580*/  SHF.R.U32.HI R16, RZ, 0xc, R16 ;  /* 0x0000000cff107819 */ /* 0x000fe20000011610 */
[----:B0-----:R-:W-:Y:S01]  /*0590*/  IMAD R3, R14, R14, R14 ;  /* 0x0000000e0e037224 */ /* 0x001fe200078e020e */
[----:B------:R-:W-:-:S02]  /*05a0*/  LOP3.LUT R18, R18, 0xf, RZ, 0xc0, !PT ;  /* 0x0000000f12127812 */ /* 0x000fc400078ec0ff */
[----:B------:R-:W-:Y:S02]  /*05b0*/  LOP3.LUT R16, R16, 0xf, RZ, 0xc0, !PT ;  /* 0x0000000f10107812 */ /* 0x000fe400078ec0ff */
[----:B------:R-:W-:Y:S01]  /*05c0*/  IADD3 R14, PT, PT, R14, 0x1, R3 ;  /* 0x000000010e0e7810 */ /* 0x000fe20007ffe003 */
[----:B------:R-:W-:Y:S01]  /*05d0*/  IMAD R15, R18, R18, R18 ;  /* 0x00000012120f7224 */ /* 0x000fe200078e0212 */
[----:B------:R-:W-:Y:S01]  /*05e0*/  IADD3 R22, PT, PT, R17, 0x1, R22 ;  /* 0x0000000111167810 */ /* 0x000fe20007ffe016 */
[----:B------:R-:W-:Y:S01]  /*05f0*/  IMAD R3, R16, R16, R16 ;  /* 0x0000001010037224 */ /* 0x000fe200078e0210 */
[----:B---3--:R-:W-:Y:S02]  /*0600*/  IADD3 R11, PT, PT, R2, R11, RZ ;  /* 0x0000000b020b7210 */ /* 0x008fe40007ffe0ff */
[----:B------:R-:W-:Y:S01]  /*0610*/  IADD3 R15, PT, PT, R18, 0x1, R15 ;  /* 0x00000001120f7810 */ /* 0x000fe20007ffe00f */
[----:B------:R-:W-:Y:S01]  /*0620*/  I2F.F16 R14, R14 ;  /* 0x0000000e000e7306 */ /* 0x000fe20000200c00 */
[----:B------:R-:W-:-:S02]  /*0630*/  IADD3 R16, PT, PT, R16, 0x1, R3 ;  /* 0x0000000110107810 */ /* 0x000fc40007ffe003 */
[----:B------:R-:W-:-:S05]  /*0640*/  ISETP.GE.AND P0, PT, R11, R20, PT ;  /* 0x000000140b00720c */ /* 0x000fca0003f06270 */
[----:B-1----:R-:W4:Y:S08]  /*0650*/  I2F.F16 R4, R15 ;  /* 0x0000000f00047306 */ /* 0x002f300000200c00 */
[----:B------:R-:W0:Y:S01]  /*0660*/  I2F.F16 R22, R22 ;  /* 0x0000001600167306 */ /* 0x000e220000200c00 */
[----:B----4-:R-:W-:-:S07]  /*0670*/  HMUL2 R3, R4.H0_H0, R5.H0_H0 ;  /* 0x2000000504037232 */ /* 0x010fce0000000800 */
[----:B------:R-:W1:Y:S01]  /*0680*/  I2F.F16 R16, R16 ;  /* 0x0000001000107306 */ /* 0x000e620000200c00 */
[-C--:B------:R-:W-:Y:S02]  /*0690*/  HMUL2 R4, R14.H0_H0, R5.reuse.H0_H0 ;  /* 0x200000050e047232 */ /* 0x080fe40000000800 */
[-C--:B0-----:R-:W-:Y:S02]  /*06a0*/  HMUL2 R2, R22.H0_H0, R5.reuse.H0_H0 ;  /* 0x2000000516027232 */ /* 0x081fe40000000800 */
[----:B-1----:R-:W-:Y:S01]  /*06b0*/  HMUL2 R5, R16.H0_H0, R5.H0_H0 ;  /* 0x2000000510057232 */ /* 0x002fe20000000800 */
[----:B------:R-:W-:Y:S06]  /*06c0*/  @!P0 BRA `(.L_x_3823) ;  /* 0xfffffffc00588947 */ /* 0x000fec000383ffff */
.L_x_3822:
[----:B------:R-:W1:Y:S01]  /*06d0*/  LDCU UR4, c[0x0][0x3c8] ;  /* 0x00007900ff0477ac */ /* 0x000e620008000800 */
[----:B------:R-:W-:Y:S01]  /*06e0*/  HFMA2 R8, -RZ, RZ, 0, 0 ;  /* 0x00000000ff087431 */ /* 0x000fe200000001ff */
[----:B-1----:R-:W-:-:S13]  /*06f0*/  ISETP.GT.AND P0, PT, R25, UR4, PT ;  /* 0x0000000419007c0c */ /* 0x002fda000bf04270 */
[----:B------:R-:W-:Y:S05]  /*0700*/  @!P0 BRA `(.L_x_3824) ;  /* 0x00000000001c8947 */ /* 0x000fea0003800000 */
[----:B------:R-:W1:Y:S02]  /*0710*/  LDC R8, c[0x0][0x3cc] ;  /* 0x0000f300ff087b82 */ /* 0x000e640000000800 */
[----:B-1----:R-:W-:-:S04]  /*0720*/  VIMNMX R8, PT, PT, R25, R8, PT ;  /* 0x0000000819087248 */ /* 0x002fc80003fe0100 */
[----:B------:R-:W-:-:S04]  /*0730*/  IADD3 R8, PT, PT, R8, -UR4, RZ ;  /* 0x8000000408087c10 */ /* 0x000fc8000fffe0ff */
[----:B------:R-:W-:-:S04]  /*0740*/  SHF.R.S32.HI R9, RZ, 0x1f, R8 ;  /* 0x0000001fff097819 */ /* 0x000fc80000011408 */
[----:B------:R-:W-:-:S04]  /*0750*/  LEA.HI R9, R9, R8, RZ, 0x5 ;  /* 0x0000000809097211 */ /* 0x000fc800078f28ff */
[----:B------:R-:W-:-:S05]  /*0760*/  SHF.R.S32.HI R9, RZ, 0x5, R9 ;  /* 0x00000005ff097819 */ /* 0x000fca0000011409 */
[----:B------:R-:W-:-:S07]  /*0770*/  IMAD R8, R9, 0x6, RZ ;  /* 0x0000000609087824 */ /* 0x000fce00078e02ff */
.L_x_3824:
        /* <DEDUP_REMOVED lines=11> */
.L_x_3825:
        /* <DEDUP_REMOVED lines=11> */
.L_x_3826:
        /* <DEDUP_REMOVED lines=11> */
.L_x_3827:
        /* <DEDUP_REMOVED lines=11> */
.L_x_3828:
[----:B------:R-:W-:Y:S01]  /*0a40*/  VIMNMX R13, PT, PT, R25, UR4, PT ;  /* 0x00000004190d7c48 */ /* 0x000fe2000bfe0100 */
[----:B------:R-:W1:Y:S01]  /*0a50*/  S2UR UR5, SR_CgaCtaId ;  /* 0x00000000000579c3 */ /* 0x000e620000008800 */
[----:B------:R-:W2:Y:S01]  /*0a60*/  LDCU.64 UR10, c[0x0][0x388] ;  /* 0x00007100ff0a77ac */ /* 0x000ea20008000a00 */
[----:B------:R-:W-:Y:S02]  /*0a70*/  PRMT R24, RZ, 0x5410, RZ ;  /* 0x00005410ff187816 */ /* 0x000fe400000000ff */
[----:B------:R-:W-:Y:S01]  /*0a80*/  SHF.R.S32.HI R14, RZ, 0x1f, R13 ;  /* 0x0000001fff0e7819 */ /* 0x000fe2000001140d */
[----:B------:R-:W-:-:S03]  /*0a90*/  UMOV UR4, 0x400 ;  /* 0x0000040000047882 */ /* 0x000fc60000000000 */
[----:B------:R-:W-:-:S04]  /*0aa0*/  LEA.HI R14, R14, R13, RZ, 0x5 ;  /* 0x0000000d0e0e7211 */ /* 0x000fc800078f28ff */
[----:B------:R-:W-:-:S04]  /*0ab0*/  SHF.R.S32.HI R13, RZ, 0x5, R14 ;  /* 0x00000005ff0d7819 */ /* 0x000fc8000001140e */
[----:B------:R-:W-:-:S04]  /*0ac0*/  LEA R8, R13, R8, 0x3 ;  /* 0x000000080d087211 */ /* 0x000fc800078e18ff */
[----:B------:R-:W-:Y:S02]  /*0ad0*/  IADD3 R8, PT, PT, R10, R8, R9 ;  /* 0x000000080a087210 */ /* 0x000fe40007ffe009 */
[----:B------:R-:W-:Y:S02]  /*0ae0*/  SHF.R.S32.HI R9, RZ, 0x1f, R21 ;  /* 0x0000001fff097819 */ /* 0x000fe40000011415 */
[----:B------:R-:W-:Y:S01]  /*0af0*/  IADD3 R11, PT, PT, R12, R8, R11 ;  /* 0x000000080c0b7210 */ /* 0x000fe20007ffe00b */
[----:B-1----:R-:W-:Y:S01]  /*0b00*/  ULEA UR4, UR5, UR4, 0x18 ;  /* 0x0000000405047291 */ /* 0x002fe2000f8ec0ff */
[----:B------:R-:W-:Y:S02]  /*0b10*/  VIMNMX R10, PT, PT, R7, UR9, PT ;  /* 0x00000009070a7c48 */ /* 0x000fe4000bfe0100 */
[----:B------:R-:W-:Y:S01]  /*0b20*/  PRMT R7, RZ, 0x5410, RZ ;  /* 0x00005410ff077816 */ /* 0x000fe200000000ff */
[----:B------:R-:W-:-:S05]  /*0b30*/  IMAD R8, R11, R0, RZ ;  /* 0x000000000b087224 */ /* 0x000fca00078e02ff */
[----:B------:R-:W-:-:S04]  /*0b40*/  IADD3 R11, P0, PT, R21, R8, RZ ;  /* 0x00000008150b7210 */ /* 0x000fc80007f1e0ff */
[----:B------:R-:W-:Y:S02]  /*0b50*/  LEA.HI.X.SX32 R8, R8, R9, 0x1, P0 ;  /* 0x0000000908087211 */ /* 0x000fe400000f0eff */
[----:B------:R-:W-:Y:S02]  /*0b60*/  ISETP.GT.AND P0, PT, R10, R25, PT ;  /* 0x000000190a00720c */ /* 0x000fe40003f04270 */
[----:B--2---:R-:W-:-:S04]  /*0b70*/  LEA R28, P1, R11, UR10, 0x2 ;  /* 0x0000000a0b1c7c11 */ /* 0x004fc8000f8210ff */
[----:B------:R-:W-:-:S07]  /*0b80*/  LEA.HI.X R29, R11, UR11, R8, 0x2, P1 ;  /* 0x0000000b0b1d7c11 */ /* 0x000fce00088f1408 */
[----:B------:R-:W-:Y:S05]  /*0b90*/  @!P0 BRA `(.L_x_3829) ;  /* 0x0000002000e08947 */ /* 0x000fea0003800000 */
[----:B------:R-:W2:Y:S01]  /*0ba0*/  LDG.E.128.CONSTANT R8, desc[UR6][R28.64] ;  /* 0x000000061c087981 */ /* 0x000ea2000c1e9d00 */
[----:B------:R-:W-:-:S03]  /*0bb0*/  IMAD.WIDE R24, R0, 0x4, R28 ;  /* 0x0000000400187825 */ /* 0x000fc600078e021c */
[----:B------:R-:W1:Y:S04]  /*0bc0*/  LDS.64 R22, [UR4] ;  /* 0x00000004ff167984 */ /* 0x000e680008000a00 */
[----:B------:R-:W3:Y:S01]  /*0bd0*/  LDG.E.128.CONSTANT R12, desc[UR6][R24.64] ;  /* 0x00000006180c7981 */ /* 0x000ee2000c1e9d00 */
[----:B------:R-:W-:-:S05]  /*0be0*/  IMAD.WIDE R38, R0, 0x4, R24 ;  /* 0x0000000400267825 */ /* 0x000fca00078e0218 */
[----:B------:R4:W5:Y:S02]  /*0bf0*/  LDG.E.128.CONSTANT R16, desc[UR6][R38.64] ;  /* 0x0000000626107981 */ /* 0x000964000c1e9d00 */
[----:B----4-:R-:W-:-:S04]  /*0c00*/  IMAD.WIDE R38, R0, 0x4, R38 ;  /* 0x0000000400267825 */ /* 0x010fc800078e0226 */
[----:B-1----:R-:W-:Y:S02]  /*0c10*/  HADD2.F32 R25, -RZ, R22.H1_H1 ;  /* 0x30000016ff197230 */ /* 0x002fe40000004100 */
[--C-:B------:R-:W-:Y:S02]  /*0c20*/  HADD2.F32 R37, -RZ, R23.reuse.H0_H0 ;  /* 0x20000017ff257230 */ /* 0x100fe40000004100 */
[----:B------:R-:W-:Y:S01]  /*0c30*/  HADD2.F32 R23, -RZ, R23.H1_H1 ;  /* 0x30000017ff177230 */ /* 0x000fe20000004100 */
        /* <DEDUP_REMOVED lines=12> */
[----:B------:R-:W-:-:S02]  /*0d00*/  HADD2.F32 R28, -RZ, R7.H0_H0 ;  /* 0x20000007ff1c7230 */ /* 0x000fc40000004100 */
[----:B------:R-:W-:Y:S02]  /*0d10*/  HADD2 R29, R29, -1032, -1032 ;  /* 0xe408e4081d1d7430 */ /* 0x000fe40000000000 */
[----:B------:R-:W-:Y:S01]  /*0d20*/  HADD2.F32 R34, -RZ, R7.H1_H1 ;  /* 0x30000007ff227230 */ /* 0x000fe20000004100 */
[----:B------:R-:W-:Y:S01]  /*0d30*/  LOP3.LUT R35, R35, 0x64006400, RZ, 0xfc, !PT ;  /* 0x6400640023237812 */ /* 0x000fe200078efcff */
[----:B------:R-:W-:Y:S01]  /*0d40*/  HADD2.F32 R7, -RZ, R22.H0_H0 ;  /* 0x20000016ff077230 */ /* 0x000fe20000004100 */
[----:B------:R-:W-:Y:S01]  /*0d50*/  SHF.R.U32.HI R10, RZ, 0x8, R10 ;  /* 0x00000008ff0a7819 */ /* 0x000fe2000001160a */
[----:B------:R-:W-:Y:S02]  /*0d60*/  HADD2.F32 R32, -RZ, R31.H0_H0 ;  /* 0x2000001fff207230 */ /* 0x000fe40000004100 */
[----:B------:R-:W-:Y:S02]  /*0d70*/  HADD2.F32 R30, -RZ, R27.H0_H0 ;  /* 0x2000001bff1e7230 */ /* 0x000fe40000004100 */
[----:B------:R-:W-:Y:S01]  /*0d80*/  FFMA.FTZ R33, R28, R7, RZ ;  /* 0x000000071c217223 */ /* 0x000fe200000100ff */
[----:B------:R-:W-:-:S02]  /*0d90*/  HADD2.F32 R24, -RZ, R29.H0_H0 ;  /* 0x2000001dff187230 */ /* 0x000fc40000004100 */
[C---:B------:R-:W-:Y:S01]  /*0da0*/  FFMA.FTZ R28, R7.reuse, R32, RZ ;  /* 0x00000020071c7223 */ /* 0x040fe200000100ff */
[----:B------:R-:W-:Y:S02]  /*0db0*/  HADD2.F32 R31, -RZ, R31.H1_H1 ;  /* 0x3000001fff1f7230 */ /* 0x000fe40000004100 */
[C---:B------:R-:W-:Y:S01]  /*0dc0*/  FFMA.FTZ R22, R7.reuse, R30, RZ ;  /* 0x0000001e07167223 */ /* 0x040fe200000100ff */
[----:B------:R-:W-:Y:S02]  /*0dd0*/  HADD2.F32 R29, -RZ, R29.H1_H1 ;  /* 0x3000001dff1d7230 */ /* 0x000fe40000004100 */
[----:B------:R-:W-:Y:S01]  /*0de0*/  FFMA.FTZ R24, R7, R24, RZ ;  /* 0x0000001807187223 */ /* 0x000fe200000100ff */
[----:B------:R-:W-:Y:S01]  /*0df0*/  HADD2.F32 R7, -RZ, R27.H1_H1 ;  /* 0x3000001bff077230 */ /* 0x000fe20000004100 */
[----:B------:R-:W-:Y:S01]  /*0e00*/  MOV R30, 0x2c00 ;  /* 0x00002c00001e7802 */ /* 0x000fe20000000f00 */
[----:B------:R-:W-:Y:S01]  /*0e10*/  FFMA.FTZ R34, R34, R25, R33 ;  /* 0x0000001922227223 */ /* 0x000fe20000010021 */
[C---:B------:R-:W-:Y:S01]  /*0e20*/  FFMA.FTZ R28, R25.reuse, R31, R28 ;  /* 0x0000001f191c7223 */ /* 0x040fe2000001001c */
[----:B------:R-:W-:Y:S01]  /*0e30*/  LOP3.LUT R27, R8, 0xf000f0, RZ, 0xc0, !PT ;  /* 0x00f000f0081b7812 */ /* 0x000fe200078ec0ff */
[C---:B------:R-:W-:Y:S01]  /*0e40*/  FFMA.FTZ R22, R25.reuse, R7, R22 ;  /* 0x0000000719167223 */ /* 0x040fe20000010016 */
[----:B------:R-:W-:Y:S01]  /*0e50*/  FFMA.FTZ R7, R25, R29, R24 ;  /* 0x0000001d19077223 */ /* 0x000fe20000010018 */
[----:B------:R-:W-:Y:S01]  /*0e60*/  PRMT R2, R2, 0x5410, R30 ;  /* 0x0000541002027816 */ /* 0x000fe2000000001e */
[----:B------:R-:W1:Y:S01]  /*0e70*/  LDS.64 R24, [UR4+0x8] ;  /* 0x00000804ff187984 */ /* 0x000e620008000a00 */
[----:B------:R-:W-:-:S02]  /*0e80*/  LOP3.LUT R27, R27, 0x64006400, RZ, 0xfc, !PT ;  /* 0x640064001b1b7812 */ /* 0x000fc400078efcff */
[----:B------:R-:W-:Y:S01]  /*0e90*/  LOP3.LUT R31, R9, 0xf000f0, RZ, 0xc0, !PT ;  /* 0x00f000f0091f7812 */ /* 0x000fe200078ec0ff */
[-C--:B------:R-:W-:Y:S01]  /*0ea0*/  HFMA2 R30, R35, R2.reuse.H1_H1, -72, -72 ;  /* 0xd480d480231e7431 */ /* 0x080fe20000060002 */
[----:B------:R-:W-:Y:S01]  /*0eb0*/  LOP3.LUT R29, R11, 0xf000f0, RZ, 0xc0, !PT ;  /* 0x00f000f00b1d7812 */ /* 0x000fe200078ec0ff */
[-C--:B------:R-:W-:Y:S01]  /*0ec0*/  HFMA2 R27, R27, R2.reuse.H1_H1, -72, -72 ;  /* 0xd480d4801b1b7431 */ /* 0x080fe20000060002 */
[----:B------:R-:W-:Y:S02]  /*0ed0*/  LOP3.LUT R31, R31, 0x64006400, RZ, 0xfc, !PT ;  /* 0x640064001f1f7812 */ /* 0x000fe400078efcff */
[----:B------:R-:W-:Y:S01]  /*0ee0*/  LOP3.LUT R29, R29, 0x64006400, RZ, 0xfc, !PT ;  /* 0x640064001d1d7812 */ /* 0x000fe200078efcff */
[----:B------:R-:W-:Y:S01]  /*0ef0*/  HADD2.F32 R35, -RZ, R30.H0_H0 ;  /* 0x2000001eff237230 */ /* 0x000fe20000004100 */
[----:B------:R-:W-:Y:S01]  /*0f00*/  SHF.R.U32.HI R8, RZ, 0x8, R8 ;  /* 0x00000008ff087819 */ /* 0x000fe20000011608 */
[----:B------:R-:W-:Y:S02]  /*0f10*/  HADD2.F32 R33, -RZ, R27.H0_H0 ;  /* 0x2000001bff217230 */ /* 0x000fe40000004100 */
[----:B------:R-:W-:-:S02]  /*0f20*/  HFMA2 R31, R31, R2.H1_H1, -72, -72 ;  /* 0xd480d4801f1f7431 */ /* 0x000fc40000060002 */
[----:B------:R-:W-:Y:S02]  /*0f30*/  HADD2.F32 R27, -RZ, R27.H1_H1 ;  /* 0x3000001bff1b7230 */ /* 0x000fe40000004100 */
[----:B------:R-:W-:Y:S02]  /*0f40*/  HFMA2 R29, R29, R2.H1_H1, -72, -72 ;  /* 0xd480d4801d1d7431 */ /* 0x000fe40000060002 */
[----:B------:R-:W-:Y:S01]  /*0f50*/  FFMA.FTZ R22, R37, R35, R22 ;  /* 0x0000002325167223 */ /* 0x000fe20000010016 */
[----:B------:R-:W-:Y:S01]  /*0f60*/  FFMA.FTZ R34, R33, R37, R34 ;  /* 0x0000002521227223 */ /* 0x000fe20000010022 */
[----:B------:R-:W-:Y:S01]  /*0f70*/  HADD2.F32 R33, -RZ, R31.H0_H0 ;  /* 0x2000001fff217230 */ /* 0x000fe20000004100 */
[----:B------:R-:W-:Y:S01]  /*0f80*/  SHF.R.U32.HI R9, RZ, 0x8, R9 ;  /* 0x00000008ff097819 */ /* 0x000fe20000011609 */
[----:B------:R-:W-:Y:S01]  /*0f90*/  HADD2.F32 R32, -RZ, R29.H0_H0 ;  /* 0x2000001dff207230 */ /* 0x000fe20000004100 */
[----:B------:R-:W-:Y:S01]  /*0fa0*/  SHF.R.U32.HI R11, RZ, 0x8, R11 ;  /* 0x00000008ff0b7819 */ /* 0x000fe2000001160b */
[----:B------:R-:W-:-:S02]  /*0fb0*/  HADD2.F32 R31, -RZ, R31.H1_H1 ;  /* 0x3000001fff1f7230 */ /* 0x000fc40000004100 */
[C---:B------:R-:W-:Y:S01]  /*0fc0*/  FFMA.FTZ R28, R37.reuse, R33, R28 ;  /* 0x00000021251c7223 */ /* 0x040fe2000001001c */
[----:B------:R-:W-:Y:S02]  /*0fd0*/  HADD2.F32 R33, -RZ, R30.H1_H1 ;  /* 0x3000001eff217230 */ /* 0x000fe40000004100 */
[----:B------:R-:W-:Y:S01]  /*0fe0*/  FFMA.FTZ R7, R37, R32, R7 ;  /* 0x0000002025077223 */ /* 0x000fe20000010007 */
[----:B------:R-:W-:Y:S01]  /*0ff0*/  LOP3.LUT R30, R8, 0xf000f, RZ, 0xc0, !PT ;  /* 0x000f000f081e7812 */ /* 0x000fe200078ec0ff */
[----:B------:R-:W-:Y:S02]  /*1000*/  HADD2.F32 R32, -RZ, R29.H1_H1 ;  /* 0x3000001dff207230 */ /* 0x000fe40000004100 */
[----:B------:R-:W-:Y:S01]  /*1010*/  FFMA.FTZ R27, R27, R23, R34 ;  /* 0x000000171b1b7223 */ /* 0x000fe20000010022 */
[C---:B------:R-:W-:Y:S01]  /*1020*/  FFMA.FTZ R28, R23.reuse, R31, R28 ;  /* 0x0000001f171c7223 */ /* 0x040fe2000001001c */
[----:B------:R-:W-:Y:S01]  /*1030*/  LOP3.LUT R30, R30, 0x64006400, RZ, 0xfc, !PT ;  /* 0x640064001e1e7812 */ /* 0x000fe200078efcff */
[C---:B------:R-:W-:Y:S01]  /*1040*/  FFMA.FTZ R22, R23.reuse, R33, R22 ;  /* 0x0000002117167223 */ /* 0x040fe20000010016 */
[----:B------:R-:W-:Y:S01]  /*1050*/  FFMA.FTZ R29, R23, R32, R7 ;  /* 0x00000020171d7223 */ /* 0x000fe20000010007 */
[----:B------:R-:W-:-:S02]  /*1060*/  LOP3.LUT R7, R10, 0xf000f, RZ, 0xc0, !PT ;  /* 0x000f000f0a077812 */ /* 0x000fc400078ec0ff */
[----:B------:R-:W-:Y:S01]  /*1070*/  LOP3.LUT R23, R9, 0xf000f, RZ, 0xc0, !PT ;  /* 0x000f000f09177812 */ /* 0x000fe200078ec0ff */
[----:B------:R-:W-:Y:S01]  /*1080*/  HADD2 R31, R30, -1032, -1032 ;  /* 0xe408e4081e1f7430 */ /* 0x000fe20000000000 */
[----:B------:R-:W-:Y:S02]  /*1090*/  LOP3.LUT R33, R11, 0xf000f, RZ, 0xc0, !PT ;  /* 0x000f000f0b217812 */ /* 0x000fe400078ec0ff */
[----:B------:R-:W-:Y:S01]  /*10a0*/  LOP3.LUT R7, R7, 0x64006400, RZ, 0xfc, !PT ;  /* 0x6400640007077812 */ /* 0x000fe200078efcff */
[----:B-1----:R-:W-:Y:S01]  /*10b0*/  HADD2.F32 R30, -RZ, R24.H0_H0 ;  /* 0x20000018ff1e7230 */ /* 0x002fe20000004100 */
[----:B------:R-:W-:Y:S01]  /*10c0*/  LOP3.LUT R23, R23, 0x64006400, RZ, 0xfc, !PT ;  /* 0x6400640017177812 */ /* 0x000fe200078efcff */
[----:B------:R-:W-:Y:S01]  /*10d0*/  HADD2.F32 R32, -RZ, R31.H0_H0 ;  /* 0x2000001fff207230 */ /* 0x000fe20000004100 */
[----:B------:R-:W-:Y:S01]  /*10e0*/  LOP3.LUT R33, R33, 0x64006400, RZ, 0xfc, !PT ;  /* 0x6400640021217812 */ /* 0x000fe200078efcff */
[----:B------:R-:W-:Y:S01]  /*10f0*/  HADD2 R7, R7, -1032, -1032 ;  /* 0xe408e40807077430 */ /* 0x000fe20000000000 */
[----:B------:R-:W-:Y:S01]  /*1100*/  LOP3.LUT R8, R8, 0xf000f0, RZ, 0xc0, !PT ;  /* 0x00f000f008087812 */ /* 0x000fe200078ec0ff */
[----:B------:R-:W-:-:S02]  /*1110*/  HADD2 R23, R23, -1032, -1032 ;  /* 0xe408e40817177430 */ /* 0x000fc40000000000 */
[----:B------:R-:W-:Y:S01]  /*1120*/  FFMA.FTZ R32, R32, R30, R27 ;  /* 0x0000001e20207223 */ /* 0x000fe2000001001b */
[----:B------:R-:W-:Y:S02]  /*1130*/  HADD2 R27, R33, -1032, -1032 ;  /* 0xe408e408211b7430 */ /* 0x000fe40000000000 */
[----:B------:R-:W-:Y:S01]  /*1140*/  HADD2.F32 R33, -RZ, R7.H0_H0 ;  /* 0x20000007ff217230 */ /* 0x000fe20000004100 */
[----:B------:R-:W-:Y:S01]  /*1150*/  LOP3.LUT R9, R9, 0xf000f0, RZ, 0xc0, !PT ;  /* 0x00f000f009097812 */ /* 0x000fe200078ec0ff */
[--C-:B------:R-:W-:Y:S01]  /*1160*/  HADD2.F32 R35, -RZ, R23.reuse.H0_H0 ;  /* 0x20000017ff237230 */ /* 0x100fe20000004100 */
[----:B------:R-:W-:Y:S01]  /*1170*/  LOP3.LUT R10, R10, 0xf000f0, RZ, 0xc0, !PT ;  /* 0x00f000f00a0a7812 */ /* 0x000fe200078ec0ff */
[----:B------:R-:W-:Y:S02]  /*1180*/  HADD2.F32 R23, -RZ, R23.H1_H1 ;  /* 0x30000017ff177230 */ /* 0x000fe40000004100 */
[----:B------:R-:W-:Y:S01]  /*1190*/  FFMA.FTZ R22, R30, R33, R22 ;  /* 0x000000211e167223 */ /* 0x000fe20000010016 */
[----:B------:R-:W-:-:S02]  /*11a0*/  HADD2.F32 R33, -RZ, R27.H0_H0 ;  /* 0x2000001bff217230 */ /* 0x000fc40000004100 */
[C---:B------:R-:W-:Y:S01]  /*11b0*/  FFMA.FTZ R28, R30.reuse, R35, R28 ;  /* 0x000000231e1c7223 */ /* 0x040fe2000001001c */
[----:B------:R-:W-:Y:S02]  /*11c0*/  HADD2.F32 R35, -RZ, R31.H1_H1 ;  /* 0x3000001fff237230 */ /* 0x000fe40000004100 */
[----:B------:R-:W-:Y:S02]  /*11d0*/  HADD2.F32 R31, -RZ, R24.H1_H1 ;  /* 0x30000018ff1f7230 */ /* 0x000fe40000004100 */
[----:B------:R-:W-:Y:S01]  /*11e0*/  FFMA.FTZ R30, R30, R33, R29 ;  /* 0x000000211e1e7223 */ /* 0x000fe2000001001d */
[----:B------:R-:W-:Y:S02]  /*11f0*/  HADD2.F32 R7, -RZ, R7.H1_H1 ;  /* 0x30000007ff077230 */ /* 0x000fe40000004100 */
[----:B------:R-:W-:Y:S02]  /*1200*/  HADD2.F32 R27, -RZ, R27.H1_H1 ;  /* 0x3000001bff1b7230 */ /* 0x000fe40000004100 */
[----:B------:R-:W-:Y:S01]  /*1210*/  FFMA.FTZ R32, R35, R31, R32 ;  /* 0x0000001f23207223 */ /* 0x000fe20000010020 */
[C---:B------:R-:W-:Y:S01]  /*1220*/  FFMA.FTZ R28, R31.reuse, R23, R28 ;  /* 0x000000171f1c7223 */ /* 0x040fe2000001001c */
[----:B------:R-:W-:Y:S01]  /*1230*/  FFMA.FTZ R22, R31, R7, R22 ;  /* 0x000000071f167223 */ /* 0x000fe20000010016 */
[----:B------:R-:W-:Y:S01]  /*1240*/  LOP3.LUT R23, R9, 0x64006400, RZ, 0xfc, !PT ;  /* 0x6400640009177812 */ /* 0x000fe200078efcff */
[----:B------:R-:W-:Y:S01]  /*1250*/  FFMA.FTZ R31, R31, R27, R30 ;  /* 0x0000001b1f1f7223 */ /* 0x000fe2000001001e */
[----:B------:R-:W-:-:S02]  /*1260*/  LOP3.LUT R27, R8, 0x64006400, RZ, 0xfc, !PT ;  /* 0x64006400081b7812 */ /* 0x000fc400078efcff */
[----:B------:R-:W1:Y:S01]  /*1270*/  LDS.64 R8, [UR4+0x10] ;  /* 0x00001004ff087984 */ /* 0x000e620008000a00 */
[----:B------:R-:W-:Y:S01]  /*1280*/  LOP3.LUT R7, R11, 0xf000f0, RZ, 0xc0, !PT ;  /* 0x00f000f00b077812 */ /* 0x000fe200078ec0ff */
[-C--:B------:R-:W-:Y:S01]  /*1290*/  HFMA2 R23, R23, R2.reuse.H1_H1, -72, -72 ;  /* 0xd480d48017177431 */ /* 0x080fe20000060002 */
[----:B------:R-:W-:Y:S01]  /*12a0*/  LOP3.LUT R11, R10, 0x64006400, RZ, 0xfc, !PT ;  /* 0x640064000a0b7812 */ /* 0x000fe200078efcff */
[-C--:B------:R-:W-:Y:S01]  /*12b0*/  HFMA2 R27, R27, R2.reuse.H1_H1, -72, -72 ;  /* 0xd480d4801b1b7431 */ /* 0x080fe20000060002 */
[----:B------:R-:W-:Y:S01]  /*12c0*/  LOP3.LUT R29, R7, 0x64006400, RZ, 0xfc, !PT ;  /* 0x64006400071d7812 */ /* 0x000fe200078efcff */
[----:B------:R-:W-:Y:S02]  /*12d0*/  HADD2.F32 R7, -RZ, R25.H0_H0 ;  /* 0x20000019ff077230 */ /* 0x000fe40000004100 */
[----:B------:R-:W-:Y:S02]  /*12e0*/  HFMA2 R11, R11, R2.H1_H1, -72, -72 ;  /* 0xd480d4800b0b7431 */ /* 0x000fe40000060002 */
[----:B------:R-:W-:-:S02]  /*12f0*/  HADD2.F32 R33, -RZ, R27.H0_H0 ;  /* 0x2000001bff217230 */ /* 0x000fc40000004100 */
[----:B------:R-:W-:Y:S02]  /*1300*/  HFMA2 R10, R29, R2.H1_H1, -72, -72 ;  /* 0xd480d4801d0a7431 */ /* 0x000fe40000060002 */
[----:B------:R-:W-:Y:S02]  /*1310*/  HADD2.F32 R24, -RZ, R23.H0_H0 ;  /* 0x20000017ff187230 */ /* 0x000fe40000004100 */
[----:B------:R-:W-:Y:S02]  /*1320*/  HADD2.F32 R29, -RZ, R27.H1_H1 ;  /* 0x3000001bff1d7230 */ /* 0x000fe40000004100 */
[----:B------:R-:W-:Y:S01]  /*1330*/  FFMA.FTZ R32, R33, R7, R32 ;  /* 0x0000000721207223 */ /* 0x000fe20000010020 */
[----:B------:R-:W-:Y:S02]  /*1340*/  HADD2.F32 R33, -RZ, R11.H0_H0 ;  /* 0x2000000bff217230 */ /* 0x000fe40000004100 */
[----:B------:R-:W-:Y:S01]  /*1350*/  FFMA.FTZ R24, R7, R24, R28 ;  /* 0x0000001807187223 */ /* 0x000fe2000001001c */
[----:B------:R-:W-:-:S02]  /*1360*/  HADD2.F32 R30, -RZ, R10.H0_H0 ;  /* 0x2000000aff1e7230 */ /* 0x000fc40000004100 */
[----:B------:R-:W-:Y:S02]  /*1370*/  HADD2.F32 R25, -RZ, R25.H1_H1 ;  /* 0x30000019ff197230 */ /* 0x000fe40000004100 */
[C---:B------:R-:W-:Y:S01]  /*1380*/  FFMA.FTZ R33, R7.reuse, R33, R22 ;  /* 0x0000002107217223 */ /* 0x040fe20000010016 */
[----:B------:R-:W-:Y:S02]  /*1390*/  HADD2.F32 R27, -RZ, R23.H1_H1 ;  /* 0x30000017ff1b7230 */ /* 0x000fe40000004100 */
[----:B------:R-:W-:Y:S01]  /*13a0*/  FFMA.FTZ R22, R7, R30, R31 ;  /* 0x0000001e07167223 */ /* 0x000fe2000001001f */
[----:B------:R-:W-:Y:S01]  /*13b0*/  HADD2.F32 R28, -RZ, R11.H1_H1 ;  /* 0x3000000bff1c7230 */ /* 0x000fe20000004100 */
[----:B---3--:R-:W-:Y:S01]  /*13c0*/  LOP3.LUT R11, R12, 0xf000f, RZ, 0xc0, !PT ;  /* 0x000f000f0c0b7812 */ /* 0x008fe200078ec0ff */
[----:B------:R-:W-:Y:S01]  /*13d0*/  FFMA.FTZ R23, R29, R25, R32 ;  /* 0x000000191d177223 */ /* 0x000fe20000010020 */
[----:B------:R-:W-:Y:S01]  /*13e0*/  FFMA.FTZ R24, R25, R27, R24 ;  /* 0x0000001b19187223 */ /* 0x000fe20000010018 */
[----:B------:R-:W-:Y:S01]  /*13f0*/  LOP3.LUT R27, R13, 0xf000f, RZ, 0xc0, !PT ;  /* 0x000f000f0d1b7812 */ /* 0x000fe200078ec0ff */
[----:B------:R-:W-:Y:S01]  /*1400*/  FFMA.FTZ R7, R25, R28, R33 ;  /* 0x0000001c19077223 */ /* 0x000fe20000010021 */
[----:B------:R-:W-:Y:S01]  /*1410*/  LOP3.LUT R28, R14, 0xf000f, RZ, 0xc0, !PT ;  /* 0x000f000f0e1c7812 */ /* 0x000fe200078ec0ff */
[----:B------:R-:W-:Y:S01]  /*1420*/  HADD2.F32 R10, -RZ, R10.H1_H1 ;  /* 0x3000000aff0a7230 */ /* 0x000fe20000004100 */
[----:B------:R-:W-:-:S02]  /*1430*/  LOP3.LUT R29, R15, 0xf000f, RZ, 0xc0, !PT ;  /* 0x000f000f0f1d7812 */ /* 0x000fc400078ec0ff */
[----:B------:R-:W-:Y:S02]  /*1440*/  LOP3.LUT R11, R11, 0x64006400, RZ, 0xfc, !PT ;  /* 0x640064000b0b7812 */ /* 0x000fe400078efcff */
[----:B------:R-:W-:Y:S01]  /*1450*/  LOP3.LUT R27, R27, 0x64006400, RZ, 0xfc, !PT ;  /* 0x640064001b1b7812 */ /* 0x000fe200078efcff */
[----:B------:R-:W-:Y:S01]  /*1460*/  FFMA.FTZ R22, R25, R10, R22 ;  /* 0x0000000a19167223 */ /* 0x000fe20000010016 */
[----:B------:R-:W-:Y:S01]  /*1470*/  LOP3.LUT R28, R28, 0x64006400, RZ, 0xfc, !PT ;  /* 0x640064001c1c7812 */ /* 0x000fe200078efcff */
[----:B------:R-:W-:Y:S01]  /*1480*/  HADD2 R11, R11, -1032, -1032 ;  /* 0xe408e4080b0b7430 */ /* 0x000fe20000000000 */
[----:B------:R-:W-:Y:S01]  /*1490*/  LOP3.LUT R29, R29, 0x64006400, RZ, 0xfc, !PT ;  /* 0x640064001d1d7812 */ /* 0x000fe200078efcff */
[----:B------:R-:W-:Y:S02]  /*14a0*/  HADD2 R27, R27, -1032, -1032 ;  /* 0xe408e4081b1b7430 */ /* 0x000fe40000000000 */
[----:B-1----:R-:W-:Y:S02]  /*14b0*/  HADD2.F32 R36, -RZ, R9.H0_H0 ;  /* 0x20000009ff247230 */ /* 0x002fe40000004100 */
        /* <DEDUP_REMOVED lines=8> */
[----:B------:R-:W-:Y:S02]  /*1540*/  HADD2.F32 R10, -RZ, R29.H0_H0 ;  /* 0x2000001dff0a7230 */ /* 0x000fe40000004100 */
[C---:B------:R-:W-:Y:S01]  /*1550*/  FFMA.FTZ R31, R11.reuse, R32, RZ ;  /* 0x000000200b1f7223 */ /* 0x040fe200000100ff */
[----:B------:R-:W-:Y:S02]  /*1560*/  HADD2.F32 R8, -RZ, R8.H1_H1 ;  /* 0x30000008ff087230 */ /* 0x000fe40000004100 */
[C---:B------:R-:W-:Y:S01]  /*1570*/  FFMA.FTZ R33, R11.reuse, R28, RZ ;  /* 0x0000001c0b217223 */ /* 0x040fe200000100ff */
[----:B------:R-:W-:Y:S02]  /*1580*/  HADD2.F32 R27, -RZ, R27.H1_H1 ;  /* 0x3000001bff1b7230 */ /* 0x000fe40000004100 */
[----:B------:R-:W-:Y:S01]  /*1590*/  FFMA.FTZ R11, R11, R10, RZ ;  /* 0x0000000a0b0b7223 */ /* 0x000fe200000100ff */
[----:B------:R-:W-:Y:S01]  /*15a0*/  LOP3.LUT R10, R12, 0xf000f0, RZ, 0xc0, !PT ;  /* 0x00f000f00c0a7812 */ /* 0x000fe200078ec0ff */
[----:B------:R-:W-:Y:S01]  /*15b0*/  FFMA.FTZ R35, R35, R8, R30 ;  /* 0x0000000823237223 */ /* 0x000fe2000001001e */
[----:B------:R-:W-:-:S02]  /*15c0*/  HADD2.F32 R28, -RZ, R25.H1_H1 ;  /* 0x30000019ff1c7230 */ /* 0x000fc40000004100 */
[----:B------:R-:W-:Y:S01]  /*15d0*/  FFMA.FTZ R27, R8, R27, R31 ;  /* 0x0000001b081b7223 */ /* 0x000fe2000001001f */
[----:B------:R-:W-:Y:S01]  /*15e0*/  HADD2.F32 R30, -RZ, R29.H1_H1 ;  /* 0x3000001dff1e7230 */ /* 0x000fe20000004100 */
[----:B------:R-:W-:Y:S01]  /*15f0*/  LOP3.LUT R29, R10, 0x64006400, RZ, 0xfc, !PT ;  /* 0x640064000a1d7812 */ /* 0x000fe200078efcff */
[C---:B------:R-:W-:Y:S01]  /*1600*/  FFMA.FTZ R25, R8.reuse, R28, R33 ;  /* 0x0000001c08197223 */ /* 0x040fe20000010021 */
[----:B------:R-:W-:Y:S02]  /*1610*/  LOP3.LUT R31, R15, 0xf000f0, RZ, 0xc0, !PT ;  /* 0x00f000f00f1f7812 */ /* 0x000fe400078ec0ff */
[----:B------:R-:W-:Y:S01]  /*1620*/  FFMA.FTZ R8, R8, R30, R11 ;  /* 0x0000001e08087223 */ /* 0x000fe2000001000b */
[----:B------:R-:W-:Y:S01]  /*1630*/  HFMA2 R28, R29, R2.H1_H1, -72, -72 ;  /* 0xd480d4801d1c7431 */ /* 0x000fe20000060002 */
[----:B------:R-:W-:Y:S02]  /*1640*/  LOP3.LUT R11, R14, 0xf000f0, RZ, 0xc0, !PT ;  /* 0x00f000f00e0b7812 */ /* 0x000fe400078ec0ff */
[----:B------:R-:W-:-:S02]  /*1650*/  LOP3.LUT R29, R13, 0xf000f0, RZ, 0xc0, !PT ;  /* 0x00f000f00d1d7812 */ /* 0x000fc400078ec0ff */
[--C-:B------:R-:W-:Y:S01]  /*1660*/  HADD2.F32 R10, -RZ, R28.reuse.H0_H0 ;  /* 0x2000001cff0a7230 */ /* 0x100fe20000004100 */
[----:B------:R-:W-:Y:S01]  /*1670*/  LOP3.LUT R11, R11, 0x64006400, RZ, 0xfc, !PT ;  /* 0x640064000b0b7812 */ /* 0x000fe200078efcff */
[----:B------:R-:W-:Y:S01]  /*1680*/  HADD2.F32 R28, -RZ, R28.H1_H1 ;  /* 0x3000001cff1c7230 */ /* 0x000fe20000004100 */
[----:B------:R-:W-:Y:S02]  /*1690*/  LOP3.LUT R29, R29, 0x64006400, RZ, 0xfc, !PT ;  /* 0x640064001d1d7812 */ /* 0x000fe400078efcff */
[----:B------:R-:W-:Y:S01]  /*16a0*/  FFMA.FTZ R35, R10, R36, R35 ;  /* 0x000000240a237223 */ /* 0x000fe20000010023 */
[-C--:B------:R-:W-:Y:S01]  /*16b0*/  HFMA2 R30, R11, R2.reuse.H1_H1, -72, -72 ;  /* 0xd480d4800b1e7431 */ /* 0x080fe20000060002 */
[----:B------:R-:W-:Y:S01]  /*16c0*/  LOP3.LUT R31, R31, 0x64006400, RZ, 0xfc, !PT ;  /* 0x640064001f1f7812 */ /* 0x000fe200078efcff */
[----:B------:R-:W1:Y:S01]  /*16d0*/  LDS.64 R10, [UR4+0x18] ;  /* 0x00001804ff0a7984 */ /* 0x000e620008000a00 */
[----:B------:R-:W-:Y:S01]  /*16e0*/  HFMA2 R29, R29, R2.H1_H1, -72, -72 ;  /* 0xd480d4801d1d7431 */ /* 0x000fe20000060002 */
[----:B------:R-:W-:Y:S01]  /*16f0*/  SHF.R.U32.HI R13, RZ, 0x8, R13 ;  /* 0x00000008ff0d7819 */ /* 0x000fe2000001160d */
[----:B------:R-:W-:-:S02]  /*1700*/  HADD2.F32 R34, -RZ, R30.H0_H0 ;  /* 0x2000001eff227230 */ /* 0x000fc40000004100 */
[----:B------:R-:W-:Y:S02]  /*1710*/  HFMA2 R31, R31, R2.H1_H1, -72, -72 ;  /* 0xd480d4801f1f7431 */ /* 0x000fe40000060002 */
[----:B------:R-:W-:Y:S01]  /*1720*/  HADD2.F32 R30, -RZ, R30.H1_H1 ;  /* 0x3000001eff1e7230 */ /* 0x000fe20000004100 */
[----:B------:R-:W-:Y:S01]  /*1730*/  SHF.R.U32.HI R15, RZ, 0x8, R15 ;  /* 0x00000008ff0f7819 */ /* 0x000fe2000001160f */
[----:B------:R-:W-:Y:S02]  /*1740*/  HADD2.F32 R32, -RZ, R29.H0_H0 ;  /* 0x2000001dff207230 */ /* 0x000fe40000004100 */
[C---:B------:R-:W-:Y:S01]  /*1750*/  FFMA.FTZ R25, R36.reuse, R34, R25 ;  /* 0x0000002224197223 */ /* 0x040fe20000010019 */
[----:B------:R-:W-:Y:S01]  /*1760*/  HADD2.F32 R33, -RZ, R31.H0_H0 ;  /* 0x2000001fff217230 */ /* 0x000fe20000004100 */
[----:B------:R-:W-:Y:S01]  /*1770*/  SHF.R.U32.HI R12, RZ, 0x8, R12 ;  /* 0x00000008ff0c7819 */ /* 0x000fe2000001160c */
[----:B------:R-:W-:Y:S02]  /*1780*/  HADD2.F32 R29, -RZ, R29.H1_H1 ;  /* 0x3000001dff1d7230 */ /* 0x000fe40000004100 */
[----:B------:R-:W-:Y:S01]  /*1790*/  FFMA.FTZ R27, R36, R32, R27 ;  /* 0x00000020241b7223 */ /* 0x000fe2000001001b */
[----:B------:R-:W-:-:S02]  /*17a0*/  HADD2.F32 R32, -RZ, R9.H1_H1 ;  /* 0x30000009ff207230 */ /* 0x000fc40000004100 */
[----:B------:R-:W-:Y:S01]  /*17b0*/  FFMA.FTZ R8, R36, R33, R8 ;  /* 0x0000002124087223 */ /* 0x000fe20000010008 */
[----:B------:R-:W-:Y:S01]  /*17c0*/  HADD2.F32 R31, -RZ, R31.H1_H1 ;  /* 0x3000001fff1f7230 */ /* 0x000fe20000004100 */
[----:B------:R-:W-:Y:S01]  /*17d0*/  SHF.R.U32.HI R14, RZ, 0x8, R14 ;  /* 0x00000008ff0e7819 */ /* 0x000fe2000001160e */
[----:B------:R-:W-:Y:S01]  /*17e0*/  FFMA.FTZ R35, R28, R32, R35 ;  /* 0x000000201c237223 */ /* 0x000fe20000010023 */
[C---:B------:R-:W-:Y:S01]  /*17f0*/  FFMA.FTZ R25, R32.reuse, R30, R25 ;  /* 0x0000001e20197223 */ /* 0x040fe20000010019 */
[----:B------:R-:W-:Y:S01]  /*1800*/  LOP3.LUT R28, R13, 0xf000f, RZ, 0xc0, !PT ;  /* 0x000f000f0d1c7812 */ /* 0x000fe200078ec0ff */
[C---:B------:R-:W-:Y:S01]  /*1810*/  FFMA.FTZ R27, R32.reuse, R29, R27 ;  /* 0x0000001d201b7223 */ /* 0x040fe2000001001b */
[----:B------:R-:W-:Y:S01]  /*1820*/  LOP3.LUT R30, R15, 0xf000f, RZ, 0xc0, !PT ;  /* 0x000f000f0f1e7812 */ /* 0x000fe200078ec0ff */
[----:B------:R-:W-:Y:S01]  /*1830*/  FFMA.FTZ R8, R32, R31, R8 ;  /* 0x0000001f20087223 */ /* 0x000fe20000010008 */
        /* <DEDUP_REMOVED lines=11> */
[----:B-1----:R-:W-:Y:S02]  /*18f0*/  HADD2.F32 R36, -RZ, R10.H0_H0 ;  /* 0x2000000aff247230 */ /* 0x002fe40000004100 */
[----:B------:R-:W-:Y:S02]  /*1900*/  HADD2 R9, R31, -1032, -1032 ;  /* 0xe408e4081f097430 */ /* 0x000fe40000000000 */
[----:B------:R-:W-:Y:S02]  /*1910*/  HADD2.F32 R31, -RZ, R28.H0_H0 ;  /* 0x2000001cff1f7230 */ /* 0x000fe40000004100 */
[----:B------:R-:W-:Y:S02]  /*1920*/  HADD2.F32 R40, -RZ, R30.H0_H0 ;  /* 0x2000001eff287230 */ /* 0x000fe40000004100 */
[----:B------:R-:W-:Y:S02]  /*1930*/  HADD2.F32 R10, -RZ, R10.H1_H1 ;  /* 0x3000000aff0a7230 */ /* 0x000fe40000004100 */
[----:B------:R-:W-:Y:S01]  /*1940*/  FFMA.FTZ R31, R36, R31, R8 ;  /* 0x0000001f241f7223 */ /* 0x000fe20000010008 */
[----:B------:R-:W-:-:S02]  /*1950*/  HADD2.F32 R8, -RZ, R30.H1_H1 ;  /* 0x3000001eff087230 */ /* 0x000fc40000004100 */
[----:B------:R-:W-:Y:S01]  /*1960*/  FFMA.FTZ R35, R40, R36, R35 ;  /* 0x0000002428237223 */ /* 0x000fe20000010023 */
[----:B------:R-:W-:Y:S02]  /*1970*/  HADD2.F32 R32, -RZ, R29.H0_H0 ;  /* 0x2000001dff207230 */ /* 0x000fe40000004100 */
[--C-:B------:R-:W-:Y:S02]  /*1980*/  HADD2.F32 R34, -RZ, R9.reuse.H0_H0 ;  /* 0x20000009ff227230 */ /* 0x100fe40000004100 */
[----:B------:R-:W-:Y:S01]  /*1990*/  FFMA.FTZ R35, R8, R10, R35 ;  /* 0x0000000a08237223 */ /* 0x000fe20000010023 */
[----:B------:R-:W-:Y:S02]  /*19a0*/  HADD2.F32 R30, -RZ, R9.H1_H1 ;  /* 0x30000009ff1e7230 */ /* 0x000fe40000004100 */
[----:B------:R-:W-:Y:S01]  /*19b0*/  FFMA.FTZ R27, R36, R32, R27 ;  /* 0x00000020241b7223 */ /* 0x000fe2000001001b */
[----:B------:R-:W1:Y:S01]  /*19c0*/  LDS.64 R8, [UR4+0x20] ;  /* 0x00002004ff087984 */ /* 0x000e620008000a00 */
[----:B------:R-:W-:-:S02]  /*19d0*/  HADD2.F32 R29, -RZ, R29.H1_H1 ;  /* 0x3000001dff1d7230 */ /* 0x000fc40000004100 */
[----:B------:R-:W-:Y:S01]  /*19e0*/  FFMA.FTZ R25, R36, R34, R25 ;  /* 0x0000002224197223 */ /* 0x000fe20000010019 */
[----:B------:R-:W-:Y:S02]  /*19f0*/  HADD2.F32 R28, -RZ, R28.H1_H1 ;  /* 0x3000001cff1c7230 */ /* 0x000fe40000004100 */
[C---:B------:R-:W-:Y:S01]  /*1a00*/  FFMA.FTZ R27, R10.reuse, R29, R27 ;  /* 0x0000001d0a1b7223 */ /* 0x040fe2000001001b */
[----:B------:R-:W-:Y:S01]  /*1a10*/  LOP3.LUT R29, R13, 0xf000f0, RZ, 0xc0, !PT ;  /* 0x00f000f00d1d7812 */ /* 0x000fe200078ec0ff */
[----:B------:R-:W-:Y:S01]  /*1a20*/  FFMA.FTZ R25, R10, R30, R25 ;  /* 0x0000001e0a197223 */ /* 0x000fe20000010019 */
[----:B------:R-:W-:Y:S01]  /*1a30*/  LOP3.LUT R13, R12, 0x64006400, RZ, 0xfc, !PT ;  /* 0x640064000c0d7812 */ /* 0x000fe200078efcff */
[----:B------:R-:W-:Y:S01]  /*1a40*/  FFMA.FTZ R31, R10, R28, R31 ;  /* 0x0000001c0a1f7223 */ /* 0x000fe2000001001f */
[----:B------:R-:W-:Y:S01]  /*1a50*/  LOP3.LUT R12, R15, 0xf000f0, RZ, 0xc0, !PT ;  /* 0x00f000f00f0c7812 */ /* 0x000fe200078ec0ff */
[----:B------:R-:W-:Y:S01]  /*1a60*/  HADD2.F32 R28, -RZ, R11.H0_H0 ;  /* 0x2000000bff1c7230 */ /* 0x000fe20000004100 */
[----:B------:R-:W-:Y:S01]  /*1a70*/  LOP3.LUT R29, R29, 0x64006400, RZ, 0xfc, !PT ;  /* 0x640064001d1d7812 */ /* 0x000fe200078efcff */
[----:B------:R-:W-:Y:S01]  /*1a80*/  HFMA2 R13, R13, R2.H1_H1, -72, -72 ;  /* 0xd480d4800d0d7431 */ /* 0x000fe20000060002 */
[----:B------:R-:W-:-:S02]  /*1a90*/  LOP3.LUT R15, R14, 0x64006400, RZ, 0xfc, !PT ;  /* 0x640064000e0f7812 */ /* 0x000fc400078efcff */
[----:B------:R-:W-:Y:S01]  /*1aa0*/  LOP3.LUT R33, R12, 0x64006400, RZ, 0xfc, !PT ;  /* 0x640064000c217812 */ /* 0x000fe200078efcff */
[-C--:B------:R-:W-:Y:S02]  /*1ab0*/  HFMA2 R14, R29, R2.reuse.H1_H1, -72, -72 ;  /* 0xd480d4801d0e7431 */ /* 0x080fe40000060002 */
[----:B------:R-:W-:Y:S02]  /*1ac0*/  HADD2.F32 R32, -RZ, R13.H0_H0 ;  /* 0x2000000dff207230 */ /* 0x000fe40000004100 */
[-C--:B------:R-:W-:Y:S02]  /*1ad0*/  HFMA2 R12, R15, R2.reuse.H1_H1, -72, -72 ;  /* 0xd480d4800f0c7431 */ /* 0x080fe40000060002 */
[----:B------:R-:W-:Y:S02]  /*1ae0*/  HADD2.F32 R15, -RZ, R11.H1_H1 ;  /* 0x3000000bff0f7230 */ /* 0x000fe40000004100 */
[----:B------:R-:W-:Y:S02]  /*1af0*/  HFMA2 R10, R33, R2.H1_H1, -72, -72 ;  /* 0xd480d480210a7431 */ /* 0x000fe40000060002 */
[----:B------:R-:W-:Y:S01]  /*1b00*/  HADD2.F32 R34, -RZ, R14.H0_H0 ;  /* 0x2000000eff227230 */ /* 0x000fe20000004100 */
[----:B-----5:R-:W-:Y:S01]  /*1b10*/  LOP3.LUT R11, R16, 0xf000f, RZ, 0xc0, !PT ;  /* 0x000f000f100b7812 */ /* 0x020fe200078ec0ff */
        /* <DEDUP_REMOVED lines=8> */
[----:B------:R-:W-:Y:S01]  /*1ba0*/  LOP3.LUT R28, R11, 0x64006400, RZ, 0xfc, !PT ;  /* 0x640064000b1c7812 */ /* 0x000fe200078efcff */
[----:B------:R-:W-:Y:S01]  /*1bb0*/  HADD2.F32 R11, -RZ, R12.H1_H1 ;  /* 0x3000000cff0b7230 */ /* 0x000fe20000004100 */
[----:B------:R-:W-:Y:S01]  /*1bc0*/  LOP3.LUT R25, R17, 0xf000f, RZ, 0xc0, !PT ;  /* 0x000f000f11197812 */ /* 0x000fe200078ec0ff */
[----:B------:R-:W-:Y:S01]  /*1bd0*/  FFMA.FTZ R27, R13, R15, R32 ;  /* 0x0000000f0d1b7223 */ /* 0x000fe20000010020 */
[----:B------:R-:W-:-:S02]  /*1be0*/  HADD2.F32 R12, -RZ, R10.H1_H1 ;  /* 0x3000000aff0c7230 */ /* 0x000fc40000004100 */
[----:B------:R-:W-:Y:S01]  /*1bf0*/  HADD2 R28, R28, -1032, -1032 ;  /* 0xe408e4081c1c7430 */ /* 0x000fe20000000000 */
[----:B------:R-:W-:Y:S01]  /*1c00*/  LOP3.LUT R13, R25, 0x64006400, RZ, 0xfc, !PT ;  /* 0x64006400190d7812 */ /* 0x000fe200078efcff */
[C---:B------:R-:W-:Y:S01]  /*1c10*/  FFMA.FTZ R25, R15.reuse, R14, R34 ;  /* 0x0000000e0f197223 */ /* 0x040fe20000010022 */
[C---:B------:R-:W-:Y:S01]  /*1c20*/  FFMA.FTZ R14, R15.reuse, R11, R30 ;  /* 0x0000000b0f0e7223 */ /* 0x040fe2000001001e */
[----:B-1----:R-:W-:Y:S02]  /*1c30*/  HADD2.F32 R10, -RZ, R8.H0_H0 ;  /* 0x20000008ff0a7230 */ /* 0x002fe40000004100 */
[----:B------:R-:W-:Y:S01]  /*1c40*/  FFMA.FTZ R15, R15, R12, R36 ;  /* 0x0000000c0f0f7223 */ /* 0x000fe20000010024 */
[--C-:B------:R-:W-:Y:S02]  /*1c50*/  HADD2.F32 R11, -RZ, R28.reuse.H0_H0 ;  /* 0x2000001cff0b7230 */ /* 0x100fe40000004100 */
[----:B------:R-:W-:Y:S02]  /*1c60*/  HADD2 R13, R13, -1032, -1032 ;  /* 0xe408e4080d0d7430 */ /* 0x000fe40000000000 */
[----:B------:R-:W-:Y:S01]  /*1c70*/  HADD2.F32 R31, -RZ, R28.H1_H1 ;  /* 0x3000001cff1f7230 */ /* 0x000fe20000004100 */
[----:B------:R-:W-:Y:S01]  /*1c80*/  LOP3.LUT R28, R17, 0xf000f0, RZ, 0xc0, !PT ;  /* 0x00f000f0111c7812 */ /* 0x000fe200078ec0ff */
[----:B------:R-:W-:-:S02]  /*1c90*/  HADD2.F32 R36, -RZ, R8.H1_H1 ;  /* 0x30000008ff247230 */ /* 0x000fc40000004100 */
[----:B------:R-:W-:Y:S01]  /*1ca0*/  FFMA.FTZ R12, R11, R10, RZ ;  /* 0x0000000a0b0c7223 */ /* 0x000fe200000100ff */
[----:B------:R-:W-:Y:S01]  /*1cb0*/  LOP3.LUT R8, R18, 0xf000f, RZ, 0xc0, !PT ;  /* 0x000f000f12087812 */ /* 0x000fe200078ec0ff */
[--C-:B------:R-:W-:Y:S01]  /*1cc0*/  HADD2.F32 R29, -RZ, R13.reuse.H0_H0 ;  /* 0x2000000dff1d7230 */ /* 0x100fe20000004100 */
[----:B------:R-:W-:Y:S01]  /*1cd0*/  LOP3.LUT R11, R16, 0xf000f0, RZ, 0xc0, !PT ;  /* 0x00f000f0100b7812 */ /* 0x000fe200078ec0ff */
[----:B------:R-:W-:Y:S02]  /*1ce0*/  HADD2.F32 R35, -RZ, R13.H1_H1 ;  /* 0x3000000dff237230 */ /* 0x000fe40000004100 */
[----:B------:R-:W-:Y:S01]  /*1cf0*/  FFMA.FTZ R31, R31, R36, R12 ;  /* 0x000000241f1f7223 */ /* 0x000fe2000001000c */
[----:B------:R-:W-:Y:S01]  /*1d00*/  LOP3.LUT R8, R8, 0x64006400, RZ, 0xfc, !PT ;  /* 0x6400640008087812 */ /* 0x000fe200078efcff */
[----:B------:R-:W1:Y:S01]  /*1d10*/  LDS.64 R12, [UR4+0x28] ;  /* 0x00002804ff0c7984 */ /* 0x000e620008000a00 */
[----:B------:R-:W-:Y:S01]  /*1d20*/  LOP3.LUT R11, R11, 0x64006400, RZ, 0xfc, !PT ;  /* 0x640064000b0b7812 */ /* 0x000fe200078efcff */
[----:B------:R-:W-:Y:S01]  /*1d30*/  FFMA.FTZ R29, R10, R29, RZ ;  /* 0x0000001d0a1d7223 */ /* 0x000fe200000100ff */
[----:B------:R-:W-:Y:S01]  /*1d40*/  SHF.R.U32.HI R17, RZ, 0x8, R17 ;  /* 0x00000008ff117819 */ /* 0x000fe20000011611 */
[----:B------:R-:W-:-:S02]  /*1d50*/  HADD2 R8, R8, -1032, -1032 ;  /* 0xe408e40808087430 */ /* 0x000fc40000000000 */
[----:B------:R-:W-:Y:S02]  /*1d60*/  HFMA2 R11, R11, R2.H1_H1, -72, -72 ;  /* 0xd480d4800b0b7431 */ /* 0x000fe40000060002 */
[----:B------:R-:W-:Y:S01]  /*1d70*/  FFMA.FTZ R35, R36, R35, R29 ;  /* 0x0000002324237223 */ /* 0x000fe2000001001d */
[----:B------:R-:W-:Y:S01]  /*1d80*/  LOP3.LUT R29, R28, 0x64006400, RZ, 0xfc, !PT ;  /* 0x640064001c1d7812 */ /* 0x000fe200078efcff */
[--C-:B------:R-:W-:Y:S02]  /*1d90*/  HADD2.F32 R33, -RZ, R8.reuse.H0_H0 ;  /* 0x20000008ff217230 */ /* 0x100fe40000004100 */
[----:B------:R-:W-:Y:S02]  /*1da0*/  HADD2.F32 R32, -RZ, R8.H1_H1 ;  /* 0x30000008ff207230 */ /* 0x000fe40000004100 */
[----:B------:R-:W-:Y:S02]  /*1db0*/  HADD2.F32 R8, -RZ, R9.H0_H0 ;  /* 0x20000009ff087230 */ /* 0x000fe40000004100 */
[----:B------:R-:W-:Y:S01]  /*1dc0*/  FFMA.FTZ R33, R10, R33, RZ ;  /* 0x000000210a217223 */ /* 0x000fe200000100ff */
[----:B------:R-:W-:-:S02]  /*1dd0*/  HADD2.F32 R28, -RZ, R11.H0_H0 ;  /* 0x2000000bff1c7230 */ /* 0x000fc40000004100 */
[----:B------:R-:W-:Y:S02]  /*1de0*/  HFMA2 R29, R29, R2.H1_H1, -72, -72 ;  /* 0xd480d4801d1d7431 */ /* 0x000fe40000060002 */
[----:B------:R-:W-:Y:S02]  /*1df0*/  HADD2.F32 R9, -RZ, R9.H1_H1 ;  /* 0x30000009ff097230 */ /* 0x000fe40000004100 */
[----:B------:R-:W-:Y:S01]  /*1e00*/  FFMA.FTZ R33, R36, R32, R33 ;  /* 0x0000002024217223 */ /* 0x000fe20000010021 */
[----:B------:R-:W-:Y:S02]  /*1e10*/  HADD2.F32 R11, -RZ, R11.H1_H1 ;  /* 0x3000000bff0b7230 */ /* 0x000fe40000004100 */
[----:B------:R-:W-:Y:S01]  /*1e20*/  FFMA.FTZ R32, R28, R8, R31 ;  /* 0x000000081c207223 */ /* 0x000fe2000001001f */
[----:B------:R-:W-:Y:S01]  /*1e30*/  SHF.R.U32.HI R28, RZ, 0x8, R16 ;  /* 0x00000008ff1c7819 */ /* 0x000fe20000011610 */
[--C-:B------:R-:W-:Y:S02]  /*1e40*/  HADD2.F32 R30, -RZ, R29.reuse.H0_H0 ;  /* 0x2000001dff1e7230 */ /* 0x100fe40000004100 */
[----:B------:R-:W-:Y:S01]  /*1e50*/  HADD2.F32 R31, -RZ, R29.H1_H1 ;  /* 0x3000001dff1f7230 */ /* 0x000fe20000004100 */
[----:B------:R-:W-:Y:S01]  /*1e60*/  LOP3.LUT R16, R28, 0xf000f, RZ, 0xc0, !PT ;  /* 0x000f000f1c107812 */ /* 0x000fe200078ec0ff */
[----:B------:R-:W-:Y:S01]  /*1e70*/  FFMA.FTZ R11, R11, R9, R32 ;  /* 0x000000090b0b7223 */ /* 0x000fe20000010020 */
[----:B------:R-:W-:-:S02]  /*1e80*/  FFMA.FTZ R30, R8, R30, R35 ;  /* 0x0000001e081e7223 */ /* 0x000fc40000010023 */
[----:B------:R-:W-:Y:S02]  /*1e90*/  LOP3.LUT R16, R16, 0x64006400, RZ, 0xfc, !PT ;  /* 0x6400640010107812 */ /* 0x000fe400078efcff */
[----:B------:R-:W-:-:S03]  /*1ea0*/  FFMA.FTZ R31, R9, R31, R30 ;  /* 0x0000001f091f7223 */ /* 0x000fc6000001001e */
[----:B------:R-:W-:-:S05]  /*1eb0*/  HADD2 R29, R16, -1032, -1032 ;  /* 0xe408e408101d7430 */ /* 0x000fca0000000000 */
[----:B------:R-:W-:Y:S02]  /*1ec0*/  HADD2.F32 R34, -RZ, R29.H0_H0 ;  /* 0x2000001dff227230 */ /* 0x000fe40000004100 */
[----:B-1----:R-:W-:-:S05]  /*1ed0*/  HADD2.F32 R16, -RZ, R12.H0_H0 ;  /* 0x2000000cff107230 */ /* 0x002fca0000004100 */
        /* <DEDUP_REMOVED lines=13> */
[----:B------:R-:W-:Y:S02]  /*1fb0*/  LOP3.LUT R11, R18, 0xf000f0, RZ, 0xc0, !PT ;  /* 0x00f000f0120b7812 */ /* 0x000fe400078ec0ff */
[----:B------:R-:W-:Y:S02]  /*1fc0*/  LOP3.LUT R31, R19, 0xf000f0, RZ, 0xc0, !PT ;  /* 0x00f000f0131f7812 */ /* 0x000fe400078ec0ff */
[----:B------:R-:W-:Y:S02]  /*1fd0*/  LOP3.LUT R11, R11, 0x64006400, RZ, 0xfc, !PT ;  /* 0x640064000b0b7812 */ /* 0x000fe400078efcff */
[----:B------:R-:W-:-:S03]  /*1fe0*/  LOP3.LUT R31, R31, 0x64006400, RZ, 0xfc, !PT ;  /* 0x640064001f1f7812 */ /* 0x000fc600078efcff */
[-C--:B------:R-:W-:Y:S02]  /*1ff0*/  HFMA2 R11, R11, R2.reuse.H1_H1, -72, -72 ;  /* 0xd480d4800b0b7431 */ /* 0x080fe40000060002 */
[----:B------:R-:W-:-:S03]  /*2000*/  HFMA2 R31, R31, R2.H1_H1, -72, -72 ;  /* 0xd480d4801f1f7431 */ /* 0x000fc60000060002 */
[----:B------:R-:W-:Y:S02]  /*2010*/  HADD2.F32 R10, -RZ, R11.H0_H0 ;  /* 0x2000000bff0a7230 */ /* 0x000fe40000004100 */
[----:B------:R-:W-:Y:S02]  /*2020*/  HADD2.F32 R35, -RZ, R31.H0_H0 ;  /* 0x2000001fff237230 */ /* 0x000fe40000004100 */
[----:B------:R-:W-:Y:S02]  /*2030*/  HADD2.F32 R11, -RZ, R11.H1_H1 ;  /* 0x3000000bff0b7230 */ /* 0x000fe40000004100 */
[C---:B------:R-:W-:Y:S01]  /*2040*/  FFMA.FTZ R10, R8.reuse, R10, R33 ;  /* 0x0000000a080a7223 */ /* 0x040fe20000010021 */
[----:B------:R-:W-:Y:S02]  /*2050*/  HADD2.F32 R31, -RZ, R31.H1_H1 ;  /* 0x3000001fff1f7230 */ /* 0x000fe40000004100 */
[----:B------:R-:W-:Y:S01]  /*2060*/  FFMA.FTZ R8, R8, R35, R36 ;  /* 0x0000002308087223 */ /* 0x000fe20000010024 */
[----:B------:R-:W-:-:S03]  /*2070*/  FFMA.FTZ R35, R9, R11, R10 ;  /* 0x0000000b09237223 */ /* 0x000fc6000001000a */
[----:B------:R-:W-:Y:S02]  /*2080*/  FFMA.FTZ R31, R9, R31, R8 ;  /* 0x0000001f091f7223 */ /* 0x000fe40000010008 */
[----:B------:R-:W2:Y:S01]  /*2090*/  LDG.E.128.CONSTANT R8, desc[UR6][R38.64] ;  /* 0x0000000626087981 */ /* 0x000ea2000c1e9d00 */
[----:B------:R-:W-:Y:S01]  /*20a0*/  SHF.R.U32.HI R18, RZ, 0x8, R18 ;  /* 0x00000008ff127819 */ /* 0x000fe20000011612 */
[----:B------:R-:W-:Y:S01]  /*20b0*/  HADD2.F32 R29, -RZ, R29.H1_H1 ;  /* 0x3000001dff1d7230 */ /* 0x000fe20000004100 */
[----:B------:R-:W-:Y:S01]  /*20c0*/  LOP3.LUT R28, R28, 0xf000f0, RZ, 0xc0, !PT ;  /* 0x00f000f01c1c7812 */ /* 0x000fe200078ec0ff */
[----:B------:R-:W-:Y:S01]  /*20d0*/  HADD2.F32 R37, -RZ, R12.H1_H1 ;  /* 0x3000000cff257230 */ /* 0x000fe20000004100 */
[----:B------:R-:W-:Y:S01]  /*20e0*/  LOP3.LUT R33, R18, 0xf000f, RZ, 0xc0, !PT ;  /* 0x000f000f12217812 */ /* 0x000fe200078ec0ff */
[----:B------:R-:W-:Y:S01]  /*20f0*/  HADD2.F32 R30, -RZ, R30.H1_H1 ;  /* 0x3000001eff1e7230 */ /* 0x000fe20000004100 */
[----:B------:R-:W-:Y:S01]  /*2100*/  SHF.R.U32.HI R12, RZ, 0x8, R19 ;  /* 0x00000008ff0c7819 */ /* 0x000fe20000011613 */
[----:B------:R-:W-:Y:S01]  /*2110*/  HADD2.F32 R40, -RZ, R13.H1_H1 ;  /* 0x3000000dff287230 */ /* 0x000fe20000004100 */
        /* <DEDUP_REMOVED lines=9> */
[----:B------:R-:W-:Y:S01]  /*21b0*/  HADD2 R29, R29, -1032, -1032 ;  /* 0xe408e4081d1d7430 */ /* 0x000fe20000000000 */
[----:B------:R-:W-:Y:S02]  /*21c0*/  LOP3.LUT R12, R12, 0xf000f0, RZ, 0xc0, !PT ;  /* 0x00f000f00c0c7812 */ /* 0x000fe400078ec0ff */
[----:B------:R-:W-:Y:S01]  /*21d0*/  FFMA.FTZ R35, R16, R36, R35 ;  /* 0x0000002410237223 */ /* 0x000fe20000010023 */
[----:B------:R-:W-:Y:S01]  /*21e0*/  HADD2.F32 R36, -RZ, R33.H1_H1 ;  /* 0x30000021ff247230 */ /* 0x000fe20000004100 */
[----:B------:R-:W-:Y:S01]  /*21f0*/  LOP3.LUT R33, R28, 0x64006400, RZ, 0xfc, !PT ;  /* 0x640064001c217812 */ /* 0x000fe200078efcff */
[----:B------:R-:W-:-:S02]  /*2200*/  HADD2.F32 R19, -RZ, R29.H0_H0 ;  /* 0x2000001dff137230 */ /* 0x000fc40000004100 */
[----:B------:R-:W-:Y:S02]  /*2210*/  HADD2.F32 R29, -RZ, R29.H1_H1 ;  /* 0x3000001dff1d7230 */ /* 0x000fe40000004100 */
[----:B------:R-:W-:Y:S02]  /*2220*/  HFMA2 R33, R33, R2.H1_H1, -72, -72 ;  /* 0xd480d48021217431 */ /* 0x000fe40000060002 */
[----:B------:R-:W-:Y:S01]  /*2230*/  FFMA.FTZ R16, R16, R19, R31 ;  /* 0x0000001310107223 */ /* 0x000fe2000001001f */
[----:B------:R-:W-:Y:S01]  /*2240*/  LOP3.LUT R31, R17, 0x64006400, RZ, 0xfc, !PT ;  /* 0x64006400111f7812 */ /* 0x000fe200078efcff */
[----:B------:R-:W-:Y:S02]  /*2250*/  HADD2.F32 R17, -RZ, R13.H0_H0 ;  /* 0x2000000dff117230 */ /* 0x000fe40000004100 */
[C---:B------:R-:W-:Y:S01]  /*2260*/  FFMA.FTZ R19, R37.reuse, R36, R35 ;  /* 0x0000002425137223 */ /* 0x040fe20000010023 */
[----:B------:R-:W-:Y:S01]  /*2270*/  FFMA.FTZ R16, R37, R29, R16 ;  /* 0x0000001d25107223 */ /* 0x000fe20000010010 */
[----:B------:R-:W-:-:S02]  /*2280*/  HADD2.F32 R29, -RZ, R33.H0_H0 ;  /* 0x20000021ff1d7230 */ /* 0x000fc40000004100 */
[-C--:B------:R-:W-:Y:S01]  /*2290*/  HFMA2 R32, R31, R2.reuse.H1_H1, -72, -72 ;  /* 0xd480d4801f207431 */ /* 0x080fe20000060002 */
[----:B------:R-:W-:Y:S01]  /*22a0*/  LOP3.LUT R31, R12, 0x64006400, RZ, 0xfc, !PT ;  /* 0x640064000c1f7812 */ /* 0x000fe200078efcff */
[----:B------:R-:W-:Y:S02]  /*22b0*/  HADD2.F32 R28, -RZ, R2.H0_H0 ;  /* 0x20000002ff1c7230 */ /* 0x000fe40000004100 */
[----:B------:R-:W-:Y:S01]  /*22c0*/  FFMA.FTZ R34, R29, R17, R34 ;  /* 0x000000111d227223 */ /* 0x000fe20000010022 */
[----:B------:R-:W-:Y:S01]  /*22d0*/  LOP3.LUT R29, R18, 0x64006400, RZ, 0xfc, !PT ;  /* 0x64006400121d7812 */ /* 0x000fe200078efcff */
[----:B------:R-:W-:Y:S02]  /*22e0*/  HADD2.F32 R35, -RZ, R32.H0_H0 ;  /* 0x20000020ff237230 */ /* 0x000fe40000004100 */
[----:B------:R-:W-:Y:S02]  /*22f0*/  HFMA2 R18, R31, R2.H1_H1, -72, -72 ;  /* 0xd480d4801f127431 */ /* 0x000fe40000060002 */
[----:B------:R-:W-:Y:S01]  /*2300*/  FMUL.FTZ R36, R23, R28 ;  /* 0x0000001c17247220 */ /* 0x000fe20000410000 */
[----:B------:R-:W-:-:S02]  /*2310*/  HADD2.F32 R31, -RZ, R5.H0_H0 ;  /* 0x20000005ff1f7230 */ /* 0x000fc40000004100 */
[----:B------:R-:W-:Y:S02]  /*2320*/  HFMA2 R12, R29, R2.H1_H1, -72, -72 ;  /* 0xd480d4801d0c7431 */ /* 0x000fe40000060002 */
[C---:B------:R-:W-:Y:S01]  /*2330*/  FFMA.FTZ R35, R17.reuse, R35, R30 ;  /* 0x0000002311237223 */ /* 0x040fe2000001001e */
[----:B------:R-:W-:Y:S02]  /*2340*/  HADD2.F32 R29, -RZ, R18.H0_H0 ;  /* 0x20000012ff1d7230 */ /* 0x000fe40000004100 */
[----:B------:R-:W-:Y:S01]  /*2350*/  FMUL.FTZ R27, R28, R27 ;  /* 0x0000001b1c1b7220 */ /* 0x000fe20000410000 */
[----:B------:R-:W-:Y:S01]  /*2360*/  FMUL.FTZ R22, R22, R31 ;  /* 0x0000001f16167220 */ /* 0x000fe20000410000 */
[----:B------:R-:W-:Y:S01]  /*2370*/  HADD2.F32 R30, -RZ, R12.H0_H0 ;  /* 0x2000000cff1e7230 */ /* 0x000fe20000004100 */
[----:B------:R-:W-:Y:S01]  /*2380*/  F2FP.F16.F32.PACK_AB R36, RZ, R36 ;  /* 0x00000024ff24723e */ /* 0x000fe200000000ff */
[C---:B------:R-:W-:Y:S01]  /*2390*/  FFMA.FTZ R23, R17.reuse, R29, R16 ;  /* 0x0000001d11177223 */ /* 0x040fe20000010010 */
[----:B------:R-:W-:Y:S01]  /*23a0*/  HADD2.F32 R29, -RZ, R3.H0_H0 ;  /* 0x20000003ff1d7230 */ /* 0x000fe20000004100 */
[----:B------:R-:W-:Y:S01]  /*23b0*/  F2FP.F16.F32.PACK_AB R22, RZ, R22 ;  /* 0x00000016ff16723e */ /* 0x000fe200000000ff */
[----:B------:R-:W-:Y:S01]  /*23c0*/  FFMA.FTZ R19, R17, R30, R19 ;  /* 0x0000001e11137223 */ /* 0x000fe20000010013 */
[----:B------:R-:W-:Y:S01]  /*23d0*/  HADD2.F32 R30, -RZ, R4.H0_H0 ;  /* 0x20000004ff1e7230 */ /* 0x000fe20000004100 */
[----:B------:R-:W1:Y:S01]  /*23e0*/  LDS.64 R16, [UR4+0x30] ;  /* 0x00003004ff107984 */ /* 0x000e620008000a00 */
[----:B------:R-:W-:Y:S01]  /*23f0*/  FMUL.FTZ R24, R24, R29 ;  /* 0x0000001d18187220 */ /* 0x000fe20000410000 */
[----:B------:R-:W-:Y:S01]  /*2400*/  FMUL.FTZ R25, R29, R25 ;  /* 0x000000191d197220 */ /* 0x000fe20000410000 */
[----:B------:R-:W-:-:S02]  /*2410*/  HADD2.F32 R12, -RZ, R12.H1_H1 ;  /* 0x3000000cff0c7230 */ /* 0x000fc40000004100 */
[----:B------:R-:W-:Y:S01]  /*2420*/  FMUL.FTZ R7, R7, R30 ;  /* 0x0000001e07077220 */ /* 0x000fe20000410000 */
[----:B------:R-:W-:Y:S01]  /*2430*/  FMUL.FTZ R37, R30, R14 ;  /* 0x0000000e1e257220 */ /* 0x000fe20000410000 */
[----:B------:R-:W-:Y:S01]  /*2440*/  F2FP.F16.F32.PACK_AB R14, RZ, R27 ;  /* 0x0000001bff0e723e */ /* 0x000fe200000000ff */
[----:B------:R-:W-:Y:S01]  /*2450*/  FMUL.FTZ R27, R31, R15 ;  /* 0x0000000f1f1b7220 */ /* 0x000fe20000410000 */
[----:B------:R-:W-:Y:S01]  /*2460*/  F2FP.F16.F32.PACK_AB R24, RZ, R24 ;  /* 0x00000018ff18723e */ /* 0x000fe200000000ff */
[----:B------:R-:W-:Y:S01]  /*2470*/  HADD2.F32 R33, -RZ, R33.H1_H1 ;  /* 0x30000021ff217230 */ /* 0x000fe20000004100 */
[----:B------:R-:W-:Y:S01]  /*2480*/  F2FP.F16.F32.PACK_AB R7, RZ, R7 ;  /* 0x00000007ff07723e */ /* 0x000fe200000000ff */
[----:B------:R-:W-:Y:S01]  /*2490*/  FFMA.FTZ R19, R40, R12, R19 ;  /* 0x0000000c28137223 */ /* 0x000fe20000010013 */
[----:B------:R-:W-:Y:S02]  /*24a0*/  F2FP.F16.F32.PACK_AB R15, RZ, R37 ;  /* 0x00000025ff0f723e */ /* 0x000fe400000000ff */
[----:B------:R-:W-:Y:S01]  /*24b0*/  F2FP.F16.F32.PACK_AB R13, RZ, R27 ;  /* 0x0000001bff0d723e */ /* 0x000fe200000000ff */
[----:B------:R-:W-:Y:S01]  /*24c0*/  FFMA.FTZ R33, R33, R40, R34 ;  /* 0x0000002821217223 */ /* 0x000fe20000010022 */
[----:B------:R-:W-:Y:S01]  /*24d0*/  PRMT R7, R7, 0x5410, R22 ;  /* 0x0000541007077816 */ /* 0x000fe20000000016 */
[----:B------:R-:W-:Y:S01]  /*24e0*/  FMUL.FTZ R19, R30, R19 ;  /* 0x000000131e137220 */ /* 0x000fe20000410000 */
[----:B------:R-:W-:Y:S01]  /*24f0*/  F2FP.F16.F32.PACK_AB R25, RZ, R25 ;  /* 0x00000019ff19723e */ /* 0x000fe200000000ff */
[----:B------:R-:W-:Y:S01]  /*2500*/  FMUL.FTZ R33, R28, R33 ;  /* 0x000000211c217220 */ /* 0x000fe20000410000 */
[----:B------:R-:W-:Y:S01]  /*2510*/  PRMT R36, R36, 0x5410, R24 ;  /* 0x0000541024247816 */ /* 0x000fe20000000018 */
[----:B------:R-:W-:Y:S01]  /*2520*/  HADD2 R7, R7, RZ.H0_H0 ;  /* 0x200000ff07077230 */ /* 0x000fe20000000000 */
[----:B------:R-:W-:Y:S01]  /*2530*/  PRMT R15, R15, 0x5410, R13 ;  /* 0x000054100f0f7816 */ /* 0x000fe2000000000d */
[----:B------:R-:W-:Y:S01]  /*2540*/  HADD2.F32 R24, -RZ, R32.H1_H1 ;  /* 0x30000020ff187230 */ /* 0x000fe20000004100 */
[----:B------:R-:W-:Y:S01]  /*2550*/  PRMT R14, R14, 0x5410, R25 ;  /* 0x000054100e0e7816 */ /* 0x000fe20000000019 */
[----:B------:R-:W-:-:S02]  /*2560*/  HFMA2 R22, R36, 1, 1, RZ ;  /* 0x3c003c0024167831 */ /* 0x000fc400000000ff */
[----:B------:R-:W-:Y:S02]  /*2570*/  HADD2.F32 R32, -RZ, R18.H1_H1 ;  /* 0x30000012ff207230 */ /* 0x000fe40000004100 */
[----:B------:R-:W-:Y:S02]  /*2580*/  HADD2 R13, R15, R7 ;  /* 0x000000070f0d7230 */ /* 0x000fe40000000000 */
[C---:B------:R-:W-:Y:S01]  /*2590*/  FFMA.FTZ R24, R40.reuse, R24, R35 ;  /* 0x0000001828187223 */ /* 0x040fe20000010023 */
[----:B------:R-:W-:Y:S01]  /*25a0*/  HFMA2 R22, R14, 1, 1, R22 ;  /* 0x3c003c000e167831 */ /* 0x000fe20000000016 */
[----:B------:R-:W-:Y:S01]  /*25b0*/  F2FP.F16.F32.PACK_AB R33, RZ, R33 ;  /* 0x00000021ff21723e */ /* 0x000fe200000000ff */
[----:B------:R-:W3:Y:S01]  /*25c0*/  LDS.64 R14, [UR4+0x38] ;  /* 0x00003804ff0e7984 */ /* 0x000ee20008000a00 */
[----:B------:R-:W-:Y:S01]  /*25d0*/  FFMA.FTZ R40, R40, R32, R23 ;  /* 0x0000002028287223 */ /* 0x000fe20000010017 */
[----:B------:R-:W-:Y:S01]  /*25e0*/  FMUL.FTZ R24, R29, R24 ;  /* 0x000000181d187220 */ /* 0x000fe20000410000 */
[----:B------:R-:W-:Y:S01]  /*25f0*/  F2FP.F16.F32.PACK_AB R19, RZ, R19 ;  /* 0x00000013ff13723e */ /* 0x000fe200000000ff */
[----:B------:R-:W-:Y:S01]  /*2600*/  UIADD3 UR4, UPT, UPT, UR4, 0x40, URZ ;  /* 0x0000004004047890 */ /* 0x000fe2000fffe0ff */
[----:B------:R-:W-:-:S02]  /*2610*/  FMUL.FTZ R40, R31, R40 ;  /* 0x000000281f287220 */ /* 0x000fc40000410000 */
[----:B------:R-:W-:-:S03]  /*2620*/  F2FP.F16.F32.PACK_AB R24, RZ, R24 ;  /* 0x00000018ff18723e */ /* 0x000fc600000000ff */
[----:B------:R-:W-:Y:S02]  /*2630*/  F2FP.F16.F32.PACK_AB R40, RZ, R40 ;  /* 0x00000028ff28723e */ /* 0x000fe400000000ff */
[----:B------:R-:W-:Y:S02]  /*2640*/  PRMT R33, R33, 0x5410, R24 ;  /* 0x0000541021217816 */ /* 0x000fe40000000018 */
[----:B------:R-:W-:-:S03]  /*2650*/  PRMT R19, R19, 0x5410, R40 ;  /* 0x0000541013137816 */ /* 0x000fc60000000028 */
[----:B------:R-:W-:Y:S02]  /*2660*/  HFMA2 R22, R33, 1, 1, R22 ;  /* 0x3c003c0021167831 */ /* 0x000fe40000000016 */
[----:B------:R-:W-:Y:S01]  /*2670*/  HADD2 R13, R19, R13 ;  /* 0x0000000d130d7230 */ /* 0x000fe20000000000 */
[C---:B--2---:R-:W-:Y:S02]  /*2680*/  LOP3.LUT R7, R8.reuse, 0xf000f, RZ, 0xc0, !PT ;  /* 0x000f000f08077812 */ /* 0x044fe400078ec0ff */
[----:B------:R-:W-:Y:S02]  /*2690*/  LOP3.LUT R23, R8, 0xf000f0, RZ, 0xc0, !PT ;  /* 0x00f000f008177812 */ /* 0x000fe400078ec0ff */
[----:B------:R-:W-:Y:S02]  /*26a0*/  LOP3.LUT R7, R7, 0x64006400, RZ, 0xfc, !PT ;  /* 0x6400640007077812 */ /* 0x000fe400078efcff */
[----:B------:R-:W-:-:S03]  /*26b0*/  LOP3.LUT R23, R23, 0x64006400, RZ, 0xfc, !PT ;  /* 0x6400640017177812 */ /* 0x000fc600078efcff */
[----:B------:R-:W-:Y:S02]  /*26c0*/  HADD2 R18, R7, -1032, -1032 ;  /* 0xe408e40807127430 */ /* 0x000fe40000000000 */
[--C-:B-1----:R-:W-:Y:S02]  /*26d0*/  HADD2.F32 R7, -RZ, R16.reuse.H0_H0 ;  /* 0x20000010ff077230 */ /* 0x102fe40000004100 */
[----:B------:R-:W-:Y:S02]  /*26e0*/  HADD2.F32 R16, -RZ, R16.H1_H1 ;  /* 0x30000010ff107230 */ /* 0x000fe40000004100 */
[--C-:B------:R-:W-:Y:S02]  /*26f0*/  HADD2.F32 R12, -RZ, R18.reuse.H0_H0 ;  /* 0x20000012ff0c7230 */ /* 0x100fe40000004100 */
[----:B------:R-:W-:-:S03]  /*2700*/  HADD2.F32 R25, -RZ, R18.H1_H1 ;  /* 0x30000012ff197230 */ /* 0x000fc60000004100 */
[----:B------:R-:W-:Y:S01]  /*2710*/  FFMA.FTZ R18, R12, R7, RZ ;  /* 0x000000070c127223 */ /* 0x000fe200000100ff */
[----:B------:R-:W-:-:S03]  /*2720*/  HFMA2 R12, R23, R2.H1_H1, -72, -72 ;  /* 0xd480d480170c7431 */ /* 0x000fc60000060002 */
[----:B------:R-:W-:Y:S01]  /*2730*/  FFMA.FTZ R25, R25, R16, R18 ;  /* 0x0000001019197223 */ /* 0x000fe20000010012 */
[----:B------:R-:W-:Y:S01]  /*2740*/  SHF.R.U32.HI R18, RZ, 0x8, R8 ;  /* 0x00000008ff127819 */ /* 0x000fe20000011608 */
[--C-:B------:R-:W-:Y:S02]  /*2750*/  HADD2.F32 R8, -RZ, R17.reuse.H0_H0 ;  /* 0x20000011ff087230 */ /* 0x100fe40000004100 */
[--C-:B------:R-:W-:Y:S01]  /*2760*/  HADD2.F32 R32, -RZ, R12.reuse.H0_H0 ;  /* 0x2000000cff207230 */ /* 0x100fe20000004100 */
[C---:B------:R-:W-:Y:S01]  /*2770*/  LOP3.LUT R23, R18.reuse, 0xf000f, RZ, 0xc0, !PT ;  /* 0x000f000f12177812 */ /* 0x040fe200078ec0ff */
[----:B------:R-:W-:Y:S01]  /*2780*/  HADD2.F32 R17, -RZ, R17.H1_H1 ;  /* 0x30000011ff117230 */ /* 0x000fe20000004100 */
[----:B------:R-:W-:Y:S02]  /*2790*/  LOP3.LUT R18, R18, 0xf000f0, RZ, 0xc0, !PT ;  /* 0x00f000f012127812 */ /* 0x000fe400078ec0ff */
[----:B------:R-:W-:Y:S01]  /*27a0*/  LOP3.LUT R23, R23, 0x64006400, RZ, 0xfc, !PT ;  /* 0x6400640017177812 */ /* 0x000fe200078efcff */
[----:B------:R-:W-:Y:S01]  /*27b0*/  FFMA.FTZ R32, R32, R8, R25 ;  /* 0x0000000820207223 */ /* 0x000fe20000010019 */
[----:B------:R-:W-:-:S02]  /*27c0*/  HADD2.F32 R25, -RZ, R12.H1_H1 ;  /* 0x3000000cff197230 */ /* 0x000fc40000004100 */
[--C-:B---3--:R-:W-:Y:S02]  /*27d0*/  HADD2.F32 R12, -RZ, R14.reuse.H0_H0 ;  /* 0x2000000eff0c7230 */ /* 0x108fe40000004100 */
[----:B------:R-:W-:Y:S02]  /*27e0*/  HADD2 R23, R23, -1032, -1032 ;  /* 0xe408e40817177430 */ /* 0x000fe40000000000 */
[----:B------:R-:W-:Y:S02]  /*27f0*/  HADD2.F32 R14, -RZ, R14.H1_H1 ;  /* 0x3000000eff0e7230 */ /* 0x000fe40000004100 */
[----:B------:R-:W-:Y:S01]  /*2800*/  FFMA.FTZ R25, R25, R17, R32 ;  /* 0x0000001119197223 */ /* 0x000fe20000010020 */
[----:B------:R-:W-:-:S05]  /*2810*/  HADD2.F32 R32, -RZ, R23.H0_H0 ;  /* 0x20000017ff207230 */ /* 0x000fca0000004100 */
[----:B------:R-:W-:Y:S01]  /*2820*/  FFMA.FTZ R27, R32, R12, R25 ;  /* 0x0000000c201b7223 */ /* 0x000fe20000010019 */
[----:B------:R-:W-:Y:S01]  /*2830*/  HADD2.F32 R32, -RZ, R23.H1_H1 ;  /* 0x30000017ff207230 */ /* 0x000fe20000004100 */
[----:B------:R-:W-:Y:S02]  /*2840*/  LOP3.LUT R23, R18, 0x64006400, RZ, 0xfc, !PT ;  /* 0x6400640012177812 */ /* 0x000fe400078efcff */
[----:B------:R-:W-:Y:S02]  /*2850*/  LOP3.LUT R18, R9, 0xf000f, RZ, 0xc0, !PT ;  /* 0x000f000f09127812 */ /* 0x000fe400078ec0ff */
[----:B------:R-:W-:Y:S01]  /*2860*/  FFMA.FTZ R27, R32, R14, R27 ;  /* 0x0000000e201b7223 */ /* 0x000fe2000001001b */
[----:B------:R-:W-:Y:S01]  /*2870*/  HFMA2 R23, R23, R2.H1_H1, -72, -72 ;  /* 0xd480d48017177431 */ /* 0x000fe20000060002 */
[----:B------:R-:W-:Y:S01]  /*2880*/  LOP3.LUT R25, R18, 0x64006400, RZ, 0xfc, !PT ;  /* 0x6400640012197812 */ /* 0x000fe200078efcff */
[--C-:B------:R-:W-:Y:S02]  /*2890*/  HADD2.F32 R18, -RZ, R15.reuse.H0_H0 ;  /* 0x2000000fff127230 */ /* 0x100fe40000004100 */
[----:B------:R-:W-:-:S02]  /*28a0*/  HADD2.F32 R15, -RZ, R15.H1_H1 ;  /* 0x3000000fff0f7230 */ /* 0x000fc40000004100 */
[----:B------:R-:W-:Y:S02]  /*28b0*/  HADD2 R25, R25, -1032, -1032 ;  /* 0xe408e40819197430 */ /* 0x000fe40000000000 */
[--C-:B------:R-:W-:Y:S02]  /*28c0*/  HADD2.F32 R32, -RZ, R23.reuse.H0_H0 ;  /* 0x20000017ff207230 */ /* 0x100fe40000004100 */
[----:B------:R-:W-:Y:S02]  /*28d0*/  HADD2.F32 R23, -RZ, R23.H1_H1 ;  /* 0x30000017ff177230 */ /* 0x000fe40000004100 */
[--C-:B------:R-:W-:Y:S02]  /*28e0*/  HADD2.F32 R34, -RZ, R25.reuse.H0_H0 ;  /* 0x20000019ff227230 */ /* 0x100fe40000004100 */
[----:B------:R-:W-:Y:S01]  /*28f0*/  FFMA.FTZ R32, R32, R18, R27 ;  /* 0x0000001220207223 */ /* 0x000fe2000001001b */
[----:B------:R-:W-:Y:S02]  /*2900*/  HADD2.F32 R25, -RZ, R25.H1_H1 ;  /* 0x30000019ff197230 */ /* 0x000fe40000004100 */
[----:B------:R-:W-:Y:S01]  /*2910*/  FFMA.FTZ R27, R7, R34, RZ ;  /* 0x00000022071b7223 */ /* 0x000fe200000100ff */
[----:B------:R-:W-:-:S03]  /*2920*/  FFMA.FTZ R23, R23, R15, R32 ;  /* 0x0000000f17177223 */ /* 0x000fc60000010020 */
[----:B------:R-:W-:Y:S01]  /*2930*/  FFMA.FTZ R25, R16, R25, R27 ;  /* 0x0000001910197223 */ /* 0x000fe2000001001b */
[----:B------:R-:W-:Y:S01]  /*2940*/  LOP3.LUT R27, R9, 0xf000f0, RZ, 0xc0, !PT ;  /* 0x00f000f0091b7812 */ /* 0x000fe200078ec0ff */
[----:B------:R-:W-:Y:S01]  /*2950*/  FMUL.FTZ R23, R28, R23 ;  /* 0x000000171c177220 */ /* 0x000fe20000410000 */
[----:B------:R-:W-:Y:S02]  /*2960*/  SHF.R.U32.HI R9, RZ, 0x8, R9 ;  /* 0x00000008ff097819 */ /* 0x000fe40000011609 */
[----:B------:R-:W-:Y:S02]  /*2970*/  LOP3.LUT R27, R27, 0x64006400, RZ, 0xfc, !PT ;  /* 0x640064001b1b7812 */ /* 0x000fe400078efcff */
[----:B------:R-:W-:-:S03]  /*2980*/  F2FP.F16.F32.PACK_AB R23, RZ, R23 ;  /* 0x00000017ff17723e */ /* 0x000fc600000000ff */
[----:B------:R-:W-:-:S05]  /*2990*/  HFMA2 R27, R27, R2.H1_H1, -72, -72 ;  /* 0xd480d4801b1b7431 */ /* 0x000fca0000060002 */
[----:B------:R-:W-:-:S05]  /*29a0*/  HADD2.F32 R32, -RZ, R27.H0_H0 ;  /* 0x2000001bff207230 */ /* 0x000fca0000004100 */
[----:B------:R-:W-:Y:S01]  /*29b0*/  FFMA.FTZ R32, R8, R32, R25 ;  /* 0x0000002008207223 */ /* 0x000fe20000010019 */
[----:B------:R-:W-:Y:S01]  /*29c0*/  HADD2.F32 R25, -RZ, R27.H1_H1 ;  /* 0x3000001bff197230 */ /* 0x000fe20000004100 */
[C---:B------:R-:W-:Y:S02]  /*29d0*/  LOP3.LUT R27, R9.reuse, 0xf000f, RZ, 0xc0, !PT ;  /* 0x000f000f091b7812 */ /* 0x040fe400078ec0ff */
[----:B------:R-:W-:Y:S02]  /*29e0*/  LOP3.LUT R9, R9, 0xf000f0, RZ, 0xc0, !PT ;  /* 0x00f000f009097812 */ /* 0x000fe400078ec0ff */
[----:B------:R-:W-:Y:S01]  /*29f0*/  LOP3.LUT R27, R27, 0x64006400, RZ, 0xfc, !PT ;  /* 0x640064001b1b7812 */ /* 0x000fe200078efcff */
[----:B------:R-:W-:Y:S01]  /*2a00*/  FFMA.FTZ R25, R17, R25, R32 ;  /* 0x0000001911197223 */ /* 0x000fe20000010020 */
[----:B------:R-:W-:-:S03]  /*2a10*/  LOP3.LUT R9, R9, 0x64006400, RZ, 0xfc, !PT ;  /* 0x6400640009097812 */ /* 0x000fc600078efcff */
[----:B------:R-:W-:-:S05]  /*2a20*/  HADD2 R27, R27, -1032, -1032 ;  /* 0xe408e4081b1b7430 */ /* 0x000fca0000000000 */
[--C-:B------:R-:W-:Y:S02]  /*2a30*/  HADD2.F32 R32, -RZ, R27.reuse.H0_H0 ;  /* 0x2000001bff207230 */ /* 0x100fe40000004100 */
[----:B------:R-:W-:-:S03]  /*2a40*/  HADD2.F32 R27, -RZ, R27.H1_H1 ;  /* 0x3000001bff1b7230 */ /* 0x000fc60000004100 */
[----:B------:R-:W-:Y:S01]  /*2a50*/  FFMA.FTZ R25, R12, R32, R25 ;  /* 0x000000200c197223 */ /* 0x000fe20000010019 */
[----:B------:R-:W-:-:S03]  /*2a60*/  LOP3.LUT R32, R10, 0xf000f, RZ, 0xc0, !PT ;  /* 0x000f000f0a207812 */ /* 0x000fc600078ec0ff */
[----:B------:R-:W-:Y:S01]  /*2a70*/  FFMA.FTZ R27, R14, R27, R25 ;  /* 0x0000001b0e1b7223 */ /* 0x000fe20000010019 */
[----:B------:R-:W-:Y:S01]  /*2a80*/  HFMA2 R25, R9, R2.H1_H1, -72, -72 ;  /* 0xd480d48009197431 */ /* 0x000fe20000060002 */
        /* <DEDUP_REMOVED lines=8> */
[----:B------:R-:W-:-:S03]  /*2b10*/  FFMA.FTZ R25, R7, R34, RZ ;  /* 0x0000002207197223 */ /* 0x000fc600000100ff */
[----:B------:R-:W-:Y:S01]  /*2b20*/  FMUL.FTZ R32, R29, R32 ;  /* 0x000000201d207220 */ /* 0x000fe20000410000 */
[----:B------:R-:W-:-:S04]  /*2b30*/  IMAD.WIDE R28, R0, 0x4, R38 ;  /* 0x00000004001c7825 */ /* 0x000fc800078e0226 */
[----:B------:R-:W-:Y:S01]  /*2b40*/  FFMA.FTZ R9, R16, R9, R25 ;  /* 0x0000000910097223 */ /* 0x000fe20000010019 */
[----:B------:R-:W-:Y:S02]  /*2b50*/  LOP3.LUT R25, R10, 0xf000f0, RZ, 0xc0, !PT ;  /* 0x00f000f00a197812 */ /* 0x000fe400078ec0ff */
[----:B------:R-:W-:Y:S02]  /*2b60*/  SHF.R.U32.HI R10, RZ, 0x8, R10 ;  /* 0x00000008ff0a7819 */ /* 0x000fe4000001160a */
[----:B------:R-:W-:Y:S02]  /*2b70*/  LOP3.LUT R25, R25, 0x64006400, RZ, 0xfc, !PT ;  /* 0x6400640019197812 */ /* 0x000fe400078efcff */
[----:B------:R-:W-:-:S03]  /*2b80*/  F2FP.F16.F32.PACK_AB R32, RZ, R32 ;  /* 0x00000020ff20723e */ /* 0x000fc600000000ff */
[----:B------:R-:W-:Y:S01]  /*2b90*/  HFMA2 R25, R25, R2.H1_H1, -72, -72 ;  /* 0xd480d48019197431 */ /* 0x000fe20000060002 */
[----:B------:R-:W-:-:S04]  /*2ba0*/  PRMT R23, R23, 0x5410, R32 ;  /* 0x0000541017177816 */ /* 0x000fc80000000020 */
[----:B------:R-:W-:-:S05]  /*2bb0*/  HADD2.F32 R34, -RZ, R25.H0_H0 ;  /* 0x20000019ff227230 */ /* 0x000fca0000004100 */
[----:B------:R-:W-:Y:S01]  /*2bc0*/  FFMA.FTZ R34, R8, R34, R9 ;  /* 0x0000002208227223 */ /* 0x000fe20000010009 */
[----:B------:R-:W-:Y:S01]  /*2bd0*/  HADD2.F32 R9, -RZ, R25.H1_H1 ;  /* 0x30000019ff097230 */ /* 0x000fe20000004100 */
[C---:B------:R-:W-:Y:S02]  /*2be0*/  LOP3.LUT R25, R10.reuse, 0xf000f, RZ, 0xc0, !PT ;  /* 0x000f000f0a197812 */ /* 0x040fe400078ec0ff */
[----:B------:R-:W-:Y:S02]  /*2bf0*/  LOP3.LUT R10, R10, 0xf000f0, RZ, 0xc0, !PT ;  /* 0x00f000f00a0a7812 */ /* 0x000fe400078ec0ff */
[----:B------:R-:W-:Y:S01]  /*2c00*/  LOP3.LUT R25, R25, 0x64006400, RZ, 0xfc, !PT ;  /* 0x6400640019197812 */ /* 0x000fe200078efcff */
[----:B------:R-:W-:-:S04]  /*2c10*/  FFMA.FTZ R9, R17, R9, R34 ;  /* 0x0000000911097223 */ /* 0x000fc80000010022 */
[----:B------:R-:W-:-:S05]  /*2c20*/  HADD2 R25, R25, -1032, -1032 ;  /* 0xe408e40819197430 */ /* 0x000fca0000000000 */
[--C-:B------:R-:W-:Y:S02]  /*2c30*/  HADD2.F32 R27, -RZ, R25.reuse.H0_H0 ;  /* 0x20000019ff1b7230 */ /* 0x100fe40000004100 */
[----:B------:R-:W-:-:S03]  /*2c40*/  HADD2.F32 R25, -RZ, R25.H1_H1 ;  /* 0x30000019ff197230 */ /* 0x000fc60000004100 */
[----:B------:R-:W-:-:S04]  /*2c50*/  FFMA.FTZ R9, R12, R27, R9 ;  /* 0x0000001b0c097223 */ /* 0x000fc80000010009 */
        /* <DEDUP_REMOVED lines=14> */
[----:B------:R-:W-:Y:S01]  /*2d40*/  FFMA.FTZ R25, R16, R25, R7 ;  /* 0x0000001910197223 */ /* 0x000fe20000010007 */
[----:B------:R-:W-:Y:S02]  /*2d50*/  LOP3.LUT R7, R11, 0xf000f0, RZ, 0xc0, !PT ;  /* 0x00f000f00b077812 */ /* 0x000fe400078ec0ff */
[----:B------:R-:W-:Y:S02]  /*2d60*/  SHF.R.U32.HI R11, RZ, 0x8, R11 ;  /* 0x00000008ff0b7819 */ /* 0x000fe4000001160b */
[----:B------:R-:W-:Y:S02]  /*2d70*/  LOP3.LUT R7, R7, 0x64006400, RZ, 0xfc, !PT ;  /* 0x6400640007077812 */ /* 0x000fe400078efcff */
[----:B------:R-:W-:-:S03]  /*2d80*/  F2FP.F16.F32.PACK_AB R9, RZ, R9 ;  /* 0x00000009ff09723e */ /* 0x000fc600000000ff */
        /* <DEDUP_REMOVED lines=9> */
[----:B------:R-:W-:Y:S01]  /*2e20*/  MOV R25, R26 ;  /* 0x0000001a00197202 */ /* 0x000fe20000000f00 */
[----:B------:R-:W-:-:S02]  /*2e30*/  HADD2 R7, R10, -1032, -1032 ;  /* 0xe408e4080a077430 */ /* 0x000fc40000000000 */
[----:B------:R-:W-:-:S03]  /*2e40*/  HFMA2 R11, R11, R2.H1_H1, -72, -72 ;  /* 0xd480d4800b0b7431 */ /* 0x000fc60000060002 */
[--C-:B------:R-:W-:Y:S02]  /*2e50*/  HADD2.F32 R8, -RZ, R7.reuse.H0_H0 ;  /* 0x20000007ff087230 */ /* 0x100fe40000004100 */
[----:B------:R-:W-:Y:S02]  /*2e60*/  HADD2.F32 R7, -RZ, R7.H1_H1 ;  /* 0x30000007ff077230 */ /* 0x000fe40000004100 */
[--C-:B------:R-:W-:Y:S02]  /*2e70*/  HADD2.F32 R10, -RZ, R11.reuse.H1_H1 ;  /* 0x3000000bff0a7230 */ /* 0x100fe40000004100 */
[----:B------:R-:W-:Y:S01]  /*2e80*/  FFMA.FTZ R17, R12, R8, R17 ;  /* 0x000000080c117223 */ /* 0x000fe20000010011 */
[----:B------:R-:W-:-:S03]  /*2e90*/  HADD2.F32 R8, -RZ, R11.H0_H0 ;  /* 0x2000000bff087230 */ /* 0x000fc60000004100 */
[----:B------:R-:W-:-:S04]  /*2ea0*/  FFMA.FTZ R7, R14, R7, R17 ;  /* 0x000000070e077223 */ /* 0x000fc80000010011 */
[----:B------:R-:W-:-:S04]  /*2eb0*/  FFMA.FTZ R7, R18, R8, R7 ;  /* 0x0000000812077223 */ /* 0x000fc80000010007 */
[----:B------:R-:W-:Y:S01]  /*2ec0*/  FFMA.FTZ R10, R15, R10, R7 ;  /* 0x0000000a0f0a7223 */ /* 0x000fe20000010007 */
[----:B------:R-:W-:-:S03]  /*2ed0*/  HFMA2 R7, R23, 1, 1, R22 ;  /* 0x3c003c0017077831 */ /* 0x000fc60000000016 */
[----:B------:R-:W-:-:S05]  /*2ee0*/  FMUL.FTZ R10, R31, R10 ;  /* 0x0000000a1f0a7220 */ /* 0x000fca0000410000 */
[----:B------:R-:W-:-:S04]  /*2ef0*/  F2FP.F16.F32.PACK_AB R10, RZ, R10 ;  /* 0x0000000aff0a723e */ /* 0x000fc800000000ff */
[----:B------:R-:W-:-:S05]  /*2f00*/  PRMT R9, R9, 0x5410, R10 ;  /* 0x0000541009097816 */ /* 0x000fca000000000a */
[----:B------:R-:W-:-:S07]  /*2f10*/  HADD2 R24, R9, R13 ;  /* 0x0000000d09187230 */ /* 0x000fce0000000000 */
.L_x_3829:
[----:B------:R-:W1:Y:S01]  /*2f20*/  LDC.64 R36, c[0x0][0x3a0] ;  /* 0x0000e800ff247b82 */ /* 0x000e620000000a00 */
[----:B------:R-:W-:Y:S01]  /*2f30*/  VIMNMX R8, PT, PT, R20, UR12, PT ;  /* 0x0000000c14087c48 */ /* 0x000fe2000bfe0100 */
[----:B------:R-:W-:-:S03]  /*2f40*/  IMAD R21, R0, UR8, R21 ;  /* 0x0000000800157c24 */ /* 0x000fc6000f8e0215 */
[----:B------:R-:W-:Y:S01]  /*2f50*/  ISETP.GT.AND P0, PT, R8, R25, PT ;  /* 0x000000190800720c */ /* 0x000fe20003f04270 */
[----:B-1----:R-:W-:-:S12]  /*2f60*/  IMAD.WIDE R36, R21, 0x2, R36 ;  /* 0x0000000215247825 */ /* 0x002fd800078e0224 */
[----:B------:R-:W-:Y:S05]  /*2f70*/  @!P0 BRA `(.L_x_3830) ;  /* 0x0000001000f48947 */ /* 0x000fea0003800000 */
[----:B------:R-:W-:-:S07]  /*2f80*/  VIMNMX.U32 R26, PT, PT, R20, UR12, PT ;  /* 0x0000000c141a7c48 */ /* 0x000fce000bfe0000 */
.L_x_3831:
[----:B------:R-:W2:Y:S01]  /*2f90*/  LDG.E.128.CONSTANT R12, desc[UR6][R28.64] ;  /* 0x000000061c0c7981 */ /* 0x000ea2000c1e9d00 */
[----:B------:R-:W-:-:S03]  /*2fa0*/  IMAD.WIDE R38, R0, 0x4, R28 ;  /* 0x0000000400267825 */ /* 0x000fc600078e021c */
[----:B------:R-:W1:Y:S04]  /*2fb0*/  LDS.128 R16, [UR4] ;  /* 0x00000004ff107984 */ /* 0x000e680008000c00 */
[----:B------:R3:W4:Y:S01]  /*2fc0*/  LDG.E.128.CONSTANT R8, desc[UR6][R38.64] ;  /* 0x0000000626087981 */ /* 0x000722000c1e9d00 */
[----:B------:R-:W-:-:S05]  /*2fd0*/  HFMA2 R20, -RZ, RZ, 0, 0.125 ;  /* 0x00003000ff147431 */ /* 0x000fca00000001ff */
[----:B------:R-:W-:Y:S01]  /*2fe0*/  PRMT R2, R2, 0x5410, R20 ;  /* 0x0000541002027816 */ /* 0x000fe20000000014 */
[----:B---3--:R-:W-:Y:S01]  /*2ff0*/  IMAD.WIDE R38, R0, 0x4, R38 ;  /* 0x0000000400267825 */ /* 0x008fe200078e0226 */
        /* <DEDUP_REMOVED lines=11> */
[----:B------:R-:W-:Y:S02]  /*30b0*/  HADD2 R22, R27, -1028, -1028 ;  /* 0xe404e4041b167430 */ /* 0x000fe40000000000 */
[-C--:B-1----:R-:W-:Y:S02]  /*30c0*/  HFMA2 R29, R29, R16.reuse, RZ ;  /* 0x000000101d1d7231 */ /* 0x082fe400000000ff */
[----:B------:R-:W-:Y:S01]  /*30d0*/  HADD2 R20, R28, -1028, -1028 ;  /* 0xe404e4041c147430 */ /* 0x000fe20000000000 */
[----:B------:R-:W-:Y:S01]  /*30e0*/  LOP3.LUT R23, R23, 0x64006400, RZ, 0xfc, !PT ;  /* 0x6400640017177812 */ /* 0x000fe200078efcff */
[----:B------:R-:W-:-:S02]  /*30f0*/  HFMA2 R30, R30, R16, RZ.H0_H0 ;  /* 0x000000101e1e7231 */ /* 0x000fc400000400ff */
[-C--:B------:R-:W-:Y:S02]  /*3100*/  HFMA2 R22, R22, R16.reuse, RZ ;  /* 0x0000001016167231 */ /* 0x080fe400000000ff */
[----:B------:R-:W-:Y:S01]  /*3110*/  HFMA2 R20, R20, R16, RZ.H0_H0 ;  /* 0x0000001014147231 */ /* 0x000fe200000400ff */
[----:B------:R-:W-:Y:S01]  /*3120*/  LOP3.LUT R21, R13, 0x380038, RZ, 0xc0, !PT ;  /* 0x003800380d157812 */ /* 0x000fe200078ec0ff */
[-C--:B------:R-:W-:Y:S01]  /*3130*/  HFMA2 R23, R23, R2.reuse.H1_H1, -132, -132 ;  /* 0xd820d82017177431 */ /* 0x080fe20000060002 */
[----:B------:R-:W-:Y:S02]  /*3140*/  LOP3.LUT R16, R14, 0x380038, RZ, 0xc0, !PT ;  /* 0x003800380e107812 */ /* 0x000fe400078ec0ff */
[----:B------:R-:W-:Y:S01]  /*3150*/  LOP3.LUT R21, R21, 0x64006400, RZ, 0xfc, !PT ;  /* 0x6400640015157812 */ /* 0x000fe200078efcff */
[----:B------:R-:W-:Y:S01]  /*3160*/  HFMA2 R29, R23, R17, R29 ;  /* 0x00000011171d7231 */ /* 0x000fe2000000001d */
[----:B------:R-:W-:Y:S02]  /*3170*/  LOP3.LUT R27, R16, 0x64006400, RZ, 0xfc, !PT ;  /* 0x64006400101b7812 */ /* 0x000fe400078efcff */
[----:B------:R-:W-:Y:S01]  /*3180*/  LOP3.LUT R16, R15, 0x380038, RZ, 0xc0, !PT ;  /* 0x003800380f107812 */ /* 0x000fe200078ec0ff */
[----:B------:R-:W-:Y:S01]  /*3190*/  HFMA2 R21, R21, R2.H1_H1, -132, -132 ;  /* 0xd820d82015157431 */ /* 0x000fe20000060002 */
[----:B------:R-:W-:-:S02]  /*31a0*/  SHF.R.U32.HI R32, RZ, 0x6, R12 ;  /* 0x00000006ff207819 */ /* 0x000fc4000001160c */
[----:B------:R-:W-:Y:S01]  /*31b0*/  LOP3.LUT R23, R16, 0x64006400, RZ, 0xfc, !PT ;  /* 0x6400640010177812 */ /* 0x000fe200078efcff */
[-C--:B------:R-:W-:Y:S02]  /*31c0*/  HFMA2 R30, R21, R17.reuse, R30 ;  /* 0x00000011151e7231 */ /* 0x080fe4000000001e */
[-C--:B------:R-:W-:Y:S01]  /*31d0*/  HFMA2 R16, R27, R2.reuse.H1_H1, -132, -132 ;  /* 0xd820d8201b107431 */ /* 0x080fe20000060002 */
[----:B------:R-:W-:Y:S01]  /*31e0*/  LOP3.LUT R21, R32, 0x70007, RZ, 0xc0, !PT ;  /* 0x0007000720157812 */ /* 0x000fe200078ec0ff */
[----:B------:R-:W-:Y:S01]  /*31f0*/  HFMA2 R23, R23, R2.H1_H1, -132, -132 ;  /* 0xd820d82017177431 */ /* 0x000fe20000060002 */
[----:B------:R-:W-:Y:S01]  /*3200*/  SHF.R.U32.HI R31, RZ, 0x6, R13 ;  /* 0x00000006ff1f7819 */ /* 0x000fe2000001160d */
[-C--:B------:R-:W-:Y:S01]  /*3210*/  HFMA2 R16, R16, R17.reuse, R22 ;  /* 0x0000001110107231 */ /* 0x080fe20000000016 */
[----:B------:R-:W-:Y:S01]  /*3220*/  LOP3.LUT R21, R21, 0x64006400, RZ, 0xfc, !PT ;  /* 0x6400640015157812 */ /* 0x000fe200078efcff */
[----:B------:R-:W-:Y:S01]  /*3230*/  HFMA2 R20, R23, R17, R20 ;  /* 0x0000001117147231 */ /* 0x000fe20000000014 */
[----:B------:R-:W-:-:S02]  /*3240*/  LOP3.LUT R17, R31, 0x70007, RZ, 0xc0, !PT ;  /* 0x000700071f117812 */ /* 0x000fc400078ec0ff */
[----:B------:R-:W-:Y:S01]  /*3250*/  SHF.R.U32.HI R27, RZ, 0x6, R15 ;  /* 0x00000006ff1b7819 */ /* 0x000fe2000001160f */
[----:B------:R-:W-:Y:S01]  /*3260*/  HADD2 R21, R21, -1028, -1028 ;  /* 0xe404e40415157430 */ /* 0x000fe20000000000 */
[----:B------:R-:W-:Y:S02]  /*3270*/  LOP3.LUT R17, R17, 0x64006400, RZ, 0xfc, !PT ;  /* 0x6400640011117812 */ /* 0x000fe400078efcff */
[----:B------:R-:W-:Y:S01]  /*3280*/  LOP3.LUT R22, R27, 0x70007, RZ, 0xc0, !PT ;  /* 0x000700071b167812 */ /* 0x000fe200078ec0ff */
[-C--:B------:R-:W-:Y:S01]  /*3290*/  HFMA2 R29, R21, R18.reuse, R29 ;  /* 0x00000012151d7231 */ /* 0x080fe2000000001d */
        /* <DEDUP_REMOVED lines=12> */
[----:B------:R-:W-:Y:S01]  /*3360*/  HADD2 R23, R23, -1028, -1028 ;  /* 0xe404e40417177430 */ /* 0x000fe20000000000 */
[----:B------:R-:W-:Y:S01]  /*3370*/  LOP3.LUT R34, R34, 0x64006400, RZ, 0xfc, !PT ;  /* 0x6400640022227812 */ /* 0x000fe200078efcff */
[----:B------:R-:W-:Y:S01]  /*3380*/  HFMA2 R21, R21, R2.H1_H1, -132, -132 ;  /* 0xd820d82015157431 */ /* 0x000fe20000060002 */
[----:B------:R-:W-:Y:S01]  /*3390*/  LOP3.LUT R32, R32, 0x64006400, RZ, 0xfc, !PT ;  /* 0x6400640020207812 */ /* 0x000fe200078efcff */
[----:B------:R-:W-:Y:S01]  /*33a0*/  HFMA2 R16, R23, R18, R16 ;  /* 0x0000001217107231 */ /* 0x000fe20000000010 */
[----:B------:R-:W-:Y:S01]  /*33b0*/  LOP3.LUT R18, R31, 0x380038, RZ, 0xc0, !PT ;  /* 0x003800381f127812 */ /* 0x000fe200078ec0ff */
[----:B------:R-:W-:Y:S01]  /*33c0*/  HFMA2 R29, R21, R19, R29 ;  /* 0x00000013151d7231 */ /* 0x000fe2000000001d */
[----:B------:R-:W-:-:S02]  /*33d0*/  LOP3.LUT R21, R17, 0x380038, RZ, 0xc0, !PT ;  /* 0x0038003811157812 */ /* 0x000fc400078ec0ff */
[----:B------:R-:W-:Y:S02]  /*33e0*/  LOP3.LUT R23, R18, 0x64006400, RZ, 0xfc, !PT ;  /* 0x6400640012177812 */ /* 0x000fe400078efcff */
[----:B------:R-:W-:Y:S02]  /*33f0*/  LOP3.LUT R18, R27, 0x380038, RZ, 0xc0, !PT ;  /* 0x003800381b127812 */ /* 0x000fe400078ec0ff */
[----:B------:R-:W-:Y:S01]  /*3400*/  LOP3.LUT R21, R21, 0x64006400, RZ, 0xfc, !PT ;  /* 0x6400640015157812 */ /* 0x000fe200078efcff */
[-C--:B------:R-:W-:Y:S01]  /*3410*/  HFMA2 R23, R23, R2.reuse.H1_H1, -132, -132 ;  /* 0xd820d82017177431 */ /* 0x080fe20000060002 */
[----:B------:R-:W-:Y:S02]  /*3420*/  LOP3.LUT R33, R18, 0x64006400, RZ, 0xfc, !PT ;  /* 0x6400640012217812 */ /* 0x000fe400078efcff */
[----:B------:R-:W-:Y:S01]  /*3430*/  MOV R18, 0x2400 ;  /* 0x0000240000127802 */ /* 0x000fe20000000f00 */
[----:B------:R-:W-:Y:S02]  /*3440*/  HFMA2 R21, R21, R2.H1_H1, -132, -132 ;  /* 0xd820d82015157431 */ /* 0x000fe40000060002 */
[----:B------:R-:W-:-:S02]  /*3450*/  HFMA2 R30, R23, R19, R30 ;  /* 0x00000013171e7231 */ /* 0x000fc4000000001e */
[----:B------:R-:W-:Y:S01]  /*3460*/  HFMA2 R28, R33, R2.H1_H1, -132, -132 ;  /* 0xd820d820211c7431 */ /* 0x000fe20000060002 */
[----:B------:R-:W-:Y:S01]  /*3470*/  PRMT R3, R3, 0x5410, R18 ;  /* 0x0000541003037816 */ /* 0x000fe20000000012 */
[-C--:B------:R-:W-:Y:S01]  /*3480*/  HFMA2 R16, R21, R19.reuse, R16 ;  /* 0x0000001315107231 */ /* 0x080fe20000000010 */
[----:B------:R-:W-:Y:S01]  /*3490*/  LOP3.LUT R18, R31, 0x1c001c0, RZ, 0xc0, !PT ;  /* 0x01c001c01f127812 */ /* 0x000fe200078ec0ff */
[----:B------:R-:W-:Y:S02]  /*34a0*/  HFMA2 R28, R28, R19, R20 ;  /* 0x000000131c1c7231 */ /* 0x000fe40000000014 */
[----:B------:R-:W1:Y:S01]  /*34b0*/  LDS.128 R20, [UR4+0x10] ;  /* 0x00001004ff147984 */ /* 0x000e620008000c00 */
[----:B------:R-:W-:Y:S01]  /*34c0*/  LOP3.LUT R18, R18, 0x64006400, RZ, 0xfc, !PT ;  /* 0x6400640012127812 */ /* 0x000fe200078efcff */
[-C--:B------:R-:W-:Y:S02]  /*34d0*/  HFMA2 R19, R34, R3.reuse.H1_H1, -20, -20 ;  /* 0xcd00cd0022137431 */ /* 0x080fe40000060003 */
[----:B------:R-:W-:-:S02]  /*34e0*/  HFMA2 R17, R32, R3.H1_H1, -20, -20 ;  /* 0xcd00cd0020117431 */ /* 0x000fc40000060003 */
[----:B------:R-:W-:Y:S02]  /*34f0*/  HFMA2 R18, R18, R3.H1_H1, -20, -20 ;  /* 0xcd00cd0012127431 */ /* 0x000fe40000060003 */
[-C--:B-1----:R-:W-:Y:S02]  /*3500*/  HFMA2 R29, R19, R20.reuse, R29 ;  /* 0x00000014131d7231 */ /* 0x082fe4000000001d */
[-C--:B------:R-:W-:Y:S02]  /*3510*/  HFMA2 R30, R18, R20.reuse, R30 ;  /* 0x00000014121e7231 */ /* 0x080fe4000000001e */
[----:B------:R-:W-:Y:S02]  /*3520*/  HFMA2 R31, R17, R20, R16 ;  /* 0x00000014111f7231 */ /* 0x000fe40000000010 */
[----:B------:R-:W2:Y:S01]  /*3530*/  LDG.E.128.CONSTANT R16, desc[UR6][R38.64] ;  /* 0x0000000626107981 */ /* 0x000ea2000c1e9d00 */
[----:B------:R-:W-:Y:S02]  /*3540*/  LOP3.LUT R27, R27, 0x1c001c0, RZ, 0xc0, !PT ;  /* 0x01c001c01b1b7812 */ /* 0x000fe400078ec0ff */
[----:B----4-:R-:W-:-:S02]  /*3550*/  LOP3.LUT R33, R9, 0x380038, RZ, 0xc0, !PT ;  /* 0x0038003809217812 */ /* 0x010fc400078ec0ff */
[----:B------:R-:W-:Y:S02]  /*3560*/  LOP3.LUT R32, R27, 0x64006400, RZ, 0xfc, !PT ;  /* 0x640064001b207812 */ /* 0x000fe400078efcff */
[----:B------:R-:W-:Y:S02]  /*3570*/  LOP3.LUT R27, R8, 0x70007, RZ, 0xc0, !PT ;  /* 0x00070007081b7812 */ /* 0x000fe400078ec0ff */
[----:B------:R-:W-:Y:S01]  /*3580*/  LOP3.LUT R33, R33, 0x64006400, RZ, 0xfc, !PT ;  /* 0x6400640021217812 */ /* 0x000fe200078efcff */
[----:B------:R-:W-:Y:S01]  /*3590*/  HFMA2 R32, R32, R3.H1_H1, -20, -20 ;  /* 0xcd00cd0020207431 */ /* 0x000fe20000060003 */
[----:B------:R-:W-:Y:S02]  /*35a0*/  LOP3.LUT R27, R27, 0x64006400, RZ, 0xfc, !PT ;  /* 0x640064001b1b7812 */ /* 0x000fe400078efcff */
[----:B------:R-:W-:Y:S01]  /*35b0*/  SHF.R.U32.HI R12, RZ, 0xf, R12 ;  /* 0x0000000fff0c7819 */ /* 0x000fe2000001160c */
[----:B------:R-:W-:Y:S01]  /*35c0*/  HFMA2 R28, R32, R20, R28 ;  /* 0x00000014201c7231 */ /* 0x000fe2000000001c */
[----:B------:R-:W-:Y:S01]  /*35d0*/  LOP3.LUT R20, R9, 0x70007, RZ, 0xc0, !PT ;  /* 0x0007000709147812 */ /* 0x000fe200078ec0ff */
[----:B------:R-:W-:Y:S01]  /*35e0*/  HADD2 R27, R27, -1028, -1028 ;  /* 0xe404e4041b1b7430 */ /* 0x000fe20000000000 */
[----:B------:R-:W-:-:S02]  /*35f0*/  SHF.R.U32.HI R13, RZ, 0xf, R13 ;  /* 0x0000000fff0d7819 */ /* 0x000fc4000001160d */
[----:B------:R-:W-:Y:S01]  /*3600*/  LOP3.LUT R20, R20, 0x64006400, RZ, 0xfc, !PT ;  /* 0x6400640014147812 */ /* 0x000fe200078efcff */
[-C--:B------:R-:W-:Y:S01]  /*3610*/  HFMA2 R29, R27, R21.reuse, R29 ;  /* 0x000000151b1d7231 */ /* 0x080fe2000000001d */
[----:B------:R-:W-:Y:S02]  /*3620*/  LOP3.LUT R27, R10, 0x70007, RZ, 0xc0, !PT ;  /* 0x000700070a1b7812 */ /* 0x000fe400078ec0ff */
[----:B------:R-:W-:Y:S01]  /*3630*/  SHF.R.U32.HI R14, RZ, 0xf, R14 ;  /* 0x0000000fff0e7819 */ /* 0x000fe2000001160e */
[----:B------:R-:W-:Y:S01]  /*3640*/  HADD2 R20, R20, -1028, -1028 ;  /* 0xe404e40414147430 */ /* 0x000fe20000000000 */
[----:B------:R-:W-:Y:S02]  /*3650*/  LOP3.LUT R27, R27, 0x64006400, RZ, 0xfc, !PT ;  /* 0x640064001b1b7812 */ /* 0x000fe400078efcff */
[----:B------:R-:W-:Y:S01]  /*3660*/  SHF.R.U32.HI R15, RZ, 0xf, R15 ;  /* 0x0000000fff0f7819 */ /* 0x000fe2000001160f */
[----:B------:R-:W-:Y:S01]  /*3670*/  HFMA2 R30, R20, R21, R30 ;  /* 0x00000015141e7231 */ /* 0x000fe2000000001e */
[----:B------:R-:W-:Y:S01]  /*3680*/  LOP3.LUT R20, R11, 0x70007, RZ, 0xc0, !PT ;  /* 0x000700070b147812 */ /* 0x000fe200078ec0ff */
[----:B------:R-:W-:Y:S01]  /*3690*/  HADD2 R27, R27, -1028, -1028 ;  /* 0xe404e4041b1b7430 */ /* 0x000fe20000000000 */
[----:B------:R-:W-:-:S02]  /*36a0*/  IADD3 R25, PT, PT, R25, 0x20, RZ ;  /* 0x0000002019197810 */ /* 0x000fc40007ffe0ff */
[----:B------:R-:W-:Y:S01]  /*36b0*/  LOP3.LUT R20, R20, 0x64006400, RZ, 0xfc, !PT ;  /* 0x6400640014147812 */ /* 0x000fe200078efcff */
[-C--:B------:R-:W-:Y:S01]  /*36c0*/  HFMA2 R31, R27, R21.reuse, R31 ;  /* 0x000000151b1f7231 */ /* 0x080fe2000000001f */
[----:B------:R-:W-:Y:S02]  /*36d0*/  LOP3.LUT R27, R11, 0x380038, RZ, 0xc0, !PT ;  /* 0x003800380b1b7812 */ /* 0x000fe400078ec0ff */
[----:B------:R-:W-:Y:S01]  /*36e0*/  ISETP.GE.AND P0, PT, R25, R26, PT ;  /* 0x0000001a1900720c */ /* 0x000fe20003f06270 */
[----:B------:R-:W-:Y:S01]  /*36f0*/  HADD2 R20, R20, -1028, -1028 ;  /* 0xe404e40414147430 */ /* 0x000fe20000000000 */
[----:B------:R-:W-:Y:S02]  /*3700*/  LOP3.LUT R27, R27, 0x64006400, RZ, 0xfc, !PT ;  /* 0x640064001b1b7812 */ /* 0x000fe400078efcff */
[----:B0-----:R-:W-:Y:S01]  /*3710*/  PRMT R4, R4, 0x5410, R5 ;  /* 0x0000541004047816 */ /* 0x001fe20000000005 */
[----:B------:R-:W-:Y:S01]  /*3720*/  HFMA2 R20, R20, R21, R28 ;  /* 0x0000001514147231 */ /* 0x000fe2000000001c */
[----:B------:R-:W-:Y:S01]  /*3730*/  LOP3.LUT R21, R8, 0x380038, RZ, 0xc0, !PT ;  /* 0x0038003808157812 */ /* 0x000fe200078ec0ff */
[-C--:B------:R-:W-:Y:S01]  /*3740*/  HFMA2 R28, R33, R2.reuse.H1_H1, -132, -132 ;  /* 0xd820d820211c7431 */ /* 0x080fe20000060002 */
[----:B------:R-:W-:Y:S01]  /*3750*/  SHF.R.U32.HI R33, RZ, 0x6, R11 ;  /* 0x00000006ff217819 */ /* 0x000fe2000001160b */
[----:B------:R-:W-:Y:S01]  /*3760*/  HFMA2 R34, R27, R2.H1_H1, -132, -132 ;  /* 0xd820d8201b227431 */ /* 0x000fe20000060002 */
[----:B------:R-:W-:Y:S01]  /*3770*/  LOP3.LUT R21, R21, 0x64006400, RZ, 0xfc, !PT ;  /* 0x6400640015157812 */ /* 0x000fe200078efcff */
[-C--:B------:R-:W-:Y:S01]  /*3780*/  HFMA2 R30, R28, R22.reuse, R30 ;  /* 0x000000161c1e7231 */ /* 0x080fe2000000001e */
[----:B------:R-:W-:Y:S01]  /*3790*/  SHF.R.U32.HI R28, RZ, 0x6, R9 ;  /* 0x00000006ff1c7819 */ /* 0x000fe20000011609 */
[----:B------:R-:W-:Y:S01]  /*37a0*/  HFMA2 R34, R34, R22, R20 ;  /* 0x0000001622227231 */ /* 0x000fe20000000014 */
[----:B------:R-:W-:Y:S01]  /*37b0*/  SHF.R.U32.HI R27, RZ, 0x6, R8 ;  /* 0x00000006ff1b7819 */ /* 0x000fe20000011608 */
[----:B------:R-:W-:Y:S01]  /*37c0*/  HFMA2 R21, R21, R2.H1_H1, -132, -132 ;  /* 0xd820d82015157431 */ /* 0x000fe20000060002 */
[----:B------:R-:W-:-:S02]  /*37d0*/  LOP3.LUT R20, R28, 0x70007, RZ, 0xc0, !PT ;  /* 0x000700071c147812 */ /* 0x000fc400078ec0ff */
[----:B------:R-:W-:Y:S01]  /*37e0*/  SHF.R.U32.HI R8, RZ, 0xe, R8 ;  /* 0x0000000eff087819 */ /* 0x000fe20000011608 */
[----:B------:R-:W-:Y:S01]  /*37f0*/  HFMA2 R29, R21, R22, R29 ;  /* 0x00000016151d7231 */ /* 0x000fe2000000001d */
[----:B------:R-:W-:Y:S02]  /*3800*/  LOP3.LUT R21, R10, 0x380038, RZ, 0xc0, !PT ;  /* 0x003800380a157812 */ /* 0x000fe400078ec0ff */
[----:B------:R-:W-:Y:S02]  /*3810*/  LOP3.LUT R20, R20, 0x64006400, RZ, 0xfc, !PT ;  /* 0x6400640014147812 */ /* 0x000fe400078efcff */
[----:B------:R-:W-:Y:S02]  /*3820*/  LOP3.LUT R21, R21, 0x64006400, RZ, 0xfc, !PT ;  /* 0x6400640015157812 */ /* 0x000fe400078efcff */
[----:B------:R-:W-:Y:S01]  /*3830*/  SHF.R.U32.HI R9, RZ, 0xe, R9 ;  /* 0x0000000eff097819 */ /* 0x000fe20000011609 */
[----:B------:R-:W-:Y:S01]  /*3840*/  HADD2 R20, R20, -1028, -1028 ;  /* 0xe404e40414147430 */ /* 0x000fe20000000000 */
[----:B------:R-:W-:Y:S01]  /*3850*/  SHF.R.U32.HI R11, RZ, 0xe, R11 ;  /* 0x0000000eff0b7819 */ /* 0x000fe2000001160b */
[----:B------:R-:W-:Y:S01]  /*3860*/  HFMA2 R32, R21, R2.H1_H1, -132, -132 ;  /* 0xd820d82015207431 */ /* 0x000fe20000060002 */
[----:B------:R-:W-:Y:S01]  /*3870*/  LOP3.LUT R21, R27, 0x70007, RZ, 0xc0, !PT ;  /* 0x000700071b157812 */ /* 0x000fe200078ec0ff */
[----:B------:R-:W-:-:S02]  /*3880*/  HFMA2 R30, R20, R23, R30 ;  /* 0x00000017141e7231 */ /* 0x000fc4000000001e */
[----:B------:R-:W-:Y:S01]  /*3890*/  HFMA2 R32, R32, R22, R31 ;  /* 0x0000001620207231 */ /* 0x000fe2000000001f */
[--C-:B------:R-:W-:Y:S02]  /*38a0*/  SHF.R.U32.HI R31, RZ, 0x6, R10.reuse ;  /* 0x00000006ff1f7819 */ /* 0x100fe4000001160a */
[----:B------:R-:W-:Y:S02]  /*38b0*/  LOP3.LUT R21, R21, 0x64006400, RZ, 0xfc, !PT ;  /* 0x6400640015157812 */ /* 0x000fe400078efcff */
[----:B------:R-:W-:Y:S02]  /*38c0*/  LOP3.LUT R20, R31, 0x70007, RZ, 0xc0, !PT ;  /* 0x000700071f147812 */ /* 0x000fe400078ec0ff */
[----:B------:R-:W-:Y:S01]  /*38d0*/  SHF.R.U32.HI R10, RZ, 0xe, R10 ;  /* 0x0000000eff0a7819 */ /* 0x000fe2000001160a */
[----:B------:R-:W-:Y:S01]  /*38e0*/  HADD2 R21, R21, -1028, -1028 ;  /* 0xe404e40415157430 */ /* 0x000fe20000000000 */
[----:B------:R-:W-:-:S03]  /*38f0*/  LOP3.LUT R20, R20, 0x64006400, RZ, 0xfc, !PT ;  /* 0x6400640014147812 */ /* 0x000fc600078efcff */
[----:B------:R-:W-:Y:S01]  /*3900*/  HFMA2 R29, R21, R23, R29 ;  /* 0x00000017151d7231 */ /* 0x000fe2000000001d */
[----:B------:R-:W-:Y:S01]  /*3910*/  LOP3.LUT R21, R12, 0x10001, RZ, 0xc0, !PT ;  /* 0x000100010c157812 */ /* 0x000fe200078ec0ff */
[----:B------:R-:W-:-:S03]  /*3920*/  HADD2 R20, R20, -1028, -1028 ;  /* 0xe404e40414147430 */ /* 0x000fc60000000000 */
[----:B------:R-:W-:Y:S01]  /*3930*/  LOP3.LUT R12, R21, 0x20002, R8, 0xf8, !PT ;  /* 0x00020002150c7812 */ /* 0x000fe200078ef808 */
[----:B------:R-:W-:Y:S01]  /*3940*/  HFMA2 R32, R20, R23, R32 ;  /* 0x0000001714207231 */ /* 0x000fe20000000020 */
[----:B------:R-:W-:-:S04]  /*3950*/  LOP3.LUT R20, R33, 0x70007, RZ, 0xc0, !PT ;  /* 0x0007000721147812 */ /* 0x000fc800078ec0ff */
[----:B------:R-:W-:-:S05]  /*3960*/  LOP3.LUT R20, R20, 0x64006400, RZ, 0xfc, !PT ;  /* 0x6400640014147812 */ /* 0x000fca00078efcff */
[----:B------:R-:W-:-:S04]  /*3970*/  HADD2 R20, R20, -1028, -1028 ;  /* 0xe404e40414147430 */ /* 0x000fc80000000000 */
[----:B------:R-:W-:Y:S01]  /*3980*/  HFMA2 R34, R20, R23, R34 ;  /* 0x0000001714227231 */ /* 0x000fe20000000022 */
[----:B------:R-:W-:-:S04]  /*3990*/  LOP3.LUT R20, R13, 0x10001, RZ, 0xc0, !PT ;  /* 0x000100010d147812 */ /* 0x000fc800078ec0ff */
[----:B------:R-:W-:Y:S02]  /*39a0*/  LOP3.LUT R13, R20, 0x20002, R9, 0xf8, !PT ;  /* 0x00020002140d7812 */ /* 0x000fe400078ef809 */
[----:B------:R-:W0:Y:S01]  /*39b0*/  LDS.128 R20, [UR4+0x20] ;  /* 0x00002004ff147984 */ /* 0x000e220008000c00 */
[C---:B------:R-:W-:Y:S02]  /*39c0*/  LOP3.LUT R9, R27.reuse, 0x380038, RZ, 0xc0, !PT ;  /* 0x003800381b097812 */ /* 0x040fe400078ec0ff */
[----:B------:R-:W-:Y:S02]  /*39d0*/  LOP3.LUT R27, R27, 0x1c001c0, RZ, 0xc0, !PT ;  /* 0x01c001c01b1b7812 */ /* 0x000fe400078ec0ff */
[----:B------:R-:W-:-:S05]  /*39e0*/  LOP3.LUT R9, R9, 0x64006400, RZ, 0xfc, !PT ;  /* 0x6400640009097812 */ /* 0x000fca00078efcff */
[----:B------:R-:W-:Y:S01]  /*39f0*/  HFMA2 R8, R9, R2.H1_H1, -132, -132 ;  /* 0xd820d82009087431 */ /* 0x000fe20000060002 */
[C---:B------:R-:W-:Y:S02]  /*3a00*/  LOP3.LUT R9, R28.reuse, 0x380038, RZ, 0xc0, !PT ;  /* 0x003800381c097812 */ /* 0x040fe400078ec0ff */
[----:B------:R-:W-:Y:S02]  /*3a10*/  LOP3.LUT R28, R28, 0x1c001c0, RZ, 0xc0, !PT ;  /* 0x01c001c01c1c7812 */ /* 0x000fe400078ec0ff */
[----:B------:R-:W-:Y:S02]  /*3a20*/  LOP3.LUT R9, R9, 0x64006400, RZ, 0xfc, !PT ;  /* 0x6400640009097812 */ /* 0x000fe400078efcff */
[----:B------:R-:W-:Y:S01]  /*3a30*/  LOP3.LUT R28, R28, 0x64006400, RZ, 0xfc, !PT ;  /* 0x640064001c1c7812 */ /* 0x000fe200078efcff */
[----:B0-----:R-:W-:Y:S02]  /*3a40*/  HFMA2 R29, R8, R20, R29 ;  /* 0x00000014081d7231 */ /* 0x001fe4000000001d */
[----:B------:R-:W-:Y:S01]  /*3a50*/  HFMA2 R8, R9, R2.H1_H1, -132, -132 ;  /* 0xd820d82009087431 */ /* 0x000fe20000060002 */
[----:B------:R-:W-:-:S02]  /*3a60*/  LOP3.LUT R9, R31, 0x380038, RZ, 0xc0, !PT ;  /* 0x003800381f097812 */ /* 0x000fc400078ec0ff */
[----:B------:R-:W-:Y:S01]  /*3a70*/  LOP3.LUT R31, R31, 0x1c001c0, RZ, 0xc0, !PT ;  /* 0x01c001c01f1f7812 */ /* 0x000fe200078ec0ff */
[----:B------:R-:W-:Y:S01]  /*3a80*/  HFMA2 R30, R8, R20, R30 ;  /* 0x00000014081e7231 */ /* 0x000fe2000000001e */
[----:B------:R-:W-:-:S05]  /*3a90*/  LOP3.LUT R9, R9, 0x64006400, RZ, 0xfc, !PT ;  /* 0x6400640009097812 */ /* 0x000fca00078efcff */
[----:B------:R-:W-:Y:S01]  /*3aa0*/  HFMA2 R8, R9, R2.H1_H1, -132, -132 ;  /* 0xd820d82009087431 */ /* 0x000fe20000060002 */
[----:B------:R-:W-:Y:S02]  /*3ab0*/  LOP3.LUT R9, R14, 0x10001, RZ, 0xc0, !PT ;  /* 0x000100010e097812 */ /* 0x000fe400078ec0ff */
[----:B------:R-:W-:Y:S01]  /*3ac0*/  LOP3.LUT R14, R15, 0x10001, RZ, 0xc0, !PT ;  /* 0x000100010f0e7812 */ /* 0x000fe200078ec0ff */
[----:B------:R-:W-:Y:S01]  /*3ad0*/  HFMA2 R32, R8, R20, R32 ;  /* 0x0000001408207231 */ /* 0x000fe20000000020 */
[C---:B------:R-:W-:Y:S02]  /*3ae0*/  LOP3.LUT R8, R33.reuse, 0x380038, RZ, 0xc0, !PT ;  /* 0x0038003821087812 */ /* 0x040fe400078ec0ff */
[----:B------:R-:W-:Y:S02]  /*3af0*/  LOP3.LUT R33, R33, 0x1c001c0, RZ, 0xc0, !PT ;  /* 0x01c001c021217812 */ /* 0x000fe400078ec0ff */
[----:B------:R-:W-:Y:S02]  /*3b00*/  LOP3.LUT R8, R8, 0x64006400, RZ, 0xfc, !PT ;  /* 0x6400640008087812 */ /* 0x000fe400078efcff */
[----:B------:R-:W-:-:S02]  /*3b10*/  LOP3.LUT R15, R9, 0x20002, R10, 0xf8, !PT ;  /* 0x00020002090f7812 */ /* 0x000fc400078ef80a */
[----:B------:R-:W-:Y:S01]  /*3b20*/  LOP3.LUT R10, R31, 0x64006400, RZ, 0xfc, !PT ;  /* 0x640064001f0a7812 */ /* 0x000fe200078efcff */
[----:B------:R-:W-:Y:S01]  /*3b30*/  HFMA2 R8, R8, R2.H1_H1, -132, -132 ;  /* 0xd820d82008087431 */ /* 0x000fe20000060002 */
[----:B------:R-:W-:-:S03]  /*3b40*/  LOP3.LUT R14, R14, 0x20002, R11, 0xf8, !PT ;  /* 0x000200020e0e7812 */ /* 0x000fc600078ef80b */
[----:B------:R-:W-:Y:S01]  /*3b50*/  HFMA2 R8, R8, R20, R34 ;  /* 0x0000001408087231 */ /* 0x000fe20000000022 */
[----:B------:R-:W-:Y:S02]  /*3b60*/  LOP3.LUT R20, R27, 0x64006400, RZ, 0xfc, !PT ;  /* 0x640064001b147812 */ /* 0x000fe400078efcff */
[----:B------:R-:W-:-:S03]  /*3b70*/  LOP3.LUT R34, R33, 0x64006400, RZ, 0xfc, !PT ;  /* 0x6400640021227812 */ /* 0x000fc600078efcff */
[-C--:B------:R-:W-:Y:S02]  /*3b80*/  HFMA2 R11, R20, R3.reuse.H1_H1, -20, -20 ;  /* 0xcd00cd00140b7431 */ /* 0x080fe40000060003 */
[-C--:B------:R-:W-:Y:S02]  /*3b90*/  HFMA2 R20, R28, R3.reuse.H1_H1, -20, -20 ;  /* 0xcd00cd001c147431 */ /* 0x080fe40000060003 */
[----:B------:R-:W-:Y:S02]  /*3ba0*/  HFMA2 R28, R10, R3.H1_H1, -20, -20 ;  /* 0xcd00cd000a1c7431 */ /* 0x000fe40000060003 */
[----:B------:R-:W-:Y:S02]  /*3bb0*/  HFMA2 R11, R11, R21, R29 ;  /* 0x000000150b0b7231 */ /* 0x000fe4000000001d */
[----:B------:R-:W-:Y:S02]  /*3bc0*/  HFMA2 R34, R34, R3.H1_H1, -20, -20 ;  /* 0xcd00cd0022227431 */ /* 0x000fe40000060003 */
[----:B------:R-:W-:-:S02]  /*3bd0*/  HFMA2 R20, R20, R21, R30 ;  /* 0x0000001514147231 */ /* 0x000fc4000000001e */
[-C--:B------:R-:W-:Y:S02]  /*3be0*/  HFMA2 R28, R28, R21.reuse, R32 ;  /* 0x000000151c1c7231 */ /* 0x080fe40000000020 */
[----:B------:R-:W-:Y:S01]  /*3bf0*/  HFMA2 R8, R34, R21, R8 ;  /* 0x0000001522087231 */ /* 0x000fe20000000008 */
[----:B--2---:R-:W-:Y:S02]  /*3c00*/  LOP3.LUT R9, R16, 0x70007, RZ, 0xc0, !PT ;  /* 0x0007000710097812 */ /* 0x004fe400078ec0ff */
[----:B------:R-:W-:Y:S02]  /*3c10*/  LOP3.LUT R10, R18, 0x70007, RZ, 0xc0, !PT ;  /* 0x00070007120a7812 */ /* 0x000fe400078ec0ff */
[----:B------:R-:W-:Y:S02]  /*3c20*/  LOP3.LUT R9, R9, 0x64006400, RZ, 0xfc, !PT ;  /* 0x6400640009097812 */ /* 0x000fe400078efcff */
[----:B------:R-:W-:Y:S02]  /*3c30*/  LOP3.LUT R21, R17, 0x70007, RZ, 0xc0, !PT ;  /* 0x0007000711157812 */ /* 0x000fe400078ec0ff */
[----:B------:R-:W-:Y:S01]  /*3c40*/  LOP3.LUT R10, R10, 0x64006400, RZ, 0xfc, !PT ;  /* 0x640064000a0a7812 */ /* 0x000fe200078efcff */
[----:B------:R-:W-:Y:S01]  /*3c50*/  HADD2 R27, R9, -1028, -1028 ;  /* 0xe404e404091b7430 */ /* 0x000fe20000000000 */
[----:B------:R-:W-:-:S02]  /*3c60*/  LOP3.LUT R9, R19, 0x70007, RZ, 0xc0, !PT ;  /* 0x0007000713097812 */ /* 0x000fc400078ec0ff */
[----:B------:R-:W-:Y:S01]  /*3c70*/  LOP3.LUT R21, R21, 0x64006400, RZ, 0xfc, !PT ;  /* 0x6400640015157812 */ /* 0x000fe200078efcff */
[-C--:B------:R-:W-:Y:S01]  /*3c80*/  HFMA2 R11, R27, R22.reuse, R11 ;  /* 0x000000161b0b7231 */ /* 0x080fe2000000000b */
        /* <DEDUP_REMOVED lines=9> */
[----:B------:R-:W-:Y:S01]  /*3d20*/  HFMA2 R20, R21, R22, R20 ;  /* 0x0000001615147231 */ /* 0x000fe20000000014 */
[----:B------:R-:W-:Y:S01]  /*3d30*/  LOP3.LUT R31, R10, 0x64006400, RZ, 0xfc, !PT ;  /* 0x640064000a1f7812 */ /* 0x000fe200078efcff */
[----:B------:R-:W-:-:S02]  /*3d40*/  HFMA2 R21, R27, R2.H1_H1, -132, -132 ;  /* 0xd820d8201b157431 */ /* 0x000fc40000060002 */
[----:B------:R-:W-:Y:S01]  /*3d50*/  HFMA2 R27, R29, R22, R8 ;  /* 0x000000161d1b7231 */ /* 0x000fe20000000008 */
[----:B------:R-:W-:Y:S01]  /*3d60*/  LOP3.LUT R29, R9, 0x64006400, RZ, 0xfc, !PT ;  /* 0x64006400091d7812 */ /* 0x000fe200078efcff */
[-C--:B------:R-:W-:Y:S01]  /*3d70*/  HFMA2 R21, R21, R23.reuse, R11 ;  /* 0x0000001715157231 */ /* 0x080fe2000000000b */
[----:B------:R-:W-:Y:S01]  /*3d80*/  SHF.R.U32.HI R30, RZ, 0xd, R18 ;  /* 0x0000000dff1e7819 */ /* 0x000fe20000011612 */
[----:B------:R-:W0:Y:S02]  /*3d90*/  LDS.128 R8, [UR4+0x30] ;  /* 0x00003004ff087984 */ /* 0x000e240008000c00 */
[-C--:B------:R-:W-:Y:S01]  /*3da0*/  HFMA2 R22, R29, R2.reuse.H1_H1, -132, -132 ;  /* 0xd820d8201d167431 */ /* 0x080fe20000060002 */
[--C-:B------:R-:W-:Y:S01]  /*3db0*/  SHF.R.U32.HI R29, RZ, 0xd, R16.reuse ;  /* 0x0000000dff1d7819 */ /* 0x100fe20000011610 */
[----:B------:R-:W-:Y:S01]  /*3dc0*/  HFMA2 R31, R31, R2.H1_H1, -132, -132 ;  /* 0xd820d8201f1f7431 */ /* 0x000fe20000060002 */
[----:B------:R-:W-:Y:S01]  /*3dd0*/  SHF.R.U32.HI R16, RZ, 0x6, R16 ;  /* 0x00000006ff107819 */ /* 0x000fe20000011610 */
[-C--:B------:R-:W-:Y:S01]  /*3de0*/  HFMA2 R22, R22, R23.reuse, R20 ;  /* 0x0000001716167231 */ /* 0x080fe20000000014 */
[----:B------:R-:W-:Y:S01]  /*3df0*/  LOP3.LUT R12, R12, 0x40004, R29, 0xf8, !PT ;  /* 0x000400040c0c7812 */ /* 0x000fe200078ef81d */
[----:B------:R-:W-:Y:S01]  /*3e00*/  HFMA2 R20, R31, R23, R28 ;  /* 0x000000171f147231 */ /* 0x000fe2000000001c */
[----:B------:R-:W-:Y:S01]  /*3e10*/  LOP3.LUT R31, R19, 0x380038, RZ, 0xc0, !PT ;  /* 0x00380038131f7812 */ /* 0x000fe200078ec0ff */
[----:B------:R-:W-:Y:S01]  /*3e20*/  UIADD3 UR4, UPT, UPT, UR4, 0x40, URZ ;  /* 0x0000004004047890 */ /* 0x000fe2000fffe0ff */
[----:B------:R-:W-:-:S02]  /*3e30*/  SHF.R.U32.HI R28, RZ, 0xd, R17 ;  /* 0x0000000dff1c7819 */ /* 0x000fc40000011611 */
[----:B------:R-:W-:Y:S02]  /*3e40*/  LOP3.LUT R31, R31, 0x64006400, RZ, 0xfc, !PT ;  /* 0x640064001f1f7812 */ /* 0x000fe400078efcff */
[----:B------:R-:W-:Y:S02]  /*3e50*/  LOP3.LUT R13, R13, 0x40004, R28, 0xf8, !PT ;  /* 0x000400040d0d7812 */ /* 0x000fe400078ef81c */
[----:B------:R-:W-:Y:S01]  /*3e60*/  SHF.R.U32.HI R17, RZ, 0x6, R17 ;  /* 0x00000006ff117819 */ /* 0x000fe20000011611 */
[----:B------:R-:W-:Y:S01]  /*3e70*/  HFMA2 R28, R31, R2.H1_H1, -132, -132 ;  /* 0xd820d8201f1c7431 */ /* 0x000fe20000060002 */
[----:B------:R-:W-:Y:S02]  /*3e80*/  SHF.R.U32.HI R29, RZ, 0xd, R19 ;  /* 0x0000000dff1d7819 */ /* 0x000fe40000011613 */
[----:B------:R-:W-:Y:S01]  /*3e90*/  SHF.R.U32.HI R18, RZ, 0x6, R18 ;  /* 0x00000006ff127819 */ /* 0x000fe20000011612 */
[----:B------:R-:W-:Y:S01]  /*3ea0*/  HFMA2 R27, R28, R23, R27 ;  /* 0x000000171c1b7231 */ /* 0x000fe2000000001b */
[----:B------:R-:W-:-:S02]  /*3eb0*/  LOP3.LUT R23, R16, 0x70007, RZ, 0xc0, !PT ;  /* 0x0007000710177812 */ /* 0x000fc400078ec0ff */
[----:B------:R-:W-:Y:S02]  /*3ec0*/  LOP3.LUT R28, R17, 0x70007, RZ, 0xc0, !PT ;  /* 0x00070007111c7812 */ /* 0x000fe400078ec0ff */
[----:B------:R-:W-:Y:S02]  /*3ed0*/  LOP3.LUT R15, R15, 0x40004, R30, 0xf8, !PT ;  /* 0x000400040f0f7812 */ /* 0x000fe400078ef81e */
[----:B------:R-:W-:Y:S02]  /*3ee0*/  SHF.R.U32.HI R19, RZ, 0x6, R19 ;  /* 0x00000006ff137819 */ /* 0x000fe40000011613 */
[----:B------:R-:W-:Y:S02]  /*3ef0*/  LOP3.LUT R30, R23, 0x64006400, RZ, 0xfc, !PT ;  /* 0x64006400171e7812 */ /* 0x000fe400078efcff */
[----:B------:R-:W-:Y:S02]  /*3f00*/  LOP3.LUT R23, R28, 0x64006400, RZ, 0xfc, !PT ;  /* 0x640064001c177812 */ /* 0x000fe400078efcff */
[----:B------:R-:W-:Y:S01]  /*3f10*/  LOP3.LUT R14, R14, 0x40004, R29, 0xf8, !PT ;  /* 0x000400040e0e7812 */ /* 0x000fe200078ef81d */
[----:B------:R-:W-:Y:S01]  /*3f20*/  HADD2 R30, R30, -1028, -1028 ;  /* 0xe404e4041e1e7430 */ /* 0x000fe20000000000 */
[----:B------:R-:W-:Y:S01]  /*3f30*/  LOP3.LUT R28, R18, 0x70007, RZ, 0xc0, !PT ;  /* 0x00070007121c7812 */ /* 0x000fe200078ec0ff */
[----:B------:R-:W-:Y:S01]  /*3f40*/  HADD2 R23, R23, -1028, -1028 ;  /* 0xe404e40417177430 */ /* 0x000fe20000000000 */
[----:B------:R-:W-:-:S02]  /*3f50*/  LOP3.LUT R29, R19, 0x70007, RZ, 0xc0, !PT ;  /* 0x00070007131d7812 */ /* 0x000fc400078ec0ff */
[----:B------:R-:W-:Y:S01]  /*3f60*/  LOP3.LUT R28, R28, 0x64006400, RZ, 0xfc, !PT ;  /* 0x640064001c1c7812 */ /* 0x000fe200078efcff */
[-C--:B0-----:R-:W-:Y:S01]  /*3f70*/  HFMA2 R21, R30, R8.reuse, R21 ;  /* 0x000000081e157231 */ /* 0x081fe20000000015 */
[----:B------:R-:W-:Y:S01]  /*3f80*/  LOP3.LUT R29, R29, 0x64006400, RZ, 0xfc, !PT ;  /* 0x640064001d1d7812 */ /* 0x000fe200078efcff */
[-C--:B------:R-:W-:Y:S01]  /*3f90*/  HFMA2 R22, R23, R8.reuse, R22 ;  /* 0x0000000817167231 */ /* 0x080fe20000000016 */
[C---:B------:R-:W-:Y:S01]  /*3fa0*/  LOP3.LUT R23, R16.reuse, 0x380038, RZ, 0xc0, !PT ;  /* 0x0038003810177812 */ /* 0x040fe200078ec0ff */
[----:B------:R-:W-:Y:S01]  /*3fb0*/  HADD2 R28, R28, -1028, -1028 ;  /* 0xe404e4041c1c7430 */ /* 0x000fe20000000000 */
[----:B------:R-:W-:Y:S01]  /*3fc0*/  LOP3.LUT R16, R16, 0x1c001c0, RZ, 0xc0, !PT ;  /* 0x01c001c010107812 */ /* 0x000fe200078ec0ff */
[----:B------:R-:W-:Y:S01]  /*3fd0*/  HADD2 R29, R29, -1028, -1028 ;  /* 0xe404e4041d1d7430 */ /* 0x000fe20000000000 */
[----:B------:R-:W-:Y:S01]  /*3fe0*/  LOP3.LUT R23, R23, 0x64006400, RZ, 0xfc, !PT ;  /* 0x6400640017177812 */ /* 0x000fe200078efcff */
[-C--:B------:R-:W-:Y:S01]  /*3ff0*/  HFMA2 R20, R28, R8.reuse, R20 ;  /* 0x000000081c147231 */ /* 0x080fe20000000014 */
[C---:B------:R-:W-:Y:S01]  /*4000*/  LOP3.LUT R28, R17.reuse, 0x1c001c0, RZ, 0xc0, !PT ;  /* 0x01c001c0111c7812 */ /* 0x040fe200078ec0ff */
[----:B------:R-:W-:Y:S01]  /*4010*/  HFMA2 R8, R29, R8, R27 ;  /* 0x000000081d087231 */ /* 0x000fe2000000001b */
[----:B------:R-:W-:Y:S01]  /*4020*/  LOP3.LUT R27, R17, 0x380038, RZ, 0xc0, !PT ;  /* 0x00380038111b7812 */ /* 0x000fe200078ec0ff */
[----:B------:R-:W-:Y:S01]  /*4030*/  HFMA2 R23, R23, R2.H1_H1, -132, -132 ;  /* 0xd820d82017177431 */ /* 0x000fe20000060002 */
[----:B------:R-:W-:-:S02]  /*4040*/  LOP3.LUT R17, R18, 0x380038, RZ, 0xc0, !PT ;  /* 0x0038003812117812 */ /* 0x000fc400078ec0ff */
[----:B------:R-:W-:Y:S01]  /*4050*/  LOP3.LUT R29, R18, 0x1c001c0, RZ, 0xc0, !PT ;  /* 0x01c001c0121d7812 */ /* 0x000fe200078ec0ff */
[-C--:B------:R-:W-:Y:S01]  /*4060*/  HFMA2 R21, R23, R9.reuse, R21 ;  /* 0x0000000917157231 */ /* 0x080fe20000000015 */
        /* <DEDUP_REMOVED lines=8> */
[-C--:B------:R-:W-:Y:S01]  /*40f0*/  HFMA2 R22, R27, R9.reuse, R22 ;  /* 0x000000091b167231 */ /* 0x080fe20000000016 */
[----:B------:R-:W-:Y:S01]  /*4100*/  LOP3.LUT R16, R16, 0x64006400, RZ, 0xfc, !PT ;  /* 0x6400640010107812 */ /* 0x000fe200078efcff */
[----:B------:R-:W-:Y:S01]  /*4110*/  HFMA2 R17, R17, R9, R20 ;  /* 0x0000000911117231 */ /* 0x000fe20000000014 */
[----:B------:R-:W-:Y:S01]  /*4120*/  LOP3.LUT R28, R28, 0x64006400, RZ, 0xfc, !PT ;  /* 0x640064001c1c7812 */ /* 0x000fe200078efcff */
[----:B------:R-:W-:Y:S01]  /*4130*/  HFMA2 R29, R29, R2.H1_H1, -132, -132 ;  /* 0xd820d8201d1d7431 */ /* 0x000fe20000060002 */
        /* <DEDUP_REMOVED lines=10> */
[-C--:B------:R-:W-:Y:S02]  /*41e0*/  HFMA2 R16, R16, R10.reuse, R21 ;  /* 0x0000000a10107231 */ /* 0x080fe40000000015 */
[-C--:B------:R-:W-:Y:S02]  /*41f0*/  HFMA2 R22, R28, R10.reuse, R22 ;  /* 0x0000000a1c167231 */ /* 0x080fe40000000016 */
[----:B------:R-:W-:Y:S02]  /*4200*/  HFMA2 R17, R30, R10, R17 ;  /* 0x0000000a1e117231 */ /* 0x000fe40000000011 */
[----:B------:R-:W-:Y:S01]  /*4210*/  HADD2 R8, R12, -1028, -1028 ;  /* 0xe404e4040c087430 */ /* 0x000fe20000000000 */
[----:B------:R-:W-:Y:S01]  /*4220*/  PRMT R2, R2, 0x5410, R3 ;  /* 0x0000541002027816 */ /* 0x000fe20000000003 */
[----:B------:R-:W-:Y:S02]  /*4230*/  HADD2 R13, R13, -1028, -1028 ;  /* 0xe404e4040d0d7430 */ /* 0x000fe40000000000 */
[----:B------:R-:W-:-:S04]  /*4240*/  IMAD.WIDE R28, R0, 0x4, R38 ;  /* 0x00000004001c7825 */ /* 0x000fc800078e0226 */
[----:B------:R-:W-:Y:S02]  /*4250*/  HFMA2 R9, R18, R10, R9 ;  /* 0x0000000a12097231 */ /* 0x000fe40000000009 */
[-C--:B------:R-:W-:Y:S02]  /*4260*/  HFMA2 R8, R8, R11.reuse, R16 ;  /* 0x0000000b08087231 */ /* 0x080fe40000000010 */
[----:B------:R-:W-:Y:S02]  /*4270*/  HADD2 R15, R15, -1028, -1028 ;  /* 0xe404e4040f0f7430 */ /* 0x000fe40000000000 */
        /* <DEDUP_REMOVED lines=13> */
.L_x_3830:
[----:B------:R-:W-:-:S05]  /*4350*/  HMUL2 R7, R7, R6.H0_H0 ;  /* 0x2000000607077232 */ /* 0x000fca0000000000 */
[----:B------:R1:W-:Y:S01]  /*4360*/  ATOM.E.ADD.F16x2.RN.STRONG.GPU P0, RZ, desc[UR6][R36.64], R7 ;  /* 0x8000000724ff79a2 */ /* 0x0003e2000c10e106 */
[----:B------:R-:W-:Y:S01]  /*4370*/  BSSY.RECONVERGENT B0, `(.L_x_3832) ;  /* 0x000000f000007945 */ /* 0x000fe20003800200 */
[----:B------:R-:W-:-:S03]  /*4380*/  HMUL2 R9, R24, R6.H0_H0 ;  /* 0x2000000618097232 */ /* 0x000fc60000000000 */
[----:B-1----:R-:W-:Y:S05]  /*4390*/  @P0 BRA `(.L_x_3833) ;  /* 0x0000000000300947 */ /* 0x002fea0003800000 */
[----:B------:R-:W1:Y:S02]  /*43a0*/  QSPC.E.S P0, RZ, [R36] ;  /* 0x0000000024ff73aa */ /* 0x000e640000000500 */
[----:B-1----:R-:W-:Y:S05]  /*43b0*/  @!P0 BRA `(.L_x_3834) ;  /* 0x00000000001c8947 */ /* 0x002fea0003800000 */
[----:B------:R-:W-:-:S04]  /*43c0*/  MOV R2, R36 ;  /* 0x0000002400027202 */ /* 0x000fc80000000f00 */
[----:B------:R-:W-:-:S07]  /*43d0*/  MOV R2, R2 ;  /* 0x0000000200027202 */ /* 0x000fce0000000f00 */
.L_x_3835:
[----:B0-----:R-:W0:Y:S02]  /*43e0*/  LDS R4, [R2] ;  /* 0x0000000002047984 */ /* 0x001e240000000800 */
[----:B0-----:R-:W-:-:S05]  /*43f0*/  HADD2 R5, R4, R7 ;  /* 0x0000000704057230 */ /* 0x001fca0000000000 */
[----:B------:R-:W0:Y:S02]  /*4400*/  ATOMS.CAST.SPIN P0, [R2], R4, R5 ;  /* 0x000000040200758d */ /* 0x000e240001800005 */
[----:B0-----:R-:W-:Y:S05]  /*4410*/  @!P0 BRA `(.L_x_3835) ;  /* 0xfffffffc00f08947 */ /* 0x001fea000383ffff */
[----:B------:R-:W-:Y:S05]  /*4420*/  BRA `(.L_x_3833) ;  /* 0x00000000000c7947 */ /* 0x000fea0003800000 */
.L_x_3834:
[----:B------:R-:W2:Y:S02]  /*4430*/  LD.E R0, desc[UR6][R36.64] ;  /* 0x0000000624007980 */ /* 0x000ea4000c101900 */
[----:B--2---:R-:W-:-:S05]  /*4440*/  IADD3 R3, PT, PT, R7, R0, RZ ;  /* 0x0000000007037210 */ /* 0x004fca0007ffe0ff */
[----:B------:R1:W-:Y:S02]  /*4450*/  ST.E desc[UR6][R36.64], R3 ;  /* 0x0000000324007985 */ /* 0x0003e4000c101906 */
.L_x_3833:
[----:B------:R-:W-:Y:S05]  /*4460*/  BSYNC.RECONVERGENT B0 ;  /* 0x0000000000007941 */ /* 0x000fea0003800200 */
.L_x_3832:
[----:B------:R2:W-:Y:S02]  /*4470*/  ATOM.E.ADD.F16x2.RN.STRONG.GPU P0, RZ, desc[UR6][R36.64+0x4], R9 ;  /* 0x8000040924ff79a2 */ /* 0x0005e4000c10e106 */
[----:B--2---:R-:W-:Y:S05]  /*4480*/  @P0 EXIT ;  /* 0x000000000000094d */ /* 0x004fea0003800000 */
[----:B------:R-:W2:Y:S02]  /*4490*/  QSPC.E.S P0, RZ, [R36+0x4] ;  /* 0x0000040024ff73aa */ /* 0x000ea40000000500 */
[----:B--2---:R-:W-:Y:S05]  /*44a0*/  @!P0 BRA `(.L_x_3836) ;  /* 0x0000000000188947 */ /* 0x004fea0003800000 */
[----:B-1----:R-:W-:-:S07]  /*44b0*/  MOV R36, R36 ;  /* 0x0000002400247202 */ /* 0x002fce0000000f00 */
.L_x_3837:
[----:B------:R-:W1:Y:S02]  /*44c0*/  LDS R2, [R36+0x4] ;  /* 0x0000040024027984 */ /* 0x000e640000000800 */
[----:B-1----:R-:W-:-:S05]  /*44d0*/  HFMA2 R3, R2, 1, 1, R9 ;  /* 0x3c003c0002037831 */ /* 0x002fca0000000009 */
[----:B------:R-:W1:Y:S02]  /*44e0*/  ATOMS.CAST.SPIN P0, [R36+0x4], R2, R3 ;  /* 0x000004022400758d */ /* 0x000e640001800003 */
[----:B-1----:R-:W-:Y:S05]  /*44f0*/  @!P0 BRA `(.L_x_3837) ;  /* 0xfffffffc00f08947 */ /* 0x002fea000383ffff */
[----:B------:R-:W-:Y:S05]  /*4500*/  EXIT ;  /* 0x000000000000794d */ /* 0x000fea0003800000 */
.L_x_3836:
[----:B------:R-:W1:Y:S02]  /*4510*/  LD.E R0, desc[UR6][R36.64+0x4] ;  /* 0x0000040624007980 */ /* 0x000e64000c101900 */
[----:B-1----:R-:W-:-:S05]  /*4520*/  IADD3 R3, PT, PT, R9, R0, RZ ;  /* 0x0000000009037210 */ /* 0x002fca0007ffe0ff */
[----:B------:R-:W-:Y:S01]  /*4530*/  ST.E desc[UR6][R36.64+0x4], R3 ;  /* 0x0000040324007985 */ /* 0x000fe2000c101906 */
[----:B------:R-:W-:Y:S05]  /*4540*/  EXIT ;  /* 0x000000000000794d */ /* 0x000fea0003800000 */
.L_x_3838:
        /* <DEDUP_REMOVED lines=11> */
.L_x_3989:


//--------------------- .text._Z23gemm_half_q_half_kernelILi1ELi14ELb1ELb1ELi32EEvPK6__halfPKjS4_S2_PS0_iiiiPKtS7_iiiiiibS2_i --------------------------
	.section	.text._Z23gemm_half_q_half_kernelILi1ELi14ELb1ELb1ELi32EEvPK6__halfPKjS4_S2_PS0_iiiiPKtS7_iiiiiibS2_i,"ax",@progbits
	.align	128
        .global         _Z23gemm_half_q_half_kernelILi1ELi14ELb1ELb1ELi32EEvPK6__halfPKjS4_S2_PS0_iiiiPKtS7_iiiiiibS2_i
        .type           _Z23gemm_half_q_half_kernelILi1ELi14ELb1ELb1ELi32EEvPK6__halfPKjS4_S2_PS0_iiiiPKtS7_iiiiiibS2_i,@function
        .size           _Z23gemm_half_q_half_kernelILi1ELi14ELb1ELb1ELi32EEvPK6__halfPKjS4_S2_PS0_iiiiPKtS7_iiiiiibS2_i,(.L_x_3990 - _Z23gemm_half_q_half_kernelILi1ELi14ELb1ELb1ELi32EEvPK6__halfPKjS4_S2_PS0_iiiiPKtS7_iiiiiibS2_i)
        .other          _Z23gemm_half_q_half_kernelILi1ELi14ELb1ELb1ELi32EEvPK6__halfPKjS4_S2_PS0_iiiiPKtS7_iiiiiibS2_i,@"STO_CUDA_ENTRY STV_DEFAULT"
_Z23gemm_half_q_half_kernelILi1ELi14ELb1ELb1ELi32EEvPK6__halfPKjS4_S2_PS0_iiiiPKtS7_iiiiiibS2_i:
.text._Z23gemm_half_q_half_kernelILi1ELi14ELb1ELb1ELi32EEvPK6__halfPKjS4_S2_PS0_iiiiPKtS7_iiiiiibS2_i:
        /* <DEDUP_REMOVED lines=43> */
.L_x_3840:
[----:B------:R-:W-:Y:S05]  /*02b0*/  BSYNC.RECONVERGENT B0 ;  /* 0x0000000000007941 */ /* 0x000fea0003800200 */
.L_x_3839:
        /* <DEDUP_REMOVED lines=23> */
.L_x_3842:
        /* <DEDUP_REMOVED lines=19> */
[C---:B------:R-:W-:Y:S01]  /*0560*/  IMAD R22, R13.reuse, R13, R13 ;  /* 0x0000000d0d167224 */ /* 0x040fe200078e020d */
[----:B------:R-:W-:Y:S02]  /*0570*/  LOP3.LUT R18, R18, 0xf, RZ, 0xc0, !PT ;  /* 0x0000000f12127812 */ /* 0x000fe400078ec0ff */
[----:B------:R-:W-:Y:S02]  /*0580*/  LOP3.LUT R14, R14, 0xf, RZ, 0xc0, !PT ;  /* 0x0000000f0e0e7812 */ /* 0x000fe400078ec0ff */
[----:B------:R-:W-:Y:S01]  /*0590*/  IADD3 R22, PT, PT, R13, 0x1, R22 ;  /* 0x000000010d167810 */ /* 0x000fe20007ffe016 */
[----:B------:R-:W-:Y:S01]  /*05a0*/  IMAD R13, R18, R18, R18 ;  /* 0x00000012120d7224 */ /* 0x000fe200078e0212 */
[----:B------:R-:W-:-:S02]  /*05b0*/  SHF.R.U32.HI R0, RZ, 0xc, R0 ;  /* 0x0000000cff007819 */ /* 0x000fc40000011600 */
[----:B---3--:R-:W-:Y:S01]  /*05c0*/  IADD3 R10, PT, PT, R3, R10, RZ ;  /* 0x0000000a030a7210 */ /* 0x008fe20007ffe0ff */
[----:B------:R-:W4:Y:S01]  /*05d0*/  I2F.F16 R15, R22 ;  /* 0x00000016000f7306 */ /* 0x000f220000200c00 */
[----:B------:R-:W-:Y:S01]  /*05e0*/  IADD3 R18, PT, PT, R18, 0x1, R13 ;  /* 0x0000000112127810 */ /* 0x000fe20007ffe00d */
[----:B------:R-:W-:Y:S01]  /*05f0*/  IMAD R13, R14, R14, R14 ;  /* 0x0000000e0e0d7224 */ /* 0x000fe200078e020e */
[----:B------:R-:W-:Y:S02]  /*0600*/  LOP3.LUT R0, R0, 0xf, RZ, 0xc0, !PT ;  /* 0x0000000f00007812 */ /* 0x000fe400078ec0ff */
[----:B------:R-:W-:Y:S02]  /*0610*/  ISETP.GE.AND P0, PT, R10, R25, PT ;  /* 0x000000190a00720c */ /* 0x000fe40003f06270 */
[----:B------:R-:W-:Y:S01]  /*0620*/  IADD3 R14, PT, PT, R14, 0x1, R13 ;  /* 0x000000010e0e7810 */ /* 0x000fe20007ffe00d */
[C---:B------:R-:W-:Y:S01]  /*0630*/  IMAD R13, R0.reuse, R0, R0 ;  /* 0x00000000000d7224 */ /* 0x040fe200078e0200 */
[----:B0-----:R-:W0:Y:S04]  /*0640*/  I2F.F16 R17, R18 ;  /* 0x0000001200117306 */ /* 0x001e280000200c00 */
[----:B------:R-:W-:Y:S01]  /*0650*/  IADD3 R13, PT, PT, R0, 0x1, R13 ;  /* 0x00000001000d7810 */ /* 0x000fe20007ffe00d */
[----:B----4-:R-:W-:-:S03]  /*0660*/  HMUL2 R0, R15.H0_H0, R4.H0_H0 ;  /* 0x200000040f007232 */ /* 0x010fc60000000800 */
[----:B------:R-:W1:Y:S01]  /*0670*/  I2F.F16 R19, R14 ;  /* 0x0000000e00137306 */ /* 0x000e620000200c00 */
[----:B0-----:R-:W-:-:S07]  /*0680*/  HMUL2 R2, R17.H0_H0, R4.H0_H0 ;  /* 0x2000000411027232 */ /* 0x001fce0000000800 */
[----:B------:R-:W0:Y:S01]  /*0690*/  I2F.F16 R13, R13 ;  /* 0x0000000d000d7306 */ /* 0x000e220000200c00 */
[-C--:B-1----:R-:W-:Y:S02]  /*06a0*/  HMUL2 R3, R19.H0_H0, R4.reuse.H0_H0 ;  /* 0x2000000413037232 */ /* 0x082fe40000000800 */
[----:B0-----:R-:W-:Y:S01]  /*06b0*/  HMUL2 R4, R13.H0_H0, R4.H0_H0 ;  /* 0x200000040d047232 */ /* 0x001fe20000000800 */
[----:B------:R-:W-:Y:S06]  /*06c0*/  @!P0 BRA `(.L_x_3842) ;  /* 0xfffffffc00588947 */ /* 0x000fec000383ffff */
.L_x_3841:
        /* <DEDUP_REMOVED lines=11> */
.L_x_3843:
        /* <DEDUP_REMOVED lines=11> */
.L_x_3844:
        /* <DEDUP_REMOVED lines=11> */
.L_x_3845:
        /* <DEDUP_REMOVED lines=11> */
.L_x_3846:
        /* <DEDUP_REMOVED lines=11> */
.L_x_3847:
[----:B------:R-:W-:Y:S01]  /*0a40*/  VIMNMX R12, PT, PT, R27, UR4, PT ;  /* 0x000000041b0c7c48 */ /* 0x000fe2000bfe0100 */
[----:B------:R-:W1:Y:S01]  /*0a50*/  S2UR UR5, SR_CgaCtaId ;  /* 0x00000000000579c3 */ /* 0x000e620000008800 */
[----:B------:R-:W2:Y:S02]  /*0a60*/  LDCU.64 UR10, c[0x0][0x388] ;  /* 0x00007100ff0a77ac */ /* 0x000ea40008000a00 */
        /* <DEDUP_REMOVED lines=8> */
[----:B-1----:R-:W-:-:S04]  /*0af0*/  ULEA UR4, UR5, UR4, 0x18 ;  /* 0x0000000405047291 */ /* 0x002fc8000f8ec0ff */
[----:B------:R-:W-:Y:S01]  /*0b00*/  IMAD R9, R6, R7, RZ ;  /* 0x0000000706097224 */ /* 0x000fe200078e02ff */
[----:B------:R-:W-:Y:S02]  /*0b10*/  VIMNMX R6, PT, PT, R5, UR9, PT ;  /* 0x0000000905067c48 */ /* 0x000fe4000bfe0100 */
[----:B------:R-:W-:Y:S02]  /*0b20*/  PRMT R5, RZ, 0x5410, RZ ;  /* 0x00005410ff057816 */ /* 0x000fe400000000ff */
[----:B------:R-:W-:-:S04]  /*0b30*/  IADD3 R10, P0, PT, R26, R9, RZ ;  /* 0x000000091a0a7210 */ /* 0x000fc80007f1e0ff */
[----:B------:R-:W-:Y:S02]  /*0b40*/  LEA.HI.X.SX32 R9, R9, R8, 0x1, P0 ;  /* 0x0000000809097211 */ /* 0x000fe400000f0eff */
[----:B------:R-:W-:Y:S02]  /*0b50*/  ISETP.GT.AND P0, PT, R6, R27, PT ;  /* 0x0000001b0600720c */ /* 0x000fe40003f04270 */
[C---:B--2---:R-:W-:Y:S02]  /*0b60*/  LEA R30, P1, R10.reuse, UR10, 0x2 ;  /* 0x0000000a0a1e7c11 */ /* 0x044fe4000f8210ff */
[----:B------:R-:W-:Y:S02]  /*0b70*/  PRMT R6, RZ, 0x5410, RZ ;  /* 0x00005410ff067816 */ /* 0x000fe400000000ff */
[----:B------:R-:W-:-:S07]  /*0b80*/  LEA.HI.X R31, R10, UR11, R9, 0x2, P1 ;  /* 0x0000000b0a1f7c11 */ /* 0x000fce00088f1409 */
[----:B------:R-:W-:Y:S05]  /*0b90*/  @!P0 BRA `(.L_x_3848) ;  /* 0x0000002000e08947 */ /* 0x000fea0003800000 */
[----:B------:R-:W2:Y:S01]  /*0ba0*/  LDG.E.128.CONSTANT R8, desc[UR6][R30.64] ;  /* 0x000000061e087981 */ /* 0x000ea2000c1e9d00 */
[----:B------:R-:W-:-:S03]  /*0bb0*/  IMAD.WIDE R28, R7, 0x4, R30 ;  /* 0x00000004071c7825 */ /* 0x000fc600078e021e */
[----:B------:R-:W1:Y:S04]  /*0bc0*/  LDS.64 R22, [UR4] ;  /* 0x00000004ff167984 */ /* 0x000e680008000a00 */
[----:B------:R3:W4:Y:S01]  /*0bd0*/  LDG.E.128.CONSTANT R12, desc[UR6][R28.64] ;  /* 0x000000061c0c7981 */ /* 0x000722000c1e9d00 */
[----:B------:R-:W-:-:S05]  /*0be0*/  IMAD.WIDE R36, R7, 0x4, R28 ;  /* 0x0000000407247825 */ /* 0x000fca00078e021c */
[----:B------:R-:W5:Y:S01]  /*0bf0*/  LDG.E.128.CONSTANT R16, desc[UR6][R36.64] ;  /* 0x0000000624107981 */ /* 0x000f62000c1e9d00 */
[--C-:B-1----:R-:W-:Y:S02]  /*0c00*/  HADD2.F32 R39, -RZ, R23.reuse.H0_H0 ;  /* 0x20000017ff277230 */ /* 0x102fe40000004100 */
        /* <DEDUP_REMOVED lines=9> */
[----:B---3--:R-:W-:Y:S01]  /*0ca0*/  LOP3.LUT R29, R27, 0x64006400, RZ, 0xfc, !PT ;  /* 0x640064001b1d7812 */ /* 0x008fe200078efcff */
        /* <DEDUP_REMOVED lines=13> */
[----:B------:R-:W-:Y:S02]  /*0d80*/  HADD2.F32 R21, -RZ, R22.H1_H1 ;  /* 0x30000016ff157230 */ /* 0x000fe40000004100 */
[C---:B------:R-:W-:Y:S01]  /*0d90*/  FFMA.FTZ R22, R5.reuse, R32, RZ ;  /* 0x0000002005167223 */ /* 0x040fe200000100ff */
[C---:B------:R-:W-:Y:S01]  /*0da0*/  FFMA.FTZ R30, R5.reuse, R30, RZ ;  /* 0x0000001e051e7223 */ /* 0x040fe200000100ff */
[----:B------:R-:W-:Y:S01]  /*0db0*/  FFMA.FTZ R28, R5, R6, RZ ;  /* 0x00000006051c7223 */ /* 0x000fe200000100ff */
[----:B------:R-:W-:Y:S01]  /*0dc0*/  MOV R6, 0x2c00 ;  /* 0x00002c0000067802 */ /* 0x000fe20000000f00 */
[----:B------:R-:W-:Y:S01]  /*0dd0*/  HADD2.F32 R5, -RZ, R27.H1_H1 ;  /* 0x3000001bff057230 */ /* 0x000fe20000004100 */
[----:B------:R-:W-:Y:S01]  /*0de0*/  LOP3.LUT R27, R8, 0xf000f0, RZ, 0xc0, !PT ;  /* 0x00f000f0081b7812 */ /* 0x000fe200078ec0ff */
[----:B------:R-:W-:Y:S01]  /*0df0*/  HADD2.F32 R29, -RZ, R29.H1_H1 ;  /* 0x3000001dff1d7230 */ /* 0x000fe20000004100 */
[----:B------:R-:W-:Y:S01]  /*0e00*/  PRMT R0, R0, 0x5410, R6 ;  /* 0x0000541000007816 */ /* 0x000fe20000000006 */
[----:B------:R-:W-:-:S02]  /*0e10*/  HADD2.F32 R31, -RZ, R31.H1_H1 ;  /* 0x3000001fff1f7230 */ /* 0x000fc40000004100 */
[C---:B------:R-:W-:Y:S01]  /*0e20*/  FFMA.FTZ R6, R21.reuse, R5, R30 ;  /* 0x0000000515067223 */ /* 0x040fe2000001001e */
[----:B------:R-:W-:Y:S01]  /*0e30*/  FFMA.FTZ R34, R34, R21, R33 ;  /* 0x0000001522227223 */ /* 0x000fe20000010021 */
[C---:B------:R-:W-:Y:S01]  /*0e40*/  FFMA.FTZ R5, R21.reuse, R29, R28 ;  /* 0x0000001d15057223 */ /* 0x040fe2000001001c */
[-C--:B------:R-:W-:Y:S01]  /*0e50*/  HFMA2 R30, R35, R0.reuse.H1_H1, -72, -72 ;  /* 0xd480d480231e7431 */ /* 0x080fe20000060000 */
[----:B------:R-:W1:Y:S01]  /*0e60*/  LDS.64 R28, [UR4+0x8] ;  /* 0x00000804ff1c7984 */ /* 0x000e620008000a00 */
[----:B------:R-:W-:Y:S01]  /*0e70*/  FFMA.FTZ R22, R21, R31, R22 ;  /* 0x0000001f15167223 */ /* 0x000fe20000010016 */
[----:B------:R-:W-:Y:S02]  /*0e80*/  LOP3.LUT R21, R27, 0x64006400, RZ, 0xfc, !PT ;  /* 0x640064001b157812 */ /* 0x000fe400078efcff */
[----:B------:R-:W-:Y:S01]  /*0e90*/  LOP3.LUT R31, R9, 0xf000f0, RZ, 0xc0, !PT ;  /* 0x00f000f0091f7812 */ /* 0x000fe200078ec0ff */
[----:B------:R-:W-:Y:S01]  /*0ea0*/  HADD2.F32 R35, -RZ, R30.H0_H0 ;  /* 0x2000001eff237230 */ /* 0x000fe20000004100 */
[----:B------:R-:W-:Y:S01]  /*0eb0*/  LOP3.LUT R27, R11, 0xf000f0, RZ, 0xc0, !PT ;  /* 0x00f000f00b1b7812 */ /* 0x000fe200078ec0ff */
[----:B------:R-:W-:Y:S01]  /*0ec0*/  HFMA2 R21, R21, R0.H1_H1, -72, -72 ;  /* 0xd480d48015157431 */ /* 0x000fe20000060000 */
[----:B------:R-:W-:-:S02]  /*0ed0*/  LOP3.LUT R31, R31, 0x64006400, RZ, 0xfc, !PT ;  /* 0x640064001f1f7812 */ /* 0x000fc400078efcff */
[----:B------:R-:W-:Y:S01]  /*0ee0*/  LOP3.LUT R27, R27, 0x64006400, RZ, 0xfc, !PT ;  /* 0x640064001b1b7812 */ /* 0x000fe200078efcff */
[----:B------:R-:W-:Y:S01]  /*0ef0*/  FFMA.FTZ R6, R39, R35, R6 ;  /* 0x0000002327067223 */ /* 0x000fe20000010006 */
[--C-:B------:R-:W-:Y:S02]  /*0f00*/  HADD2.F32 R33, -RZ, R21.reuse.H0_H0 ;  /* 0x20000015ff217230 */ /* 0x100fe40000004100 */
[-C--:B------:R-:W-:Y:S01]  /*0f10*/  HFMA2 R31, R31, R0.reuse.H1_H1, -72, -72 ;  /* 0xd480d4801f1f7431 */ /* 0x080fe20000060000 */
[----:B------:R-:W-:Y:S01]  /*0f20*/  SHF.R.U32.HI R8, RZ, 0x8, R8 ;  /* 0x00000008ff087819 */ /* 0x000fe20000011608 */
[----:B------:R-:W-:Y:S02]  /*0f30*/  HFMA2 R27, R27, R0.H1_H1, -72, -72 ;  /* 0xd480d4801b1b7431 */ /* 0x000fe40000060000 */
[----:B------:R-:W-:Y:S02]  /*0f40*/  HADD2.F32 R21, -RZ, R21.H1_H1 ;  /* 0x30000015ff157230 */ /* 0x000fe40000004100 */
        /* <DEDUP_REMOVED lines=45> */
[C---:B------:R-:W-:Y:S01]  /*1220*/  FFMA.FTZ R6, R31.reuse, R5, R6 ;  /* 0x000000051f067223 */ /* 0x040fe20000010006 */
        /* <DEDUP_REMOVED lines=16> */
[----:B------:R-:W-:Y:S02]  /*1330*/  HADD2.F32 R27, -RZ, R23.H1_H1 ;  /* 0x30000017ff1b7230 */ /* 0x000fe40000004100 */
[----:B------:R-:W-:Y:S01]  /*1340*/  FFMA.FTZ R32, R35, R5, R32 ;  /* 0x0000000523207223 */ /* 0x000fe20000010020 */
[----:B------:R-:W-:-:S02]  /*1350*/  HADD2.F32 R23, -RZ, R21.H1_H1 ;  /* 0x30000015ff177230 */ /* 0x000fc40000004100 */
[--C-:B------:R-:W-:Y:S02]  /*1360*/  HADD2.F32 R33, -RZ, R11.reuse.H0_H0 ;  /* 0x2000000bff217230 */ /* 0x100fe40000004100 */
[----:B------:R-:W-:Y:S01]  /*1370*/  FFMA.FTZ R21, R27, R29, R32 ;  /* 0x0000001d1b157223 */ /* 0x000fe20000010020 */
[--C-:B------:R-:W-:Y:S02]  /*1380*/  HADD2.F32 R30, -RZ, R10.reuse.H0_H0 ;  /* 0x2000000aff1e7230 */ /* 0x100fe40000004100 */
[----:B------:R-:W-:Y:S01]  /*1390*/  FFMA.FTZ R22, R29, R23, R22 ;  /* 0x000000171d167223 */ /* 0x000fe20000010016 */
[----:B------:R-:W-:Y:S02]  /*13a0*/  HADD2.F32 R28, -RZ, R11.H1_H1 ;  /* 0x3000000bff1c7230 */ /* 0x000fe40000004100 */
[C---:B------:R-:W-:Y:S01]  /*13b0*/  FFMA.FTZ R33, R5.reuse, R33, R6 ;  /* 0x0000002105217223 */ /* 0x040fe20000010006 */
[----:B----4-:R-:W-:Y:S01]  /*13c0*/  LOP3.LUT R11, R12, 0xf000f, RZ, 0xc0, !PT ;  /* 0x000f000f0c0b7812 */ /* 0x010fe200078ec0ff */
        /* <DEDUP_REMOVED lines=15> */
[--C-:B------:R-:W-:Y:S02]  /*14c0*/  HADD2.F32 R35, -RZ, R11.reuse.H1_H1 ;  /* 0x3000000bff237230 */ /* 0x100fe40000004100 */
[----:B------:R-:W-:Y:S02]  /*14d0*/  HADD2 R29, R30, -1032, -1032 ;  /* 0xe408e4081e1d7430 */ /* 0x000fe40000000000 */
[----:B------:R-:W-:Y:S02]  /*14e0*/  HADD2.F32 R30, -RZ, R11.H0_H0 ;  /* 0x2000000bff1e7230 */ /* 0x000fe40000004100 */
        /* <DEDUP_REMOVED lines=66> */
[--C-:B------:R-:W-:Y:S02]  /*1910*/  HADD2.F32 R40, -RZ, R30.reuse.H0_H0 ;  /* 0x2000001eff287230 */ /* 0x100fe40000004100 */
[----:B------:R-:W-:Y:S02]  /*1920*/  HADD2.F32 R32, -RZ, R29.H0_H0 ;  /* 0x2000001dff207230 */ /* 0x000fe40000004100 */
[----:B------:R-:W-:Y:S01]  /*1930*/  FFMA.FTZ R31, R38, R31, R8 ;  /* 0x0000001f261f7223 */ /* 0x000fe20000010008 */
[----:B------:R-:W-:-:S02]  /*1940*/  HADD2.F32 R8, -RZ, R30.H1_H1 ;  /* 0x3000001eff087230 */ /* 0x000fc40000004100 */
[----:B------:R-:W-:Y:S01]  /*1950*/  FFMA.FTZ R35, R40, R38, R35 ;  /* 0x0000002628237223 */ /* 0x000fe20000010023 */
[----:B------:R-:W-:Y:S02]  /*1960*/  HADD2.F32 R10, -RZ, R10.H1_H1 ;  /* 0x3000000aff0a7230 */ /* 0x000fe40000004100 */
[----:B------:R-:W-:Y:S01]  /*1970*/  FFMA.FTZ R27, R38, R32, R27 ;  /* 0x00000020261b7223 */ /* 0x000fe2000001001b */
[----:B------:R-:W-:Y:S02]  /*1980*/  HADD2.F32 R29, -RZ, R29.H1_H1 ;  /* 0x3000001dff1d7230 */ /* 0x000fe40000004100 */
[--C-:B------:R-:W-:Y:S02]  /*1990*/  HADD2.F32 R34, -RZ, R9.reuse.H0_H0 ;  /* 0x20000009ff227230 */ /* 0x100fe40000004100 */
[----:B------:R-:W-:Y:S01]  /*19a0*/  FFMA.FTZ R35, R8, R10, R35 ;  /* 0x0000000a08237223 */ /* 0x000fe20000010023 */
[----:B------:R-:W-:Y:S02]  /*19b0*/  HADD2.F32 R30, -RZ, R9.H1_H1 ;  /* 0x30000009ff1e7230 */ /* 0x000fe40000004100 */
[----:B------:R-:W-:Y:S01]  /*19c0*/  FFMA.FTZ R27, R10, R29, R27 ;  /* 0x0000001d0a1b7223 */ /* 0x000fe2000001001b */
[----:B------:R-:W1:Y:S01]  /*19d0*/  LDS.64 R8, [UR4+0x20] ;  /* 0x00002004ff087984 */ /* 0x000e620008000a00 */
[----:B------:R-:W-:Y:S01]  /*19e0*/  LOP3.LUT R29, R13, 0xf000f0, RZ, 0xc0, !PT ;  /* 0x00f000f00d1d7812 */ /* 0x000fe200078ec0ff */
[----:B------:R-:W-:Y:S01]  /*19f0*/  HADD2.F32 R28, -RZ, R28.H1_H1 ;  /* 0x3000001cff1c7230 */ /* 0x000fe20000004100 */
[----:B------:R-:W-:Y:S01]  /*1a00*/  LOP3.LUT R13, R12, 0x64006400, RZ, 0xfc, !PT ;  /* 0x640064000c0d7812 */ /* 0x000fe200078efcff */
[----:B------:R-:W-:Y:S01]  /*1a10*/  FFMA.FTZ R23, R38, R34, R23 ;  /* 0x0000002226177223 */ /* 0x000fe20000010017 */
[----:B------:R-:W-:-:S02]  /*1a20*/  LOP3.LUT R12, R15, 0xf000f0, RZ, 0xc0, !PT ;  /* 0x00f000f00f0c7812 */ /* 0x000fc400078ec0ff */
[----:B------:R-:W-:Y:S01]  /*1a30*/  LOP3.LUT R15, R29, 0x64006400, RZ, 0xfc, !PT ;  /* 0x640064001d0f7812 */ /* 0x000fe200078efcff */
[----:B------:R-:W-:Y:S01]  /*1a40*/  FFMA.FTZ R31, R10, R28, R31 ;  /* 0x0000001c0a1f7223 */ /* 0x000fe2000001001f */
[----:B------:R-:W-:Y:S01]  /*1a50*/  LOP3.LUT R29, R14, 0x64006400, RZ, 0xfc, !PT ;  /* 0x640064000e1d7812 */ /* 0x000fe200078efcff */
[-C--:B------:R-:W-:Y:S01]  /*1a60*/  HFMA2 R14, R13, R0.reuse.H1_H1, -72, -72 ;  /* 0xd480d4800d0e7431 */ /* 0x080fe20000060000 */
[----:B------:R-:W-:Y:S01]  /*1a70*/  LOP3.LUT R33, R12, 0x64006400, RZ, 0xfc, !PT ;  /* 0x640064000c217812 */ /* 0x000fe200078efcff */
[----:B------:R-:W-:Y:S01]  /*1a80*/  FFMA.FTZ R23, R10, R30, R23 ;  /* 0x0000001e0a177223 */ /* 0x000fe20000010017 */
[----:B------:R-:W-:Y:S02]  /*1a90*/  HADD2.F32 R28, -RZ, R11.H0_H0 ;  /* 0x2000000bff1c7230 */ /* 0x000fe40000004100 */
[----:B------:R-:W-:Y:S02]  /*1aa0*/  HFMA2 R15, R15, R0.H1_H1, -72, -72 ;  /* 0xd480d4800f0f7431 */ /* 0x000fe40000060000 */
[----:B------:R-:W-:-:S02]  /*1ab0*/  HADD2.F32 R32, -RZ, R14.H0_H0 ;  /* 0x2000000eff207230 */ /* 0x000fc40000004100 */
[-C--:B------:R-:W-:Y:S02]  /*1ac0*/  HFMA2 R13, R29, R0.reuse.H1_H1, -72, -72 ;  /* 0xd480d4801d0d7431 */ /* 0x080fe40000060000 */
[----:B------:R-:W-:Y:S02]  /*1ad0*/  HADD2.F32 R12, -RZ, R11.H1_H1 ;  /* 0x3000000bff0c7230 */ /* 0x000fe40000004100 */
[----:B------:R-:W-:Y:S02]  /*1ae0*/  HFMA2 R10, R33, R0.H1_H1, -72, -72 ;  /* 0xd480d480210a7431 */ /* 0x000fe40000060000 */
[----:B------:R-:W-:Y:S02]  /*1af0*/  HADD2.F32 R33, -RZ, R15.H0_H0 ;  /* 0x2000000fff217230 */ /* 0x000fe40000004100 */
[----:B------:R-:W-:Y:S01]  /*1b00*/  FFMA.FTZ R29, R32, R28, R35 ;  /* 0x0000001c201d7223 */ /* 0x000fe20000010023 */
[----:B------:R-:W-:Y:S01]  /*1b10*/  HADD2.F32 R30, -RZ, R13.H0_H0 ;  /* 0x2000000dff1e7230 */ /* 0x000fe20000004100 */
[----:B-----5:R-:W-:Y:S01]  /*1b20*/  LOP3.LUT R11, R16, 0xf000f, RZ, 0xc0, !PT ;  /* 0x000f000f100b7812 */ /* 0x020fe200078ec0ff */
[----:B------:R-:W-:-:S02]  /*1b30*/  HADD2.F32 R32, -RZ, R10.H0_H0 ;  /* 0x2000000aff207230 */ /* 0x000fc40000004100 */
[C---:B------:R-:W-:Y:S01]  /*1b40*/  FFMA.FTZ R27, R28.reuse, R33, R27 ;  /* 0x000000211c1b7223 */ /* 0x040fe2000001001b */
[----:B------:R-:W-:Y:S02]  /*1b50*/  HADD2.F32 R14, -RZ, R14.H1_H1 ;  /* 0x3000000eff0e7230 */ /* 0x000fe40000004100 */
[C---:B------:R-:W-:Y:S01]  /*1b60*/  FFMA.FTZ R23, R28.reuse, R30, R23 ;  /* 0x0000001e1c177223 */ /* 0x040fe20000010017 */
[----:B------:R-:W-:Y:S01]  /*1b70*/  LOP3.LUT R11, R11, 0x64006400, RZ, 0xfc, !PT ;  /* 0x640064000b0b7812 */ /* 0x000fe200078efcff */
[----:B------:R-:W-:Y:S01]  /*1b80*/  FFMA.FTZ R31, R28, R32, R31 ;  /* 0x000000201c1f7223 */ /* 0x000fe2000001001f */
[----:B------:R-:W-:Y:S01]  /*1b90*/  LOP3.LUT R28, R17, 0xf000f, RZ, 0xc0, !PT ;  /* 0x000f000f111c7812 */ /* 0x000fe200078ec0ff */
[----:B------:R-:W-:Y:S02]  /*1ba0*/  HADD2.F32 R15, -RZ, R15.H1_H1 ;  /* 0x3000000fff0f7230 */ /* 0x000fe40000004100 */
[----:B------:R-:W-:Y:S01]  /*1bb0*/  FFMA.FTZ R29, R14, R12, R29 ;  /* 0x0000000c0e1d7223 */ /* 0x000fe2000001001d */
[----:B------:R-:W-:Y:S01]  /*1bc0*/  HADD2.F32 R14, -RZ, R13.H1_H1 ;  /* 0x3000000dff0e7230 */ /* 0x000fe20000004100 */
[----:B------:R-:W-:Y:S01]  /*1bd0*/  LOP3.LUT R30, R28, 0x64006400, RZ, 0xfc, !PT ;  /* 0x640064001c1e7812 */ /* 0x000fe200078efcff */
[----:B------:R-:W-:-:S02]  /*1be0*/  HADD2 R13, R11, -1032, -1032 ;  /* 0xe408e4080b0d7430 */ /* 0x000fc40000000000 */
[C---:B------:R-:W-:Y:S01]  /*1bf0*/  FFMA.FTZ R28, R12.reuse, R15, R27 ;  /* 0x0000000f0c1c7223 */ /* 0x040fe2000001001b */
[----:B------:R-:W-:Y:S02]  /*1c00*/  HADD2.F32 R27, -RZ, R10.H1_H1 ;  /* 0x3000000aff1b7230 */ /* 0x000fe40000004100 */
[C---:B------:R-:W-:Y:S01]  /*1c10*/  FFMA.FTZ R23, R12.reuse, R14, R23 ;  /* 0x0000000e0c177223 */ /* 0x040fe20000010017 */
[----:B------:R-:W-:Y:S02]  /*1c20*/  HADD2 R30, R30, -1032, -1032 ;  /* 0xe408e4081e1e7430 */ /* 0x000fe40000000000 */
[----:B------:R-:W-:Y:S02]  /*1c30*/  HADD2.F32 R11, -RZ, R13.H0_H0 ;  /* 0x2000000dff0b7230 */ /* 0x000fe40000004100 */
[----:B-1----:R-:W-:Y:S02]  /*1c40*/  HADD2.F32 R10, -RZ, R8.H0_H0 ;  /* 0x20000008ff0a7230 */ /* 0x002fe40000004100 */
[----:B------:R-:W-:Y:S01]  /*1c50*/  FFMA.FTZ R27, R12, R27, R31 ;  /* 0x0000001b0c1b7223 */ /* 0x000fe2000001001f */
[----:B------:R-:W-:-:S02]  /*1c60*/  HADD2.F32 R15, -RZ, R30.H0_H0 ;  /* 0x2000001eff0f7230 */ /* 0x000fc40000004100 */
[----:B------:R-:W-:Y:S02]  /*1c70*/  HADD2.F32 R40, -RZ, R8.H1_H1 ;  /* 0x30000008ff287230 */ /* 0x000fe40000004100 */
[----:B------:R-:W-:Y:S01]  /*1c80*/  FFMA.FTZ R12, R11, R10, RZ ;  /* 0x0000000a0b0c7223 */ /* 0x000fe200000100ff */
[----:B------:R-:W-:Y:S01]  /*1c90*/  HADD2.F32 R33, -RZ, R30.H1_H1 ;  /* 0x3000001eff217230 */ /* 0x000fe20000004100 */
[----:B------:R-:W-:Y:S01]  /*1ca0*/  LOP3.LUT R8, R18, 0xf000f, RZ, 0xc0, !PT ;  /* 0x000f000f12087812 */ /* 0x000fe200078ec0ff */
[----:B------:R-:W-:Y:S01]  /*1cb0*/  FFMA.FTZ R11, R10, R15, RZ ;  /* 0x0000000f0a0b7223 */ /* 0x000fe200000100ff */
[----:B------:R-:W-:Y:S01]  /*1cc0*/  HADD2.F32 R13, -RZ, R13.H1_H1 ;  /* 0x3000000dff0d7230 */ /* 0x000fe20000004100 */
[----:B------:R-:W1:Y:S01]  /*1cd0*/  LDS.64 R14, [UR4+0x28] ;  /* 0x00002804ff0e7984 */ /* 0x000e620008000a00 */
        /* <DEDUP_REMOVED lines=9> */
[-C--:B------:R-:W-:Y:S02]  /*1d70*/  HFMA2 R11, R11, R0.reuse.H1_H1, -72, -72 ;  /* 0xd480d4800b0b7431 */ /* 0x080fe40000060000 */
[----:B------:R-:W-:Y:S02]  /*1d80*/  HADD2.F32 R34, -RZ, R8.H1_H1 ;  /* 0x30000008ff227230 */ /* 0x000fe40000004100 */
[----:B------:R-:W-:Y:S02]  /*1d90*/  HFMA2 R12, R35, R0.H1_H1, -72, -72 ;  /* 0xd480d480230c7431 */ /* 0x000fe40000060000 */
[----:B------:R-:W-:-:S02]  /*1da0*/  HADD2.F32 R8, -RZ, R9.H0_H0 ;  /* 0x20000009ff087230 */ /* 0x000fc40000004100 */
[----:B------:R-:W-:Y:S01]  /*1db0*/  FFMA.FTZ R13, R10, R13, RZ ;  /* 0x0000000d0a0d7223 */ /* 0x000fe200000100ff */
[----:B------:R-:W-:Y:S01]  /*1dc0*/  HADD2.F32 R30, -RZ, R11.H0_H0 ;  /* 0x2000000bff1e7230 */ /* 0x000fe20000004100 */
[----:B------:R-:W-:Y:S01]  /*1dd0*/  SHF.R.U32.HI R17, RZ, 0x8, R17 ;  /* 0x00000008ff117819 */ /* 0x000fe20000011611 */
[----:B------:R-:W-:Y:S02]  /*1de0*/  HADD2.F32 R9, -RZ, R9.H1_H1 ;  /* 0x30000009ff097230 */ /* 0x000fe40000004100 */
[----:B------:R-:W-:Y:S01]  /*1df0*/  FFMA.FTZ R13, R40, R34, R13 ;  /* 0x00000022280d7223 */ /* 0x000fe2000001000d */
[----:B------:R-:W-:Y:S02]  /*1e00*/  HADD2.F32 R11, -RZ, R11.H1_H1 ;  /* 0x3000000bff0b7230 */ /* 0x000fe40000004100 */
[----:B------:R-:W-:Y:S01]  /*1e10*/  FFMA.FTZ R34, R30, R8, R31 ;  /* 0x000000081e227223 */ /* 0x000fe2000001001f */
[----:B------:R-:W-:Y:S01]  /*1e20*/  SHF.R.U32.HI R30, RZ, 0x8, R16 ;  /* 0x00000008ff1e7819 */ /* 0x000fe20000011610 */
[----:B------:R-:W-:-:S02]  /*1e30*/  HADD2.F32 R32, -RZ, R12.H0_H0 ;  /* 0x2000000cff207230 */ /* 0x000fc40000004100 */
[----:B------:R-:W-:Y:S01]  /*1e40*/  FFMA.FTZ R11, R11, R9, R34 ;  /* 0x000000090b0b7223 */ /* 0x000fe20000010022 */
[----:B------:R-:W-:Y:S01]  /*1e50*/  LOP3.LUT R31, R30, 0xf000f, RZ, 0xc0, !PT ;  /* 0x000f000f1e1f7812 */ /* 0x000fe200078ec0ff */
[----:B------:R-:W-:Y:S02]  /*1e60*/  HADD2.F32 R12, -RZ, R12.H1_H1 ;  /* 0x3000000cff0c7230 */ /* 0x000fe40000004100 */
[----:B------:R-:W-:Y:S01]  /*1e70*/  FFMA.FTZ R32, R8, R32, R33 ;  /* 0x0000002008207223 */ /* 0x000fe20000010021 */
[----:B------:R-:W-:-:S03]  /*1e80*/  LOP3.LUT R31, R31, 0x64006400, RZ, 0xfc, !PT ;  /* 0x640064001f1f7812 */ /* 0x000fc600078efcff */
[----:B------:R-:W-:Y:S02]  /*1e90*/  FFMA.FTZ R33, R9, R12, R32 ;  /* 0x0000000c09217223 */ /* 0x000fe40000010020 */
[----:B------:R-:W-:Y:S02]  /*1ea0*/  HADD2 R31, R31, -1032, -1032 ;  /* 0xe408e4081f1f7430 */ /* 0x000fe40000000000 */
[----:B-1----:R-:W-:-:S03]  /*1eb0*/  HADD2.F32 R16, -RZ, R14.H0_H0 ;  /* 0x2000000eff107230 */ /* 0x002fc60000004100 */
        /* <DEDUP_REMOVED lines=20> */
[--C-:B------:R-:W-:Y:S02]  /*2000*/  HADD2.F32 R10, -RZ, R11.reuse.H0_H0 ;  /* 0x2000000bff0a7230 */ /* 0x100fe40000004100 */
[--C-:B------:R-:W-:Y:S02]  /*2010*/  HADD2.F32 R33, -RZ, R12.reuse.H0_H0 ;  /* 0x2000000cff217230 */ /* 0x100fe40000004100 */
[----:B------:R-:W-:Y:S02]  /*2020*/  HADD2.F32 R11, -RZ, R11.H1_H1 ;  /* 0x3000000bff0b7230 */ /* 0x000fe40000004100 */
[C---:B------:R-:W-:Y:S01]  /*2030*/  FFMA.FTZ R10, R8.reuse, R10, R13 ;  /* 0x0000000a080a7223 */ /* 0x040fe2000001000d */
[----:B------:R-:W-:Y:S01]  /*2040*/  FFMA.FTZ R8, R8, R33, R40 ;  /* 0x0000002108087223 */ /* 0x000fe20000010028 */
[----:B------:R-:W-:Y:S02]  /*2050*/  HADD2.F32 R33, -RZ, R12.H1_H1 ;  /* 0x3000000cff217230 */ /* 0x000fe40000004100 */
[----:B------:R-:W-:-:S04]  /*2060*/  IMAD.WIDE R12, R7, 0x4, R36 ;  /* 0x00000004070c7825 */ /* 0x000fc800078e0224 */
[C---:B------:R-:W-:Y:S01]  /*2070*/  FFMA.FTZ R37, R9.reuse, R11, R10 ;  /* 0x0000000b09257223 */ /* 0x040fe2000001000a */
        /* <DEDUP_REMOVED lines=8> */
[----:B------:R-:W-:-:S02]  /*2100*/  LOP3.LUT R17, R17, 0xf000f0, RZ, 0xc0, !PT ;  /* 0x00f000f011117812 */ /* 0x000fc400078ec0ff */
[----:B------:R-:W-:Y:S02]  /*2110*/  LOP3.LUT R35, R35, 0x64006400, RZ, 0xfc, !PT ;  /* 0x6400640023237812 */ /* 0x000fe400078efcff */
[----:B------:R-:W-:-:S03]  /*2120*/  LOP3.LUT R18, R18, 0xf000f0, RZ, 0xc0, !PT ;  /* 0x00f000f012127812 */ /* 0x000fc600078ec0ff */
[----:B------:R-:W-:-:S05]  /*2130*/  HADD2 R35, R35, -1032, -1032 ;  /* 0xe408e40823237430 */ /* 0x000fca0000000000 */
[----:B------:R-:W-:-:S05]  /*2140*/  HADD2.F32 R36, -RZ, R35.H0_H0 ;  /* 0x20000023ff247230 */ /* 0x000fca0000004100 */
[----:B------:R-:W-:Y:S01]  /*2150*/  FFMA.FTZ R36, R16, R36, R37 ;  /* 0x0000002410247223 */ /* 0x000fe20000010025 */
[----:B------:R-:W-:Y:S01]  /*2160*/  HADD2.F32 R37, -RZ, R14.H1_H1 ;  /* 0x3000000eff257230 */ /* 0x000fe20000004100 */
[----:B------:R-:W-:-:S04]  /*2170*/  SHF.R.U32.HI R14, RZ, 0x8, R19 ;  /* 0x00000008ff0e7819 */ /* 0x000fc80000011613 */
[----:B------:R-:W-:Y:S01]  /*2180*/  FFMA.FTZ R38, R31, R37, R38 ;  /* 0x000000251f267223 */ /* 0x000fe20000010026 */
[C---:B------:R-:W-:Y:S01]  /*2190*/  LOP3.LUT R31, R14.reuse, 0xf000f, RZ, 0xc0, !PT ;  /* 0x000f000f0e1f7812 */ /* 0x040fe200078ec0ff */
[----:B------:R-:W-:Y:S01]  /*21a0*/  FFMA.FTZ R32, R37, R32, R34 ;  /* 0x0000002025207223 */ /* 0x000fe20000010022 */
[----:B------:R-:W-:Y:S02]  /*21b0*/  LOP3.LUT R14, R14, 0xf000f0, RZ, 0xc0, !PT ;  /* 0x00f000f00e0e7812 */ /* 0x000fe400078ec0ff */
[----:B------:R-:W-:-:S05]  /*21c0*/  LOP3.LUT R31, R31, 0x64006400, RZ, 0xfc, !PT ;  /* 0x640064001f1f7812 */ /* 0x000fca00078efcff */
[----:B------:R-:W-:-:S05]  /*21d0*/  HADD2 R31, R31, -1032, -1032 ;  /* 0xe408e4081f1f7430 */ /* 0x000fca0000000000 */
[--C-:B------:R-:W-:Y:S02]  /*21e0*/  HADD2.F32 R19, -RZ, R31.reuse.H0_H0 ;  /* 0x2000001fff137230 */ /* 0x100fe40000004100 */
[----:B------:R-:W-:-:S03]  /*21f0*/  HADD2.F32 R31, -RZ, R31.H1_H1 ;  /* 0x3000001fff1f7230 */ /* 0x000fc60000004100 */
[----:B------:R-:W-:Y:S01]  /*2200*/  FFMA.FTZ R16, R16, R19, R33 ;  /* 0x0000001310107223 */ /* 0x000fe20000010021 */
[----:B------:R-:W-:Y:S01]  /*2210*/  HADD2.F32 R19, -RZ, R35.H1_H1 ;  /* 0x30000023ff137230 */ /* 0x000fe20000004100 */
[----:B------:R-:W-:Y:S01]  /*2220*/  LOP3.LUT R35, R30, 0x64006400, RZ, 0xfc, !PT ;  /* 0x640064001e237812 */ /* 0x000fe200078efcff */
[----:B------:R-:W-:Y:S02]  /*2230*/  HADD2.F32 R30, -RZ, R0.H0_H0 ;  /* 0x20000000ff1e7230 */ /* 0x000fe40000004100 */
[----:B------:R-:W-:Y:S01]  /*2240*/  FFMA.FTZ R16, R37, R31, R16 ;  /* 0x0000001f25107223 */ /* 0x000fe20000010010 */
[----:B------:R-:W-:Y:S01]  /*2250*/  LOP3.LUT R33, R17, 0x64006400, RZ, 0xfc, !PT ;  /* 0x6400640011217812 */ /* 0x000fe200078efcff */
[----:B------:R-:W-:Y:S02]  /*2260*/  HADD2.F32 R17, -RZ, R15.H0_H0 ;  /* 0x2000000fff117230 */ /* 0x000fe40000004100 */
[-C--:B------:R-:W-:Y:S02]  /*2270*/  HFMA2 R35, R35, R0.reuse.H1_H1, -72, -72 ;  /* 0xd480d48023237431 */ /* 0x080fe40000060000 */
[----:B------:R-:W-:Y:S01]  /*2280*/  FFMA.FTZ R19, R37, R19, R36 ;  /* 0x0000001325137223 */ /* 0x000fe20000010024 */
[----:B------:R-:W-:Y:S01]  /*2290*/  FMUL.FTZ R36, R21, R30 ;  /* 0x0000001e15247220 */ /* 0x000fe20000410000 */
[----:B------:R-:W-:Y:S01]  /*22a0*/  HFMA2 R34, R33, R0.H1_H1, -72, -72 ;  /* 0xd480d48021227431 */ /* 0x000fe20000060000 */
[----:B------:R-:W-:Y:S01]  /*22b0*/  LOP3.LUT R33, R14, 0x64006400, RZ, 0xfc, !PT ;  /* 0x640064000e217812 */ /* 0x000fe200078efcff */
[----:B------:R-:W-:-:S02]  /*22c0*/  HADD2.F32 R31, -RZ, R35.H0_H0 ;  /* 0x20000023ff1f7230 */ /* 0x000fc40000004100 */
[----:B------:R-:W-:Y:S01]  /*22d0*/  FMUL.FTZ R29, R30, R29 ;  /* 0x0000001d1e1d7220 */ /* 0x000fe20000410000 */
[----:B------:R-:W-:Y:S01]  /*22e0*/  F2FP.F16.F32.PACK_AB R36, RZ, R36 ;  /* 0x00000024ff24723e */ /* 0x000fe200000000ff */
[----:B------:R-:W-:Y:S02]  /*22f0*/  HADD2.F32 R37, -RZ, R34.H0_H0 ;  /* 0x20000022ff257230 */ /* 0x000fe40000004100 */
[----:B------:R-:W-:Y:S01]  /*2300*/  FFMA.FTZ R38, R31, R17, R38 ;  /* 0x000000111f267223 */ /* 0x000fe20000010026 */
[----:B------:R-:W-:Y:S01]  /*2310*/  LOP3.LUT R31, R18, 0x64006400, RZ, 0xfc, !PT ;  /* 0x64006400121f7812 */ /* 0x000fe200078efcff */
[-C--:B------:R-:W-:Y:S02]  /*2320*/  HFMA2 R18, R33, R0.reuse.H1_H1, -72, -72 ;  /* 0xd480d48021127431 */ /* 0x080fe40000060000 */
[----:B------:R-:W-:Y:S01]  /*2330*/  FFMA.FTZ R37, R17, R37, R32 ;  /* 0x0000002511257223 */ /* 0x000fe20000010020 */
[----:B------:R-:W-:Y:S02]  /*2340*/  HADD2.F32 R33, -RZ, R4.H0_H0 ;  /* 0x20000004ff217230 */ /* 0x000fe40000004100 */
[----:B------:R-:W-:-:S02]  /*2350*/  HFMA2 R14, R31, R0.H1_H1, -72, -72 ;  /* 0xd480d4801f0e7431 */ /* 0x000fc40000060000 */
[----:B------:R-:W-:Y:S02]  /*2360*/  HADD2.F32 R31, -RZ, R18.H0_H0 ;  /* 0x20000012ff1f7230 */ /* 0x000fe40000004100 */
[----:B------:R-:W-:Y:S02]  /*2370*/  HADD2.F32 R35, -RZ, R35.H1_H1 ;  /* 0x30000023ff237230 */ /* 0x000fe40000004100 */
[----:B------:R-:W-:Y:S02]  /*2380*/  HADD2.F32 R32, -RZ, R14.H0_H0 ;  /* 0x2000000eff207230 */ /* 0x000fe40000004100 */
[----:B------:R-:W-:Y:S01]  /*2390*/  FFMA.FTZ R21, R17, R31, R16 ;  /* 0x0000001f11157223 */ /* 0x000fe20000010010 */
[----:B------:R-:W-:Y:S02]  /*23a0*/  HADD2.F32 R31, -RZ, R2.H0_H0 ;  /* 0x20000002ff1f7230 */ /* 0x000fe40000004100 */
[----:B------:R-:W-:Y:S01]  /*23b0*/  FFMA.FTZ R35, R35, R40, R38 ;  /* 0x0000002823237223 */ /* 0x000fe20000010026 */
[----:B------:R-:W-:-:S02]  /*23c0*/  HADD2.F32 R14, -RZ, R14.H1_H1 ;  /* 0x3000000eff0e7230 */ /* 0x000fc40000004100 */
[----:B------:R-:W-:Y:S01]  /*23d0*/  FFMA.FTZ R19, R17, R32, R19 ;  /* 0x0000002011137223 */ /* 0x000fe20000010013 */
[----:B------:R-:W-:Y:S02]  /*23e0*/  HADD2.F32 R32, -RZ, R3.H0_H0 ;  /* 0x20000003ff207230 */ /* 0x000fe40000004100 */
[----:B------:R-:W-:Y:S01]  /*23f0*/  FMUL.FTZ R17, R22, R31 ;  /* 0x0000001f16117220 */ /* 0x000fe20000410000 */
[----:B------:R-:W-:Y:S01]  /*2400*/  FMUL.FTZ R22, R6, R33 ;  /* 0x0000002106167220 */ /* 0x000fe20000410000 */
[----:B------:R-:W-:Y:S01]  /*2410*/  FMUL.FTZ R28, R31, R28 ;  /* 0x0000001c1f1c7220 */ /* 0x000fe20000410000 */
[----:B------:R-:W-:Y:S02]  /*2420*/  HADD2.F32 R18, -RZ, R18.H1_H1 ;  /* 0x30000012ff127230 */ /* 0x000fe40000004100 */
[----:B------:R-:W-:Y:S01]  /*2430*/  FMUL.FTZ R16, R5, R32 ;  /* 0x0000002005107220 */ /* 0x000fe20000410000 */
[----:B------:R-:W-:Y:S01]  /*2440*/  F2FP.F16.F32.PACK_AB R5, RZ, R17 ;  /* 0x00000011ff05723e */ /* 0x000fe200000000ff */
[----:B------:R-:W-:Y:S01]  /*2450*/  FMUL.FTZ R39, R32, R23 ;  /* 0x0000001720277220 */ /* 0x000fe20000410000 */
[----:B------:R-:W-:Y:S01]  /*2460*/  F2FP.F16.F32.PACK_AB R23, RZ, R29 ;  /* 0x0000001dff17723e */ /* 0x000fe200000000ff */
[----:B------:R-:W-:Y:S01]  /*2470*/  FMUL.FTZ R29, R33, R27 ;  /* 0x0000001b211d7220 */ /* 0x000fe20000410000 */
[----:B------:R-:W-:Y:S01]  /*2480*/  F2FP.F16.F32.PACK_AB R6, RZ, R16 ;  /* 0x00000010ff06723e */ /* 0x000fe200000000ff */
[----:B------:R-:W-:Y:S01]  /*2490*/  FFMA.FTZ R19, R40, R14, R19 ;  /* 0x0000000e28137223 */ /* 0x000fe20000010013 */
[----:B------:R-:W1:Y:S01]  /*24a0*/  LDS.64 R16, [UR4+0x30] ;  /* 0x00003004ff107984 */ /* 0x000e620008000a00 */
[----:B------:R-:W-:Y:S01]  /*24b0*/  F2FP.F16.F32.PACK_AB R28, RZ, R28 ;  /* 0x0000001cff1c723e */ /* 0x000fe200000000ff */
[----:B------:R-:W-:Y:S01]  /*24c0*/  FMUL.FTZ R35, R30, R35 ;  /* 0x000000231e237220 */ /* 0x000fe20000410000 */
[----:B------:R-:W-:Y:S01]  /*24d0*/  PRMT R36, R36, 0x5410, R5 ;  /* 0x0000541024247816 */ /* 0x000fe20000000005 */
[----:B------:R-:W-:Y:S01]  /*24e0*/  FMUL.FTZ R19, R32, R19 ;  /* 0x0000001320137220 */ /* 0x000fe20000410000 */
[----:B------:R-:W-:-:S02]  /*24f0*/  F2FP.F16.F32.PACK_AB R22, RZ, R22 ;  /* 0x00000016ff16723e */ /* 0x000fc400000000ff */
[----:B------:R-:W-:Y:S01]  /*2500*/  F2FP.F16.F32.PACK_AB R27, RZ, R39 ;  /* 0x00000027ff1b723e */ /* 0x000fe200000000ff */
[----:B------:R-:W-:Y:S01]  /*2510*/  HFMA2 R36, R36, 1, 1, RZ ;  /* 0x3c003c0024247831 */ /* 0x000fe200000000ff */
[----:B------:R-:W-:Y:S02]  /*2520*/  F2FP.F16.F32.PACK_AB R5, RZ, R29 ;  /* 0x0000001dff05723e */ /* 0x000fe400000000ff */
[----:B------:R-:W-:Y:S01]  /*2530*/  PRMT R23, R23, 0x5410, R28 ;  /* 0x0000541017177816 */ /* 0x000fe2000000001c */
[----:B------:R-:W-:Y:S01]  /*2540*/  HADD2.F32 R28, -RZ, R34.H1_H1 ;  /* 0x30000022ff1c7230 */ /* 0x000fe20000004100 */
[----:B------:R-:W-:Y:S02]  /*2550*/  PRMT R15, R27, 0x5410, R5 ;  /* 0x000054101b0f7816 */ /* 0x000fe40000000005 */
[----:B------:R-:W-:Y:S01]  /*2560*/  PRMT R6, R6, 0x5410, R22 ;  /* 0x0000541006067816 */ /* 0x000fe20000000016 */
[----:B------:R-:W-:Y:S02]  /*2570*/  HFMA2 R27, R23, 1, 1, R36 ;  /* 0x3c003c00171b7831 */ /* 0x000fe40000000024 */
[C---:B------:R-:W-:Y:S01]  /*2580*/  FFMA.FTZ R28, R40.reuse, R28, R37 ;  /* 0x0000001c281c7223 */ /* 0x040fe20000010025 */
[----:B------:R-:W3:Y:S01]  /*2590*/  LDS.64 R22, [UR4+0x38] ;  /* 0x00003804ff167984 */ /* 0x000ee20008000a00 */
[----:B------:R-:W-:Y:S01]  /*25a0*/  FFMA.FTZ R40, R40, R18, R21 ;  /* 0x0000001228287223 */ /* 0x000fe20000010015 */
[----:B------:R-:W-:-:S02]  /*25b0*/  HADD2 R6, R6, RZ.H0_H0 ;  /* 0x200000ff06067230 */ /* 0x000fc40000000000 */
[----:B------:R-:W-:Y:S01]  /*25c0*/  FMUL.FTZ R28, R31, R28 ;  /* 0x0000001c1f1c7220 */ /* 0x000fe20000410000 */
[----:B------:R-:W-:Y:S01]  /*25d0*/  F2FP.F16.F32.PACK_AB R35, RZ, R35 ;  /* 0x00000023ff23723e */ /* 0x000fe200000000ff */
[----:B------:R-:W-:Y:S01]  /*25e0*/  FMUL.FTZ R40, R33, R40 ;  /* 0x0000002821287220 */ /* 0x000fe20000410000 */
[----:B------:R-:W-:Y:S01]  /*25f0*/  HADD2 R15, R15, R6 ;  /* 0x000000060f0f7230 */ /* 0x000fe20000000000 */
[----:B------:R-:W-:Y:S01]  /*2600*/  F2FP.F16.F32.PACK_AB R19, RZ, R19 ;  /* 0x00000013ff13723e */ /* 0x000fe200000000ff */
[----:B------:R-:W-:Y:S01]  /*2610*/  UIADD3 UR4, UPT, UPT, UR4, 0x40, URZ ;  /* 0x0000004004047890 */ /* 0x000fe2000fffe0ff */
[----:B------:R-:W-:Y:S02]  /*2620*/  F2FP.F16.F32.PACK_AB R28, RZ, R28 ;  /* 0x0000001cff1c723e */ /* 0x000fe400000000ff */
[----:B------:R-:W-:Y:S02]  /*2630*/  F2FP.F16.F32.PACK_AB R40, RZ, R40 ;  /* 0x00000028ff28723e */ /* 0x000fe400000000ff */
[----:B------:R-:W-:-:S02]  /*2640*/  PRMT R35, R35, 0x5410, R28 ;  /* 0x0000541023237816 */ /* 0x000fc4000000001c */
        /* <DEDUP_REMOVED lines=9> */
[----:B------:R-:W-:Y:S02]  /*26e0*/  HFMA2 R18, R21, R0.H1_H1, -72, -72 ;  /* 0xd480d48015127431 */ /* 0x000fe40000060000 */
[----:B------:R-:W-:Y:S02]  /*26f0*/  HADD2.F32 R16, -RZ, R16.H1_H1 ;  /* 0x30000010ff107230 */ /* 0x000fe40000004100 */
[--C-:B------:R-:W-:Y:S02]  /*2700*/  HADD2.F32 R6, -RZ, R14.reuse.H0_H0 ;  /* 0x2000000eff067230 */ /* 0x100fe40000004100 */
[----:B------:R-:W-:Y:S01]  /*2710*/  HADD2.F32 R29, -RZ, R14.H1_H1 ;  /* 0x3000000eff1d7230 */ /* 0x000fe20000004100 */
[----:B------:R-:W-:Y:S01]  /*2720*/  SHF.R.U32.HI R14, RZ, 0x8, R8 ;  /* 0x00000008ff0e7819 */ /* 0x000fe20000011608 */
[----:B------:R-:W-:-:S02]  /*2730*/  HADD2.F32 R8, -RZ, R18.H0_H0 ;  /* 0x20000012ff087230 */ /* 0x000fc40000004100 */
[----:B------:R-:W-:Y:S01]  /*2740*/  FFMA.FTZ R6, R6, R5, RZ ;  /* 0x0000000506067223 */ /* 0x000fe200000100ff */
[----:B------:R-:W-:-:S03]  /*2750*/  LOP3.LUT R21, R14, 0xf000f, RZ, 0xc0, !PT ;  /* 0x000f000f0e157812 */ /* 0x000fc600078ec0ff */
[----:B------:R-:W-:Y:S01]  /*2760*/  FFMA.FTZ R29, R29, R16, R6 ;  /* 0x000000101d1d7223 */ /* 0x000fe20000010006 */
[--C-:B------:R-:W-:Y:S01]  /*2770*/  HADD2.F32 R6, -RZ, R17.reuse.H0_H0 ;  /* 0x20000011ff067230 */ /* 0x100fe20000004100 */
[----:B------:R-:W-:Y:S01]  /*2780*/  LOP3.LUT R21, R21, 0x64006400, RZ, 0xfc, !PT ;  /* 0x6400640015157812 */ /* 0x000fe200078efcff */
[----:B------:R-:W-:Y:S01]  /*2790*/  HADD2.F32 R17, -RZ, R17.H1_H1 ;  /* 0x30000011ff117230 */ /* 0x000fe20000004100 */
[----:B------:R-:W-:Y:S02]  /*27a0*/  LOP3.LUT R14, R14, 0xf000f0, RZ, 0xc0, !PT ;  /* 0x00f000f00e0e7812 */ /* 0x000fe400078ec0ff */
[----:B------:R-:W-:Y:S01]  /*27b0*/  FFMA.FTZ R8, R8, R6, R29 ;  /* 0x0000000608087223 */ /* 0x000fe2000001001d */
[----:B------:R-:W-:Y:S02]  /*27c0*/  HADD2.F32 R29, -RZ, R18.H1_H1 ;  /* 0x30000012ff1d7230 */ /* 0x000fe40000004100 */
[----:B------:R-:W-:Y:S01]  /*27d0*/  HADD2 R18, R21, -1032, -1032 ;  /* 0xe408e40815127430 */ /* 0x000fe20000000000 */
[----:B------:R-:W-:-:S02]  /*27e0*/  LOP3.LUT R21, R14, 0x64006400, RZ, 0xfc, !PT ;  /* 0x640064000e157812 */ /* 0x000fc400078efcff */
[----:B------:R-:W-:Y:S01]  /*27f0*/  LOP3.LUT R14, R9, 0xf000f, RZ, 0xc0, !PT ;  /* 0x000f000f090e7812 */ /* 0x000fe200078ec0ff */
[----:B------:R-:W-:Y:S01]  /*2800*/  FFMA.FTZ R29, R29, R17, R8 ;  /* 0x000000111d1d7223 */ /* 0x000fe20000010008 */
[----:B---3--:R-:W-:Y:S02]  /*2810*/  HADD2.F32 R8, -RZ, R22.H0_H0 ;  /* 0x20000016ff087230 */ /* 0x008fe40000004100 */
[----:B------:R-:W-:Y:S02]  /*2820*/  HFMA2 R21, R21, R0.H1_H1, -72, -72 ;  /* 0xd480d48015157431 */ /* 0x000fe40000060000 */
[--C-:B------:R-:W-:Y:S02]  /*2830*/  HADD2.F32 R34, -RZ, R18.reuse.H0_H0 ;  /* 0x20000012ff227230 */ /* 0x100fe40000004100 */
[----:B------:R-:W-:Y:S02]  /*2840*/  HADD2.F32 R18, -RZ, R18.H1_H1 ;  /* 0x30000012ff127230 */ /* 0x000fe40000004100 */
[----:B------:R-:W-:-:S02]  /*2850*/  HADD2.F32 R22, -RZ, R22.H1_H1 ;  /* 0x30000016ff167230 */ /* 0x000fc40000004100 */
[----:B------:R-:W-:Y:S01]  /*2860*/  FFMA.FTZ R29, R34, R8, R29 ;  /* 0x00000008221d7223 */ /* 0x000fe2000001001d */
[--C-:B------:R-:W-:Y:S02]  /*2870*/  HADD2.F32 R34, -RZ, R21.reuse.H0_H0 ;  /* 0x20000015ff227230 */ /* 0x100fe40000004100 */
[----:B------:R-:W-:Y:S02]  /*2880*/  HADD2.F32 R21, -RZ, R21.H1_H1 ;  /* 0x30000015ff157230 */ /* 0x000fe40000004100 */
[----:B------:R-:W-:Y:S01]  /*2890*/  FFMA.FTZ R29, R18, R22, R29 ;  /* 0x00000016121d7223 */ /* 0x000fe2000001001d */
[----:B------:R-:W-:Y:S01]  /*28a0*/  LOP3.LUT R18, R14, 0x64006400, RZ, 0xfc, !PT ;  /* 0x640064000e127812 */ /* 0x000fe200078efcff */
[--C-:B------:R-:W-:Y:S02]  /*28b0*/  HADD2.F32 R14, -RZ, R23.reuse.H0_H0 ;  /* 0x20000017ff0e7230 */ /* 0x100fe40000004100 */
[----:B------:R-:W-:Y:S02]  /*28c0*/  HADD2.F32 R23, -RZ, R23.H1_H1 ;  /* 0x30000017ff177230 */ /* 0x000fe40000004100 */
[----:B------:R-:W-:-:S02]  /*28d0*/  HADD2 R18, R18, -1032, -1032 ;  /* 0xe408e40812127430 */ /* 0x000fc40000000000 */
[----:B------:R-:W-:-:S03]  /*28e0*/  FFMA.FTZ R34, R34, R14, R29 ;  /* 0x0000000e22227223 */ /* 0x000fc6000001001d */
[--C-:B------:R-:W-:Y:S02]  /*28f0*/  HADD2.F32 R36, -RZ, R18.reuse.H0_H0 ;  /* 0x20000012ff247230 */ /* 0x100fe40000004100 */
[----:B------:R-:W-:Y:S01]  /*2900*/  FFMA.FTZ R21, R21, R23, R34 ;  /* 0x0000001715157223 */ /* 0x000fe20000010022 */
[----:B------:R-:W-:Y:S01]  /*2910*/  HADD2.F32 R29, -RZ, R18.H1_H1 ;  /* 0x30000012ff1d7230 */ /* 0x000fe20000004100 */
[----:B------:R-:W-:Y:S01]  /*2920*/  LOP3.LUT R18, R9, 0xf000f0, RZ, 0xc0, !PT ;  /* 0x00f000f009127812 */ /* 0x000fe200078ec0ff */
[----:B------:R-:W-:Y:S01]  /*2930*/  FFMA.FTZ R37, R5, R36, RZ ;  /* 0x0000002405257223 */ /* 0x000fe200000100ff */
[----:B------:R-:W-:Y:S01]  /*2940*/  SHF.R.U32.HI R9, RZ, 0x8, R9 ;  /* 0x00000008ff097819 */ /* 0x000fe20000011609 */
[----:B------:R-:W-:Y:S02]  /*2950*/  FMUL.FTZ R21, R30, R21 ;  /* 0x000000151e157220 */ /* 0x000fe40000410000 */
[----:B------:R-:W-:Y:S01]  /*2960*/  FFMA.FTZ R29, R16, R29, R37 ;  /* 0x0000001d101d7223 */ /* 0x000fe20000010025 */
[----:B------:R-:W-:-:S02]  /*2970*/  LOP3.LUT R37, R18, 0x64006400, RZ, 0xfc, !PT ;  /* 0x6400640012257812 */ /* 0x000fc400078efcff */
[----:B------:R-:W-:-:S03]  /*2980*/  F2FP.F16.F32.PACK_AB R21, RZ, R21 ;  /* 0x00000015ff15723e */ /* 0x000fc600000000ff */
[----:B------:R-:W-:-:S05]  /*2990*/  HFMA2 R18, R37, R0.H1_H1, -72, -72 ;  /* 0xd480d48025127431 */ /* 0x000fca0000060000 */
[--C-:B------:R-:W-:Y:S02]  /*29a0*/  HADD2.F32 R34, -RZ, R18.reuse.H0_H0 ;  /* 0x20000012ff227230 */ /* 0x100fe40000004100 */
[----:B------:R-:W-:-:S03]  /*29b0*/  HADD2.F32 R18, -RZ, R18.H1_H1 ;  /* 0x30000012ff127230 */ /* 0x000fc60000004100 */
[----:B------:R-:W-:-:S04]  /*29c0*/  FFMA.FTZ R34, R6, R34, R29 ;  /* 0x0000002206227223 */ /* 0x000fc8000001001d */
[----:B------:R-:W-:Y:S01]  /*29d0*/  FFMA.FTZ R29, R17, R18, R34 ;  /* 0x00000012111d7223 */ /* 0x000fe20000010022 */
[C---:B------:R-:W-:Y:S02]  /*29e0*/  LOP3.LUT R18, R9.reuse, 0xf000f, RZ, 0xc0, !PT ;  /* 0x000f000f09127812 */ /* 0x040fe400078ec0ff */
[----:B------:R-:W-:Y:S02]  /*29f0*/  LOP3.LUT R9, R9, 0xf000f0, RZ, 0xc0, !PT ;  /* 0x00f000f009097812 */ /* 0x000fe400078ec0ff */
[----:B------:R-:W-:Y:S02]  /*2a00*/  LOP3.LUT R18, R18, 0x64006400, RZ, 0xfc, !PT ;  /* 0x6400640012127812 */ /* 0x000fe400078efcff */
        /* <DEDUP_REMOVED lines=67> */
[--C-:B------:R-:W-:Y:S02]  /*2e40*/  HADD2.F32 R6, -RZ, R5.reuse.H0_H0 ;  /* 0x20000005ff067230 */ /* 0x100fe40000004100 */
[----:B------:R-:W-:-:S03]  /*2e50*/  HADD2.F32 R5, -RZ, R5.H1_H1 ;  /* 0x30000005ff057230 */ /* 0x000fc60000004100 */
[----:B------:R-:W-:Y:S01]  /*2e60*/  FFMA.FTZ R17, R8, R6, R17 ;  /* 0x0000000608117223 */ /* 0x000fe20000010011 */
[--C-:B------:R-:W-:Y:S02]  /*2e70*/  HADD2.F32 R6, -RZ, R11.reuse.H0_H0 ;  /* 0x2000000bff067230 */ /* 0x100fe40000004100 */
[----:B------:R-:W-:Y:S02]  /*2e80*/  HADD2.F32 R8, -RZ, R11.H1_H1 ;  /* 0x3000000bff087230 */ /* 0x000fe40000004100 */
[----:B------:R-:W-:-:S04]  /*2e90*/  FFMA.FTZ R5, R22, R5, R17 ;  /* 0x0000000516057223 */ /* 0x000fc80000010011 */
[----:B------:R-:W-:Y:S01]  /*2ea0*/  FFMA.FTZ R5, R14, R6, R5 ;  /* 0x000000060e057223 */ /* 0x000fe20000010005 */
[----:B------:R-:W-:Y:S01]  /*2eb0*/  HFMA2 R6, R21, 1, 1, R27 ;  /* 0x3c003c0015067831 */ /* 0x000fe2000000001b */
[----:B------:R-:W-:Y:S02]  /*2ec0*/  MOV R27, R20 ;  /* 0x00000014001b7202 */ /* 0x000fe40000000f00 */
[----:B------:R-:W-:-:S04]  /*2ed0*/  FFMA.FTZ R8, R23, R8, R5 ;  /* 0x0000000817087223 */ /* 0x000fc80000010005 */
[----:B------:R-:W-:-:S05]  /*2ee0*/  FMUL.FTZ R8, R33, R8 ;  /* 0x0000000821087220 */ /* 0x000fca0000410000 */
[----:B------:R-:W-:-:S04]  /*2ef0*/  F2FP.F16.F32.PACK_AB R8, RZ, R8 ;  /* 0x00000008ff08723e */ /* 0x000fc800000000ff */
[----:B------:R-:W-:-:S05]  /*2f00*/  PRMT R9, R9, 0x5410, R8 ;  /* 0x0000541009097816 */ /* 0x000fca0000000008 */
[----:B------:R-:W-:-:S07]  /*2f10*/  HADD2 R5, R9, R15 ;  /* 0x0000000f09057230 */ /* 0x000fce0000000000 */
.L_x_3848:
[----:B------:R-:W-:-:S04]  /*2f20*/  VIMNMX R8, PT, PT, R25, UR12, PT ;  /* 0x0000000c19087c48 */ /* 0x000fc8000bfe0100 */
[----:B------:R-:W-:-:S13]  /*2f30*/  ISETP.GT.AND P0, PT, R8, R27, PT ;  /* 0x0000001b0800720c */ /* 0x000fda0003f04270 */
[----:B------:R-:W-:Y:S05]  /*2f40*/  @!P0 BRA `(.L_x_3849) ;  /* 0x0000001400008947 */ /* 0x000fea0003800000 */
[----:B------:R-:W-:-:S07]  /*2f50*/  VIMNMX.U32 R28, PT, PT, R25, UR12, PT ;  /* 0x0000000c191c7c48 */ /* 0x000fce000bfe0000 */
.L_x_3850:
[----:B------:R-:W2:Y:S01]  /*2f60*/  LDG.E.128.CONSTANT R12, desc[UR6][R30.64] ;  /* 0x000000061e0c7981 */ /* 0x000ea2000c1e9d00 */
[----:B------:R-:W-:-:S03]  /*2f70*/  IMAD.WIDE R36, R7, 0x4, R30 ;  /* 0x0000000407247825 */ /* 0x000fc600078e021e */
[----:B------:R-:W1:Y:S04]  /*2f80*/  LDS.128 R8, [UR4] ;  /* 0x00000004ff087984 */ /* 0x000e680008000c00 */
[----:B------:R-:W3:Y:S01]  /*2f90*/  LDG.E.128.CONSTANT R16, desc[UR6][R36.64] ;  /* 0x0000000624107981 */ /* 0x000ee2000c1e9d00 */
[----:B------:R-:W-:-:S05]  /*2fa0*/  HFMA2 R20, -RZ, RZ, 0, 0.125 ;  /* 0x00003000ff147431 */ /* 0x000fca00000001ff */
        /* <DEDUP_REMOVED lines=12> */
[-C--:B-1----:R-:W-:Y:S01]  /*3070*/  HFMA2 R20, R20, R8.reuse, RZ ;  /* 0x0000000814147231 */ /* 0x082fe200000000ff */
[----:B------:R-:W-:Y:S01]  /*3080*/  LOP3.LUT R29, R29, 0x64006400, RZ, 0xfc, !PT ;  /* 0x640064001d1d7812 */ /* 0x000fe200078efcff */
[----:B------:R-:W-:Y:S01]  /*3090*/  HFMA2 R32, R32, R8, RZ.H0_H0 ;  /* 0x0000000820207231 */ /* 0x000fe200000400ff */
[----:B------:R-:W-:Y:S01]  /*30a0*/  LOP3.LUT R23, R23, 0x64006400, RZ, 0xfc, !PT ;  /* 0x6400640017177812 */ /* 0x000fe200078efcff */
[----:B------:R-:W-:Y:S01]  /*30b0*/  HADD2 R22, R22, -1028, -1028 ;  /* 0xe404e40416167430 */ /* 0x000fe20000000000 */
[----:B------:R-:W-:Y:S01]  /*30c0*/  LOP3.LUT R21, R21, 0x64006400, RZ, 0xfc, !PT ;  /* 0x6400640015157812 */ /* 0x000fe200078efcff */
[----:B------:R-:W-:Y:S01]  /*30d0*/  HADD2 R29, R29, -1028, -1028 ;  /* 0xe404e4041d1d7430 */ /* 0x000fe20000000000 */
[----:B------:R-:W-:Y:S01]  /*30e0*/  SHF.R.U32.HI R33, RZ, 0x6, R12 ;  /* 0x00000006ff217819 */ /* 0x000fe2000001160c */
[----:B------:R-:W-:-:S02]  /*30f0*/  HFMA2 R23, R23, R0.H1_H1, -132, -132 ;  /* 0xd820d82017177431 */ /* 0x000fc40000060000 */
[----:B------:R-:W-:Y:S02]  /*3100*/  HFMA2 R22, R22, R8, RZ ;  /* 0x0000000816167231 */ /* 0x000fe400000000ff */
[----:B------:R-:W-:Y:S01]  /*3110*/  HFMA2 R21, R21, R0.H1_H1, -132, -132 ;  /* 0xd820d82015157431 */ /* 0x000fe20000060000 */
[----:B------:R-:W-:Y:S01]  /*3120*/  SHF.R.U32.HI R34, RZ, 0x6, R13 ;  /* 0x00000006ff227819 */ /* 0x000fe2000001160d */
[----:B------:R-:W-:Y:S02]  /*3130*/  HFMA2 R29, R29, R8, RZ.H0_H0 ;  /* 0x000000081d1d7231 */ /* 0x000fe400000400ff */
[-C--:B------:R-:W-:Y:S02]  /*3140*/  HFMA2 R20, R23, R9.reuse, R20 ;  /* 0x0000000917147231 */ /* 0x080fe40000000014 */
[----:B------:R-:W-:Y:S01]  /*3150*/  HFMA2 R32, R21, R9, R32 ;  /* 0x0000000915207231 */ /* 0x000fe20000000020 */
[----:B------:R-:W-:Y:S02]  /*3160*/  LOP3.LUT R23, R14, 0x380038, RZ, 0xc0, !PT ;  /* 0x003800380e177812 */ /* 0x000fe400078ec0ff */
[----:B------:R-:W-:-:S02]  /*3170*/  LOP3.LUT R21, R15, 0x380038, RZ, 0xc0, !PT ;  /* 0x003800380f157812 */ /* 0x000fc400078ec0ff */
[----:B------:R-:W-:Y:S02]  /*3180*/  LOP3.LUT R8, R33, 0x70007, RZ, 0xc0, !PT ;  /* 0x0007000721087812 */ /* 0x000fe400078ec0ff */
[----:B------:R-:W-:Y:S02]  /*3190*/  LOP3.LUT R23, R23, 0x64006400, RZ, 0xfc, !PT ;  /* 0x6400640017177812 */ /* 0x000fe400078efcff */
[----:B------:R-:W-:Y:S02]  /*31a0*/  LOP3.LUT R21, R21, 0x64006400, RZ, 0xfc, !PT ;  /* 0x6400640015157812 */ /* 0x000fe400078efcff */
[----:B------:R-:W-:Y:S01]  /*31b0*/  LOP3.LUT R8, R8, 0x64006400, RZ, 0xfc, !PT ;  /* 0x6400640008087812 */ /* 0x000fe200078efcff */
[-C--:B------:R-:W-:Y:S01]  /*31c0*/  HFMA2 R23, R23, R0.reuse.H1_H1, -132, -132 ;  /* 0xd820d82017177431 */ /* 0x080fe20000060000 */
[----:B------:R-:W-:Y:S01]  /*31d0*/  SHF.R.U32.HI R12, RZ, 0xf, R12 ;  /* 0x0000000fff0c7819 */ /* 0x000fe2000001160c */
[----:B------:R-:W-:Y:S01]  /*31e0*/  HFMA2 R21, R21, R0.H1_H1, -132, -132 ;  /* 0xd820d82015157431 */ /* 0x000fe20000060000 */
[----:B------:R-:W-:Y:S01]  /*31f0*/  SHF.R.U32.HI R13, RZ, 0xf, R13 ;  /* 0x0000000fff0d7819 */ /* 0x000fe2000001160d */
[----:B------:R-:W-:-:S02]  /*3200*/  HADD2 R8, R8, -1028, -1028 ;  /* 0xe404e40408087430 */ /* 0x000fc40000000000 */
[-C--:B------:R-:W-:Y:S02]  /*3210*/  HFMA2 R22, R23, R9.reuse, R22 ;  /* 0x0000000917167231 */ /* 0x080fe40000000016 */
[----:B------:R-:W-:Y:S01]  /*3220*/  HFMA2 R29, R21, R9, R29 ;  /* 0x00000009151d7231 */ /* 0x000fe2000000001d */
[----:B------:R-:W-:Y:S01]  /*3230*/  SHF.R.U32.HI R9, RZ, 0x6, R14 ;  /* 0x00000006ff097819 */ /* 0x000fe2000001160e */
[----:B------:R-:W-:Y:S01]  /*3240*/  HFMA2 R20, R8, R10, R20 ;  /* 0x0000000a08147231 */ /* 0x000fe20000000014 */
        /* <DEDUP_REMOVED lines=16> */
[----:B------:R-:W-:Y:S02]  /*3350*/  LOP3.LUT R29, R34, 0x380038, RZ, 0xc0, !PT ;  /* 0x00380038221d7812 */ /* 0x000fe400078ec0ff */
[----:B------:R-:W-:Y:S02]  /*3360*/  LOP3.LUT R23, R10, 0x64006400, RZ, 0xfc, !PT ;  /* 0x640064000a177812 */ /* 0x000fe400078efcff */
[----:B------:R-:W-:Y:S02]  /*3370*/  LOP3.LUT R29, R29, 0x64006400, RZ, 0xfc, !PT ;  /* 0x640064001d1d7812 */ /* 0x000fe400078efcff */
[----:B------:R-:W-:Y:S01]  /*3380*/  LOP3.LUT R33, R33, 0x1c001c0, RZ, 0xc0, !PT ;  /* 0x01c001c021217812 */ /* 0x000fe200078ec0ff */
[----:B------:R-:W-:-:S02]  /*3390*/  HFMA2 R10, R23, R0.H1_H1, -132, -132 ;  /* 0xd820d820170a7431 */ /* 0x000fc40000060000 */
[-C--:B------:R-:W-:Y:S01]  /*33a0*/  HFMA2 R29, R29, R0.reuse.H1_H1, -132, -132 ;  /* 0xd820d8201d1d7431 */ /* 0x080fe20000060000 */
[----:B------:R-:W-:Y:S01]  /*33b0*/  LOP3.LUT R33, R33, 0x64006400, RZ, 0xfc, !PT ;  /* 0x6400640021217812 */ /* 0x000fe200078efcff */
[-C--:B------:R-:W-:Y:S01]  /*33c0*/  HFMA2 R10, R10, R11.reuse, R20 ;  /* 0x0000000b0a0a7231 */ /* 0x080fe20000000014 */
[C---:B------:R-:W-:Y:S01]  /*33d0*/  LOP3.LUT R20, R9.reuse, 0x380038, RZ, 0xc0, !PT ;  /* 0x0038003809147812 */ /* 0x040fe200078ec0ff */
[-C--:B------:R-:W-:Y:S01]  /*33e0*/  HFMA2 R29, R29, R11.reuse, R32 ;  /* 0x0000000b1d1d7231 */ /* 0x080fe20000000020 */
[----:B------:R-:W-:Y:S02]  /*33f0*/  LOP3.LUT R32, R8, 0x380038, RZ, 0xc0, !PT ;  /* 0x0038003808207812 */ /* 0x000fe400078ec0ff */
[----:B------:R-:W-:Y:S02]  /*3400*/  LOP3.LUT R23, R20, 0x64006400, RZ, 0xfc, !PT ;  /* 0x6400640014177812 */ /* 0x000fe400078efcff */
[----:B------:R-:W-:Y:S02]  /*3410*/  LOP3.LUT R35, R32, 0x64006400, RZ, 0xfc, !PT ;  /* 0x6400640020237812 */ /* 0x000fe400078efcff */
[----:B------:R-:W-:Y:S01]  /*3420*/  MOV R20, 0x2400 ;  /* 0x0000240000147802 */ /* 0x000fe20000000f00 */
[-C--:B------:R-:W-:Y:S01]  /*3430*/  HFMA2 R32, R23, R0.reuse.H1_H1, -132, -132 ;  /* 0xd820d82017207431 */ /* 0x080fe20000060000 */
[----:B------:R-:W-:Y:S01]  /*3440*/  LOP3.LUT R9, R9, 0x1c001c0, RZ, 0xc0, !PT ;  /* 0x01c001c009097812 */ /* 0x000fe200078ec0ff */
[----:B------:R-:W-:Y:S01]  /*3450*/  HFMA2 R35, R35, R0.H1_H1, -132, -132 ;  /* 0xd820d82023237431 */ /* 0x000fe20000060000 */
[----:B0-----:R-:W-:Y:S01]  /*3460*/  PRMT R2, R2, 0x5410, R20 ;  /* 0x0000541002027816 */ /* 0x001fe20000000014 */
[-C--:B------:R-:W-:Y:S01]  /*3470*/  HFMA2 R32, R32, R11.reuse, R22 ;  /* 0x0000000b20207231 */ /* 0x080fe20000000016 */
[----:B------:R-:W-:Y:S01]  /*3480*/  LOP3.LUT R9, R9, 0x64006400, RZ, 0xfc, !PT ;  /* 0x6400640009097812 */ /* 0x000fe200078efcff */
[----:B------:R-:W-:Y:S01]  /*3490*/  HFMA2 R11, R35, R11, R21 ;  /* 0x0000000b230b7231 */ /* 0x000fe20000000015 */
[----:B------:R-:W-:Y:S01]  /*34a0*/  LOP3.LUT R35, R34, 0x1c001c0, RZ, 0xc0, !PT ;  /* 0x01c001c022237812 */ /* 0x000fe200078ec0ff */
[----:B------:R-:W0:Y:S01]  /*34b0*/  LDS.128 R20, [UR4+0x10] ;  /* 0x00001004ff147984 */ /* 0x000e220008000c00 */
[----:B------:R-:W-:-:S02]  /*34c0*/  HFMA2 R33, R33, R2.H1_H1, -20, -20 ;  /* 0xcd00cd0021217431 */ /* 0x000fc40000060002 */
[----:B------:R-:W-:Y:S02]  /*34d0*/  LOP3.LUT R35, R35, 0x64006400, RZ, 0xfc, !PT ;  /* 0x6400640023237812 */ /* 0x000fe400078efcff */
[----:B0-----:R-:W-:Y:S01]  /*34e0*/  HFMA2 R10, R33, R20, R10 ;  /* 0x00000014210a7231 */ /* 0x001fe2000000000a */
[----:B------:R-:W-:Y:S02]  /*34f0*/  LOP3.LUT R33, R8, 0x1c001c0, RZ, 0xc0, !PT ;  /* 0x01c001c008217812 */ /* 0x000fe400078ec0ff */
[----:B------:R-:W-:Y:S02]  /*3500*/  HFMA2 R8, R35, R2.H1_H1, -20, -20 ;  /* 0xcd00cd0023087431 */ /* 0x000fe40000060002 */
[----:B------:R-:W-:Y:S02]  /*3510*/  LOP3.LUT R33, R33, 0x64006400, RZ, 0xfc, !PT ;  /* 0x6400640021217812 */ /* 0x000fe400078efcff */
[----:B------:R-:W-:Y:S02]  /*3520*/  HFMA2 R8, R8, R20, R29 ;  /* 0x0000001408087231 */ /* 0x000fe4000000001d */
[-C--:B------:R-:W-:Y:S01]  /*3530*/  HFMA2 R29, R9, R2.reuse.H1_H1, -20, -20 ;  /* 0xcd00cd00091d7431 */ /* 0x080fe20000060002 */
[----:B---3--:R-:W-:Y:S01]  /*3540*/  LOP3.LUT R9, R16, 0x380038, RZ, 0xc0, !PT ;  /* 0x0038003810097812 */ /* 0x008fe200078ec0ff */
[----:B------:R-:W-:-:S02]  /*3550*/  HFMA2 R33, R33, R2.H1_H1, -20, -20 ;  /* 0xcd00cd0021217431 */ /* 0x000fc40000060002 */
[-C--:B------:R-:W-:Y:S01]  /*3560*/  HFMA2 R29, R29, R20.reuse, R32 ;  /* 0x000000141d1d7231 */ /* 0x080fe20000000020 */
[----:B------:R-:W-:Y:S01]  /*3570*/  LOP3.LUT R32, R16, 0x70007, RZ, 0xc0, !PT ;  /* 0x0007000710207812 */ /* 0x000fe200078ec0ff */
[----:B------:R-:W-:Y:S01]  /*3580*/  HFMA2 R20, R33, R20, R11 ;  /* 0x0000001421147231 */ /* 0x000fe2000000000b */
[----:B------:R-:W-:Y:S02]  /*3590*/  LOP3.LUT R11, R17, 0x70007, RZ, 0xc0, !PT ;  /* 0x00070007110b7812 */ /* 0x000fe400078ec0ff */
[----:B------:R-:W-:Y:S02]  /*35a0*/  LOP3.LUT R32, R32, 0x64006400, RZ, 0xfc, !PT ;  /* 0x6400640020207812 */ /* 0x000fe400078efcff */
[----:B------:R-:W-:Y:S02]  /*35b0*/  LOP3.LUT R11, R11, 0x64006400, RZ, 0xfc, !PT ;  /* 0x640064000b0b7812 */ /* 0x000fe400078efcff */
[----:B------:R-:W-:Y:S01]  /*35c0*/  LOP3.LUT R9, R9, 0x64006400, RZ, 0xfc, !PT ;  /* 0x6400640009097812 */ /* 0x000fe200078efcff */
[----:B------:R-:W-:-:S02]  /*35d0*/  HADD2 R32, R32, -1028, -1028 ;  /* 0xe404e40420207430 */ /* 0x000fc40000000000 */
[----:B------:R-:W-:Y:S02]  /*35e0*/  HADD2 R11, R11, -1028, -1028 ;  /* 0xe404e4040b0b7430 */ /* 0x000fe40000000000 */
[-C--:B------:R-:W-:Y:S01]  /*35f0*/  HFMA2 R10, R32, R21.reuse, R10 ;  /* 0x00000015200a7231 */ /* 0x080fe2000000000a */
[----:B------:R-:W-:Y:S01]  /*3600*/  SHF.R.U32.HI R32, RZ, 0x6, R17 ;  /* 0x00000006ff207819 */ /* 0x000fe20000011611 */
[----:B------:R-:W-:Y:S02]  /*3610*/  HFMA2 R11, R11, R21, R8 ;  /* 0x000000150b0b7231 */ /* 0x000fe40000000008 */
[----:B------:R-:W-:Y:S01]  /*3620*/  HFMA2 R8, R9, R0.H1_H1, -132, -132 ;  /* 0xd820d82009087431 */ /* 0x000fe20000060000 */
[--C-:B------:R-:W-:Y:S02]  /*3630*/  SHF.R.U32.HI R9, RZ, 0xe, R16.reuse ;  /* 0x0000000eff097819 */ /* 0x100fe40000011610 */
[----:B------:R-:W-:Y:S01]  /*3640*/  SHF.R.U32.HI R16, RZ, 0x6, R16 ;  /* 0x00000006ff107819 */ /* 0x000fe20000011610 */
[----:B------:R-:W-:Y:S01]  /*3650*/  HFMA2 R8, R8, R22, R10 ;  /* 0x0000001608087231 */ /* 0x000fe2000000000a */
[----:B------:R-:W-:-:S02]  /*3660*/  LOP3.LUT R12, R12, 0x20002, R9, 0xf8, !PT ;  /* 0x000200020c0c7812 */ /* 0x000fc400078ef809 */
[----:B------:R-:W-:Y:S02]  /*3670*/  SHF.R.U32.HI R10, RZ, 0xe, R17 ;  /* 0x0000000eff0a7819 */ /* 0x000fe40000011611 */
[----:B------:R-:W-:Y:S02]  /*3680*/  LOP3.LUT R9, R17, 0x380038, RZ, 0xc0, !PT ;  /* 0x0038003811097812 */ /* 0x000fe400078ec0ff */
[----:B------:R-:W-:Y:S02]  /*3690*/  LOP3.LUT R13, R13, 0x20002, R10, 0xf8, !PT ;  /* 0x000200020d0d7812 */ /* 0x000fe400078ef80a */
[----:B------:R-:W-:Y:S02]  /*36a0*/  LOP3.LUT R17, R9, 0x64006400, RZ, 0xfc, !PT ;  /* 0x6400640009117812 */ /* 0x000fe400078efcff */
[----:B------:R-:W-:Y:S02]  /*36b0*/  LOP3.LUT R9, R16, 0x70007, RZ, 0xc0, !PT ;  /* 0x0007000710097812 */ /* 0x000fe400078ec0ff */
        /* <DEDUP_REMOVED lines=13> */
[----:B------:R-:W0:Y:S01]  /*3790*/  LDS.128 R8, [UR4+0x20] ;  /* 0x00002004ff087984 */ /* 0x000e220008000c00 */
[----:B------:R-:W-:-:S02]  /*37a0*/  HFMA2 R34, R39, R0.H1_H1, -132, -132 ;  /* 0xd820d82027227431 */ /* 0x000fc40000060000 */
[----:B------:R-:W-:Y:S02]  /*37b0*/  HFMA2 R35, R35, R0.H1_H1, -132, -132 ;  /* 0xd820d82023237431 */ /* 0x000fe40000060000 */
[-C--:B0-----:R-:W-:Y:S01]  /*37c0*/  HFMA2 R33, R34, R8.reuse, R33 ;  /* 0x0000000822217231 */ /* 0x081fe20000000021 */
[C---:B------:R-:W-:Y:S01]  /*37d0*/  LOP3.LUT R34, R18.reuse, 0x70007, RZ, 0xc0, !PT ;  /* 0x0007000712227812 */ /* 0x040fe200078ec0ff */
[----:B------:R-:W-:Y:S01]  /*37e0*/  HFMA2 R17, R35, R8, R17 ;  /* 0x0000000823117231 */ /* 0x000fe20000000011 */
[----:B------:R-:W-:Y:S02]  /*37f0*/  LOP3.LUT R35, R18, 0x380038, RZ, 0xc0, !PT ;  /* 0x0038003812237812 */ /* 0x000fe400078ec0ff */
[----:B------:R-:W-:Y:S02]  /*3800*/  LOP3.LUT R34, R34, 0x64006400, RZ, 0xfc, !PT ;  /* 0x6400640022227812 */ /* 0x000fe400078efcff */
[----:B------:R-:W-:-:S03]  /*3810*/  LOP3.LUT R35, R35, 0x64006400, RZ, 0xfc, !PT ;  /* 0x6400640023237812 */ /* 0x000fc600078efcff */
[----:B------:R-:W-:-:S04]  /*3820*/  HADD2 R34, R34, -1028, -1028 ;  /* 0xe404e40422227430 */ /* 0x000fc80000000000 */
[----:B------:R-:W-:Y:S02]  /*3830*/  HFMA2 R29, R34, R21, R29 ;  /* 0x00000015221d7231 */ /* 0x000fe4000000001d */
[----:B------:R-:W-:Y:S01]  /*3840*/  HFMA2 R34, R35, R0.H1_H1, -132, -132 ;  /* 0xd820d82023227431 */ /* 0x000fe20000060000 */
[----:B------:R-:W-:-:S03]  /*3850*/  SHF.R.U32.HI R35, RZ, 0x6, R18 ;  /* 0x00000006ff237819 */ /* 0x000fc60000011612 */
[----:B------:R-:W-:Y:S01]  /*3860*/  HFMA2 R29, R34, R22, R29 ;  /* 0x00000016221d7231 */ /* 0x000fe2000000001d */
[C---:B------:R-:W-:Y:S02]  /*3870*/  LOP3.LUT R34, R35.reuse, 0x70007, RZ, 0xc0, !PT ;  /* 0x0007000723227812 */ /* 0x040fe400078ec0ff */
[----:B------:R-:W-:Y:S02]  /*3880*/  LOP3.LUT R39, R35, 0x380038, RZ, 0xc0, !PT ;  /* 0x0038003823277812 */ /* 0x000fe400078ec0ff */
[----:B------:R-:W-:Y:S02]  /*3890*/  LOP3.LUT R34, R34, 0x64006400, RZ, 0xfc, !PT ;  /* 0x6400640022227812 */ /* 0x000fe400078efcff */
[----:B------:R-:W-:-:S03]  /*38a0*/  LOP3.LUT R39, R39, 0x64006400, RZ, 0xfc, !PT ;  /* 0x6400640027277812 */ /* 0x000fc600078efcff */
[----:B------:R-:W-:-:S04]  /*38b0*/  HADD2 R34, R34, -1028, -1028 ;  /* 0xe404e40422227430 */ /* 0x000fc80000000000 */
[----:B------:R-:W-:Y:S02]  /*38c0*/  HFMA2 R29, R34, R23, R29 ;  /* 0x00000017221d7231 */ /* 0x000fe4000000001d */
[----:B------:R-:W-:Y:S02]  /*38d0*/  HFMA2 R34, R39, R0.H1_H1, -132, -132 ;  /* 0xd820d82027227431 */ /* 0x000fe40000060000 */
[----:B------:R-:W-:-:S04]  /*38e0*/  IMAD.WIDE R38, R7, 0x4, R36 ;  /* 0x0000000407267825 */ /* 0x000fc800078e0224 */
[----:B------:R-:W-:Y:S01]  /*38f0*/  HFMA2 R29, R34, R8, R29 ;  /* 0x00000008221d7231 */ /* 0x000fe2000000001d */
[----:B------:R-:W-:-:S04]  /*3900*/  LOP3.LUT R34, R19, 0x70007, RZ, 0xc0, !PT ;  /* 0x0007000713227812 */ /* 0x000fc800078ec0ff */
[----:B------:R-:W-:-:S05]  /*3910*/  LOP3.LUT R34, R34, 0x64006400, RZ, 0xfc, !PT ;  /* 0x6400640022227812 */ /* 0x000fca00078efcff */
[----:B------:R-:W-:-:S04]  /*3920*/  HADD2 R34, R34, -1028, -1028 ;  /* 0xe404e40422227430 */ /* 0x000fc80000000000 */
[----:B------:R-:W-:Y:S01]  /*3930*/  HFMA2 R20, R34, R21, R20 ;  /* 0x0000001522147231 */ /* 0x000fe20000000014 */
[----:B------:R-:W-:Y:S02]  /*3940*/  LOP3.LUT R21, R19, 0x380038, RZ, 0xc0, !PT ;  /* 0x0038003813157812 */ /* 0x000fe400078ec0ff */
[----:B------:R-:W-:Y:S02]  /*3950*/  SHF.R.U32.HI R34, RZ, 0x6, R19 ;  /* 0x00000006ff227819 */ /* 0x000fe40000011613 */
[----:B------:R-:W-:-:S05]  /*3960*/  LOP3.LUT R21, R21, 0x64006400, RZ, 0xfc, !PT ;  /* 0x6400640015157812 */ /* 0x000fca00078efcff */
[----:B------:R-:W-:-:S04]  /*3970*/  HFMA2 R21, R21, R0.H1_H1, -132, -132 ;  /* 0xd820d82015157431 */ /* 0x000fc80000060000 */
        /* <DEDUP_REMOVED lines=8> */
[----:B------:R-:W-:Y:S02]  /*3a00*/  HFMA2 R8, R21, R8, R20 ;  /* 0x0000000815087231 */ /* 0x000fe40000000014 */
[----:B------:R-:W2:Y:S01]  /*3a10*/  LDG.E.128.CONSTANT R20, desc[UR6][R38.64] ;  /* 0x0000000626147981 */ /* 0x000ea2000c1e9d00 */
[----:B------:R-:W-:Y:S02]  /*3a20*/  LOP3.LUT R16, R16, 0x1c001c0, RZ, 0xc0, !PT ;  /* 0x01c001c010107812 */ /* 0x000fe400078ec0ff */
[----:B------:R-:W-:Y:S02]  /*3a30*/  LOP3.LUT R35, R35, 0x1c001c0, RZ, 0xc0, !PT ;  /* 0x01c001c023237812 */ /* 0x000fe400078ec0ff */
[----:B------:R-:W-:Y:S02]  /*3a40*/  LOP3.LUT R37, R16, 0x64006400, RZ, 0xfc, !PT ;  /* 0x6400640010257812 */ /* 0x000fe400078efcff */
[----:B------:R-:W-:Y:S02]  /*3a50*/  LOP3.LUT R34, R34, 0x1c001c0, RZ, 0xc0, !PT ;  /* 0x01c001c022227812 */ /* 0x000fe400078ec0ff */
[----:B------:R-:W-:Y:S01]  /*3a60*/  LOP3.LUT R35, R35, 0x64006400, RZ, 0xfc, !PT ;  /* 0x6400640023237812 */ /* 0x000fe200078efcff */
[----:B------:R-:W-:Y:S01]  /*3a70*/  HFMA2 R37, R37, R2.H1_H1, -20, -20 ;  /* 0xcd00cd0025257431 */ /* 0x000fe20000060002 */
[----:B------:R-:W-:-:S02]  /*3a80*/  SHF.R.U32.HI R14, RZ, 0xf, R14 ;  /* 0x0000000fff0e7819 */ /* 0x000fc4000001160e */
[----:B------:R-:W-:Y:S01]  /*3a90*/  SHF.R.U32.HI R15, RZ, 0xf, R15 ;  /* 0x0000000fff0f7819 */ /* 0x000fe2000001160f */
[-C--:B------:R-:W-:Y:S01]  /*3aa0*/  HFMA2 R17, R37, R9.reuse, R17 ;  /* 0x0000000925117231 */ /* 0x080fe20000000011 */
[----:B------:R-:W-:Y:S01]  /*3ab0*/  LOP3.LUT R37, R32, 0x1c001c0, RZ, 0xc0, !PT ;  /* 0x01c001c020257812 */ /* 0x000fe200078ec0ff */
[-C--:B------:R-:W-:Y:S01]  /*3ac0*/  HFMA2 R35, R35, R2.reuse.H1_H1, -20, -20 ;  /* 0xcd00cd0023237431 */ /* 0x080fe20000060002 */
[----:B------:R-:W-:Y:S02]  /*3ad0*/  LOP3.LUT R14, R14, 0x10001, RZ, 0xc0, !PT ;  /* 0x000100010e0e7812 */ /* 0x000fe400078ec0ff */
[----:B------:R-:W-:Y:S01]  /*3ae0*/  LOP3.LUT R37, R37, 0x64006400, RZ, 0xfc, !PT ;  /* 0x6400640025257812 */ /* 0x000fe200078efcff */
[----:B------:R-:W-:Y:S01]  /*3af0*/  HFMA2 R29, R35, R9, R29 ;  /* 0x00000009231d7231 */ /* 0x000fe2000000001d */
[----:B------:R-:W-:Y:S02]  /*3b00*/  SHF.R.U32.HI R19, RZ, 0xe, R19 ;  /* 0x0000000eff137819 */ /* 0x000fe40000011613 */
[----:B------:R-:W-:Y:S01]  /*3b10*/  IADD3 R27, PT, PT, R27, 0x20, RZ ;  /* 0x000000201b1b7810 */ /* 0x000fe20007ffe0ff */
[----:B------:R-:W-:Y:S01]  /*3b20*/  HFMA2 R16, R37, R2.H1_H1, -20, -20 ;  /* 0xcd00cd0025107431 */ /* 0x000fe20000060002 */
[----:B------:R-:W-:-:S02]  /*3b30*/  PRMT R3, R3, 0x5410, R4 ;  /* 0x0000541003037816 */ /* 0x000fc40000000004 */
[----:B------:R-:W-:Y:S01]  /*3b40*/  ISETP.GE.AND P0, PT, R27, R28, PT ;  /* 0x0000001c1b00720c */ /* 0x000fe20003f06270 */
[----:B------:R-:W-:Y:S01]  /*3b50*/  HFMA2 R16, R16, R9, R33 ;  /* 0x0000000910107231 */ /* 0x000fe20000000021 */
[----:B------:R-:W-:Y:S02]  /*3b60*/  LOP3.LUT R33, R34, 0x64006400, RZ, 0xfc, !PT ;  /* 0x6400640022217812 */ /* 0x000fe400078efcff */
[----:B------:R-:W-:-:S03]  /*3b70*/  LOP3.LUT R34, R15, 0x10001, RZ, 0xc0, !PT ;  /* 0x000100010f227812 */ /* 0x000fc600078ec0ff */
[----:B------:R-:W-:Y:S01]  /*3b80*/  HFMA2 R33, R33, R2.H1_H1, -20, -20 ;  /* 0xcd00cd0021217431 */ /* 0x000fe20000060002 */
[----:B------:R-:W-:-:S03]  /*3b90*/  LOP3.LUT R19, R34, 0x20002, R19, 0xf8, !PT ;  /* 0x0002000222137812 */ /* 0x000fc600078ef813 */
[----:B------:R-:W-:Y:S01]  /*3ba0*/  HFMA2 R8, R33, R9, R8 ;  /* 0x0000000921087231 */ /* 0x000fe20000000008 */
[----:B--2---:R-:W-:Y:S02]  /*3bb0*/  LOP3.LUT R9, R20, 0x70007, RZ, 0xc0, !PT ;  /* 0x0007000714097812 */ /* 0x004fe400078ec0ff */
[----:B------:R-:W-:Y:S02]  /*3bc0*/  LOP3.LUT R32, R21, 0x70007, RZ, 0xc0, !PT ;  /* 0x0007000715207812 */ /* 0x000fe400078ec0ff */
[----:B------:R-:W-:Y:S02]  /*3bd0*/  LOP3.LUT R9, R9, 0x64006400, RZ, 0xfc, !PT ;  /* 0x6400640009097812 */ /* 0x000fe400078efcff */
[----:B------:R-:W-:Y:S02]  /*3be0*/  LOP3.LUT R32, R32, 0x64006400, RZ, 0xfc, !PT ;  /* 0x6400640020207812 */ /* 0x000fe400078efcff */
[----:B------:R-:W-:Y:S01]  /*3bf0*/  LOP3.LUT R33, R20, 0x380038, RZ, 0xc0, !PT ;  /* 0x0038003814217812 */ /* 0x000fe200078ec0ff */
[----:B------:R-:W-:Y:S01]  /*3c00*/  HADD2 R9, R9, -1028, -1028 ;  /* 0xe404e40409097430 */ /* 0x000fe20000000000 */
[----:B------:R-:W-:Y:S01]  /*3c10*/  SHF.R.U32.HI R15, RZ, 0xd, R20 ;  /* 0x0000000dff0f7819 */ /* 0x000fe20000011614 */
[----:B------:R-:W-:Y:S01]  /*3c20*/  HADD2 R32, R32, -1028, -1028 ;  /* 0xe404e40420207430 */ /* 0x000fe20000000000 */
[----:B------:R-:W-:Y:S01]  /*3c30*/  LOP3.LUT R33, R33, 0x64006400, RZ, 0xfc, !PT ;  /* 0x6400640021217812 */ /* 0x000fe200078efcff */
[-C--:B------:R-:W-:Y:S01]  /*3c40*/  HFMA2 R17, R9, R10.reuse, R17 ;  /* 0x0000000a09117231 */ /* 0x080fe20000000011 */
[----:B------:R-:W-:Y:S01]  /*3c50*/  LOP3.LUT R9, R22, 0x70007, RZ, 0xc0, !PT ;  /* 0x0007000716097812 */ /* 0x000fe200078ec0ff */
[----:B------:R-:W-:Y:S01]  /*3c60*/  HFMA2 R16, R32, R10, R16 ;  /* 0x0000000a20107231 */ /* 0x000fe20000000010 */
[----:B------:R-:W-:-:S02]  /*3c70*/  LOP3.LUT R32, R23, 0x70007, RZ, 0xc0, !PT ;  /* 0x0007000717207812 */ /* 0x000fc400078ec0ff */
[----:B------:R-:W-:Y:S02]  /*3c80*/  LOP3.LUT R9, R9, 0x64006400, RZ, 0xfc, !PT ;  /* 0x6400640009097812 */ /* 0x000fe400078efcff */
[----:B------:R-:W-:Y:S02]  /*3c90*/  LOP3.LUT R32, R32, 0x64006400, RZ, 0xfc, !PT ;  /* 0x6400640020207812 */ /* 0x000fe400078efcff */
[----:B------:R-:W-:Y:S01]  /*3ca0*/  LOP3.LUT R12, R12, 0x40004, R15, 0xf8, !PT ;  /* 0x000400040c0c7812 */ /* 0x000fe200078ef80f */
[----:B------:R-:W-:Y:S01]  /*3cb0*/  HADD2 R9, R9, -1028, -1028 ;  /* 0xe404e40409097430 */ /* 0x000fe20000000000 */
[----:B------:R-:W-:Y:S01]  /*3cc0*/  SHF.R.U32.HI R15, RZ, 0x6, R22 ;  /* 0x00000006ff0f7819 */ /* 0x000fe20000011616 */
[----:B------:R-:W-:Y:S01]  /*3cd0*/  HADD2 R32, R32, -1028, -1028 ;  /* 0xe404e40420207430 */ /* 0x000fe20000000000 */
[----:B------:R-:W-:Y:S01]  /*3ce0*/  LOP3.LUT R12, R12, 0x64006400, RZ, 0xfc, !PT ;  /* 0x640064000c0c7812 */ /* 0x000fe200078efcff */
[----:B------:R-:W-:Y:S02]  /*3cf0*/  HFMA2 R9, R9, R10, R29 ;  /* 0x0000000a09097231 */ /* 0x000fe4000000001d */
[----:B------:R-:W-:Y:S01]  /*3d00*/  HFMA2 R29, R33, R0.H1_H1, -132, -132 ;  /* 0xd820d820211d7431 */ /* 0x000fe20000060000 */
[----:B------:R-:W-:Y:S01]  /*3d10*/  LOP3.LUT R33, R22, 0x380038, RZ, 0xc0, !PT ;  /* 0x0038003816217812 */ /* 0x000fe200078ec0ff */
[----:B------:R-:W-:Y:S01]  /*3d20*/  HFMA2 R32, R32, R10, R8 ;  /* 0x0000000a20207231 */ /* 0x000fe20000000008 */
[----:B------:R-:W-:Y:S01]  /*3d30*/  LOP3.LUT R8, R21, 0x380038, RZ, 0xc0, !PT ;  /* 0x0038003815087812 */ /* 0x000fe200078ec0ff */
[----:B------:R-:W-:Y:S01]  /*3d40*/  HFMA2 R29, R29, R11, R17 ;  /* 0x0000000b1d1d7231 */ /* 0x000fe20000000011 */
[----:B------:R-:W-:Y:S01]  /*3d50*/  LOP3.LUT R33, R33, 0x64006400, RZ, 0xfc, !PT ;  /* 0x6400640021217812 */ /* 0x000fe200078efcff */
[----:B------:R-:W-:Y:S01]  /*3d60*/  HADD2 R12, R12, -1028, -1028 ;  /* 0xe404e4040c0c7430 */ /* 0x000fe20000000000 */
[----:B------:R-:W-:-:S02]  /*3d70*/  LOP3.LUT R17, R8, 0x64006400, RZ, 0xfc, !PT ;  /* 0x6400640008117812 */ /* 0x000fc400078efcff */
[----:B------:R-:W-:-:S03]  /*3d80*/  LOP3.LUT R8, R23, 0x380038, RZ, 0xc0, !PT ;  /* 0x0038003817087812 */ /* 0x000fc600078ec0ff */
[----:B------:R-:W-:Y:S01]  /*3d90*/  HFMA2 R17, R17, R0.H1_H1, -132, -132 ;  /* 0xd820d82011117431 */ /* 0x000fe20000060000 */
[----:B------:R-:W-:-:S03]  /*3da0*/  LOP3.LUT R35, R8, 0x64006400, RZ, 0xfc, !PT ;  /* 0x6400640008237812 */ /* 0x000fc600078efcff */
[-C--:B------:R-:W-:Y:S02]  /*3db0*/  HFMA2 R17, R17, R11.reuse, R16 ;  /* 0x0000000b11117231 */ /* 0x080fe40000000010 */
[-C--:B------:R-:W-:Y:S01]  /*3dc0*/  HFMA2 R16, R33, R0.reuse.H1_H1, -132, -132 ;  /* 0xd820d82021107431 */ /* 0x080fe20000060000 */
[----:B------:R-:W-:Y:S01]  /*3dd0*/  SHF.R.U32.HI R33, RZ, 0xe, R18 ;  /* 0x0000000eff217819 */ /* 0x000fe20000011612 */
[----:B------:R-:W-:Y:S01]  /*3de0*/  HFMA2 R35, R35, R0.H1_H1, -132, -132 ;  /* 0xd820d82023237431 */ /* 0x000fe20000060000 */
[----:B------:R-:W-:Y:S01]  /*3df0*/  SHF.R.U32.HI R18, RZ, 0x6, R20 ;  /* 0x00000006ff127819 */ /* 0x000fe20000011614 */
[-C--:B------:R-:W-:Y:S01]  /*3e00*/  HFMA2 R16, R16, R11.reuse, R9 ;  /* 0x0000000b10107231 */ /* 0x080fe20000000009 */
[----:B------:R-:W-:Y:S01]  /*3e10*/  LOP3.LUT R14, R14, 0x20002, R33, 0xf8, !PT ;  /* 0x000200020e0e7812 */ /* 0x000fe200078ef821 */
[----:B------:R-:W-:Y:S01]  /*3e20*/  HFMA2 R32, R35, R11, R32 ;  /* 0x0000000b23207231 */ /* 0x000fe20000000020 */
[----:B------:R-:W-:Y:S01]  /*3e30*/  LOP3.LUT R33, R18, 0x70007, RZ, 0xc0, !PT ;  /* 0x0007000712217812 */ /* 0x000fe200078ec0ff */
[----:B------:R-:W0:Y:S01]  /*3e40*/  LDS.128 R8, [UR4+0x30] ;  /* 0x00003004ff087984 */ /* 0x000e220008000c00 */
[----:B------:R-:W-:Y:S01]  /*3e50*/  SHF.R.U32.HI R20, RZ, 0xd, R21 ;  /* 0x0000000dff147819 */ /* 0x000fe20000011615 */
[----:B------:R-:W-:Y:S01]  /*3e60*/  UIADD3 UR4, UPT, UPT, UR4, 0x40, URZ ;  /* 0x0000004004047890 */ /* 0x000fe2000fffe0ff */
[----:B------:R-:W-:-:S02]  /*3e70*/  LOP3.LUT R33, R33, 0x64006400, RZ, 0xfc, !PT ;  /* 0x6400640021217812 */ /* 0x000fc400078efcff */
[----:B------:R-:W-:Y:S02]  /*3e80*/  LOP3.LUT R13, R13, 0x40004, R20, 0xf8, !PT ;  /* 0x000400040d0d7812 */ /* 0x000fe400078ef814 */
[----:B------:R-:W-:Y:S01]  /*3e90*/  SHF.R.U32.HI R21, RZ, 0x6, R21 ;  /* 0x00000006ff157819 */ /* 0x000fe20000011615 */
[----:B------:R-:W-:Y:S01]  /*3ea0*/  HADD2 R33, R33, -1028, -1028 ;  /* 0xe404e40421217430 */ /* 0x000fe20000000000 */
[----:B------:R-:W-:Y:S02]  /*3eb0*/  LOP3.LUT R20, R15, 0x70007, RZ, 0xc0, !PT ;  /* 0x000700070f147812 */ /* 0x000fe400078ec0ff */
[----:B------:R-:W-:Y:S02]  /*3ec0*/  LOP3.LUT R13, R13, 0x64006400, RZ, 0xfc, !PT ;  /* 0x640064000d0d7812 */ /* 0x000fe400078efcff */
[----:B------:R-:W-:-:S03]  /*3ed0*/  LOP3.LUT R20, R20, 0x64006400, RZ, 0xfc, !PT ;  /* 0x6400640014147812 */ /* 0x000fc600078efcff */
[----:B------:R-:W-:Y:S02]  /*3ee0*/  HADD2 R13, R13, -1028, -1028 ;  /* 0xe404e4040d0d7430 */ /* 0x000fe40000000000 */
[----:B------:R-:W-:Y:S02]  /*3ef0*/  HADD2 R20, R20, -1028, -1028 ;  /* 0xe404e40414147430 */ /* 0x000fe40000000000 */
[-C--:B0-----:R-:W-:Y:S01]  /*3f00*/  HFMA2 R29, R33, R8.reuse, R29 ;  /* 0x00000008211d7231 */ /* 0x081fe2000000001d */
[----:B------:R-:W-:Y:S01]  /*3f10*/  LOP3.LUT R33, R21, 0x70007, RZ, 0xc0, !PT ;  /* 0x0007000715217812 */ /* 0x000fe200078ec0ff */
[----:B------:R-:W-:Y:S01]  /*3f20*/  HFMA2 R20, R20, R8, R16 ;  /* 0x0000000814147231 */ /* 0x000fe20000000010 */
[----:B------:R-:W-:Y:S02]  /*3f30*/  SHF.R.U32.HI R16, RZ, 0x6, R23 ;  /* 0x00000006ff107819 */ /* 0x000fe40000011617 */
        /* <DEDUP_REMOVED lines=10> */
[----:B------:R-:W-:Y:S02]  /*3fe0*/  LOP3.LUT R33, R8, 0x64006400, RZ, 0xfc, !PT ;  /* 0x6400640008217812 */ /* 0x000fe400078efcff */
[----:B------:R-:W-:Y:S02]  /*3ff0*/  SHF.R.U32.HI R8, RZ, 0xd, R23 ;  /* 0x0000000dff087819 */ /* 0x000fe40000011617 */
[C---:B------:R-:W-:Y:S01]  /*4000*/  LOP3.LUT R22, R15.reuse, 0x380038, RZ, 0xc0, !PT ;  /* 0x003800380f167812 */ /* 0x040fe200078ec0ff */
[----:B------:R-:W-:Y:S01]  /*4010*/  HFMA2 R33, R33, R0.H1_H1, -132, -132 ;  /* 0xd820d82021217431 */ /* 0x000fe20000060000 */
[----:B------:R-:W-:-:S02]  /*4020*/  LOP3.LUT R23, R15, 0x1c001c0, RZ, 0xc0, !PT ;  /* 0x01c001c00f177812 */ /* 0x000fc400078ec0ff */
[C---:B------:R-:W-:Y:S01]  /*4030*/  LOP3.LUT R15, R16.reuse, 0x380038, RZ, 0xc0, !PT ;  /* 0x00380038100f7812 */ /* 0x040fe200078ec0ff */
[----:B------:R-:W-:Y:S01]  /*4040*/  HFMA2 R29, R33, R9, R29 ;  /* 0x00000009211d7231 */ /* 0x000fe2000000001d */
[----:B------:R-:W-:Y:S02]  /*4050*/  LOP3.LUT R19, R19, 0x40004, R8, 0xf8, !PT ;  /* 0x0004000413137812 */ /* 0x000fe400078ef808 */
[----:B------:R-:W-:Y:S02]  /*4060*/  LOP3.LUT R8, R21, 0x380038, RZ, 0xc0, !PT ;  /* 0x0038003815087812 */ /* 0x000fe400078ec0ff */
[----:B------:R-:W-:Y:S02]  /*4070*/  LOP3.LUT R16, R16, 0x1c001c0, RZ, 0xc0, !PT ;  /* 0x01c001c010107812 */ /* 0x000fe400078ec0ff */
[----:B------:R-:W-:Y:S02]  /*4080*/  LOP3.LUT R37, R22, 0x64006400, RZ, 0xfc, !PT ;  /* 0x6400640016257812 */ /* 0x000fe400078efcff */
[----:B------:R-:W-:-:S02]  /*4090*/  LOP3.LUT R15, R15, 0x64006400, RZ, 0xfc, !PT ;  /* 0x640064000f0f7812 */ /* 0x000fc400078efcff */
[----:B------:R-:W-:Y:S01]  /*40a0*/  LOP3.LUT R18, R18, 0x1c001c0, RZ, 0xc0, !PT ;  /* 0x01c001c012127812 */ /* 0x000fe200078ec0ff */
[-C--:B------:R-:W-:Y:S01]  /*40b0*/  HFMA2 R37, R37, R0.reuse.H1_H1, -132, -132 ;  /* 0xd820d82025257431 */ /* 0x080fe20000060000 */
[----:B------:R-:W-:Y:S02]  /*40c0*/  LOP3.LUT R21, R21, 0x1c001c0, RZ, 0xc0, !PT ;  /* 0x01c001c015157812 */ /* 0x000fe400078ec0ff */
[----:B------:R-:W-:Y:S01]  /*40d0*/  LOP3.LUT R35, R8, 0x64006400, RZ, 0xfc, !PT ;  /* 0x6400640008237812 */ /* 0x000fe200078efcff */
[-C--:B------:R-:W-:Y:S01]  /*40e0*/  HFMA2 R20, R37, R9.reuse, R20 ;  /* 0x0000000925147231 */ /* 0x080fe20000000014 */
[----:B------:R-:W-:Y:S02]  /*40f0*/  LOP3.LUT R23, R23, 0x64006400, RZ, 0xfc, !PT ;  /* 0x6400640017177812 */ /* 0x000fe400078efcff */
[----:B------:R-:W-:Y:S01]  /*4100*/  LOP3.LUT R41, R16, 0x64006400, RZ, 0xfc, !PT ;  /* 0x6400640010297812 */ /* 0x000fe200078efcff */
[-C--:B------:R-:W-:Y:S01]  /*4110*/  HFMA2 R16, R15, R0.reuse.H1_H1, -132, -132 ;  /* 0xd820d8200f107431 */ /* 0x080fe20000060000 */
[----:B------:R-:W-:Y:S01]  /*4120*/  LOP3.LUT R33, R18, 0x64006400, RZ, 0xfc, !PT ;  /* 0x6400640012217812 */ /* 0x000fe200078efcff */
[----:B------:R-:W-:Y:S01]  /*4130*/  HFMA2 R35, R35, R0.H1_H1, -132, -132 ;  /* 0xd820d82023237431 */ /* 0x000fe20000060000 */
[----:B------:R-:W-:Y:S01]  /*4140*/  LOP3.LUT R21, R21, 0x64006400, RZ, 0xfc, !PT ;  /* 0x6400640015157812 */ /* 0x000fe200078efcff */
[-C--:B------:R-:W-:Y:S01]  /*4150*/  HFMA2 R23, R23, R2.reuse.H1_H1, -20, -20 ;  /* 0xcd00cd0017177431 */ /* 0x080fe20000060002 */
[----:B------:R-:W-:Y:S01]  /*4160*/  LOP3.LUT R14, R14, 0x64006400, RZ, 0xfc, !PT ;  /* 0x640064000e0e7812 */ /* 0x000fe200078efcff */
[----:B------:R-:W-:Y:S01]  /*4170*/  HFMA2 R41, R41, R2.H1_H1, -20, -20 ;  /* 0xcd00cd0029297431 */ /* 0x000fe20000060002 */
[----:B------:R-:W-:Y:S01]  /*4180*/  LOP3.LUT R19, R19, 0x64006400, RZ, 0xfc, !PT ;  /* 0x6400640013137812 */ /* 0x000fe200078efcff */
[----:B------:R-:W-:-:S02]  /*4190*/  HFMA2 R16, R16, R9, R32 ;  /* 0x0000000910107231 */ /* 0x000fc40000000020 */
[-C--:B------:R-:W-:Y:S02]  /*41a0*/  HFMA2 R33, R33, R2.reuse.H1_H1, -20, -20 ;  /* 0xcd00cd0021217431 */ /* 0x080fe40000060002 */
[----:B------:R-:W-:Y:S02]  /*41b0*/  HFMA2 R17, R35, R9, R17 ;  /* 0x0000000923117231 */ /* 0x000fe40000000011 */
[----:B------:R-:W-:Y:S02]  /*41c0*/  HFMA2 R21, R21, R2.H1_H1, -20, -20 ;  /* 0xcd00cd0015157431 */ /* 0x000fe40000060002 */
[-C--:B------:R-:W-:Y:S02]  /*41d0*/  HFMA2 R16, R41, R10.reuse, R16 ;  /* 0x0000000a29107231 */ /* 0x080fe40000000010 */
[----:B------:R-:W-:Y:S01]  /*41e0*/  HFMA2 R23, R23, R10, R20 ;  /* 0x0000000a17177231 */ /* 0x000fe20000000014 */
[----:B------:R-:W-:Y:S01]  /*41f0*/  PRMT R0, R0, 0x5410, R2 ;  /* 0x0000541000007816 */ /* 0x000fe20000000002 */
[----:B------:R-:W-:-:S02]  /*4200*/  HADD2 R14, R14, -1028, -1028 ;  /* 0xe404e4040e0e7430 */ /* 0x000fc40000000000 */
[-C--:B------:R-:W-:Y:S02]  /*4210*/  HFMA2 R21, R21, R10.reuse, R17 ;  /* 0x0000000a15157231 */ /* 0x080fe40000000011 */
[----:B------:R-:W-:Y:S01]  /*4220*/  HADD2 R19, R19, -1028, -1028 ;  /* 0xe404e40413137430 */ /* 0x000fe20000000000 */
[----:B------:R-:W-:Y:S01]  /*4230*/  MOV R8, R30 ;  /* 0x0000001e00087202 */ /* 0x000fe20000000f00 */
[----:B------:R-:W-:Y:S02]  /*4240*/  HFMA2 R29, R33, R10, R29 ;  /* 0x0000000a211d7231 */ /* 0x000fe4000000001d */
[-C--:B------:R-:W-:Y:S02]  /*4250*/  HFMA2 R13, R13, R11.reuse, R21 ;  /* 0x0000000b0d0d7231 */ /* 0x080fe40000000015 */
[-C--:B------:R-:W-:Y:S02]  /*4260*/  HFMA2 R14, R14, R11.reuse, R23 ;  /* 0x0000000b0e0e7231 */ /* 0x080fe40000000017 */
[----:B------:R-:W-:-:S02]  /*4270*/  HFMA2 R16, R19, R11, R16 ;  /* 0x0000000b13107231 */ /* 0x000fc40000000010 */
[----:B------:R-:W-:Y:S01]  /*4280*/  HFMA2 R12, R12, R11, R29 ;  /* 0x0000000b0c0c7231 */ /* 0x000fe2000000001d */
[----:B------:R-:W-:Y:S01]  /*4290*/  MOV R9, R31 ;  /* 0x0000001f00097202 */ /* 0x000fe20000000f00 */
[----:B------:R-:W-:Y:S02]  /*42a0*/  HADD2 R14, R14.H0_H0, R14.H1_H1 ;  /* 0x3000000e0e0e7230 */ /* 0x000fe40000000800 */
[----:B------:R-:W-:-:S04]  /*42b0*/  IMAD.WIDE R30, R7, 0x4, R38 ;  /* 0x00000004071e7825 */ /* 0x000fc800078e0226 */
        /* <DEDUP_REMOVED lines=8> */
[----:B------:R-:W-:-:S07]  /*4340*/  IMAD.WIDE R30, R7, 0xc, R8 ;  /* 0x0000000c071e7825 */ /* 0x000fce00078e0208 */
.L_x_3849:
[----:B------:R-:W1:Y:S01]  /*4350*/  LDCU UR5, c[0x0][0x3dc] ;  /* 0x00007b80ff0577ac */ /* 0x000e620008000800 */
[----:B------:R-:W2:Y:S01]  /*4360*/  LDC.64 R20, c[0x0][0x3a0] ;  /* 0x0000e800ff147b82 */ /* 0x000ea20000000a00 */
[----:B------:R-:W-:Y:S01]  /*4370*/  IMAD R9, R7, UR8, R26 ;  /* 0x0000000807097c24 */ /* 0x000fe2000f8e021a */
[----:B-1----:R-:W-:-:S04]  /*4380*/  VIMNMX R22, PT, PT, R25, UR5, PT ;  /* 0x0000000519167c48 */ /* 0x002fc8000bfe0100 */
[----:B------:R-:W-:Y:S01]  /*4390*/  ISETP.GT.AND P0, PT, R22, R27, PT ;  /* 0x0000001b1600720c */ /* 0x000fe20003f04270 */
[----:B--2---:R-:W-:-:S12]  /*43a0*/  IMAD.WIDE R20, R9, 0x2, R20 ;  /* 0x0000000209147825 */ /* 0x004fd800078e0214 */
[----:B------:R-:W-:Y:S05]  /*43b0*/  @!P0 BRA `(.L_x_3851) ;  /* 0x0000000800708947 */ /* 0x000fea0003800000 */
.L_x_3852:
[----:B------:R1:W2:Y:S01]  /*43c0*/  LDG.E.128.CONSTANT R8, desc[UR6][R30.64] ;  /* 0x000000061e087981 */ /* 0x0002a2000c1e9d00 */
[----:B------:R-:W-:Y:S01]  /*43d0*/  MOV R17, 0x2c00 ;  /* 0x00002c0000117802 */ /* 0x000fe20000000f00 */
[----:B------:R-:W-:Y:S01]  /*43e0*/  HFMA2 R16, -RZ, RZ, 0, 0.25 ;  /* 0x00003400ff107431 */ /* 0x000fe200000001ff */
[----:B------:R-:W-:Y:S01]  /*43f0*/  IADD3 R27, PT, PT, R27, 0x10, RZ ;  /* 0x000000101b1b7810 */ /* 0x000fe20007ffe0ff */
[----:B------:R-:W3:Y:S01]  /*4400*/  LDS.128 R12, [UR4] ;  /* 0x00000004ff0c7984 */ /* 0x000ee20008000c00 */
[----:B0-----:R-:W-:Y:S01]  /*4410*/  PRMT R2, R2, 0x5410, R17 ;  /* 0x0000541002027816 */ /* 0x001fe20000000011 */
[----:B------:R-:W-:Y:S01]  /*4420*/  HFMA2 R18, -RZ, RZ, 0, 0.015625 ;  /* 0x00002400ff127431 */ /* 0x000fe200000001ff */
[----:B------:R-:W-:Y:S02]  /*4430*/  PRMT R3, R3, 0x5410, R16 ;  /* 0x0000541003037816 */ /* 0x000fe40000000010 */
[----:B------:R-:W-:Y:S01]  /*4440*/  ISETP.GE.AND P0, PT, R27, R22, PT ;  /* 0x000000161b00720c */ /* 0x000fe20003f06270 */
[----:B-1----:R-:W-:Y:S01]  /*4450*/  IMAD.WIDE R30, R7, 0x4, R30 ;  /* 0x00000004071e7825 */ /* 0x002fe200078e021e */
[----:B------:R-:W-:-:S02]  /*4460*/  PRMT R0, R0, 0x5410, R18 ;  /* 0x0000541000007816 */ /* 0x000fc40000000012 */
[C---:B--2---:R-:W-:Y:S02]  /*4470*/  LOP3.LUT R19, R8.reuse, 0x30003, RZ, 0xc0, !PT ;  /* 0x0003000308137812 */ /* 0x044fe400078ec0ff */
        /* <DEDUP_REMOVED lines=8> */
[-C--:B---3--:R-:W-:Y:S01]  /*4500*/  HFMA2 R19, R19, R12.reuse, RZ ;  /* 0x0000000c13137231 */ /* 0x088fe200000000ff */
[----:B------:R-:W-:Y:S02]  /*4510*/  LOP3.LUT R26, R26, 0x64006400, RZ, 0xfc, !PT ;  /* 0x640064001a1a7812 */ /* 0x000fe400078efcff */
[----:B------:R-:W-:Y:S02]  /*4520*/  LOP3.LUT R16, R16, 0x64006400, RZ, 0xfc, !PT ;  /* 0x6400640010107812 */ /* 0x000fe400078efcff */
[----:B------:R-:W-:Y:S01]  /*4530*/  LOP3.LUT R28, R23, 0x64006400, RZ, 0xfc, !PT ;  /* 0x64006400171c7812 */ /* 0x000fe200078efcff */
[----:B------:R-:W-:Y:S01]  /*4540*/  HADD2 R23, R17, -1026, -1026 ;  /* 0xe402e40211177430 */ /* 0x000fe20000000000 */
[----:B------:R-:W-:Y:S01]  /*4550*/  LOP3.LUT R32, R25, 0x64006400, RZ, 0xfc, !PT ;  /* 0x6400640019207812 */ /* 0x000fe200078efcff */
[-C--:B------:R-:W-:Y:S01]  /*4560*/  HFMA2 R25, R26, R3.reuse.H1_H1, -258, -258 ;  /* 0xdc08dc081a197431 */ /* 0x080fe20000060003 */
[----:B------:R-:W-:Y:S01]  /*4570*/  LOP3.LUT R18, R10, 0xc000c, RZ, 0xc0, !PT ;  /* 0x000c000c0a127812 */ /* 0x000fe200078ec0ff */
[----:B------:R-:W-:Y:S01]  /*4580*/  HFMA2 R23, R23, R12, RZ.H0_H0 ;  /* 0x0000000c17177231 */ /* 0x000fe200000400ff */
[----:B------:R-:W-:Y:S01]  /*4590*/  LOP3.LUT R17, R8, 0x300030, RZ, 0xc0, !PT ;  /* 0x0030003008117812 */ /* 0x000fe200078ec0ff */
[----:B------:R-:W-:-:S02]  /*45a0*/  HFMA2 R16, R16, R3.H1_H1, -258, -258 ;  /* 0xdc08dc0810107431 */ /* 0x000fc40000060003 */
[-C--:B------:R-:W-:Y:S01]  /*45b0*/  HFMA2 R25, R25, R13.reuse, R19 ;  /* 0x0000000d19197231 */ /* 0x080fe20000000013 */
[----:B------:R-:W-:Y:S01]  /*45c0*/  LOP3.LUT R18, R18, 0x64006400, RZ, 0xfc, !PT ;  /* 0x6400640012127812 */ /* 0x000fe200078efcff */
[----:B------:R-:W-:Y:S01]  /*45d0*/  HADD2 R29, R28, -1026, -1026 ;  /* 0xe402e4021c1d7430 */ /* 0x000fe20000000000 */
[----:B------:R-:W-:Y:S01]  /*45e0*/  LOP3.LUT R19, R11, 0xc000c, RZ, 0xc0, !PT ;  /* 0x000c000c0b137812 */ /* 0x000fe200078ec0ff */
[----:B------:R-:W-:Y:S01]  /*45f0*/  HFMA2 R23, R16, R13, R23 ;  /* 0x0000000d10177231 */ /* 0x000fe20000000017 */
[----:B------:R-:W-:Y:S01]  /*4600*/  LOP3.LUT R16, R9, 0x300030, RZ, 0xc0, !PT ;  /* 0x0030003009107812 */ /* 0x000fe200078ec0ff */
[----:B------:R-:W-:Y:S01]  /*4610*/  HFMA2 R29, R29, R12, RZ ;  /* 0x0000000c1d1d7231 */ /* 0x000fe200000000ff */
[----:B------:R-:W-:Y:S01]  /*4620*/  LOP3.LUT R26, R19, 0x64006400, RZ, 0xfc, !PT ;  /* 0x64006400131a7812 */ /* 0x000fe200078efcff */
[----:B------:R-:W-:Y:S01]  /*4630*/  HFMA2 R18, R18, R3.H1_H1, -258, -258 ;  /* 0xdc08dc0812127431 */ /* 0x000fe20000060003 */
[----:B------:R-:W-:Y:S01]  /*4640*/  LOP3.LUT R17, R17, 0x64006400, RZ, 0xfc, !PT ;  /* 0x6400640011117812 */ /* 0x000fe200078efcff */
[----:B------:R-:W-:Y:S01]  /*4650*/  HADD2 R32, R32, -1026, -1026 ;  /* 0xe402e40220207430 */ /* 0x000fe20000000000 */
[----:B------:R-:W-:Y:S01]  /*4660*/  LOP3.LUT R19, R16, 0x64006400, RZ, 0xfc, !PT ;  /* 0x6400640010137812 */ /* 0x000fe200078efcff */
[----:B------:R-:W-:Y:S01]  /*4670*/  HFMA2 R29, R18, R13, R29 ;  /* 0x0000000d121d7231 */ /* 0x000fe2000000001d */
[----:B------:R-:W-:Y:S01]  /*4680*/  LOP3.LUT R18, R10, 0x300030, RZ, 0xc0, !PT ;  /* 0x003000300a127812 */ /* 0x000fe200078ec0ff */
[-C--:B------:R-:W-:Y:S01]  /*4690*/  HFMA2 R17, R17, R2.reuse.H1_H1, -66, -66 ;  /* 0xd420d42011117431 */ /* 0x080fe20000060002 */
[----:B------:R-:W-:Y:S01]  /*46a0*/  LOP3.LUT R28, R11, 0x300030, RZ, 0xc0, !PT ;  /* 0x003000300b1c7812 */ /* 0x000fe200078ec0ff */
[----:B------:R-:W-:Y:S01]  /*46b0*/  HFMA2 R19, R19, R2.H1_H1, -66, -66 ;  /* 0xd420d42013137431 */ /* 0x000fe20000060002 */
[----:B------:R-:W-:Y:S01]  /*46c0*/  LOP3.LUT R33, R18, 0x64006400, RZ, 0xfc, !PT ;  /* 0x6400640012217812 */ /* 0x000fe200078efcff */
[----:B------:R-:W-:-:S02]  /*46d0*/  HFMA2 R25, R17, R14, R25 ;  /* 0x0000000e11197231 */ /* 0x000fc40000000019 */
[----:B------:R-:W-:Y:S01]  /*46e0*/  HFMA2 R12, R32, R12, RZ.H0_H0 ;  /* 0x0000000c200c7231 */ /* 0x000fe200000400ff */
[----:B------:R-:W-:Y:S01]  /*46f0*/  LOP3.LUT R35, R28, 0x64006400, RZ, 0xfc, !PT ;  /* 0x640064001c237812 */ /* 0x000fe200078efcff */
[----:B------:R-:W-:Y:S01]  /*4700*/  HFMA2 R23, R19, R14, R23 ;  /* 0x0000000e13177231 */ /* 0x000fe20000000017 */
[----:B------:R-:W-:Y:S01]  /*4710*/  LOP3.LUT R37, R10, 0xc000c0, RZ, 0xc0, !PT ;  /* 0x00c000c00a257812 */ /* 0x000fe200078ec0ff */
[----:B------:R-:W0:Y:S01]  /*4720*/  LDS.128 R16, [UR4+0x10] ;  /* 0x00001004ff107984 */ /* 0x000e220008000c00 */
[----:B------:R-:W-:Y:S01]  /*4730*/  HFMA2 R26, R26, R3.H1_H1, -258, -258 ;  /* 0xdc08dc081a1a7431 */ /* 0x000fe20000060003 */
[----:B------:R-:W-:Y:S01]  /*4740*/  SHF.R.U32.HI R10, RZ, 0x8, R10 ;  /* 0x00000008ff0a7819 */ /* 0x000fe2000001160a */
[-C--:B------:R-:W-:Y:S01]  /*4750*/  HFMA2 R33, R33, R2.reuse.H1_H1, -66, -66 ;  /* 0xd420d42021217431 */ /* 0x080fe20000060002 */
[----:B------:R-:W-:Y:S01]  /*4760*/  LOP3.LUT R37, R37, 0x64006400, RZ, 0xfc, !PT ;  /* 0x6400640025257812 */ /* 0x000fe200078efcff */
[----:B------:R-:W-:Y:S01]  /*4770*/  HFMA2 R12, R26, R13, R12 ;  /* 0x0000000d1a0c7231 */ /* 0x000fe2000000000c */
[----:B------:R-:W-:Y:S01]  /*4780*/  LOP3.LUT R13, R11, 0xc000c0, RZ, 0xc0, !PT ;  /* 0x00c000c00b0d7812 */ /* 0x000fe200078ec0ff */
[----:B------:R-:W-:-:S02]  /*4790*/  HFMA2 R28, R35, R2.H1_H1, -66, -66 ;  /* 0xd420d420231c7431 */ /* 0x000fc40000060002 */
[----:B------:R-:W-:Y:S01]  /*47a0*/  HFMA2 R29, R33, R14, R29 ;  /* 0x0000000e211d7231 */ /* 0x000fe2000000001d */
[----:B------:R-:W-:Y:S01]  /*47b0*/  LOP3.LUT R33, R8, 0xc000c0, RZ, 0xc0, !PT ;  /* 0x00c000c008217812 */ /* 0x000fe200078ec0ff */
[----:B------:R-:W-:Y:S01]  /*47c0*/  HFMA2 R37, R37, R0.H1_H1, -18, -18 ;  /* 0xcc80cc8025257431 */ /* 0x000fe20000060000 */
[----:B------:R-:W-:Y:S01]  /*47d0*/  LOP3.LUT R35, R9, 0xc000c0, RZ, 0xc0, !PT ;  /* 0x00c000c009237812 */ /* 0x000fe200078ec0ff */
[----:B------:R-:W-:Y:S01]  /*47e0*/  HFMA2 R28, R28, R14, R12 ;  /* 0x0000000e1c1c7231 */ /* 0x000fe2000000000c */
[----:B------:R-:W-:Y:S01]  /*47f0*/  LOP3.LUT R13, R13, 0x64006400, RZ, 0xfc, !PT ;  /* 0x640064000d0d7812 */ /* 0x000fe200078efcff */
[----:B------:R-:W-:Y:S01]  /*4800*/  HFMA2 R29, R37, R15, R29 ;  /* 0x0000000f251d7231 */ /* 0x000fe2000000001d */
[----:B------:R-:W-:Y:S01]  /*4810*/  SHF.R.U32.HI R9, RZ, 0x8, R9 ;  /* 0x00000008ff097819 */ /* 0x000fe20000011609 */
[----:B------:R-:W-:Y:S01]  /*4820*/  UIADD3 UR4, UPT, UPT, UR4, 0x20, URZ ;  /* 0x0000002004047890 */ /* 0x000fe2000fffe0ff */
[----:B------:R-:W-:Y:S01]  /*4830*/  LOP3.LUT R33, R33, 0x64006400, RZ, 0xfc, !PT ;  /* 0x6400640021217812 */ /* 0x000fe200078efcff */
[----:B------:R-:W-:Y:S01]  /*4840*/  HFMA2 R14, R13, R0.H1_H1, -18, -18 ;  /* 0xcc80cc800d0e7431 */ /* 0x000fe20000060000 */
[----:B------:R-:W-:-:S02]  /*4850*/  LOP3.LUT R35, R35, 0x64006400, RZ, 0xfc, !PT ;  /* 0x6400640023237812 */ /* 0x000fc400078efcff */
[----:B------:R-:W-:Y:S01]  /*4860*/  SHF.R.U32.HI R8, RZ, 0x8, R8 ;  /* 0x00000008ff087819 */ /* 0x000fe20000011608 */
[-C--:B------:R-:W-:Y:S01]  /*4870*/  HFMA2 R33, R33, R0.reuse.H1_H1, -18, -18 ;  /* 0xcc80cc8021217431 */ /* 0x080fe20000060000 */
[----:B------:R-:W-:Y:S01]  /*4880*/  LOP3.LUT R13, R9, 0xc000c, RZ, 0xc0, !PT ;  /* 0x000c000c090d7812 */ /* 0x000fe200078ec0ff */
[----:B------:R-:W-:Y:S01]  /*4890*/  HFMA2 R35, R35, R0.H1_H1, -18, -18 ;  /* 0xcc80cc8023237431 */ /* 0x000fe20000060000 */
[----:B------:R-:W-:Y:S01]  /*48a0*/  LOP3.LUT R32, R8, 0x30003, RZ, 0xc0, !PT ;  /* 0x0003000308207812 */ /* 0x000fe200078ec0ff */
[-C--:B------:R-:W-:Y:S01]  /*48b0*/  HFMA2 R25, R33, R15.reuse, R25 ;  /* 0x0000000f21197231 */ /* 0x080fe20000000019 */
[----:B------:R-:W-:Y:S01]  /*48c0*/  SHF.R.U32.HI R11, RZ, 0x8, R11 ;  /* 0x00000008ff0b7819 */ /* 0x000fe2000001160b */
[-C--:B------:R-:W-:Y:S01]  /*48d0*/  HFMA2 R23, R35, R15.reuse, R23 ;  /* 0x0000000f23177231 */ /* 0x080fe20000000017 */
[----:B------:R-:W-:Y:S01]  /*48e0*/  LOP3.LUT R34, R13, 0x64006400, RZ, 0xfc, !PT ;  /* 0x640064000d227812 */ /* 0x000fe200078efcff */
[----:B------:R-:W-:Y:S01]  /*48f0*/  HFMA2 R28, R14, R15, R28 ;  /* 0x0000000f0e1c7231 */ /* 0x000fe2000000001c */
[----:B------:R-:W-:-:S02]  /*4900*/  LOP3.LUT R32, R32, 0x64006400, RZ, 0xfc, !PT ;  /* 0x6400640020207812 */ /* 0x000fc400078efcff */
[----:B------:R-:W-:Y:S01]  /*4910*/  LOP3.LUT R15, R9, 0x30003, RZ, 0xc0, !PT ;  /* 0x00030003090f7812 */ /* 0x000fe200078ec0ff */
[----:B------:R-:W-:Y:S01]  /*4920*/  HFMA2 R13, R34, R3.H1_H1, -258, -258 ;  /* 0xdc08dc08220d7431 */ /* 0x000fe20000060003 */
[----:B------:R-:W-:Y:S01]  /*4930*/  LOP3.LUT R35, R10, 0x30003, RZ, 0xc0, !PT ;  /* 0x000300030a237812 */ /* 0x000fe200078ec0ff */
[----:B------:R-:W-:Y:S01]  /*4940*/  HADD2 R34, R32, -1026, -1026 ;  /* 0xe402e40220227430 */ /* 0x000fe20000000000 */
[----:B------:R-:W-:Y:S02]  /*4950*/  LOP3.LUT R33, R11, 0x30003, RZ, 0xc0, !PT ;  /* 0x000300030b217812 */ /* 0x000fe400078ec0ff */
[----:B------:R-:W-:Y:S01]  /*4960*/  LOP3.LUT R15, R15, 0x64006400, RZ, 0xfc, !PT ;  /* 0x640064000f0f7812 */ /* 0x000fe200078efcff */
[-C--:B0-----:R-:W-:Y:S01]  /*4970*/  HFMA2 R25, R34, R16.reuse, R25 ;  /* 0x0000001022197231 */ /* 0x081fe20000000019 */
        /* <DEDUP_REMOVED lines=10> */
[----:B------:R-:W-:Y:S01]  /*4a20*/  HFMA2 R16, R33, R16, R28 ;  /* 0x0000001021107231 */ /* 0x000fe2000000001c */
[----:B------:R-:W-:Y:S01]  /*4a30*/  LOP3.LUT R12, R12, 0x64006400, RZ, 0xfc, !PT ;  /* 0x640064000c0c7812 */ /* 0x000fe200078efcff */
[----:B------:R-:W-:Y:S01]  /*4a40*/  HFMA2 R13, R13, R17, R23 ;  /* 0x000000110d0d7231 */ /* 0x000fe20000000017 */
[----:B------:R-:W-:Y:S02]  /*4a50*/  LOP3.LUT R28, R8, 0x300030, RZ, 0xc0, !PT ;  /* 0x00300030081c7812 */ /* 0x000fe400078ec0ff */
[C---:B------:R-:W-:Y:S01]  /*4a60*/  LOP3.LUT R29, R9.reuse, 0x300030, RZ, 0xc0, !PT ;  /* 0x00300030091d7812 */ /* 0x040fe200078ec0ff */
[----:B------:R-:W-:Y:S01]  /*4a70*/  HFMA2 R12, R12, R3.H1_H1, -258, -258 ;  /* 0xdc08dc080c0c7431 */ /* 0x000fe20000060003 */
[----:B------:R-:W-:Y:S02]  /*4a80*/  LOP3.LUT R32, R9, 0xc000c0, RZ, 0xc0, !PT ;  /* 0x00c000c009207812 */ /* 0x000fe400078ec0ff */
[C---:B------:R-:W-:Y:S01]  /*4a90*/  LOP3.LUT R9, R10.reuse, 0x300030, RZ, 0xc0, !PT ;  /* 0x003000300a097812 */ /* 0x040fe200078ec0ff */
[----:B------:R-:W-:Y:S01]  /*4aa0*/  HFMA2 R12, R12, R17, R25 ;  /* 0x000000110c0c7231 */ /* 0x000fe20000000019 */
[----:B------:R-:W-:-:S02]  /*4ab0*/  LOP3.LUT R33, R10, 0xc000c0, RZ, 0xc0, !PT ;  /* 0x00c000c00a217812 */ /* 0x000fc400078ec0ff */
[----:B------:R-:W-:Y:S02]  /*4ac0*/  LOP3.LUT R14, R14, 0x64006400, RZ, 0xfc, !PT ;  /* 0x640064000e0e7812 */ /* 0x000fe400078efcff */
        /* <DEDUP_REMOVED lines=8> */
[----:B------:R-:W-:Y:S01]  /*4b50*/  HFMA2 R16, R26, R17, R16 ;  /* 0x000000111a107231 */ /* 0x000fe20000000010 */
[----:B------:R-:W-:Y:S01]  /*4b60*/  LOP3.LUT R11, R11, 0xc000c0, RZ, 0xc0, !PT ;  /* 0x00c000c00b0b7812 */ /* 0x000fe200078ec0ff */
[-C--:B------:R-:W-:Y:S01]  /*4b70*/  HFMA2 R35, R35, R2.reuse.H1_H1, -66, -66 ;  /* 0xd420d42023237431 */ /* 0x080fe20000060002 */
[----:B------:R-:W-:Y:S01]  /*4b80*/  LOP3.LUT R9, R9, 0x64006400, RZ, 0xfc, !PT ;  /* 0x6400640009097812 */ /* 0x000fe200078efcff */
[----:B------:R-:W-:Y:S01]  /*4b90*/  HFMA2 R29, R29, R2.H1_H1, -66, -66 ;  /* 0xd420d4201d1d7431 */ /* 0x000fe20000060002 */
[----:B------:R-:W-:Y:S01]  /*4ba0*/  LOP3.LUT R41, R10, 0x64006400, RZ, 0xfc, !PT ;  /* 0x640064000a297812 */ /* 0x000fe200078efcff */
[----:B------:R-:W-:Y:S01]  /*4bb0*/  HFMA2 R12, R35, R18, R12 ;  /* 0x00000012230c7231 */ /* 0x000fe2000000000c */
[----:B------:R-:W-:Y:S01]  /*4bc0*/  LOP3.LUT R37, R8, 0x64006400, RZ, 0xfc, !PT ;  /* 0x6400640008257812 */ /* 0x000fe200078efcff */
[-C--:B------:R-:W-:Y:S01]  /*4bd0*/  HFMA2 R9, R9, R2.reuse.H1_H1, -66, -66 ;  /* 0xd420d42009097431 */ /* 0x080fe20000060002 */
[----:B------:R-:W-:Y:S01]  /*4be0*/  LOP3.LUT R39, R32, 0x64006400, RZ, 0xfc, !PT ;  /* 0x6400640020277812 */ /* 0x000fe200078efcff */
[----:B------:R-:W-:Y:S01]  /*4bf0*/  HFMA2 R41, R41, R2.H1_H1, -66, -66 ;  /* 0xd420d42029297431 */ /* 0x000fe20000060002 */
[----:B------:R-:W-:Y:S01]  /*4c00*/  LOP3.LUT R33, R33, 0x64006400, RZ, 0xfc, !PT ;  /* 0x6400640021217812 */ /* 0x000fe200078efcff */
[-C--:B------:R-:W-:Y:S01]  /*4c10*/  HFMA2 R37, R37, R0.reuse.H1_H1, -18, -18 ;  /* 0xcc80cc8025257431 */ /* 0x080fe20000060000 */
[----:B------:R-:W-:Y:S01]  /*4c20*/  LOP3.LUT R11, R11, 0x64006400, RZ, 0xfc, !PT ;  /* 0x640064000b0b7812 */ /* 0x000fe200078efcff */
[----:B------:R-:W-:-:S02]  /*4c30*/  HFMA2 R39, R39, R0.H1_H1, -18, -18 ;  /* 0xcc80cc8027277431 */ /* 0x000fc40000060000 */
[-C--:B------:R-:W-:Y:S02]  /*4c40*/  HFMA2 R9, R9, R18.reuse, R14 ;  /* 0x0000001209097231 */ /* 0x080fe4000000000e */
[----:B------:R-:W-:Y:S02]  /*4c50*/  HFMA2 R13, R29, R18, R13 ;  /* 0x000000121d0d7231 */ /* 0x000fe4000000000d */
[----:B------:R-:W-:Y:S02]  /*4c60*/  HFMA2 R12, R37, R19, R12 ;  /* 0x00000013250c7231 */ /* 0x000fe4000000000c */
[-C--:B------:R-:W-:Y:S01]  /*4c70*/  HFMA2 R33, R33, R0.reuse.H1_H1, -18, -18 ;  /* 0xcc80cc8021217431 */ /* 0x080fe20000060000 */
[----:B------:R-:W-:Y:S01]  /*4c80*/  PRMT R3, R3, 0x5410, R4 ;  /* 0x0000541003037816 */ /* 0x000fe20000000004 */
[----:B------:R-:W-:Y:S01]  /*4c90*/  HFMA2 R11, R11, R0.H1_H1, -18, -18 ;  /* 0xcc80cc800b0b7431 */ /* 0x000fe20000060000 */
[----:B------:R-:W-:Y:S01]  /*4ca0*/  PRMT R0, R0, 0x5410, R2 ;  /* 0x0000541000007816 */ /* 0x000fe20000000002 */
        /* <DEDUP_REMOVED lines=8> */
[----:B------:R-:W-:-:S04]  /*4d30*/  PRMT R12, R12, 0x5410, R13 ;  /* 0x000054100c0c7816 */ /* 0x000fc8000000000d */
[----:B------:R-:W-:Y:S01]  /*4d40*/  PRMT R9, R9, 0x5410, R11 ;  /* 0x0000541009097816 */ /* 0x000fe2000000000b */
[----:B------:R-:W-:-:S04]  /*4d50*/  HFMA2 R6, R12, R0, R6 ;  /* 0x000000000c067231 */ /* 0x000fc80000000006 */
[----:B------:R-:W-:Y:S01]  /*4d60*/  HFMA2 R5, R9, R3, R5 ;  /* 0x0000000309057231 */ /* 0x000fe20000000005 */
[----:B------:R-:W-:Y:S06]  /*4d70*/  @!P0 BRA `(.L_x_3852) ;  /* 0xfffffff400908947 */ /* 0x000fec000383ffff */
.L_x_3851:
[----:B------:R-:W-:-:S05]  /*4d80*/  HMUL2 R7, R6, R24.H0_H0 ;  /* 0x2000001806077232 */ /* 0x000fca0000000000 */
[----:B------:R1:W-:Y:S01]  /*4d90*/  ATOM.E.ADD.F16x2.RN.STRONG.GPU P0, RZ, desc[UR6][R20.64], R7 ;  /* 0x8000000714ff79a2 */ /* 0x0003e2000c10e106 */
[----:B------:R-:W-:Y:S01]  /*4da0*/  BSSY.RECONVERGENT B0, `(.L_x_3853) ;  /* 0x000000f000007945 */ /* 0x000fe20003800200 */
[----:B------:R-:W-:-:S03]  /*4db0*/  HMUL2 R9, R5, R24.H0_H0 ;  /* 0x2000001805097232 */ /* 0x000fc60000000000 */
[----:B-1----:R-:W-:Y:S05]  /*4dc0*/  @P0 BRA `(.L_x_3854) ;  /* 0x0000000000300947 */ /* 0x002fea0003800000 */
[----:B------:R-:W1:Y:S02]  /*4dd0*/  QSPC.E.S P0, RZ, [R20] ;  /* 0x0000000014ff73aa */ /* 0x000e640000000500 */
[----:B-1----:R-:W-:Y:S05]  /*4de0*/  @!P0 BRA `(.L_x_3855) ;  /* 0x00000000001c8947 */ /* 0x002fea0003800000 */
[----:B0-----:R-:W-:-:S04]  /*4df0*/  MOV R2, R20 ;  /* 0x0000001400027202 */ /* 0x001fc80000000f00 */
[----:B------:R-:W-:-:S07]  /*4e00*/  MOV R2, R2 ;  /* 0x0000000200027202 */ /* 0x000fce0000000f00 */
.L_x_3856:
[----:B------:R-:W0:Y:S02]  /*4e10*/  LDS R4, [R2] ;  /* 0x0000000002047984 */ /* 0x000e240000000800 */
[----:B0-----:R-:W-:-:S05]  /*4e20*/  HADD2 R5, R4, R7 ;  /* 0x0000000704057230 */ /* 0x001fca0000000000 */
[----:B------:R-:W0:Y:S02]  /*4e30*/  ATOMS.CAST.SPIN P0, [R2], R4, R5 ;  /* 0x000000040200758d */ /* 0x000e240001800005 */
[----:B0-----:R-:W-:Y:S05]  /*4e40*/  @!P0 BRA `(.L_x_3856) ;  /* 0xfffffffc00f08947 */ /* 0x001fea000383ffff */
[----:B------:R-:W-:Y:S05]  /*4e50*/  BRA `(.L_x_3854) ;  /* 0x00000000000c7947 */ /* 0x000fea0003800000 */
.L_x_3855:
[----:B------:R-:W0:Y:S02]  /*4e60*/  LD.E R0, desc[UR6][R20.64] ;  /* 0x0000000614007980 */ /* 0x000e24000c101900 */
[----:B0-----:R-:W-:-:S05]  /*4e70*/  IADD3 R3, PT, PT, R7, R0, RZ ;  /* 0x0000000007037210 */ /* 0x001fca0007ffe0ff */
[----:B------:R1:W-:Y:S02]  /*4e80*/  ST.E desc[UR6][R20.64], R3 ;  /* 0x0000000314007985 */ /* 0x0003e4000c101906 */
.L_x_3854:
[----:B------:R-:W-:Y:S05]  /*4e90*/  BSYNC.RECONVERGENT B0 ;  /* 0x0000000000007941 */ /* 0x000fea0003800200 */
.L_x_3853:
[----:B------:R2:W-:Y:S02]  /*4ea0*/  ATOM.E.ADD.F16x2.RN.STRONG.GPU P0, RZ, desc[UR6][R20.64+0x4], R9 ;  /* 0x8000040914ff79a2 */ /* 0x0005e4000c10e106 */
[----:B--2---:R-:W-:Y:S05]  /*4eb0*/  @P0 EXIT ;  /* 0x000000000000094d */ /* 0x004fea0003800000 */
[----:B------:R-:W2:Y:S02]  /*4ec0*/  QSPC.E.S P0, RZ, [R20+0x4] ;  /* 0x0000040014ff73aa */ /* 0x000ea40000000500 */
[----:B--2---:R-:W-:Y:S05]  /*4ed0*/  @!P0 BRA `(.L_x_3857) ;  /* 0x0000000000188947 */ /* 0x004fea0003800000 */
[----:B-1----:R-:W-:-:S07]  /*4ee0*/  MOV R20, R20 ;  /* 0x0000001400147202 */ /* 0x002fce0000000f00 */
.L_x_3858:
[----:B0-----:R-:W0:Y:S02]  /*4ef0*/  LDS R2, [R20+0x4] ;  /* 0x0000040014027984 */ /* 0x001e240000000800 */
[----:B0-----:R-:W-:-:S05]  /*4f00*/  HFMA2 R3, R2, 1, 1, R9 ;  /* 0x3c003c0002037831 */ /* 0x001fca0000000009 */
[----:B------:R-:W0:Y:S02]  /*4f10*/  ATOMS.CAST.SPIN P0, [R20+0x4], R2, R3 ;  /* 0x000004021400758d */ /* 0x000e240001800003 */
[----:B0-----:R-:W-:Y:S05]  /*4f20*/  @!P0 BRA `(.L_x_3858) ;  /* 0xfffffffc00f08947 */ /* 0x001fea000383ffff */
[----:B------:R-:W-:Y:S05]  /*4f30*/  EXIT ;  /* 0x000000000000794d */ /* 0x000fea0003800000 */
.L_x_3857:
[----:B------:R-:W0:Y:S02]  /*4f40*/  LD.E R0, desc[UR6][R20.64+0x4] ;  /* 0x0000040614007980 */ /* 0x000e24000c101900 */
[----:B01----:R-:W-:-:S05]  /*4f50*/  IADD3 R3, PT, PT, R9, R0, RZ ;  /* 0x0000000009037210 */ /* 0x003fca0007ffe0ff */
[----:B------:R-:W-:Y:S01]  /*4f60*/  ST.E desc[UR6][R20.64+0x4], R3 ;  /* 0x0000040314007985 */ /* 0x000fe2000c101906 */
[----:B------:R-:W-:Y:S05]  /*4f70*/  EXIT ;  /* 0x000000000000794d */ /* 0x000fea0003800000 */
.L_x_3859:
        /* <DEDUP_REMOVED lines=16> */
.L_x_3990:


//--------------------- .text._Z23gemm_half_q_half_kernelILi1ELi4ELb1ELb1ELi32EEvPK6__halfPKjS4_S2_PS0_iiiiPKtS7_iiiiiibS2_i --------------------------
	.section	.text._Z23gemm_half_q_half_kernelILi1ELi4ELb1ELb1ELi32EEvPK6__halfPKjS4_S2_PS0_iiiiPKtS7_iiiiiibS2_i,"ax",@progbits
	.align	128
        .global         _Z23gemm_half_q_half_kernelILi1ELi4ELb1ELb1ELi32EEvPK6__halfPKjS4_S2_PS0_iiiiPKtS7_iiiiiibS2_i
        .type           _Z23gemm_half_q_half_kernelILi1ELi4ELb1ELb1ELi32EEvPK6__halfPKjS4_S2_PS0_iiiiPKtS7_iiiiiibS2_i,@function
        .size           _Z23gemm_half_q_half_kernelILi1ELi4ELb1ELb1ELi32EEvPK6__halfPKjS4_S2_PS0_iiiiPKtS7_iiiiiibS2_i,(.L_x_3991 - _Z23gemm_half_q_half_kernelILi1ELi4ELb1ELb1ELi32EEvPK6__halfPKjS4_S2_PS0_iiiiPKtS7_iiiiiibS2_i)
        .other          _Z23gemm_half_q_half_kernelILi1ELi4ELb1ELb1ELi32EEvPK6__halfPKjS4_S2_PS0_iiiiPKtS7_iiiiiibS2_i,@"STO_CUDA_ENTRY STV_DEFAULT"
_Z23gemm_half_q_half_kernelILi1ELi4ELb1ELb1ELi32EEvPK6__halfPKjS4_S2_PS0_iiiiPKtS7_iiiiiibS2_i:
.text._Z23gemm_half_q_half_kernelILi1ELi4ELb1ELb1ELi32EEvPK6__halfPKjS4_S2_PS0_iiiiPKtS7_iiiiiibS2_i:
        /* <DEDUP_REMOVED lines=42> */
.L_x_3861:
[----:B------:R-:W-:Y:S05]  /*02a0*/  BSYNC.RECONVERGENT B0 ;  /* 0x0000000000007941 */ /* 0x000fea0003800200 */
.L_x_3860:
[----:B------:R-:W-:Y:S05]  /*02b0*/  @P1 EXIT ;  /* 0x000000000000194d */ /* 0x000fea0003800000 */
[----:B------:R-:W1:Y:S01]  /*02c0*/  LDCU.U8 UR4, c[0x0][0x3e0] ;  /* 0x00007c00ff0477ac */ /* 0x000e620008000000 */
[----:B------:R-:W-:Y:S01]  /*02d0*/  ISETP.GE.AND P1, PT, R5, R4, PT ;  /* 0x000000040500720c */ /* 0x000fe20003f26270 */
[----:B-1----:R-:W-:-:S06]  /*02e0*/  UPRMT UR4, UR4, 0x8880, URZ ;  /* 0x0000888004047896 */ /* 0x002fcc00080000ff */
        /* <DEDUP_REMOVED lines=8> */
[----:B-1----:R-:W1:Y:S01]  /*0370*/  LDC.64 R2, c[0x0][0x3b8] ;  /* 0x0000ee00ff027b82 */ /* 0x002e620000000a00 */
[----:B------:R-:W-:-:S04]  /*0380*/  IMAD.SHL.U32 R15, R16, 0x40, RZ ;  /* 0x00000040100f7824 */ /* 0x000fc800078e00ff */
[----:B-1----:R-:W-:-:S05]  /*0390*/  IMAD.WIDE.U32 R14, R15, 0x2, R2 ;  /* 0x000000020f0e7825 */ /* 0x002fca00078e0002 */
[----:B0-----:R0:W5:Y:S01]  /*03a0*/  LDG.E.U16.CONSTANT R8, desc[UR6][R14.64] ;  /* 0x000000060e087981 */ /* 0x001162000c1e9500 */
[----:B------:R-:W-:Y:S01]  /*03b0*/  SHF.R.S32.HI R16, RZ, 0x1f, R7 ;  /* 0x0000001fff107819 */ /* 0x000fe20000011407 */
[----:B------:R-:W-:Y:S01]  /*03c0*/  IMAD.SHL.U32 R10, R10, 0x10, RZ ;  /* 0x000000100a0a7824 */ /* 0x000fe200078e00ff */
[----:B------:R-:W-:Y:S01]  /*03d0*/  UMOV UR4, URZ ;  /* 0x000000ff00047c82 */ /* 0x000fe20008000000 */
[----:B------:R-:W-:Y:S01]  /*03e0*/  IMAD.MOV.U32 R9, RZ, RZ, R5 ;  /* 0x000000ffff097224 */ /* 0x000fe200078e0005 */
[----:B------:R-:W-:Y:S02]  /*03f0*/  LEA.HI R11, R16, R7, RZ, 0x3 ;  /* 0x00000007100b7211 */ /* 0x000fe400078f18ff */
[----:B------:R-:W-:Y:S02]  /*0400*/  LOP3.LUT R10, R10, 0x10, RZ, 0xc0, !PT ;  /* 0x000000100a0a7812 */ /* 0x000fe400078ec0ff */
[----:B------:R-:W-:-:S07]  /*0410*/  SHF.R.S32.HI R11, RZ, 0x3, R11 ;  /* 0x00000003ff0b7819 */ /* 0x000fce000001140b */
.L_x_3863:
[----:B------:R-:W1:Y:S01]  /*0420*/  LDC.64 R16, c[0x0][0x390] ;  /* 0x0000e400ff107b82 */ /* 0x000e620000000a00 */
[----:B-----5:R-:W-:-:S04]  /*0430*/  VIADD R13, R8, UR4 ;  /* 0x00000004080d7c36 */ /* 0x020fc80008000000 */
[----:B0-----:R-:W-:-:S03]  /*0440*/  IMAD R14, R13, R12, RZ ;  /* 0x0000000c0d0e7224 */ /* 0x001fc600078e02ff */
[----:B------:R-:W0:Y:S02]  /*0450*/  LDC.64 R32, c[0x0][0x398] ;  /* 0x0000e600ff207b82 */ /* 0x000e240000000a00 */
[----:B------:R-:W-:-:S04]  /*0460*/  SHF.R.S32.HI R15, RZ, 0x1f, R14 ;  /* 0x0000001fff0f7819 */ /* 0x000fc8000001140e */
[----:B------:R-:W-:-:S04]  /*0470*/  LEA.HI R14, R15, R14, RZ, 0x3 ;  /* 0x0000000e0f0e7211 */ /* 0x000fc800078f18ff */
[----:B------:R-:W-:-:S05]  /*0480*/  LEA.HI.SX32 R15, R14, R11, 0x1d ;  /* 0x0000000b0e0f7211 */ /* 0x000fca00078feaff */
[----:B-1----:R-:W-:-:S06]  /*0490*/  IMAD.WIDE R16, R15, 0x4, R16 ;  /* 0x000000040f107825 */ /* 0x002fcc00078e0210 */
[----:B------:R-:W2:Y:S01]  /*04a0*/  LDG.E.CONSTANT R17, desc[UR6][R16.64] ;  /* 0x0000000610117981 */ /* 0x000ea2000c1e9900 */
[----:B------:R-:W-:-:S04]  /*04b0*/  IMAD.SHL.U32 R15, R9, 0x2, RZ ;  /* 0x00000002090f7824 */ /* 0x000fc800078e00ff */
[----:B------:R-:W-:-:S06]  /*04c0*/  IMAD.WIDE.U32 R14, R15, 0x2, R2 ;  /* 0x000000020f0e7825 */ /* 0x000fcc00078e0002 */
[----:B------:R1:W3:Y:S01]  /*04d0*/  LDG.E.U16.CONSTANT R14, desc[UR6][R14.64+0x2] ;  /* 0x000002060e0e7981 */ /* 0x0002e2000c1e9500 */
[----:B0-----:R-:W-:-:S06]  /*04e0*/  IMAD.WIDE.U32 R32, R13, 0x2, R32 ;  /* 0x000000020d207825 */ /* 0x001fcc00078e0020 */
        /* <DEDUP_REMOVED lines=9> */
[----:B-1----:R-:W-:Y:S01]  /*0580*/  IMAD R15, R16, R16, R16 ;  /* 0x00000010100f7224 */ /* 0x002fe200078e0210 */
[----:B------:R-:W-:Y:S01]  /*0590*/  LOP3.LUT R19, R19, 0xf, RZ, 0xc0, !PT ;  /* 0x0000000f13137812 */ /* 0x000fe200078ec0ff */
[----:B---3--:R-:W-:Y:S01]  /*05a0*/  IMAD.IADD R9, R14, 0x1, R9 ;  /* 0x000000010e097824 */ /* 0x008fe200078e0209 */
        /* <DEDUP_REMOVED lines=17> */
.L_x_3862:
[----:B------:R-:W2:Y:S01]  /*06c0*/  LDCU UR4, c[0x0][0x3c8] ;  /* 0x00007900ff0477ac */ /* 0x000ea20008000800 */
[----:B-1----:R-:W-:Y:S01]  /*06d0*/  IMAD.MOV.U32 R2, RZ, RZ, RZ ;  /* 0x000000ffff027224 */ /* 0x002fe200078e00ff */
[----:B--2---:R-:W-:-:S13]  /*06e0*/  ISETP.GT.AND P0, PT, R5, UR4, PT ;  /* 0x0000000405007c0c */ /* 0x004fda000bf04270 */
        /* <DEDUP_REMOVED lines=8> */
.L_x_3864:
        /* <DEDUP_REMOVED lines=11> */
.L_x_3865:
[----:B------:R-:W1:Y:S01]  /*0820*/  LDCU UR5, c[0x0][0x3d0] ;  /* 0x00007a00ff0577ac */ /* 0x000e620008000800 */
[----:B------:R-:W-:Y:S01]  /*0830*/  IMAD.MOV.U32 R9, RZ, RZ, RZ ;  /* 0x000000ffff097224 */ /* 0x000fe200078e00ff */
[----:B-1----:R-:W-:-:S13]  /*0840*/  ISETP.GT.AND P0, PT, R5, UR5, PT ;  /* 0x0000000505007c0c */ /* 0x002fda000bf04270 */
[----:B------:R-:W-:Y:S05]  /*0850*/  @!P0 BRA `(.L_x_3866) ;  /* 0x00000000001c8947 */ /* 0x000fea0003800000 */
[----:B0-----:R-:W0:Y:S02]  /*0860*/  LDC R8, c[0x0][0x3d4] ;  /* 0x0000f500ff087b82 */ /* 0x001e240000000800 */
[----:B0-----:R-:W-:-:S05]  /*0870*/  VIMNMX R3, PT, PT, R5, R8, PT ;  /* 0x0000000805037248 */ /* 0x001fca0003fe0100 */
[----:B------:R-:W-:-:S05]  /*0880*/  VIADD R3, R3, -UR5 ;  /* 0x8000000503037c36 */ /* 0x000fca0008000000 */
[----:B------:R-:W-:-:S04]  /*0890*/  SHF.R.S32.HI R8, RZ, 0x1f, R3 ;  /* 0x0000001fff087819 */ /* 0x000fc80000011403 */
[----:B------:R-:W-:-:S04]  /*08a0*/  LEA.HI R8, R8, R3, RZ, 0x5 ;  /* 0x0000000308087211 */ /* 0x000fc800078f28ff */
[----:B------:R-:W-:-:S05]  /*08b0*/  SHF.R.S32.HI R8, RZ, 0x5, R8 ;  /* 0x00000005ff087819 */ /* 0x000fca0000011408 */
[----:B------:R-:W-:-:S07]  /*08c0*/  IMAD.SHL.U32 R9, R8, 0x4, RZ ;  /* 0x0000000408097824 */ /* 0x000fce00078e00ff */
.L_x_3866:
        /* <DEDUP_REMOVED lines=11> */
.L_x_3867:
        /* <DEDUP_REMOVED lines=11> */
.L_x_3868:
[----:B------:R-:W-:Y:S01]  /*0a30*/  VIMNMX R3, PT, PT, R5, UR4, PT ;  /* 0x0000000405037c48 */ /* 0x000fe2000bfe0100 */
[----:B------:R-:W0:Y:S01]  /*0a40*/  LDCU.64 UR4, c[0x0][0x388] ;  /* 0x00007100ff0477ac */ /* 0x000e220008000a00 */
[----:B------:R-:W-:Y:S02]  /*0a50*/  VIMNMX R4, PT, PT, R4, UR9, PT ;  /* 0x0000000904047c48 */ /* 0x000fe4000bfe0100 */
[----:B------:R-:W-:-:S04]  /*0a60*/  SHF.R.S32.HI R10, RZ, 0x1f, R3 ;  /* 0x0000001fff0a7819 */ /* 0x000fc80000011403 */
[----:B------:R-:W-:-:S04]  /*0a70*/  LEA.HI R10, R10, R3, RZ, 0x5 ;  /* 0x000000030a0a7211 */ /* 0x000fc800078f28ff */
[----:B------:R-:W-:-:S05]  /*0a80*/  SHF.R.S32.HI R3, RZ, 0x5, R10 ;  /* 0x00000005ff037819 */ /* 0x000fca000001140a */
[----:B------:R-:W-:Y:S02]  /*0a90*/  IMAD R10, R3, 0x8, R2 ;  /* 0x00000008030a7824 */ /* 0x000fe400078e0202 */
[----:B------:R-:W1:Y:S03]  /*0aa0*/  LDC.64 R2, c[0x0][0x3a0] ;  /* 0x0000e800ff027b82 */ /* 0x000e660000000a00 */
[----:B------:R-:W-:Y:S02]  /*0ab0*/  IADD3 R6, PT, PT, R9, R10, R6 ;  /* 0x0000000a09067210 */ /* 0x000fe40007ffe006 */
[----:B------:R-:W-:Y:S02]  /*0ac0*/  SHF.R.S32.HI R9, RZ, 0x1f, R7 ;  /* 0x0000001fff097819 */ /* 0x000fe40000011407 */
[----:B------:R-:W-:-:S05]  /*0ad0*/  IADD3 R11, PT, PT, R11, R6, R8 ;  /* 0x000000060b0b7210 */ /* 0x000fca0007ffe008 */
[----:B------:R-:W-:-:S05]  /*0ae0*/  IMAD R6, R11, R12, RZ ;  /* 0x0000000c0b067224 */ /* 0x000fca00078e02ff */
[----:B------:R-:W-:Y:S01]  /*0af0*/  IADD3 R8, P0, PT, R7, R6, RZ ;  /* 0x0000000607087210 */ /* 0x000fe20007f1e0ff */
[----:B------:R-:W-:-:S03]  /*0b00*/  IMAD R7, R12, UR8, R7 ;  /* 0x000000080c077c24 */ /* 0x000fc6000f8e0207 */
[----:B------:R-:W-:Y:S02]  /*0b10*/  LEA.HI.X.SX32 R9, R6, R9, 0x1, P0 ;  /* 0x0000000906097211 */ /* 0x000fe400000f0eff */
[----:B------:R-:W-:Y:S01]  /*0b20*/  ISETP.GT.AND P0, PT, R4, R5, PT ;  /* 0x000000050400720c */ /* 0x000fe20003f04270 */
[----:B-1----:R-:W-:Y:S01]  /*0b30*/  IMAD.WIDE R2, R7, 0x2, R2 ;  /* 0x0000000207027825 */ /* 0x002fe200078e0202 */
        /* <DEDUP_REMOVED lines=8> */
[----:B------:R-:W-:-:S06]  /*0bc0*/  IMAD.WIDE R12, R12, 0x4, R20 ;  /* 0x000000040c0c7825 */ /* 0x000fcc00078e0214 */
[----:B------:R-:W4:Y:S01]  /*0bd0*/  LDG.E.128.CONSTANT R12, desc[UR6][R12.64] ;  /* 0x000000060c0c7981 */ /* 0x000f22000c1e9d00 */
[----:B------:R-:W1:Y:S01]  /*0be0*/  S2UR UR5, SR_CgaCtaId ;  /* 0x00000000000579c3 */ /* 0x000e620000008800 */
[----:B------:R-:W-:Y:S01]  /*0bf0*/  UMOV UR4, 0x400 ;  /* 0x0000040000047882 */ /* 0x000fe20000000000 */
[----:B------:R-:W-:-:S05]  /*0c00*/  IMAD.MOV.U32 R25, RZ, RZ, 0x3000 ;  /* 0x00003000ff197424 */ /* 0x000fca00078e00ff */
[----:B------:R-:W-:-:S04]  /*0c10*/  PRMT R32, R32, 0x5410, R25 ;  /* 0x0000541020207816 */ /* 0x000fc80000000019 */
[----:B------:R-:W-:Y:S01]  /*0c20*/  PRMT R34, R34, 0x5410, R32 ;  /* 0x0000541022227816 */ /* 0x000fe20000000020 */
[----:B-1----:R-:W-:-:S09]  /*0c30*/  ULEA UR4, UR5, UR4, 0x18 ;  /* 0x0000000405047291 */ /* 0x002fd2000f8ec0ff */
[----:B------:R-:W1:Y:S01]  /*0c40*/  LDS.128 R16, [UR4] ;  /* 0x00000004ff107984 */ /* 0x000e620008000c00 */
[C---:B--2---:R-:W-:Y:S02]  /*0c50*/  LOP3.LUT R24, R4.reuse, 0x70007, RZ, 0xc0, !PT ;  /* 0x0007000704187812 */ /* 0x044fe400078ec0ff */
[C---:B0-----:R-:W-:Y:S02]  /*0c60*/  LOP3.LUT R20, R5.reuse, 0x70007, RZ, 0xc0, !PT ;  /* 0x0007000705147812 */ /* 0x041fe400078ec0ff */
        /* <DEDUP_REMOVED lines=8> */
[----:B-1----:R-:W-:Y:S01]  /*0cf0*/  HFMA2 R24, R24, R16, RZ ;  /* 0x0000001018187231 */ /* 0x002fe200000000ff */
[----:B------:R-:W-:Y:S01]  /*0d00*/  SHF.R.U32.HI R25, RZ, 0x6, R4 ;  /* 0x00000006ff197819 */ /* 0x000fe20000011604 */
[----:B------:R-:W-:-:S02]  /*0d10*/  HFMA2 R27, R21, R32.H1_H1, -132, -132 ;  /* 0xd820d820151b7431 */ /* 0x000fc40000060020 */
[----:B------:R-:W-:Y:S02]  /*0d20*/  HFMA2 R20, R20, R16, RZ ;  /* 0x0000001014147231 */ /* 0x000fe400000000ff */
[----:B------:R-:W-:Y:S01]  /*0d30*/  HFMA2 R26, R23, R32.H1_H1, -132, -132 ;  /* 0xd820d820171a7431 */ /* 0x000fe20000060020 */
[----:B------:R-:W-:Y:S01]  /*0d40*/  LOP3.LUT R28, R25, 0x70007, RZ, 0xc0, !PT ;  /* 0x00070007191c7812 */ /* 0x000fe200078ec0ff */
[-C--:B------:R-:W-:Y:S01]  /*0d50*/  HFMA2 R27, R27, R17.reuse, R24 ;  /* 0x000000111b1b7231 */ /* 0x080fe20000000018 */
[----:B------:R-:W-:Y:S01]  /*0d60*/  SHF.R.U32.HI R24, RZ, 0x6, R5 ;  /* 0x00000006ff187819 */ /* 0x000fe20000011605 */
[----:B------:R-:W-:Y:S01]  /*0d70*/  HFMA2 R26, R26, R17, R20 ;  /* 0x000000111a1a7231 */ /* 0x000fe20000000014 */
[----:B------:R-:W-:Y:S01]  /*0d80*/  LOP3.LUT R28, R28, 0x64006400, RZ, 0xfc, !PT ;  /* 0x640064001c1c7812 */ /* 0x000fe200078efcff */
[----:B------:R-:W0:Y:S01]  /*0d90*/  LDS.128 R20, [UR4+0x10] ;  /* 0x00001004ff147984 */ /* 0x000e220008000c00 */
[----:B------:R-:W-:-:S03]  /*0da0*/  LOP3.LUT R29, R24, 0x70007, RZ, 0xc0, !PT ;  /* 0x00070007181d7812 */ /* 0x000fc600078ec0ff */
[----:B------:R-:W-:Y:S01]  /*0db0*/  HADD2 R28, R28, -1028, -1028 ;  /* 0xe404e4041c1c7430 */ /* 0x000fe20000000000 */
[----:B------:R-:W-:Y:S02]  /*0dc0*/  LOP3.LUT R30, R29, 0x64006400, RZ, 0xfc, !PT ;  /* 0x640064001d1e7812 */ /* 0x000fe400078efcff */
[----:B------:R-:W-:Y:S01]  /*0dd0*/  LOP3.LUT R29, R25, 0x380038, RZ, 0xc0, !PT ;  /* 0x00380038191d7812 */ /* 0x000fe200078ec0ff */
[-C--:B------:R-:W-:Y:S01]  /*0de0*/  HFMA2 R31, R28, R18.reuse, R27 ;  /* 0x000000121c1f7231 */ /* 0x080fe2000000001b */
[C---:B------:R-:W-:Y:S01]  /*0df0*/  LOP3.LUT R28, R24.reuse, 0x380038, RZ, 0xc0, !PT ;  /* 0x00380038181c7812 */ /* 0x040fe200078ec0ff */
[----:B------:R-:W-:Y:S01]  /*0e00*/  HADD2 R30, R30, -1028, -1028 ;  /* 0xe404e4041e1e7430 */ /* 0x000fe20000000000 */
[----:B------:R-:W-:Y:S02]  /*0e10*/  LOP3.LUT R29, R29, 0x64006400, RZ, 0xfc, !PT ;  /* 0x640064001d1d7812 */ /* 0x000fe400078efcff */
[----:B------:R-:W-:Y:S01]  /*0e20*/  LOP3.LUT R25, R25, 0x1c001c0, RZ, 0xc0, !PT ;  /* 0x01c001c019197812 */ /* 0x000fe200078ec0ff */
[----:B------:R-:W-:Y:S01]  /*0e30*/  HFMA2 R27, R30, R18, R26 ;  /* 0x000000121e1b7231 */ /* 0x000fe2000000001a */
[----:B------:R-:W-:Y:S01]  /*0e40*/  LOP3.LUT R24, R24, 0x1c001c0, RZ, 0xc0, !PT ;  /* 0x01c001c018187812 */ /* 0x000fe200078ec0ff */
[----:B------:R-:W-:Y:S01]  /*0e50*/  HFMA2 R26, R29, R32.H1_H1, -132, -132 ;  /* 0xd820d8201d1a7431 */ /* 0x000fe20000060020 */
[----:B------:R-:W-:Y:S01]  /*0e60*/  LOP3.LUT R29, R28, 0x64006400, RZ, 0xfc, !PT ;  /* 0x640064001c1d7812 */ /* 0x000fe200078efcff */
[----:B------:R-:W-:Y:S01]  /*0e70*/  IMAD.MOV.U32 R28, RZ, RZ, 0x2400 ;  /* 0x00002400ff1c7424 */ /* 0x000fe200078e00ff */
[----:B------:R-:W-:Y:S01]  /*0e80*/  LOP3.LUT R24, R24, 0x64006400, RZ, 0xfc, !PT ;  /* 0x6400640018187812 */ /* 0x000fe200078efcff */
[----:B------:R-:W-:-:S02]  /*0e90*/  HFMA2 R26, R26, R19, R31 ;  /* 0x000000131a1a7231 */ /* 0x000fc4000000001f */
[----:B------:R-:W-:Y:S01]  /*0ea0*/  HFMA2 R29, R29, R32.H1_H1, -132, -132 ;  /* 0xd820d8201d1d7431 */ /* 0x000fe20000060020 */
[----:B------:R-:W-:Y:S02]  /*0eb0*/  PRMT R33, R33, 0x5410, R28 ;  /* 0x0000541021217816 */ /* 0x000fe4000000001c */
[----:B------:R-:W-:Y:S01]  /*0ec0*/  LOP3.LUT R28, R25, 0x64006400, RZ, 0xfc, !PT ;  /* 0x64006400191c7812 */ /* 0x000fe200078efcff */
[----:B------:R-:W-:Y:S01]  /*0ed0*/  HFMA2 R25, R29, R19, R27 ;  /* 0x000000131d197231 */ /* 0x000fe2000000001b */
[----:B---3--:R-:W-:Y:S01]  /*0ee0*/  LOP3.LUT R27, R8, 0x70007, RZ, 0xc0, !PT ;  /* 0x00070007081b7812 */ /* 0x008fe200078ec0ff */
[-C--:B------:R-:W-:Y:S01]  /*0ef0*/  HFMA2 R30, R24, R33.reuse.H1_H1, -20, -20 ;  /* 0xcd00cd00181e7431 */ /* 0x080fe20000060021 */
[----:B------:R-:W-:Y:S01]  /*0f00*/  PRMT R35, R35, 0x5410, R33 ;  /* 0x0000541023237816 */ /* 0x000fe20000000021 */
[----:B------:R-:W-:Y:S01]  /*0f10*/  HFMA2 R29, R28, R33.H1_H1, -20, -20 ;  /* 0xcd00cd001c1d7431 */ /* 0x000fe20000060021 */
[----:B------:R-:W-:Y:S02]  /*0f20*/  LOP3.LUT R28, R27, 0x64006400, RZ, 0xfc, !PT ;  /* 0x640064001b1c7812 */ /* 0x000fe400078efcff */
[----:B------:R-:W-:-:S04]  /*0f30*/  LOP3.LUT R27, R9, 0x70007, RZ, 0xc0, !PT ;  /* 0x00070007091b7812 */ /* 0x000fc800078ec0ff */
[----:B------:R-:W-:Y:S02]  /*0f40*/  LOP3.LUT R24, R27, 0x64006400, RZ, 0xfc, !PT ;  /* 0x640064001b187812 */ /* 0x000fe400078efcff */
[----:B------:R-:W-:Y:S01]  /*0f50*/  LOP3.LUT R27, R8, 0x380038, RZ, 0xc0, !PT ;  /* 0x00380038081b7812 */ /* 0x000fe200078ec0ff */
[-C--:B0-----:R-:W-:Y:S02]  /*0f60*/  HFMA2 R26, R29, R20.reuse, R26 ;  /* 0x000000141d1a7231 */ /* 0x081fe4000000001a */
[----:B------:R-:W-:Y:S02]  /*0f70*/  HADD2 R29, R28, -1028, -1028 ;  /* 0xe404e4041c1d7430 */ /* 0x000fe40000000000 */
[----:B------:R-:W-:Y:S02]  /*0f80*/  HFMA2 R25, R30, R20, R25 ;  /* 0x000000141e197231 */ /* 0x000fe40000000019 */
[----:B------:R-:W-:Y:S01]  /*0f90*/  HADD2 R28, R24, -1028, -1028 ;  /* 0xe404e404181c7430 */ /* 0x000fe20000000000 */
[----:B------:R-:W-:Y:S01]  /*0fa0*/  LOP3.LUT R27, R27, 0x64006400, RZ, 0xfc, !PT ;  /* 0x640064001b1b7812 */ /* 0x000fe200078efcff */
[-C--:B------:R-:W-:Y:S01]  /*0fb0*/  HFMA2 R29, R29, R21.reuse, R26 ;  /* 0x000000151d1d7231 */ /* 0x080fe2000000001a */
[----:B------:R-:W-:Y:S01]  /*0fc0*/  SHF.R.U32.HI R24, RZ, 0xf, R4 ;  /* 0x0000000fff187819 */ /* 0x000fe20000011604 */
[----:B------:R-:W-:Y:S01]  /*0fd0*/  HFMA2 R4, R28, R21, R25 ;  /* 0x000000151c047231 */ /* 0x000fe20000000019 */
[----:B------:R-:W-:Y:S01]  /*0fe0*/  LOP3.LUT R26, R9, 0x380038, RZ, 0xc0, !PT ;  /* 0x00380038091a7812 */ /* 0x000fe200078ec0ff */
[----:B------:R-:W-:Y:S01]  /*0ff0*/  HFMA2 R27, R27, R32.H1_H1, -132, -132 ;  /* 0xd820d8201b1b7431 */ /* 0x000fe20000060020 */
[----:B------:R-:W-:-:S02]  /*1000*/  LOP3.LUT R24, R24, 0x10001, RZ, 0xc0, !PT ;  /* 0x0001000118187812 */ /* 0x000fc400078ec0ff */
[--C-:B------:R-:W-:Y:S01]  /*1010*/  SHF.R.U32.HI R25, RZ, 0xe, R8.reuse ;  /* 0x0000000eff197819 */ /* 0x100fe20000011608 */
[----:B------:R-:W-:Y:S01]  /*1020*/  HFMA2 R29, R27, R22, R29 ;  /* 0x000000161b1d7231 */ /* 0x000fe2000000001d */
[----:B------:R-:W-:Y:S02]  /*1030*/  LOP3.LUT R31, R26, 0x64006400, RZ, 0xfc, !PT ;  /* 0x640064001a1f7812 */ /* 0x000fe400078efcff */
[----:B------:R-:W-:Y:S02]  /*1040*/  LOP3.LUT R28, R24, 0x20002, R25, 0xf8, !PT ;  /* 0x00020002181c7812 */ /* 0x000fe400078ef819 */
[----:B------:R-:W0:Y:S01]  /*1050*/  LDS.128 R24, [UR4+0x20] ;  /* 0x00002004ff187984 */ /* 0x000e220008000c00 */
[----:B------:R-:W-:Y:S01]  /*1060*/  HFMA2 R31, R31, R32.H1_H1, -132, -132 ;  /* 0xd820d8201f1f7431 */ /* 0x000fe20000060020 */
[----:B------:R-:W-:Y:S02]  /*1070*/  SHF.R.U32.HI R30, RZ, 0xf, R5 ;  /* 0x0000000fff1e7819 */ /* 0x000fe40000011605 */
[----:B------:R-:W-:Y:S01]  /*1080*/  SHF.R.U32.HI R8, RZ, 0x6, R8 ;  /* 0x00000006ff087819 */ /* 0x000fe20000011608 */
[----:B------:R-:W-:Y:S01]  /*1090*/  HFMA2 R5, R31, R22, R4 ;  /* 0x000000161f057231 */ /* 0x000fe20000000004 */
[----:B------:R-:W-:-:S02]  /*10a0*/  SHF.R.U32.HI R31, RZ, 0xe, R9 ;  /* 0x0000000eff1f7819 */ /* 0x000fc40000011609 */
[----:B------:R-:W-:Y:S02]  /*10b0*/  SHF.R.U32.HI R9, RZ, 0x6, R9 ;  /* 0x00000006ff097819 */ /* 0x000fe40000011609 */
[----:B------:R-:W-:Y:S02]  /*10c0*/  LOP3.LUT R4, R30, 0x10001, RZ, 0xc0, !PT ;  /* 0x000100011e047812 */ /* 0x000fe400078ec0ff */
[----:B------:R-:W-:Y:S02]  /*10d0*/  LOP3.LUT R30, R9, 0x70007, RZ, 0xc0, !PT ;  /* 0x00070007091e7812 */ /* 0x000fe400078ec0ff */
[----:B------:R-:W-:Y:S02]  /*10e0*/  LOP3.LUT R4, R4, 0x20002, R31, 0xf8, !PT ;  /* 0x0002000204047812 */ /* 0x000fe400078ef81f */
[----:B------:R-:W-:Y:S02]  /*10f0*/  LOP3.LUT R30, R30, 0x64006400, RZ, 0xfc, !PT ;  /* 0x640064001e1e7812 */ /* 0x000fe400078efcff */
[----:B------:R-:W-:-:S03]  /*1100*/  LOP3.LUT R31, R8, 0x70007, RZ, 0xc0, !PT ;  /* 0x00070007081f7812 */ /* 0x000fc600078ec0ff */
[----:B------:R-:W-:Y:S01]  /*1110*/  HADD2 R30, R30, -1028, -1028 ;  /* 0xe404e4041e1e7430 */ /* 0x000fe20000000000 */
[----:B------:R-:W-:-:S03]  /*1120*/  LOP3.LUT R31, R31, 0x64006400, RZ, 0xfc, !PT ;  /* 0x640064001f1f7812 */ /* 0x000fc600078efcff */
[-C--:B------:R-:W-:Y:S01]  /*1130*/  HFMA2 R30, R30, R23.reuse, R5 ;  /* 0x000000171e1e7231 */ /* 0x080fe20000000005 */
[C---:B------:R-:W-:Y:S01]  /*1140*/  LOP3.LUT R5, R8.reuse, 0x380038, RZ, 0xc0, !PT ;  /* 0x0038003808057812 */ /* 0x040fe200078ec0ff */
[----:B------:R-:W-:Y:S01]  /*1150*/  HADD2 R31, R31, -1028, -1028 ;  /* 0xe404e4041f1f7430 */ /* 0x000fe20000000000 */
[----:B------:R-:W-:Y:S02]  /*1160*/  LOP3.LUT R8, R8, 0x1c001c0, RZ, 0xc0, !PT ;  /* 0x01c001c008087812 */ /* 0x000fe400078ec0ff */
[----:B------:R-:W-:Y:S01]  /*1170*/  LOP3.LUT R5, R5, 0x64006400, RZ, 0xfc, !PT ;  /* 0x6400640005057812 */ /* 0x000fe200078efcff */
[----:B------:R-:W-:Y:S01]  /*1180*/  HFMA2 R29, R31, R23, R29 ;  /* 0x000000171f1d7231 */ /* 0x000fe2000000001d */
[C---:B------:R-:W-:Y:S02]  /*1190*/  LOP3.LUT R31, R9.reuse, 0x380038, RZ, 0xc0, !PT ;  /* 0x00380038091f7812 */ /* 0x040fe400078ec0ff */
[----:B------:R-:W-:Y:S01]  /*11a0*/  LOP3.LUT R9, R9, 0x1c001c0, RZ, 0xc0, !PT ;  /* 0x01c001c009097812 */ /* 0x000fe200078ec0ff */
[----:B------:R-:W-:Y:S01]  /*11b0*/  HFMA2 R5, R5, R32.H1_H1, -132, -132 ;  /* 0xd820d82005057431 */ /* 0x000fe20000060020 */
[----:B------:R-:W-:-:S02]  /*11c0*/  LOP3.LUT R8, R8, 0x64006400, RZ, 0xfc, !PT ;  /* 0x6400640008087812 */ /* 0x000fc400078efcff */
[----:B------:R-:W-:Y:S01]  /*11d0*/  LOP3.LUT R36, R9, 0x64006400, RZ, 0xfc, !PT ;  /* 0x6400640009247812 */ /* 0x000fe200078efcff */
[----:B0-----:R-:W-:Y:S02]  /*11e0*/  HFMA2 R5, R5, R24, R29 ;  /* 0x0000001805057231 */ /* 0x001fe4000000001d */
[-C--:B------:R-:W-:Y:S01]  /*11f0*/  HFMA2 R9, R8, R33.reuse.H1_H1, -20, -20 ;  /* 0xcd00cd0008097431 */ /* 0x080fe20000060021 */
[----:B------:R-:W-:Y:S01]  /*1200*/  LOP3.LUT R31, R31, 0x64006400, RZ, 0xfc, !PT ;  /* 0x640064001f1f7812 */ /* 0x000fe200078efcff */
[----:B------:R-:W-:Y:S01]  /*1210*/  HFMA2 R36, R36, R33.H1_H1, -20, -20 ;  /* 0xcd00cd0024247431 */ /* 0x000fe20000060021 */
[C---:B----4-:R-:W-:Y:S01]  /*1220*/  LOP3.LUT R29, R12.reuse, 0x380038, RZ, 0xc0, !PT ;  /* 0x003800380c1d7812 */ /* 0x050fe200078ec0ff */
[----:B------:R-:W-:Y:S01]  /*1230*/  HFMA2 R5, R9, R25, R5 ;  /* 0x0000001909057231 */ /* 0x000fe20000000005 */
[----:B------:R-:W-:Y:S01]  /*1240*/  LOP3.LUT R9, R12, 0x70007, RZ, 0xc0, !PT ;  /* 0x000700070c097812 */ /* 0x000fe200078ec0ff */
[----:B------:R-:W-:Y:S01]  /*1250*/  HFMA2 R31, R31, R32.H1_H1, -132, -132 ;  /* 0xd820d8201f1f7431 */ /* 0x000fe20000060020 */
[----:B------:R-:W-:-:S02]  /*1260*/  LOP3.LUT R29, R29, 0x64006400, RZ, 0xfc, !PT ;  /* 0x640064001d1d7812 */ /* 0x000fc400078efcff */
[----:B------:R-:W-:Y:S01]  /*1270*/  LOP3.LUT R9, R9, 0x64006400, RZ, 0xfc, !PT ;  /* 0x6400640009097812 */ /* 0x000fe200078efcff */
[----:B------:R-:W-:-:S04]  /*1280*/  HFMA2 R8, R31, R24, R30 ;  /* 0x000000181f087231 */ /* 0x000fc8000000001e */
[----:B------:R-:W-:Y:S02]  /*1290*/  HADD2 R9, R9, -1028, -1028 ;  /* 0xe404e40409097430 */ /* 0x000fe40000000000 */
[----:B------:R-:W-:Y:S02]  /*12a0*/  HFMA2 R8, R36, R25, R8 ;  /* 0x0000001924087231 */ /* 0x000fe40000000008 */
[----:B------:R-:W-:Y:S01]  /*12b0*/  HFMA2 R30, R9, R26, R5 ;  /* 0x0000001a091e7231 */ /* 0x000fe20000000005 */
[--C-:B------:R-:W-:Y:S01]  /*12c0*/  SHF.R.U32.HI R5, RZ, 0xd, R12.reuse ;  /* 0x0000000dff057819 */ /* 0x100fe2000001160c */
[----:B------:R-:W-:Y:S01]  /*12d0*/  HFMA2 R9, R29, R32.H1_H1, -132, -132 ;  /* 0xd820d8201d097431 */ /* 0x000fe20000060020 */
[----:B------:R-:W-:Y:S02]  /*12e0*/  SHF.R.U32.HI R12, RZ, 0x6, R12 ;  /* 0x00000006ff0c7819 */ /* 0x000fe4000001160c */
[----:B------:R-:W-:Y:S01]  /*12f0*/  LOP3.LUT R5, R28, 0x40004, R5, 0xf8, !PT ;  /* 0x000400041c057812 */ /* 0x000fe200078ef805 */
[----:B------:R-:W-:Y:S01]  /*1300*/  HFMA2 R9, R9, R27, R30 ;  /* 0x0000001b09097231 */ /* 0x000fe2000000001e */
[C---:B------:R-:W-:Y:S01]  /*1310*/  LOP3.LUT R37, R12.reuse, 0x70007, RZ, 0xc0, !PT ;  /* 0x000700070c257812 */ /* 0x040fe200078ec0ff */
[----:B------:R-:W0:Y:S01]  /*1320*/  LDS.128 R28, [UR4+0x30] ;  /* 0x00003004ff1c7984 */ /* 0x000e220008000c00 */
[----:B------:R-:W-:-:S02]  /*1330*/  LOP3.LUT R36, R12, 0x380038, RZ, 0xc0, !PT ;  /* 0x003800380c247812 */ /* 0x000fc400078ec0ff */
[----:B------:R-:W-:Y:S02]  /*1340*/  LOP3.LUT R37, R37, 0x64006400, RZ, 0xfc, !PT ;  /* 0x6400640025257812 */ /* 0x000fe400078efcff */
[----:B------:R-:W-:Y:S02]  /*1350*/  LOP3.LUT R12, R12, 0x1c001c0, RZ, 0xc0, !PT ;  /* 0x01c001c00c0c7812 */ /* 0x000fe400078ec0ff */
[----:B------:R-:W-:Y:S01]  /*1360*/  LOP3.LUT R36, R36, 0x64006400, RZ, 0xfc, !PT ;  /* 0x6400640024247812 */ /* 0x000fe200078efcff */
[----:B------:R-:W-:Y:S01]  /*1370*/  HADD2 R37, R37, -1028, -1028 ;  /* 0xe404e40425257430 */ /* 0x000fe20000000000 */
[----:B------:R-:W-:Y:S02]  /*1380*/  LOP3.LUT R12, R12, 0x64006400, RZ, 0xfc, !PT ;  /* 0x640064000c0c7812 */ /* 0x000fe400078efcff */
[----:B------:R-:W-:Y:S01]  /*1390*/  LOP3.LUT R5, R5, 0x64006400, RZ, 0xfc, !PT ;  /* 0x6400640005057812 */ /* 0x000fe200078efcff */
[----:B------:R-:W-:Y:S02]  /*13a0*/  HFMA2 R36, R36, R32.H1_H1, -132, -132 ;  /* 0xd820d82024247431 */ /* 0x000fe40000060020 */
[----:B------:R-:W-:-:S02]  /*13b0*/  HFMA2 R12, R12, R33.H1_H1, -20, -20 ;  /* 0xcd00cd000c0c7431 */ /* 0x000fc40000060021 */
[----:B------:R-:W-:Y:S02]  /*13c0*/  HADD2 R5, R5, -1028, -1028 ;  /* 0xe404e40405057430 */ /* 0x000fe40000000000 */
[----:B0-----:R-:W-:-:S04]  /*13d0*/  HFMA2 R9, R37, R28, R9 ;  /* 0x0000001c25097231 */ /* 0x001fc80000000009 */
[----:B------:R-:W-:-:S04]  /*13e0*/  HFMA2 R9, R36, R29, R9 ;  /* 0x0000001d24097231 */ /* 0x000fc80000000009 */
[----:B------:R-:W-:Y:S01]  /*13f0*/  HFMA2 R9, R12, R30, R9 ;  /* 0x0000001e0c097231 */ /* 0x000fe20000000009 */
[----:B------:R-:W-:-:S03]  /*1400*/  LOP3.LUT R12, R13, 0x70007, RZ, 0xc0, !PT ;  /* 0x000700070d0c7812 */ /* 0x000fc600078ec0ff */
[----:B------:R-:W-:Y:S01]  /*1410*/  HFMA2 R5, R5, R31, R9 ;  /* 0x0000001f05057231 */ /* 0x000fe20000000009 */
[----:B------:R-:W-:Y:S02]  /*1420*/  LOP3.LUT R12, R12, 0x64006400, RZ, 0xfc, !PT ;  /* 0x640064000c0c7812 */ /* 0x000fe400078efcff */
[----:B------:R-:W-:Y:S01]  /*1430*/  SHF.R.U32.HI R9, RZ, 0x6, R6 ;  /* 0x00000006ff097819 */ /* 0x000fe20000011606 */
[----:B------:R-:W-:Y:S02]  /*1440*/  HADD2 R5, R5.H0_H0, R5.H1_H1 ;  /* 0x3000000505057230 */ /* 0x000fe40000000800 */
[----:B------:R-:W-:-:S04]  /*1450*/  HADD2 R12, R12, -1028, -1028 ;  /* 0xe404e4040c0c7430 */ /* 0x000fc80000000000 */
[----:B------:R-:W-:Y:S01]  /*1460*/  HFMA2 R8, R12, R26, R8 ;  /* 0x0000001a0c087231 */ /* 0x000fe20000000008 */
[----:B------:R-:W-:-:S04]  /*1470*/  LOP3.LUT R12, R13, 0x380038, RZ, 0xc0, !PT ;  /* 0x003800380d0c7812 */ /* 0x000fc800078ec0ff */
[----:B------:R-:W-:-:S05]  /*1480*/  LOP3.LUT R37, R12, 0x64006400, RZ, 0xfc, !PT ;  /* 0x640064000c257812 */ /* 0x000fca00078efcff */
[----:B------:R-:W-:-:S04]  /*1490*/  HFMA2 R37, R37, R32.H1_H1, -132, -132 ;  /* 0xd820d82025257431 */ /* 0x000fc80000060020 */
[----:B------:R-:W-:Y:S01]  /*14a0*/  HFMA2 R8, R37, R27, R8 ;  /* 0x0000001b25087231 */ /* 0x000fe20000000008 */
[--C-:B------:R-:W-:Y:S02]  /*14b0*/  SHF.R.U32.HI R37, RZ, 0xd, R13.reuse ;  /* 0x0000000dff257819 */ /* 0x100fe4000001160d */
[----:B------:R-:W-:Y:S02]  /*14c0*/  SHF.R.U32.HI R13, RZ, 0x6, R13 ;  /* 0x00000006ff0d7819 */ /* 0x000fe4000001160d */
[----:B------:R-:W-:Y:S02]  /*14d0*/  LOP3.LUT R4, R4, 0x40004, R37, 0xf8, !PT ;  /* 0x0004000404047812 */ /* 0x000fe400078ef825 */
[----:B------:R-:W-:Y:S02]  /*14e0*/  LOP3.LUT R12, R13, 0x70007, RZ, 0xc0, !PT ;  /* 0x000700070d0c7812 */ /* 0x000fe400078ec0ff */
[----:B------:R-:W-:Y:S02]  /*14f0*/  LOP3.LUT R4, R4, 0x64006400, RZ, 0xfc, !PT ;  /* 0x6400640004047812 */ /* 0x000fe400078efcff */
[----:B------:R-:W-:-:S03]  /*1500*/  LOP3.LUT R12, R12, 0x64006400, RZ, 0xfc, !PT ;  /* 0x640064000c0c7812 */ /* 0x000fc600078efcff */
[----:B------:R-:W-:Y:S02]  /*1510*/  HADD2 R4, R4, -1028, -1028 ;  /* 0xe404e40404047430 */ /* 0x000fe40000000000 */
[----:B------:R-:W-:-:S04]  /*1520*/  HADD2 R12, R12, -1028, -1028 ;  /* 0xe404e4040c0c7430 */ /* 0x000fc80000000000 */
[----:B------:R-:W-:Y:S01]  /*1530*/  HFMA2 R8, R12, R28, R8 ;  /* 0x0000001c0c087231 */ /* 0x000fe20000000008 */
[C---:B------:R-:W-:Y:S02]  /*1540*/  LOP3.LUT R12, R13.reuse, 0x380038, RZ, 0xc0, !PT ;  /* 0x003800380d0c7812 */ /* 0x040fe400078ec0ff */
[----:B------:R-:W-:Y:S02]  /*1550*/  LOP3.LUT R13, R13, 0x1c001c0, RZ, 0xc0, !PT ;  /* 0x01c001c00d0d7812 */ /* 0x000fe400078ec0ff */
[----:B------:R-:W-:Y:S02]  /*1560*/  LOP3.LUT R37, R12, 0x64006400, RZ, 0xfc, !PT ;  /* 0x640064000c257812 */ /* 0x000fe400078efcff */
[----:B------:R-:W-:Y:S02]  /*1570*/  LOP3.LUT R12, R13, 0x64006400, RZ, 0xfc, !PT ;  /* 0x640064000d0c7812 */ /* 0x000fe400078efcff */
[----:B------:R-:W-:Y:S01]  /*1580*/  LOP3.LUT R13, R6, 0x380038, RZ, 0xc0, !PT ;  /* 0x00380038060d7812 */ /* 0x000fe200078ec0ff */
[----:B------:R-:W-:-:S03]  /*1590*/  HFMA2 R37, R37, R32.H1_H1, -132, -132 ;  /* 0xd820d82025257431 */ /* 0x000fc60000060020 */
[----:B------:R-:W-:Y:S01]  /*15a0*/  LOP3.LUT R13, R13, 0x64006400, RZ, 0xfc, !PT ;  /* 0x640064000d0d7812 */ /* 0x000fe200078efcff */
[----:B------:R-:W-:Y:S02]  /*15b0*/  HFMA2 R37, R37, R29, R8 ;  /* 0x0000001d25257231 */ /* 0x000fe40000000008 */
[----:B------:R-:W-:Y:S01]  /*15c0*/  HFMA2 R8, R12, R33.H1_H1, -20, -20 ;  /* 0xcd00cd000c087431 */ /* 0x000fe20000060021 */
[----:B------:R-:W-:Y:S01]  /*15d0*/  LOP3.LUT R12, R6, 0x70007, RZ, 0xc0, !PT ;  /* 0x00070007060c7812 */ /* 0x000fe200078ec0ff */
[----:B------:R-:W-:Y:S02]  /*15e0*/  HFMA2 R13, R13, R32.H1_H1, -132, -132 ;  /* 0xd820d8200d0d7431 */ /* 0x000fe40000060020 */
[----:B------:R-:W-:Y:S01]  /*15f0*/  HFMA2 R8, R8, R30, R37 ;  /* 0x0000001e08087231 */ /* 0x000fe20000000025 */
[----:B------:R-:W-:Y:S02]  /*1600*/  LOP3.LUT R12, R12, 0x64006400, RZ, 0xfc, !PT ;  /* 0x640064000c0c7812 */ /* 0x000fe400078efcff */
[----:B------:R-:W-:Y:S01]  /*1610*/  SHF.R.U32.HI R6, RZ, 0xf, R6 ;  /* 0x0000000fff067819 */ /* 0x000fe20000011606 */
[----:B------:R-:W-:-:S02]  /*1620*/  HFMA2 R4, R4, R31, R8 ;  /* 0x0000001f04047231 */ /* 0x000fc40000000008 */
[----:B------:R-:W-:Y:S01]  /*1630*/  HADD2 R12, R12, -1028, -1028 ;  /* 0xe404e4040c0c7430 */ /* 0x000fe20000000000 */
[----:B------:R-:W-:Y:S01]  /*1640*/  LOP3.LUT R6, R6, 0x10001, RZ, 0xc0, !PT ;  /* 0x0001000106067812 */ /* 0x000fe200078ec0ff */
[----:B------:R-:W-:Y:S02]  /*1650*/  HADD2 R4, R4.H0_H0, R4.H1_H1 ;  /* 0x3000000404047230 */ /* 0x000fe40000000800 */
[----:B------:R-:W-:-:S03]  /*1660*/  HFMA2 R12, R12, R16, RZ ;  /* 0x000000100c0c7231 */ /* 0x000fc600000000ff */
[----:B------:R-:W-:Y:S01]  /*1670*/  PRMT R5, R5, 0x5410, R4 ;  /* 0x0000541005057816 */ /* 0x000fe20000000004 */
[----:B------:R-:W-:Y:S01]  /*1680*/  HFMA2 R12, R13, R17, R12 ;  /* 0x000000110d0c7231 */ /* 0x000fe2000000000c */
[----:B------:R-:W-:-:S03]  /*1690*/  LOP3.LUT R13, R9, 0x70007, RZ, 0xc0, !PT ;  /* 0x00070007090d7812 */ /* 0x000fc600078ec0ff */
[----:B------:R-:W-:Y:S01]  /*16a0*/  HFMA2 R4, R5, R35, RZ.H0_H0 ;  /* 0x0000002305047231 */ /* 0x000fe200000400ff */
[----:B------:R-:W-:-:S05]  /*16b0*/  LOP3.LUT R13, R13, 0x64006400, RZ, 0xfc, !PT ;  /* 0x640064000d0d7812 */ /* 0x000fca00078efcff */
[----:B------:R-:W-:-:S04]  /*16c0*/  HADD2 R13, R13, -1028, -1028 ;  /* 0xe404e4040d0d7430 */ /* 0x000fc80000000000 */
[----:B------:R-:W-:Y:S01]  /*16d0*/  HFMA2 R12, R13, R18, R12 ;  /* 0x000000120d0c7231 */ /* 0x000fe2000000000c */
[C---:B------:R-:W-:Y:S02]  /*16e0*/  LOP3.LUT R13, R9.reuse, 0x380038, RZ, 0xc0, !PT ;  /* 0x00380038090d7812 */ /* 0x040fe400078ec0ff */
[----:B------:R-:W-:Y:S02]  /*16f0*/  LOP3.LUT R9, R9, 0x1c001c0, RZ, 0xc0, !PT ;  /* 0x01c001c009097812 */ /* 0x000fe400078ec0ff */
[----:B------:R-:W-:-:S05]  /*1700*/  LOP3.LUT R13, R13, 0x64006400, RZ, 0xfc, !PT ;  /* 0x640064000d0d7812 */ /* 0x000fca00078efcff */
[----:B------:R-:W-:-:S04]  /*1710*/  HFMA2 R13, R13, R32.H1_H1, -132, -132 ;  /* 0xd820d8200d0d7431 */ /* 0x000fc80000060020 */
[----:B------:R-:W-:Y:S01]  /*1720*/  HFMA2 R12, R13, R19, R12 ;  /* 0x000000130d0c7231 */ /* 0x000fe2000000000c */
[----:B------:R-:W-:-:S04]  /*1730*/  LOP3.LUT R13, R7, 0x70007, RZ, 0xc0, !PT ;  /* 0x00070007070d7812 */ /* 0x000fc800078ec0ff */
[----:B------:R-:W-:-:S05]  /*1740*/  LOP3.LUT R13, R13, 0x64006400, RZ, 0xfc, !PT ;  /* 0x640064000d0d7812 */ /* 0x000fca00078efcff */
[----:B------:R-:W-:-:S04]  /*1750*/  HADD2 R13, R13, -1028, -1028 ;  /* 0xe404e4040d0d7430 */ /* 0x000fc80000000000 */
[----:B------:R-:W-:Y:S01]  /*1760*/  HFMA2 R16, R13, R16, RZ.H0_H0 ;  /* 0x000000100d107231 */ /* 0x000fe200000400ff */
[----:B------:R-:W-:-:S04]  /*1770*/  LOP3.LUT R13, R7, 0x380038, RZ, 0xc0, !PT ;  /* 0x00380038070d7812 */ /* 0x000fc800078ec0ff */
[----:B------:R-:W-:-:S05]  /*1780*/  LOP3.LUT R13, R13, 0x64006400, RZ, 0xfc, !PT ;  /* 0x640064000d0d7812 */ /* 0x000fca00078efcff */
[----:B------:R-:W-:-:S04]  /*1790*/  HFMA2 R13, R13, R32.H1_H1, -132, -132 ;  /* 0xd820d8200d0d7431 */ /* 0x000fc80000060020 */
[----:B------:R-:W-:Y:S01]  /*17a0*/  HFMA2 R16, R13, R17, R16 ;  /* 0x000000110d107231 */ /* 0x000fe20000000010 */
[--C-:B------:R-:W-:Y:S02]  /*17b0*/  SHF.R.U32.HI R13, RZ, 0x6, R7.reuse ;  /* 0x00000006ff0d7819 */ /* 0x100fe40000011607 */
[----:B------:R-:W-:Y:S02]  /*17c0*/  SHF.R.U32.HI R7, RZ, 0xf, R7 ;  /* 0x0000000fff077819 */ /* 0x000fe40000011607 */
[----:B------:R-:W-:-:S04]  /*17d0*/  LOP3.LUT R17, R13, 0x70007, RZ, 0xc0, !PT ;  /* 0x000700070d117812 */ /* 0x000fc800078ec0ff */
[----:B------:R-:W-:-:S05]  /*17e0*/  LOP3.LUT R17, R17, 0x64006400, RZ, 0xfc, !PT ;  /* 0x6400640011117812 */ /* 0x000fca00078efcff */
[----:B------:R-:W-:-:S04]  /*17f0*/  HADD2 R17, R17, -1028, -1028 ;  /* 0xe404e40411117430 */ /* 0x000fc80000000000 */
[----:B------:R-:W-:Y:S01]  /*1800*/  HFMA2 R18, R17, R18, R16 ;  /* 0x0000001211127231 */ /* 0x000fe20000000010 */
[----:B------:R-:W-:Y:S02]  /*1810*/  LOP3.LUT R16, R9, 0x64006400, RZ, 0xfc, !PT ;  /* 0x6400640009107812 */ /* 0x000fe400078efcff */
[C---:B------:R-:W-:Y:S02]  /*1820*/  LOP3.LUT R9, R10.reuse, 0x70007, RZ, 0xc0, !PT ;  /* 0x000700070a097812 */ /* 0x040fe400078ec0ff */
[----:B------:R-:W-:Y:S01]  /*1830*/  LOP3.LUT R17, R10, 0x380038, RZ, 0xc0, !PT ;  /* 0x003800380a117812 */ /* 0x000fe200078ec0ff */
[----:B------:R-:W-:Y:S01]  /*1840*/  HFMA2 R16, R16, R33.H1_H1, -20, -20 ;  /* 0xcd00cd0010107431 */ /* 0x000fe20000060021 */
[----:B------:R-:W-:Y:S02]  /*1850*/  LOP3.LUT R9, R9, 0x64006400, RZ, 0xfc, !PT ;  /* 0x6400640009097812 */ /* 0x000fe400078efcff */
[----:B------:R-:W-:Y:S01]  /*1860*/  LOP3.LUT R17, R17, 0x64006400, RZ, 0xfc, !PT ;  /* 0x6400640011117812 */ /* 0x000fe200078efcff */
[----:B------:R-:W-:Y:S01]  /*1870*/  HFMA2 R12, R16, R20, R12 ;  /* 0x00000014100c7231 */ /* 0x000fe2000000000c */
[----:B------:R-:W-:Y:S01]  /*1880*/  LOP3.LUT R16, R11, 0x70007, RZ, 0xc0, !PT ;  /* 0x000700070b107812 */ /* 0x000fe200078ec0ff */
[----:B------:R-:W-:-:S02]  /*1890*/  HADD2 R9, R9, -1028, -1028 ;  /* 0xe404e40409097430 */ /* 0x000fc40000000000 */
[----:B------:R-:W-:Y:S01]  /*18a0*/  HFMA2 R17, R17, R32.H1_H1, -132, -132 ;  /* 0xd820d82011117431 */ /* 0x000fe20000060020 */
[----:B------:R-:W-:Y:S01]  /*18b0*/  LOP3.LUT R16, R16, 0x64006400, RZ, 0xfc, !PT ;  /* 0x6400640010107812 */ /* 0x000fe200078efcff */
[----:B------:R-:W-:Y:S01]  /*18c0*/  HFMA2 R9, R9, R21, R12 ;  /* 0x0000001509097231 */ /* 0x000fe2000000000c */
[----:B------:R-:W-:-:S03]  /*18d0*/  LOP3.LUT R12, R13, 0x380038, RZ, 0xc0, !PT ;  /* 0x003800380d0c7812 */ /* 0x000fc600078ec0ff */
[----:B------:R-:W-:Y:S01]  /*18e0*/  HFMA2 R9, R17, R22, R9 ;  /* 0x0000001611097231 */ /* 0x000fe20000000009 */
[----:B------:R-:W-:Y:S01]  /*18f0*/  LOP3.LUT R37, R12, 0x64006400, RZ, 0xfc, !PT ;  /* 0x640064000c257812 */ /* 0x000fe200078efcff */
[----:B------:R-:W-:Y:S01]  /*1900*/  HADD2 R17, R16, -1028, -1028 ;  /* 0xe404e40410117430 */ /* 0x000fe20000000000 */
[----:B------:R-:W-:Y:S02]  /*1910*/  LOP3.LUT R12, R13, 0x1c001c0, RZ, 0xc0, !PT ;  /* 0x01c001c00d0c7812 */ /* 0x000fe400078ec0ff */
[--C-:B------:R-:W-:Y:S01]  /*1920*/  SHF.R.U32.HI R13, RZ, 0xe, R10.reuse ;  /* 0x0000000eff0d7819 */ /* 0x100fe2000001160a */
[----:B------:R-:W-:Y:S01]  /*1930*/  HFMA2 R37, R37, R32.H1_H1, -132, -132 ;  /* 0xd820d82025257431 */ /* 0x000fe20000060020 */
[----:B------:R-:W-:Y:S02]  /*1940*/  LOP3.LUT R12, R12, 0x64006400, RZ, 0xfc, !PT ;  /* 0x640064000c0c7812 */ /* 0x000fe400078efcff */
[----:B------:R-:W-:Y:S01]  /*1950*/  SHF.R.U32.HI R10, RZ, 0x6, R10 ;  /* 0x00000006ff0a7819 */ /* 0x000fe2000001160a */
[----:B------:R-:W-:Y:S01]  /*1960*/  HFMA2 R19, R37, R19, R18 ;  /* 0x0000001325137231 */ /* 0x000fe20000000012 */
[----:B------:R-:W-:Y:S01]  /*1970*/  LOP3.LUT R6, R6, 0x20002, R13, 0xf8, !PT ;  /* 0x0002000206067812 */ /* 0x000fe200078ef80d */
[----:B------:R-:W-:Y:S01]  /*1980*/  HFMA2 R13, R12, R33.H1_H1, -20, -20 ;  /* 0xcd00cd000c0d7431 */ /* 0x000fe20000060021 */
[----:B------:R-:W-:-:S02]  /*1990*/  LOP3.LUT R12, R10, 0x70007, RZ, 0xc0, !PT ;  /* 0x000700070a0c7812 */ /* 0x000fc400078ec0ff */
[----:B------:R-:W-:Y:S01]  /*19a0*/  LOP3.LUT R16, R11, 0x380038, RZ, 0xc0, !PT ;  /* 0x003800380b107812 */ /* 0x000fe200078ec0ff */
[----:B------:R-:W-:Y:S01]  /*19b0*/  HFMA2 R19, R13, R20, R19 ;  /* 0x000000140d137231 */ /* 0x000fe20000000013 */
[----:B------:R-:W-:Y:S02]  /*19c0*/  LOP3.LUT R13, R12, 0x64006400, RZ, 0xfc, !PT ;  /* 0x640064000c0d7812 */ /* 0x000fe400078efcff */
[--C-:B------:R-:W-:Y:S01]  /*19d0*/  SHF.R.U32.HI R12, RZ, 0x6, R11.reuse ;  /* 0x00000006ff0c7819 */ /* 0x100fe2000001160b */
[----:B------:R-:W-:Y:S01]  /*19e0*/  HFMA2 R21, R17, R21, R19 ;  /* 0x0000001511157231 */ /* 0x000fe20000000013 */
[----:B------:R-:W-:Y:S01]  /*19f0*/  LOP3.LUT R17, R16, 0x64006400, RZ, 0xfc, !PT ;  /* 0x6400640010117812 */ /* 0x000fe200078efcff */
[----:B------:R-:W-:Y:S01]  /*1a00*/  HADD2 R13, R13, -1028, -1028 ;  /* 0xe404e4040d0d7430 */ /* 0x000fe20000000000 */
[----:B------:R-:W-:Y:S02]  /*1a10*/  LOP3.LUT R16, R12, 0x70007, RZ, 0xc0, !PT ;  /* 0x000700070c107812 */ /* 0x000fe400078ec0ff */
[----:B------:R-:W-:Y:S01]  /*1a20*/  SHF.R.U32.HI R11, RZ, 0xe, R11 ;  /* 0x0000000eff0b7819 */ /* 0x000fe2000001160b */
        /* <DEDUP_REMOVED lines=14> */
[----:B------:R-:W-:Y:S01]  /*1b10*/  LOP3.LUT R13, R12, 0x1c001c0, RZ, 0xc0, !PT ;  /* 0x01c001c00c0d7812 */ /* 0x000fe200078ec0ff */
[----:B------:R-:W-:Y:S01]  /*1b20*/  HFMA2 R17, R17, R32.H1_H1, -132, -132 ;  /* 0xd820d82011117431 */ /* 0x000fe20000060020 */
        /* <DEDUP_REMOVED lines=9> */
[----:B------:R-:W-:Y:S01]  /*1bc0*/  HADD2 R13, R12, -1028, -1028 ;  /* 0xe404e4040c0d7430 */ /* 0x000fe20000000000 */
[----:B------:R-:W-:Y:S01]  /*1bd0*/  LOP3.LUT R17, R17, 0x64006400, RZ, 0xfc, !PT ;  /* 0x6400640011117812 */ /* 0x000fe200078efcff */
[----:B------:R-:W-:Y:S01]  /*1be0*/  HFMA2 R18, R18, R25, R23 ;  /* 0x0000001912127231 */ /* 0x000fe20000000017 */
[----:B------:R-:W-:Y:S01]  /*1bf0*/  LOP3.LUT R7, R16, 0x20002, R11, 0xf8, !PT ;  /* 0x0002000210077812 */ /* 0x000fe200078ef80b */
[----:B------:R-:W-:Y:S01]  /*1c00*/  HFMA2 R11, R13, R26, R9 ;  /* 0x0000001a0d0b7231 */ /* 0x000fe20000000009 */
[----:B------:R-:W-:Y:S01]  /*1c10*/  LOP3.LUT R9, R14, 0x380038, RZ, 0xc0, !PT ;  /* 0x003800380e097812 */ /* 0x000fe200078ec0ff */
[----:B------:R-:W-:Y:S01]  /*1c20*/  HADD2 R17, R17, -1028, -1028 ;  /* 0xe404e40411117430 */ /* 0x000fe20000000000 */
[----:B------:R-:W-:-:S02]  /*1c30*/  LOP3.LUT R12, R15, 0x380038, RZ, 0xc0, !PT ;  /* 0x003800380f0c7812 */ /* 0x000fc400078ec0ff */
[----:B------:R-:W-:Y:S01]  /*1c40*/  LOP3.LUT R13, R9, 0x64006400, RZ, 0xfc, !PT ;  /* 0x64006400090d7812 */ /* 0x000fe200078efcff */
[----:B------:R-:W-:Y:S01]  /*1c50*/  HFMA2 R18, R17, R26, R18 ;  /* 0x0000001a11127231 */ /* 0x000fe20000000012 */
[--C-:B------:R-:W-:Y:S02]  /*1c60*/  SHF.R.U32.HI R10, RZ, 0x6, R14.reuse ;  /* 0x00000006ff0a7819 */ /* 0x100fe4000001160e */
[----:B------:R-:W-:Y:S01]  /*1c70*/  SHF.R.U32.HI R17, RZ, 0xd, R14 ;  /* 0x0000000dff117819 */ /* 0x000fe2000001160e */
[----:B------:R-:W-:Y:S01]  /*1c80*/  HFMA2 R14, R13, R32.H1_H1, -132, -132 ;  /* 0xd820d8200d0e7431 */ /* 0x000fe20000060020 */
[--C-:B------:R-:W-:Y:S02]  /*1c90*/  SHF.R.U32.HI R9, RZ, 0x6, R15.reuse ;  /* 0x00000006ff097819 */ /* 0x100fe4000001160f */
[----:B------:R-:W-:Y:S01]  /*1ca0*/  LOP3.LUT R19, R12, 0x64006400, RZ, 0xfc, !PT ;  /* 0x640064000c137812 */ /* 0x000fe200078efcff */
[----:B------:R-:W-:Y:S01]  /*1cb0*/  HFMA2 R14, R14, R27, R11 ;  /* 0x0000001b0e0e7231 */ /* 0x000fe2000000000b */
[----:B------:R-:W-:-:S02]  /*1cc0*/  SHF.R.U32.HI R12, RZ, 0xd, R15 ;  /* 0x0000000dff0c7819 */ /* 0x000fc4000001160f */
[C---:B------:R-:W-:Y:S01]  /*1cd0*/  LOP3.LUT R11, R10.reuse, 0x70007, RZ, 0xc0, !PT ;  /* 0x000700070a0b7812 */ /* 0x040fe200078ec0ff */
[----:B------:R-:W-:Y:S01]  /*1ce0*/  HFMA2 R19, R19, R32.H1_H1, -132, -132 ;  /* 0xd820d82013137431 */ /* 0x000fe20000060020 */
[----:B------:R-:W-:Y:S02]  /*1cf0*/  LOP3.LUT R13, R9, 0x70007, RZ, 0xc0, !PT ;  /* 0x00070007090d7812 */ /* 0x000fe400078ec0ff */
[----:B------:R-:W-:Y:S01]  /*1d00*/  LOP3.LUT R7, R7, 0x40004, R12, 0xf8, !PT ;  /* 0x0004000407077812 */ /* 0x000fe200078ef80c */
[----:B------:R-:W-:Y:S01]  /*1d10*/  HFMA2 R27, R19, R27, R18 ;  /* 0x0000001b131b7231 */ /* 0x000fe20000000012 */
        /* <DEDUP_REMOVED lines=12> */
[----:B------:R-:W-:Y:S01]  /*1de0*/  LOP3.LUT R6, R6, 0x40004, R17, 0xf8, !PT ;  /* 0x0004000406067812 */ /* 0x000fe200078ef811 */
        /* <DEDUP_REMOVED lines=8> */
[----:B------:R-:W-:-:S02]  /*1e70*/  HFMA2 R16, R16, R33.H1_H1, -20, -20 ;  /* 0xcd00cd0010107431 */ /* 0x000fc40000060021 */
[----:B------:R-:W-:Y:S02]  /*1e80*/  HFMA2 R12, R12, R29, R13 ;  /* 0x0000001d0c0c7231 */ /* 0x000fe4000000000d */
[-C--:B------:R-:W-:Y:S02]  /*1e90*/  HFMA2 R9, R15, R30.reuse, R9 ;  /* 0x0000001e0f097231 */ /* 0x080fe40000000009 */
[----:B------:R-:W-:Y:S02]  /*1ea0*/  HADD2 R6, R6, -1028, -1028 ;  /* 0xe404e40406067430 */ /* 0x000fe40000000000 */
[----:B------:R-:W-:Y:S02]  /*1eb0*/  HFMA2 R12, R16, R30, R12 ;  /* 0x0000001e100c7231 */ /* 0x000fe4000000000c */
[----:B------:R-:W-:Y:S02]  /*1ec0*/  HADD2 R7, R7, -1028, -1028 ;  /* 0xe404e40407077430 */ /* 0x000fe40000000000 */
[----:B------:R-:W-:-:S02]  /*1ed0*/  HFMA2 R6, R6, R31, R9 ;  /* 0x0000001f06067231 */ /* 0x000fc40000000009 */
[----:B------:R-:W-:Y:S02]  /*1ee0*/  HFMA2 R7, R7, R31, R12 ;  /* 0x0000001f07077231 */ /* 0x000fe4000000000c */
[----:B------:R-:W-:Y:S02]  /*1ef0*/  HADD2 R6, R6.H0_H0, R6.H1_H1 ;  /* 0x3000000606067230 */ /* 0x000fe40000000800 */
[----:B------:R-:W-:-:S05]  /*1f00*/  HADD2 R7, R7.H0_H0, R7.H1_H1 ;  /* 0x3000000707077230 */ /* 0x000fca0000000800 */
[----:B------:R-:W-:-:S05]  /*1f10*/  PRMT R6, R6, 0x5410, R7 ;  /* 0x0000541006067816 */ /* 0x000fca0000000007 */
[----:B------:R-:W-:-:S07]  /*1f20*/  HFMA2 R5, R6, R34, RZ ;  /* 0x0000002206057231 */ /* 0x000fce00000000ff */
.L_x_3869:
        /* <DEDUP_REMOVED lines=9> */
.L_x_3873:
[----:B------:R-:W0:Y:S02]  /*1fc0*/  LDS R6, [R4] ;  /* 0x0000000004067984 */ /* 0x000e240000000800 */
[----:B0-----:R-:W-:-:S05]  /*1fd0*/  HADD2 R7, R6, R9 ;  /* 0x0000000906077230 */ /* 0x001fca0000000000 */
[----:B------:R-:W0:Y:S02]  /*1fe0*/  ATOMS.CAST.SPIN P0, [R4], R6, R7 ;  /* 0x000000060400758d */ /* 0x000e240001800007 */
[----:B0-----:R-:W-:Y:S05]  /*1ff0*/  @!P0 BRA `(.L_x_3873) ;  /* 0xfffffffc00f08947 */ /* 0x001fea000383ffff */
[----:B------:R-:W-:Y:S05]  /*2000*/  BRA `(.L_x_3871) ;  /* 0x00000000000c7947 */ /* 0x000fea0003800000 */
.L_x_3872:
[----:B------:R-:W2:Y:S02]  /*2010*/  LD.E R0, desc[UR6][R2.64] ;  /* 0x0000000602007980 */ /* 0x000ea4000c101900 */
[----:B--2---:R-:W-:-:S05]  /*2020*/  IMAD.IADD R5, R9, 0x1, R0 ;  /* 0x0000000109057824 */ /* 0x004fca00078e0200 */
[----:B------:R0:W-:Y:S02]  /*2030*/  ST.E desc[UR6][R2.64], R5 ;  /* 0x0000000502007985 */ /* 0x0001e4000c101906 */
.L_x_3871:
[----:B------:R-:W-:Y:S05]  /*2040*/  BSYNC.RECONVERGENT B0 ;  /* 0x0000000000007941 */ /* 0x000fea0003800200 */
.L_x_3870:
[----:B------:R1:W-:Y:S02]  /*2050*/  ATOM.E.ADD.F16x2.RN.STRONG.GPU P0, RZ, desc[UR6][R2.64+0x4], R11 ;  /* 0x8000040b02ff79a2 */ /* 0x0003e4000c10e106 */
[----:B-1----:R-:W-:Y:S05]  /*2060*/  @P0 EXIT ;  /* 0x000000000000094d */ /* 0x002fea0003800000 */
[----:B------:R-:W1:Y:S02]  /*2070*/  QSPC.E.S P0, RZ, [R2+0x4] ;  /* 0x0000040002ff73aa */ /* 0x000e640000000500 */
[----:B-1----:R-:W-:Y:S05]  /*2080*/  @!P0 BRA `(.L_x_3874) ;  /* 0x0000000000188947 */ /* 0x002fea0003800000 */
[----:B0-----:R-:W-:-:S07]  /*2090*/  MOV R2, R2 ;  /* 0x0000000200027202 */ /* 0x001fce0000000f00 */
.L_x_3875:
[----:B------:R-:W0:Y:S02]  /*20a0*/  LDS R4, [R2+0x4] ;  /* 0x0000040002047984 */ /* 0x000e240000000800 */
[----:B0-----:R-:W-:-:S05]  /*20b0*/  HFMA2 R5, R4, 1, 1, R11 ;  /* 0x3c003c0004057831 */ /* 0x001fca000000000b */
[----:B------:R-:W0:Y:S02]  /*20c0*/  ATOMS.CAST.SPIN P0, [R2+0x4], R4, R5 ;  /* 0x000004040200758d */ /* 0x000e240001800005 */
[----:B0-----:R-:W-:Y:S05]  /*20d0*/  @!P0 BRA `(.L_x_3875) ;  /* 0xfffffffc00f08947 */ /* 0x001fea000383ffff */
[----:B------:R-:W-:Y:S05]  /*20e0*/  EXIT ;  /* 0x000000000000794d */ /* 0x000fea0003800000 */
.L_x_3874:
[----:B------:R-:W0:Y:S02]  /*20f0*/  LD.E R0, desc[UR6][R2.64+0x4] ;  /* 0x0000040602007980 */ /* 0x000e24000c101900 */
[----:B0-----:R-:W-:-:S05]  /*2100*/  IMAD.IADD R5, R11, 0x1, R0 ;  /* 0x000000010b057824 */ /* 0x001fca00078e0200 */
[----:B------:R-:W-:Y:S01]  /*2110*/  ST.E desc[UR6][R2.64+0x4], R5 ;  /* 0x0000040502007985 */ /* 0x000fe2000c101906 */
[----:B------:R-:W-:Y:S05]  /*2120*/  EXIT ;  /* 0x000000000000794d */ /* 0x000fea0003800000 */
.L_x_3876:
        /* <DEDUP_REMOVED lines=13> */
.L_x_3991:


//--------------------- .text._Z23gemm_half_q_half_kernelILi1ELi6ELb1ELb1ELi32EEvPK6__halfPKjS4_S2_PS0_iiiiPKtS7_iiiiiibS2_i --------------------------
	.section	.text._Z23gemm_half_q_half_kernelILi1ELi6ELb1ELb1ELi32EEvPK6__halfPKjS4_S2_PS0_iiiiPKtS7_iiiiiibS2_i,"ax",@progbits
	.align	128
        .global         _Z23gemm_half_q_half_kernelILi1ELi6ELb1ELb1ELi32EEvPK6__halfPKjS4_S2_PS0_iiiiPKtS7_iiiiiibS2_i
        .type           _Z23gemm_half_q_half_kernelILi1ELi6ELb1ELb1ELi32EEvPK6__halfPKjS4_S2_PS0_iiiiPKtS7_iiiiiibS2_i,@function
        .size           _Z23gemm_half_q_half_kernelILi1ELi6ELb1ELb1ELi32EEvPK6__halfPKjS4_S2_PS0_iiiiPKtS7_iiiiiibS2_i,(.L_x_3992 - _Z23gemm_half_q_half_kernelILi1ELi6ELb1ELb1ELi32EEvPK6__halfPKjS4_S2_PS0_iiiiPKtS7_iiiiiibS2_i)
        .other          _Z23gemm_half_q_half_kernelILi1ELi6ELb1ELb1ELi32EEvPK6__halfPKjS4_S2_PS0_iiiiPKtS7_iiiiiibS2_i,@"STO_CUDA_ENTRY STV_DEFAULT"
_Z23gemm_half_q_half_kernelILi1ELi6ELb1ELb1ELi32EEvPK6__halfPKjS4_S2_PS0_iiiiPKtS7_iiiiiibS2_i:
.text._Z23gemm_half_q_half_kernelILi1ELi6ELb1ELb1ELi32EEvPK6__halfPKjS4_S2_PS0_iiiiPKtS7_iiiiiibS2_i:
        /* <DEDUP_REMOVED lines=17> */
[C---:B------:R-:W-:Y:S02]  /*0110*/  VIADD R24, R22.reuse, 0x20 ;  /* 0x0000002016187836 */ /* 0x040fe40000000000 */
[--C-:B--2---:R-:W-:Y:S02]  /*0120*/  IMAD.IADD R15, R22, 0x1, R3.reuse ;  /* 0x00000001160f7824 */ /* 0x104fe400078e0203 */
[----:B------:R-:W-:Y:S01]  /*0130*/  IMAD R2, R2, 0x20, R3 ;  /* 0x0000002002027824 */ /* 0x000fe200078e0203 */
[----:B-1----:R-:W-:-:S03]  /*0140*/  VIMNMX R7, PT, PT, R24, R11, PT ;  /* 0x0000000b18077248 */ /* 0x002fc60003fe0100 */
[----:B------:R-:W-:Y:S01]  /*0150*/  IMAD.SHL.U32 R25, R2, 0x4, RZ ;  /* 0x0000000402197824 */ /* 0x000fe200078e00ff */
[----:B------:R-:W-:-:S04]  /*0160*/  ISETP.GE.AND P0, PT, R15, R7, PT ;  /* 0x000000070f00720c */ /* 0x000fc80003f06270 */
[----:B---3--:R-:W-:-:S09]  /*0170*/  ISETP.GE.AND P1, PT, R25, R0, PT ;  /* 0x000000001900720c */ /* 0x008fd20003f26270 */
        /* <DEDUP_REMOVED lines=19> */
.L_x_3878:
[----:B------:R-:W-:Y:S05]  /*02b0*/  BSYNC.RECONVERGENT B0 ;  /* 0x0000000000007941 */ /* 0x000fea0003800200 */
.L_x_3877:
        /* <DEDUP_REMOVED lines=23> */
.L_x_3880:
[----:B------:R-:W1:Y:S01]  /*0430*/  LDC.64 R16, c[0x0][0x390] ;  /* 0x0000e400ff107b82 */ /* 0x000e620000000a00 */
[----:B-----5:R-:W-:-:S04]  /*0440*/  VIADD R15, R10, UR4 ;  /* 0x000000040a0f7c36 */ /* 0x020fc80008000000 */
[----:B------:R-:W-:-:S03]  /*0450*/  IMAD R2, R15, R0, RZ ;  /* 0x000000000f027224 */ /* 0x000fc600078e02ff */
[----:B0-----:R-:W0:Y:S02]  /*0460*/  LDC.64 R4, c[0x0][0x398] ;  /* 0x0000e600ff047b82 */ /* 0x001e240000000a00 */
[----:B------:R-:W-:-:S04]  /*0470*/  SHF.R.S32.HI R3, RZ, 0x1f, R2 ;  /* 0x0000001fff037819 */ /* 0x000fc80000011402 */
[----:B------:R-:W-:-:S04]  /*0480*/  LEA.HI R3, R3, R2, RZ, 0x3 ;  /* 0x0000000203037211 */ /* 0x000fc800078f18ff */
[----:B------:R-:W-:-:S05]  /*0490*/  LEA.HI.SX32 R3, R3, R14, 0x1d ;  /* 0x0000000e03037211 */ /* 0x000fca00078feaff */
[----:B-1----:R-:W-:-:S06]  /*04a0*/  IMAD.WIDE R16, R3, 0x4, R16 ;  /* 0x0000000403107825 */ /* 0x002fcc00078e0210 */
[----:B------:R-:W2:Y:S01]  /*04b0*/  LDG.E.CONSTANT R16, desc[UR6][R16.64] ;  /* 0x0000000610107981 */ /* 0x000ea2000c1e9900 */
[----:B------:R-:W-:-:S04]  /*04c0*/  IMAD.SHL.U32 R3, R12, 0x2, RZ ;  /* 0x000000020c037824 */ /* 0x000fc800078e00ff */
[----:B------:R-:W-:-:S06]  /*04d0*/  IMAD.WIDE.U32 R2, R3, 0x2, R8 ;  /* 0x0000000203027825 */ /* 0x000fcc00078e0008 */
[----:B------:R-:W3:Y:S01]  /*04e0*/  LDG.E.U16.CONSTANT R3, desc[UR6][R2.64+0x2] ;  /* 0x0000020602037981 */ /* 0x000ee2000c1e9500 */
[----:B0-----:R-:W-:-:S06]  /*04f0*/  IMAD.WIDE.U32 R4, R15, 0x2, R4 ;  /* 0x000000020f047825 */ /* 0x001fcc00078e0004 */
[----:B------:R-:W4:Y:S01]  /*0500*/  LDG.E.U16.CONSTANT R5, desc[UR6][R4.64] ;  /* 0x0000000604057981 */ /* 0x000f22000c1e9500 */
[----:B------:R-:W-:Y:S01]  /*0510*/  UIADD3 UR4, UPT, UPT, UR4, 0x1, URZ ;  /* 0x0000000104047890 */ /* 0x000fe2000fffe0ff */
[----:B--2---:R-:W-:-:S04]  /*0520*/  SHF.R.U32.HI R15, RZ, R13, R16 ;  /* 0x0000000dff0f7219 */ /* 0x004fc80000011610 */
[----:B------:R-:W-:Y:S02]  /*0530*/  LOP3.LUT R18, R15, 0xf, RZ, 0xc0, !PT ;  /* 0x0000000f0f127812 */ /* 0x000fe400078ec0ff */
[--C-:B------:R-:W-:Y:S02]  /*0540*/  SHF.R.U32.HI R19, RZ, 0x4, R15.reuse ;  /* 0x00000004ff137819 */ /* 0x100fe4000001160f */
[--C-:B------:R-:W-:Y:S01]  /*0550*/  SHF.R.U32.HI R16, RZ, 0x8, R15.reuse ;  /* 0x00000008ff107819 */ /* 0x100fe2000001160f */
[----:B------:R-:W-:Y:S01]  /*0560*/  IMAD R21, R18, R18, R18 ;  /* 0x0000001212157224 */ /* 0x000fe200078e0212 */
[----:B------:R-:W-:Y:S01]  /*0570*/  SHF.R.U32.HI R15, RZ, 0xc, R15 ;  /* 0x0000000cff0f7819 */ /* 0x000fe2000001160f */
[----:B---3--:R-:W-:Y:S01]  /*0580*/  IMAD.IADD R12, R3, 0x1, R12 ;  /* 0x00000001030c7824 */ /* 0x008fe200078e020c */
[----:B------:R-:W-:Y:S02]  /*0590*/  LOP3.LUT R19, R19, 0xf, RZ, 0xc0, !PT ;  /* 0x0000000f13137812 */ /* 0x000fe400078ec0ff */
[----:B------:R-:W-:-:S02]  /*05a0*/  LOP3.LUT R16, R16, 0xf, RZ, 0xc0, !PT ;  /* 0x0000000f10107812 */ /* 0x000fc400078ec0ff */
[----:B------:R-:W-:Y:S02]  /*05b0*/  LOP3.LUT R15, R15, 0xf, RZ, 0xc0, !PT ;  /* 0x0000000f0f0f7812 */ /* 0x000fe400078ec0ff */
[----:B------:R-:W-:Y:S01]  /*05c0*/  IADD3 R21, PT, PT, R18, 0x1, R21 ;  /* 0x0000000112157810 */ /* 0x000fe20007ffe015 */
[----:B------:R-:W-:Y:S01]  /*05d0*/  IMAD R18, R19, R19, R19 ;  /* 0x0000001313127224 */ /* 0x000fe200078e0213 */
[----:B------:R-:W-:Y:S01]  /*05e0*/  ISETP.GE.AND P0, PT, R12, R7, PT ;  /* 0x000000070c00720c */ /* 0x000fe20003f06270 */
[C---:B------:R-:W-:Y:S01]  /*05f0*/  IMAD R17, R16.reuse, R16, R16 ;  /* 0x0000001010117224 */ /* 0x040fe200078e0210 */
[----:B------:R-:W4:Y:S01]  /*0600*/  I2F.F16 R20, R21 ;  /* 0x0000001500147306 */ /* 0x000f220000200c00 */
[----:B------:R-:W-:Y:S01]  /*0610*/  IMAD R2, R15, R15, R15 ;  /* 0x0000000f0f027224 */ /* 0x000fe200078e020f */
[----:B------:R-:W-:Y:S02]  /*0620*/  IADD3 R18, PT, PT, R19, 0x1, R18 ;  /* 0x0000000113127810 */ /* 0x000fe40007ffe012 */
[----:B------:R-:W-:-:S02]  /*0630*/  IADD3 R17, PT, PT, R16, 0x1, R17 ;  /* 0x0000000110117810 */ /* 0x000fc40007ffe011 */
[----:B------:R-:W-:Y:S02]  /*0640*/  IADD3 R15, PT, PT, R15, 0x1, R2 ;  /* 0x000000010f0f7810 */ /* 0x000fe40007ffe002 */
        /* <DEDUP_REMOVED lines=8> */
.L_x_3879:
        /* <DEDUP_REMOVED lines=11> */
.L_x_3881:
        /* <DEDUP_REMOVED lines=11> */
.L_x_3882:
        /* <DEDUP_REMOVED lines=11> */
.L_x_3883:
        /* <DEDUP_REMOVED lines=11> */
.L_x_3884:
        /* <DEDUP_REMOVED lines=11> */
.L_x_3885:
[----:B------:R-:W-:Y:S01]  /*0a40*/  VIMNMX R14, PT, PT, R22, UR4, PT ;  /* 0x00000004160e7c48 */ /* 0x000fe2000bfe0100 */
[----:B------:R-:W1:Y:S01]  /*0a50*/  S2UR UR5, SR_CgaCtaId ;  /* 0x00000000000579c3 */ /* 0x000e620000008800 */
[----:B------:R-:W2:Y:S01]  /*0a60*/  LDCU.64 UR10, c[0x0][0x388] ;  /* 0x00007100ff0a77ac */ /* 0x000ea20008000a00 */
[----:B------:R-:W-:Y:S02]  /*0a70*/  VIMNMX R11, PT, PT, R11, UR9, PT ;  /* 0x000000090b0b7c48 */ /* 0x000fe4000bfe0100 */
[----:B------:R-:W-:Y:S01]  /*0a80*/  SHF.R.S32.HI R15, RZ, 0x1f, R14 ;  /* 0x0000001fff0f7819 */ /* 0x000fe2000001140e */
[----:B------:R-:W-:Y:S01]  /*0a90*/  UMOV UR4, 0x400 ;  /* 0x0000040000047882 */ /* 0x000fe20000000000 */
[----:B------:R-:W-:Y:S02]  /*0aa0*/  PRMT R30, RZ, 0x5410, RZ ;  /* 0x00005410ff1e7816 */ /* 0x000fe400000000ff */
[----:B------:R-:W-:Y:S02]  /*0ab0*/  LEA.HI R15, R15, R14, RZ, 0x5 ;  /* 0x0000000e0f0f7211 */ /* 0x000fe400078f28ff */
[----:B------:R-:W-:-:S02]  /*0ac0*/  PRMT R23, RZ, 0x5410, RZ ;  /* 0x00005410ff177816 */ /* 0x000fc400000000ff */
[----:B------:R-:W-:-:S05]  /*0ad0*/  SHF.R.S32.HI R15, RZ, 0x5, R15 ;  /* 0x00000005ff0f7819 */ /* 0x000fca000001140f */
[----:B------:R-:W-:-:S05]  /*0ae0*/  IMAD R8, R15, 0x8, R8 ;  /* 0x000000080f087824 */ /* 0x000fca00078e0208 */
[----:B------:R-:W-:Y:S02]  /*0af0*/  IADD3 R8, PT, PT, R10, R8, R9 ;  /* 0x000000080a087210 */ /* 0x000fe40007ffe009 */
[----:B------:R-:W-:Y:S01]  /*0b00*/  SHF.R.S32.HI R9, RZ, 0x1f, R25 ;  /* 0x0000001fff097819 */ /* 0x000fe20000011419 */
[----:B-1----:R-:W-:Y:S01]  /*0b10*/  ULEA UR4, UR5, UR4, 0x18 ;  /* 0x0000000405047291 */ /* 0x002fe2000f8ec0ff */
[----:B------:R-:W-:-:S05]  /*0b20*/  IADD3 R13, PT, PT, R13, R8, R12 ;  /* 0x000000080d0d7210 */ /* 0x000fca0007ffe00c */
        /* <DEDUP_REMOVED lines=9> */
[----:B------:R-:W1:Y:S04]  /*0bc0*/  LDS.128 R20, [UR4] ;  /* 0x00000004ff147984 */ /* 0x000e680008000c00 */
[----:B------:R3:W4:Y:S01]  /*0bd0*/  LDG.E.128.CONSTANT R16, desc[UR6][R30.64] ;  /* 0x000000061e107981 */ /* 0x000722000c1e9d00 */
[----:B------:R-:W-:-:S04]  /*0be0*/  IMAD.WIDE R26, R0, 0x4, R30 ;  /* 0x00000004001a7825 */ /* 0x000fc800078e021e */
[----:B------:R-:W-:Y:S01]  /*0bf0*/  IMAD.MOV.U32 R32, RZ, RZ, 0x3000 ;  /* 0x00003000ff207424 */ /* 0x000fe200078e00ff */
[----:B------:R-:W5:Y:S01]  /*0c00*/  LDG.E.128.CONSTANT R12, desc[UR6][R26.64] ;  /* 0x000000061a0c7981 */ /* 0x000f62000c1e9d00 */
[----:B0-----:R-:W-:-:S03]  /*0c10*/  PRMT R4, R4, 0x5410, R5 ;  /* 0x0000541004047816 */ /* 0x001fc60000000005 */
[----:B------:R-:W-:Y:S02]  /*0c20*/  PRMT R2, R2, 0x5410, R32 ;  /* 0x0000541002027816 */ /* 0x000fe40000000020 */
[----:B--2---:R-:W-:Y:S02]  /*0c30*/  LOP3.LUT R32, R8, 0x70007, RZ, 0xc0, !PT ;  /* 0x0007000708207812 */ /* 0x004fe400078ec0ff */
[----:B------:R-:W-:Y:S02]  /*0c40*/  LOP3.LUT R29, R11, 0x70007, RZ, 0xc0, !PT ;  /* 0x000700070b1d7812 */ /* 0x000fe400078ec0ff */
[----:B------:R-:W-:Y:S02]  /*0c50*/  LOP3.LUT R33, R9, 0x70007, RZ, 0xc0, !PT ;  /* 0x0007000709217812 */ /* 0x000fe400078ec0ff */
[----:B------:R-:W-:Y:S02]  /*0c60*/  LOP3.LUT R34, R10, 0x70007, RZ, 0xc0, !PT ;  /* 0x000700070a227812 */ /* 0x000fe400078ec0ff */
[----:B------:R-:W-:-:S02]  /*0c70*/  LOP3.LUT R28, R8, 0x380038, RZ, 0xc0, !PT ;  /* 0x00380038081c7812 */ /* 0x000fc400078ec0ff */
[----:B------:R-:W-:Y:S02]  /*0c80*/  LOP3.LUT R32, R32, 0x64006400, RZ, 0xfc, !PT ;  /* 0x6400640020207812 */ /* 0x000fe400078efcff */
[----:B---3--:R-:W-:Y:S02]  /*0c90*/  LOP3.LUT R30, R29, 0x64006400, RZ, 0xfc, !PT ;  /* 0x640064001d1e7812 */ /* 0x008fe400078efcff */
[----:B------:R-:W-:Y:S01]  /*0ca0*/  LOP3.LUT R33, R33, 0x64006400, RZ, 0xfc, !PT ;  /* 0x6400640021217812 */ /* 0x000fe200078efcff */
[----:B------:R-:W-:Y:S01]  /*0cb0*/  HADD2 R32, R32, -1028, -1028 ;  /* 0xe404e40420207430 */ /* 0x000fe20000000000 */
[----:B------:R-:W-:Y:S01]  /*0cc0*/  LOP3.LUT R34, R34, 0x64006400, RZ, 0xfc, !PT ;  /* 0x6400640022227812 */ /* 0x000fe200078efcff */
[----:B------:R-:W-:Y:S01]  /*0cd0*/  HADD2 R35, R30, -1028, -1028 ;  /* 0xe404e4041e237430 */ /* 0x000fe20000000000 */
[----:B------:R-:W-:Y:S01]  /*0ce0*/  LOP3.LUT R29, R28, 0x64006400, RZ, 0xfc, !PT ;  /* 0x640064001c1d7812 */ /* 0x000fe200078efcff */
[----:B------:R-:W-:Y:S02]  /*0cf0*/  HADD2 R33, R33, -1028, -1028 ;  /* 0xe404e40421217430 */ /* 0x000fe40000000000 */
[----:B------:R-:W-:-:S02]  /*0d00*/  HADD2 R28, R34, -1028, -1028 ;  /* 0xe404e404221c7430 */ /* 0x000fc40000000000 */
[----:B------:R-:W-:Y:S02]  /*0d10*/  HFMA2 R30, R29, R2.H1_H1, -132, -132 ;  /* 0xd820d8201d1e7431 */ /* 0x000fe40000060002 */
[-C--:B-1----:R-:W-:Y:S02]  /*0d20*/  HFMA2 R29, R32, R20.reuse, RZ ;  /* 0x00000014201d7231 */ /* 0x082fe400000000ff */
[-C--:B------:R-:W-:Y:S02]  /*0d30*/  HFMA2 R32, R33, R20.reuse, RZ.H0_H0 ;  /* 0x0000001421207231 */ /* 0x080fe400000400ff */
[-C--:B------:R-:W-:Y:S02]  /*0d40*/  HFMA2 R28, R28, R20.reuse, RZ ;  /* 0x000000141c1c7231 */ /* 0x080fe400000000ff */
[----:B------:R-:W-:Y:S01]  /*0d50*/  HFMA2 R35, R35, R20, RZ.H0_H0 ;  /* 0x0000001423237231 */ /* 0x000fe200000400ff */
[----:B------:R-:W-:Y:S01]  /*0d60*/  LOP3.LUT R20, R9, 0x380038, RZ, 0xc0, !PT ;  /* 0x0038003809147812 */ /* 0x000fe200078ec0ff */
[----:B------:R-:W-:Y:S01]  /*0d70*/  HFMA2 R30, R30, R21, R29 ;  /* 0x000000151e1e7231 */ /* 0x000fe2000000001d */
[----:B------:R-:W-:-:S02]  /*0d80*/  LOP3.LUT R29, R10, 0x380038, RZ, 0xc0, !PT ;  /* 0x003800380a1d7812 */ /* 0x000fc400078ec0ff */
[----:B------:R-:W-:Y:S02]  /*0d90*/  LOP3.LUT R31, R20, 0x64006400, RZ, 0xfc, !PT ;  /* 0x64006400141f7812 */ /* 0x000fe400078efcff */
[----:B------:R-:W-:Y:S02]  /*0da0*/  LOP3.LUT R20, R11, 0x380038, RZ, 0xc0, !PT ;  /* 0x003800380b147812 */ /* 0x000fe400078ec0ff */
[----:B------:R-:W-:Y:S01]  /*0db0*/  LOP3.LUT R33, R29, 0x64006400, RZ, 0xfc, !PT ;  /* 0x640064001d217812 */ /* 0x000fe200078efcff */
[----:B------:R-:W-:Y:S01]  /*0dc0*/  HFMA2 R31, R31, R2.H1_H1, -132, -132 ;  /* 0xd820d8201f1f7431 */ /* 0x000fe20000060002 */
[----:B------:R-:W-:-:S03]  /*0dd0*/  LOP3.LUT R29, R20, 0x64006400, RZ, 0xfc, !PT ;  /* 0x64006400141d7812 */ /* 0x000fc600078efcff */
[-C--:B------:R-:W-:Y:S02]  /*0de0*/  HFMA2 R20, R33, R2.reuse.H1_H1, -132, -132 ;  /* 0xd820d82021147431 */ /* 0x080fe40000060002 */
[-C--:B------:R-:W-:Y:S02]  /*0df0*/  HFMA2 R32, R31, R21.reuse, R32 ;  /* 0x000000151f207231 */ /* 0x080fe40000000020 */
[----:B------:R-:W-:Y:S01]  /*0e00*/  HFMA2 R31, R29, R2.H1_H1, -132, -132 ;  /* 0xd820d8201d1f7431 */ /* 0x000fe20000060002 */
[----:B------:R-:W-:Y:S01]  /*0e10*/  SHF.R.U32.HI R29, RZ, 0x6, R9 ;  /* 0x00000006ff1d7819 */ /* 0x000fe20000011609 */
[-C--:B------:R-:W-:Y:S01]  /*0e20*/  HFMA2 R20, R20, R21.reuse, R28 ;  /* 0x0000001514147231 */ /* 0x080fe2000000001c */
[----:B------:R-:W-:Y:S01]  /*0e30*/  SHF.R.U32.HI R28, RZ, 0x6, R8 ;  /* 0x00000006ff1c7819 */ /* 0x000fe20000011608 */
[----:B------:R-:W-:Y:S01]  /*0e40*/  HFMA2 R35, R31, R21, R35 ;  /* 0x000000151f237231 */ /* 0x000fe20000000023 */
        /* <DEDUP_REMOVED lines=8> */
[-C--:B------:R-:W-:Y:S01]  /*0ed0*/  HFMA2 R32, R31, R22.reuse, R32 ;  /* 0x000000161f207231 */ /* 0x080fe20000000020 */
[----:B------:R-:W-:Y:S01]  /*0ee0*/  SHF.R.U32.HI R31, RZ, 0x6, R11 ;  /* 0x00000006ff1f7819 */ /* 0x000fe2000001160b */
[----:B------:R-:W-:Y:S01]  /*0ef0*/  HFMA2 R33, R33, R22, R30 ;  /* 0x0000001621217231 */ /* 0x000fe2000000001e */
[----:B------:R-:W-:-:S02]  /*0f00*/  SHF.R.U32.HI R30, RZ, 0x6, R10 ;  /* 0x00000006ff1e7819 */ /* 0x000fc4000001160a */
[----:B------:R-:W-:Y:S02]  /*0f10*/  LOP3.LUT R34, R31, 0x70007, RZ, 0xc0, !PT ;  /* 0x000700071f227812 */ /* 0x000fe400078ec0ff */
[----:B------:R-:W-:Y:S02]  /*0f20*/  LOP3.LUT R21, R30, 0x70007, RZ, 0xc0, !PT ;  /* 0x000700071e157812 */ /* 0x000fe400078ec0ff */
[----:B------:R-:W-:Y:S02]  /*0f30*/  LOP3.LUT R34, R34, 0x64006400, RZ, 0xfc, !PT ;  /* 0x6400640022227812 */ /* 0x000fe400078efcff */
        /* <DEDUP_REMOVED lines=14> */
[----:B------:R-:W-:Y:S01]  /*1020*/  HFMA2 R21, R21, R2.H1_H1, -132, -132 ;  /* 0xd820d82015157431 */ /* 0x000fe20000060002 */
[----:B------:R-:W-:Y:S02]  /*1030*/  LOP3.LUT R28, R28, 0x64006400, RZ, 0xfc, !PT ;  /* 0x640064001c1c7812 */ /* 0x000fe400078efcff */
[----:B------:R-:W-:Y:S01]  /*1040*/  LOP3.LUT R31, R31, 0x64006400, RZ, 0xfc, !PT ;  /* 0x640064001f1f7812 */ /* 0x000fe200078efcff */
[----:B------:R-:W-:Y:S01]  /*1050*/  HFMA2 R33, R21, R23, R33 ;  /* 0x0000001715217231 */ /* 0x000fe20000000021 */
[----:B------:R-:W-:-:S02]  /*1060*/  LOP3.LUT R21, R29, 0x380038, RZ, 0xc0, !PT ;  /* 0x003800381d157812 */ /* 0x000fc400078ec0ff */
[----:B------:R-:W-:Y:S02]  /*1070*/  LOP3.LUT R29, R29, 0x1c001c0, RZ, 0xc0, !PT ;  /* 0x01c001c01d1d7812 */ /* 0x000fe400078ec0ff */
[----:B------:R-:W-:Y:S02]  /*1080*/  LOP3.LUT R37, R21, 0x64006400, RZ, 0xfc, !PT ;  /* 0x6400640015257812 */ /* 0x000fe400078efcff */
[C---:B------:R-:W-:Y:S02]  /*1090*/  LOP3.LUT R21, R30.reuse, 0x380038, RZ, 0xc0, !PT ;  /* 0x003800381e157812 */ /* 0x040fe400078ec0ff */
[----:B------:R-:W-:Y:S01]  /*10a0*/  LOP3.LUT R30, R30, 0x1c001c0, RZ, 0xc0, !PT ;  /* 0x01c001c01e1e7812 */ /* 0x000fe200078ec0ff */
[-C--:B------:R-:W-:Y:S01]  /*10b0*/  HFMA2 R34, R37, R2.reuse.H1_H1, -132, -132 ;  /* 0xd820d82025227431 */ /* 0x080fe20000060002 */
[----:B------:R-:W-:Y:S02]  /*10c0*/  LOP3.LUT R21, R21, 0x64006400, RZ, 0xfc, !PT ;  /* 0x6400640015157812 */ /* 0x000fe400078efcff */
[----:B------:R-:W-:Y:S01]  /*10d0*/  LOP3.LUT R37, R22, 0x64006400, RZ, 0xfc, !PT ;  /* 0x6400640016257812 */ /* 0x000fe200078efcff */
[-C--:B------:R-:W-:Y:S01]  /*10e0*/  HFMA2 R32, R34, R23.reuse, R32 ;  /* 0x0000001722207231 */ /* 0x080fe20000000020 */
[----:B------:R-:W-:Y:S01]  /*10f0*/  LOP3.LUT R36, R29, 0x64006400, RZ, 0xfc, !PT ;  /* 0x640064001d247812 */ /* 0x000fe200078efcff */
[-C--:B------:R-:W-:Y:S01]  /*1100*/  HFMA2 R34, R21, R2.reuse.H1_H1, -132, -132 ;  /* 0xd820d82015227431 */ /* 0x080fe20000060002 */
[----:B------:R-:W-:Y:S01]  /*1110*/  LOP3.LUT R30, R30, 0x64006400, RZ, 0xfc, !PT ;  /* 0x640064001e1e7812 */ /* 0x000fe200078efcff */
[----:B------:R-:W-:Y:S01]  /*1120*/  HFMA2 R37, R37, R2.H1_H1, -132, -132 ;  /* 0xd820d82025257431 */ /* 0x000fe20000060002 */
[----:B----4-:R-:W-:Y:S01]  /*1130*/  LOP3.LUT R29, R16, 0x70007, RZ, 0xc0, !PT ;  /* 0x00070007101d7812 */ /* 0x010fe200078ec0ff */
[----:B------:R-:W-:-:S02]  /*1140*/  HFMA2 R34, R34, R23, R20 ;  /* 0x0000001722227231 */ /* 0x000fc40000000014 */
[----:B------:R-:W-:Y:S02]  /*1150*/  IMAD.MOV.U32 R20, RZ, RZ, 0x2400 ;  /* 0x00002400ff147424 */ /* 0x000fe400078e00ff */
[----:B------:R-:W-:Y:S01]  /*1160*/  HFMA2 R35, R37, R23, R35 ;  /* 0x0000001725237231 */ /* 0x000fe20000000023 */
[----:B------:R-:W-:Y:S02]  /*1170*/  LOP3.LUT R29, R29, 0x64006400, RZ, 0xfc, !PT ;  /* 0x640064001d1d7812 */ /* 0x000fe400078efcff */
[----:B------:R-:W-:Y:S02]  /*1180*/  LOP3.LUT R37, R8, 0x10001, RZ, 0xc0, !PT ;  /* 0x0001000108257812 */ /* 0x000fe400078ec0ff */
[----:B------:R-:W-:Y:S01]  /*1190*/  PRMT R3, R3, 0x5410, R20 ;  /* 0x0000541003037816 */ /* 0x000fe20000000014 */
[----:B------:R-:W-:Y:S01]  /*11a0*/  HADD2 R29, R29, -1028, -1028 ;  /* 0xe404e4041d1d7430 */ /* 0x000fe20000000000 */
[----:B------:R-:W0:Y:S01]  /*11b0*/  LDS.128 R20, [UR4+0x10] ;  /* 0x00001004ff147984 */ /* 0x000e220008000c00 */
[----:B------:R-:W-:-:S02]  /*11c0*/  LOP3.LUT R8, R9, 0x10001, RZ, 0xc0, !PT ;  /* 0x0001000109087812 */ /* 0x000fc400078ec0ff */
[-C--:B------:R-:W-:Y:S01]  /*11d0*/  HFMA2 R28, R28, R3.reuse.H1_H1, -20, -20 ;  /* 0xcd00cd001c1c7431 */ /* 0x080fe20000060003 */
[----:B------:R-:W-:Y:S01]  /*11e0*/  SHF.R.U32.HI R9, RZ, 0xe, R18 ;  /* 0x0000000eff097819 */ /* 0x000fe20000011612 */
[-C--:B------:R-:W-:Y:S02]  /*11f0*/  HFMA2 R36, R36, R3.reuse.H1_H1, -20, -20 ;  /* 0xcd00cd0024247431 */ /* 0x080fe40000060003 */
[-C--:B------:R-:W-:Y:S02]  /*1200*/  HFMA2 R30, R30, R3.reuse.H1_H1, -20, -20 ;  /* 0xcd00cd001e1e7431 */ /* 0x080fe40000060003 */
[----:B------:R-:W-:Y:S02]  /*1210*/  HFMA2 R31, R31, R3.H1_H1, -20, -20 ;  /* 0xcd00cd001f1f7431 */ /* 0x000fe40000060003 */
[-C--:B0-----:R-:W-:Y:S02]  /*1220*/  HFMA2 R28, R28, R20.reuse, R33 ;  /* 0x000000141c1c7231 */ /* 0x081fe40000000021 */
[----:B------:R-:W-:-:S02]  /*1230*/  HFMA2 R32, R36, R20, R32 ;  /* 0x0000001424207231 */ /* 0x000fc40000000020 */
[-C--:B------:R-:W-:Y:S01]  /*1240*/  HFMA2 R30, R30, R20.reuse, R34 ;  /* 0x000000141e1e7231 */ /* 0x080fe20000000022 */
[----:B------:R-:W-:Y:S01]  /*1250*/  SHF.R.U32.HI R34, RZ, 0x6, R19 ;  /* 0x00000006ff227819 */ /* 0x000fe20000011613 */
[----:B------:R-:W-:Y:S01]  /*1260*/  HFMA2 R35, R31, R20, R35 ;  /* 0x000000141f237231 */ /* 0x000fe20000000023 */
        /* <DEDUP_REMOVED lines=17> */
[----:B------:R-:W-:Y:S01]  /*1380*/  LOP3.LUT R20, R18, 0x380038, RZ, 0xc0, !PT ;  /* 0x0038003812147812 */ /* 0x000fe200078ec0ff */
        /* <DEDUP_REMOVED lines=11> */
[----:B------:R-:W-:Y:S01]  /*1440*/  SHF.R.U32.HI R28, RZ, 0x6, R17 ;  /* 0x00000006ff1c7819 */ /* 0x000fe20000011611 */
[----:B------:R-:W-:Y:S02]  /*1450*/  HFMA2 R30, R31, R22, R30 ;  /* 0x000000161f1e7231 */ /* 0x000fe4000000001e */
[----:B------:R-:W-:Y:S01]  /*1460*/  HFMA2 R21, R21, R2.H1_H1, -132, -132 ;  /* 0xd820d82015157431 */ /* 0x000fe20000060002 */
[----:B------:R-:W-:Y:S01]  /*1470*/  SHF.R.U32.HI R31, RZ, 0x6, R18 ;  /* 0x00000006ff1f7819 */ /* 0x000fe20000011612 */
[----:B------:R-:W-:Y:S01]  /*1480*/  HADD2 R20, R20, -1028, -1028 ;  /* 0xe404e40414147430 */ /* 0x000fe20000000000 */
[----:B------:R-:W-:Y:S01]  /*1490*/  SHF.R.U32.HI R18, RZ, 0xe, R19 ;  /* 0x0000000eff127819 */ /* 0x000fe20000011613 */
[----:B------:R-:W-:Y:S01]  /*14a0*/  HFMA2 R35, R21, R22, R35 ;  /* 0x0000001615237231 */ /* 0x000fe20000000023 */
[----:B------:R-:W-:Y:S01]  /*14b0*/  LOP3.LUT R22, R28, 0x70007, RZ, 0xc0, !PT ;  /* 0x000700071c167812 */ /* 0x000fe200078ec0ff */
[----:B------:R-:W-:Y:S01]  /*14c0*/  HFMA2 R33, R20, R23, R33 ;  /* 0x0000001714217231 */ /* 0x000fe20000000021 */
[----:B------:R-:W-:-:S02]  /*14d0*/  LOP3.LUT R20, R31, 0x70007, RZ, 0xc0, !PT ;  /* 0x000700071f147812 */ /* 0x000fc400078ec0ff */
[----:B------:R-:W-:Y:S02]  /*14e0*/  LOP3.LUT R21, R34, 0x70007, RZ, 0xc0, !PT ;  /* 0x0007000722157812 */ /* 0x000fe400078ec0ff */
[----:B------:R-:W-:Y:S02]  /*14f0*/  LOP3.LUT R22, R22, 0x64006400, RZ, 0xfc, !PT ;  /* 0x6400640016167812 */ /* 0x000fe400078efcff */
[----:B------:R-:W-:Y:S02]  /*1500*/  LOP3.LUT R20, R20, 0x64006400, RZ, 0xfc, !PT ;  /* 0x6400640014147812 */ /* 0x000fe400078efcff */
[----:B------:R-:W-:Y:S01]  /*1510*/  LOP3.LUT R21, R21, 0x64006400, RZ, 0xfc, !PT ;  /* 0x6400640015157812 */ /* 0x000fe200078efcff */
[----:B------:R-:W-:Y:S01]  /*1520*/  HADD2 R22, R22, -1028, -1028 ;  /* 0xe404e40416167430 */ /* 0x000fe20000000000 */
[----:B------:R-:W-:Y:S01]  /*1530*/  LOP3.LUT R18, R11, 0x20002, R18, 0xf8, !PT ;  /* 0x000200020b127812 */ /* 0x000fe200078ef812 */
[----:B------:R-:W-:Y:S01]  /*1540*/  HADD2 R20, R20, -1028, -1028 ;  /* 0xe404e40414147430 */ /* 0x000fe20000000000 */
[----:B------:R-:W-:Y:S01]  /*1550*/  LOP3.LUT R11, R31, 0x380038, RZ, 0xc0, !PT ;  /* 0x003800381f0b7812 */ /* 0x000fe200078ec0ff */
[----:B------:R-:W-:-:S02]  /*1560*/  HADD2 R21, R21, -1028, -1028 ;  /* 0xe404e40415157430 */ /* 0x000fc40000000000 */
[-C--:B------:R-:W-:Y:S02]  /*1570*/  HFMA2 R32, R22, R23.reuse, R32 ;  /* 0x0000001716207231 */ /* 0x080fe40000000020 */
[-C--:B------:R-:W-:Y:S01]  /*1580*/  HFMA2 R30, R20, R23.reuse, R30 ;  /* 0x00000017141e7231 */ /* 0x080fe2000000001e */
[----:B------:R-:W-:Y:S01]  /*1590*/  LOP3.LUT R11, R11, 0x64006400, RZ, 0xfc, !PT ;  /* 0x640064000b0b7812 */ /* 0x000fe200078efcff */
[----:B------:R-:W-:Y:S01]  /*15a0*/  HFMA2 R35, R21, R23, R35 ;  /* 0x0000001715237231 */ /* 0x000fe20000000023 */
[----:B------:R-:W-:Y:S01]  /*15b0*/  SHF.R.U32.HI R17, RZ, 0xe, R17 ;  /* 0x0000000eff117819 */ /* 0x000fe20000011611 */
[----:B------:R-:W0:Y:S01]  /*15c0*/  LDS.128 R20, [UR4+0x20] ;  /* 0x00002004ff147984 */ /* 0x000e220008000c00 */
[----:B------:R-:W-:Y:S01]  /*15d0*/  LOP3.LUT R19, R10, 0x20002, R9, 0xf8, !PT ;  /* 0x000200020a137812 */ /* 0x000fe200078ef809 */
[----:B------:R-:W-:Y:S01]  /*15e0*/  HFMA2 R11, R11, R2.H1_H1, -132, -132 ;  /* 0xd820d8200b0b7431 */ /* 0x000fe20000060002 */
[----:B------:R-:W-:Y:S02]  /*15f0*/  LOP3.LUT R9, R28, 0x380038, RZ, 0xc0, !PT ;  /* 0x003800381c097812 */ /* 0x000fe400078ec0ff */
[----:B------:R-:W-:-:S02]  /*1600*/  LOP3.LUT R8, R8, 0x20002, R17, 0xf8, !PT ;  /* 0x0002000208087812 */ /* 0x000fc400078ef811 */
[----:B------:R-:W-:Y:S02]  /*1610*/  LOP3.LUT R17, R29, 0x380038, RZ, 0xc0, !PT ;  /* 0x003800381d117812 */ /* 0x000fe400078ec0ff */
[----:B------:R-:W-:Y:S02]  /*1620*/  LOP3.LUT R9, R9, 0x64006400, RZ, 0xfc, !PT ;  /* 0x6400640009097812 */ /* 0x000fe400078efcff */
[----:B------:R-:W-:Y:S02]  /*1630*/  LOP3.LUT R17, R17, 0x64006400, RZ, 0xfc, !PT ;  /* 0x6400640011117812 */ /* 0x000fe400078efcff */
[----:B------:R-:W-:Y:S01]  /*1640*/  SHF.R.U32.HI R16, RZ, 0xe, R16 ;  /* 0x0000000eff107819 */ /* 0x000fe20000011610 */
[-C--:B------:R-:W-:Y:S01]  /*1650*/  HFMA2 R9, R9, R2.reuse.H1_H1, -132, -132 ;  /* 0xd820d82009097431 */ /* 0x080fe20000060002 */
[----:B------:R-:W-:Y:S01]  /*1660*/  LOP3.LUT R36, R29, 0x1c001c0, RZ, 0xc0, !PT ;  /* 0x01c001c01d247812 */ /* 0x000fe200078ec0ff */
[----:B------:R-:W-:Y:S01]  /*1670*/  HFMA2 R10, R17, R2.H1_H1, -132, -132 ;  /* 0xd820d820110a7431 */ /* 0x000fe20000060002 */
[----:B------:R-:W-:-:S02]  /*1680*/  LOP3.LUT R16, R37, 0x20002, R16, 0xf8, !PT ;  /* 0x0002000225107812 */ /* 0x000fc400078ef810 */
[----:B-----5:R-:W-:Y:S02]  /*1690*/  SHF.R.U32.HI R29, RZ, 0xd, R12 ;  /* 0x0000000dff1d7819 */ /* 0x020fe4000001160c */
[----:B------:R-:W-:-:S05]  /*16a0*/  LOP3.LUT R36, R36, 0x64006400, RZ, 0xfc, !PT ;  /* 0x6400640024247812 */ /* 0x000fca00078efcff */
[----:B------:R-:W-:Y:S02]  /*16b0*/  HFMA2 R36, R36, R3.H1_H1, -20, -20 ;  /* 0xcd00cd0024247431 */ /* 0x000fe40000060003 */
[-C--:B0-----:R-:W-:Y:S01]  /*16c0*/  HFMA2 R30, R11, R20.reuse, R30 ;  /* 0x000000140b1e7231 */ /* 0x081fe2000000001e */
[----:B------:R-:W-:Y:S01]  /*16d0*/  LOP3.LUT R11, R34, 0x380038, RZ, 0xc0, !PT ;  /* 0x00380038220b7812 */ /* 0x000fe200078ec0ff */
[-C--:B------:R-:W-:Y:S01]  /*16e0*/  HFMA2 R9, R9, R20.reuse, R32 ;  /* 0x0000001409097231 */ /* 0x080fe20000000020 */
[----:B------:R-:W-:Y:S01]  /*16f0*/  LOP3.LUT R32, R28, 0x1c001c0, RZ, 0xc0, !PT ;  /* 0x01c001c01c207812 */ /* 0x000fe200078ec0ff */
[----:B------:R-:W-:Y:S01]  /*1700*/  HFMA2 R10, R10, R20, R33 ;  /* 0x000000140a0a7231 */ /* 0x000fe20000000021 */
[----:B------:R-:W-:Y:S02]  /*1710*/  LOP3.LUT R11, R11, 0x64006400, RZ, 0xfc, !PT ;  /* 0x640064000b0b7812 */ /* 0x000fe400078efcff */
[----:B------:R-:W-:Y:S01]  /*1720*/  LOP3.LUT R32, R32, 0x64006400, RZ, 0xfc, !PT ;  /* 0x6400640020207812 */ /* 0x000fe200078efcff */
[----:B------:R-:W-:Y:S01]  /*1730*/  HFMA2 R10, R36, R21, R10 ;  /* 0x00000015240a7231 */ /* 0x000fe2000000000a */
[----:B------:R-:W-:Y:S01]  /*1740*/  LOP3.LUT R28, R31, 0x1c001c0, RZ, 0xc0, !PT ;  /* 0x01c001c01f1c7812 */ /* 0x000fe200078ec0ff */
[----:B------:R-:W-:Y:S01]  /*1750*/  HFMA2 R17, R11, R2.H1_H1, -132, -132 ;  /* 0xd820d8200b117431 */ /* 0x000fe20000060002 */
[----:B------:R-:W-:Y:S01]  /*1760*/  SHF.R.U32.HI R31, RZ, 0xd, R15 ;  /* 0x0000000dff1f7819 */ /* 0x000fe2000001160f */
[----:B------:R-:W-:Y:S01]  /*1770*/  HFMA2 R11, R32, R3.H1_H1, -20, -20 ;  /* 0xcd00cd00200b7431 */ /* 0x000fe20000060003 */
[----:B------:R-:W-:Y:S01]  /*1780*/  LOP3.LUT R28, R28, 0x64006400, RZ, 0xfc, !PT ;  /* 0x640064001c1c7812 */ /* 0x000fe200078efcff */
[----:B------:R-:W-:Y:S01]  /*1790*/  HFMA2 R35, R17, R20, R35 ;  /* 0x0000001411237231 */ /* 0x000fe20000000023 */
[----:B------:R-:W-:Y:S01]  /*17a0*/  LOP3.LUT R17, R12, 0x70007, RZ, 0xc0, !PT ;  /* 0x000700070c117812 */ /* 0x000fe200078ec0ff */
[----:B------:R-:W-:Y:S01]  /*17b0*/  HFMA2 R11, R11, R21, R9 ;  /* 0x000000150b0b7231 */ /* 0x000fe20000000009 */
[----:B------:R-:W-:Y:S01]  /*17c0*/  LOP3.LUT R34, R34, 0x1c001c0, RZ, 0xc0, !PT ;  /* 0x01c001c022227812 */ /* 0x000fe200078ec0ff */
[----:B------:R-:W-:Y:S01]  /*17d0*/  HFMA2 R9, R28, R3.H1_H1, -20, -20 ;  /* 0xcd00cd001c097431 */ /* 0x000fe20000060003 */
[----:B------:R-:W-:-:S02]  /*17e0*/  LOP3.LUT R20, R17, 0x64006400, RZ, 0xfc, !PT ;  /* 0x6400640011147812 */ /* 0x000fc400078efcff */
[----:B------:R-:W-:Y:S01]  /*17f0*/  LOP3.LUT R17, R16, 0x40004, R29, 0xf8, !PT ;  /* 0x0004000410117812 */ /* 0x000fe200078ef81d */
[----:B------:R-:W-:Y:S01]  /*1800*/  HFMA2 R9, R9, R21, R30 ;  /* 0x0000001509097231 */ /* 0x000fe2000000001e */
[----:B------:R-:W-:Y:S01]  /*1810*/  SHF.R.U32.HI R29, RZ, 0xd, R13 ;  /* 0x0000000dff1d7819 */ /* 0x000fe2000001160d */
[----:B------:R-:W-:Y:S01]  /*1820*/  HADD2 R20, R20, -1028, -1028 ;  /* 0xe404e40414147430 */ /* 0x000fe20000000000 */
[----:B------:R-:W-:Y:S02]  /*1830*/  LOP3.LUT R18, R18, 0x40004, R31, 0xf8, !PT ;  /* 0x0004000412127812 */ /* 0x000fe400078ef81f */
[----:B------:R-:W-:Y:S01]  /*1840*/  LOP3.LUT R16, R8, 0x40004, R29, 0xf8, !PT ;  /* 0x0004000408107812 */ /* 0x000fe200078ef81d */
[----:B------:R-:W-:Y:S01]  /*1850*/  HFMA2 R10, R20, R22, R10 ;  /* 0x00000016140a7231 */ /* 0x000fe2000000000a */
[----:B------:R-:W-:Y:S02]  /*1860*/  LOP3.LUT R29, R13, 0x70007, RZ, 0xc0, !PT ;  /* 0x000700070d1d7812 */ /* 0x000fe400078ec0ff */
[----:B------:R-:W-:-:S02]  /*1870*/  LOP3.LUT R31, R14, 0x70007, RZ, 0xc0, !PT ;  /* 0x000700070e1f7812 */ /* 0x000fc400078ec0ff */
[----:B------:R-:W-:Y:S02]  /*1880*/  LOP3.LUT R30, R29, 0x64006400, RZ, 0xfc, !PT ;  /* 0x640064001d1e7812 */ /* 0x000fe400078efcff */
[----:B------:R-:W-:Y:S02]  /*1890*/  LOP3.LUT R34, R34, 0x64006400, RZ, 0xfc, !PT ;  /* 0x6400640022227812 */ /* 0x000fe400078efcff */
[----:B------:R-:W-:Y:S02]  /*18a0*/  SHF.R.U32.HI R28, RZ, 0xd, R14 ;  /* 0x0000000dff1c7819 */ /* 0x000fe4000001160e */
[----:B------:R-:W-:Y:S01]  /*18b0*/  LOP3.LUT R33, R15, 0x70007, RZ, 0xc0, !PT ;  /* 0x000700070f217812 */ /* 0x000fe200078ec0ff */
[----:B------:R-:W-:Y:S01]  /*18c0*/  HFMA2 R34, R34, R3.H1_H1, -20, -20 ;  /* 0xcd00cd0022227431 */ /* 0x000fe20000060003 */
[----:B------:R-:W-:Y:S01]  /*18d0*/  LOP3.LUT R32, R31, 0x64006400, RZ, 0xfc, !PT ;  /* 0x640064001f207812 */ /* 0x000fe200078efcff */
[----:B------:R-:W-:Y:S01]  /*18e0*/  HADD2 R31, R30, -1028, -1028 ;  /* 0xe404e4041e1f7430 */ /* 0x000fe20000000000 */
[----:B------:R-:W-:Y:S01]  /*18f0*/  LOP3.LUT R19, R19, 0x40004, R28, 0xf8, !PT ;  /* 0x0004000413137812 */ /* 0x000fe200078ef81c */
[----:B------:R-:W-:Y:S01]  /*1900*/  HFMA2 R21, R34, R21, R35 ;  /* 0x0000001522157231 */ /* 0x000fe20000000023 */
        /* <DEDUP_REMOVED lines=8> */
[----:B------:R-:W-:-:S02]  /*1990*/  LOP3.LUT R31, R8, 0x64006400, RZ, 0xfc, !PT ;  /* 0x64006400081f7812 */ /* 0x000fc400078efcff */
[----:B------:R-:W-:Y:S02]  /*19a0*/  LOP3.LUT R33, R20, 0x64006400, RZ, 0xfc, !PT ;  /* 0x6400640014217812 */ /* 0x000fe400078efcff */
[----:B------:R-:W-:Y:S01]  /*19b0*/  LOP3.LUT R35, R28, 0x64006400, RZ, 0xfc, !PT ;  /* 0x640064001c237812 */ /* 0x000fe200078efcff */
[----:B------:R-:W-:Y:S02]  /*19c0*/  HFMA2 R28, R30, R22, R21 ;  /* 0x000000161e1c7231 */ /* 0x000fe40000000015 */
[-C--:B------:R-:W-:Y:S01]  /*19d0*/  HFMA2 R31, R31, R2.reuse.H1_H1, -132, -132 ;  /* 0xd820d8201f1f7431 */ /* 0x080fe20000060002 */
[----:B------:R-:W-:Y:S01]  /*19e0*/  LOP3.LUT R29, R15, 0x380038, RZ, 0xc0, !PT ;  /* 0x003800380f1d7812 */ /* 0x000fe200078ec0ff */
[-C--:B------:R-:W-:Y:S01]  /*19f0*/  HFMA2 R22, R33, R2.reuse.H1_H1, -132, -132 ;  /* 0xd820d82021167431 */ /* 0x080fe20000060002 */
[----:B------:R-:W-:Y:S01]  /*1a00*/  SHF.R.U32.HI R12, RZ, 0x6, R12 ;  /* 0x00000006ff0c7819 */ /* 0x000fe2000001160c */
[----:B------:R-:W-:Y:S02]  /*1a10*/  HFMA2 R20, R35, R2.H1_H1, -132, -132 ;  /* 0xd820d82023147431 */ /* 0x000fe40000060002 */
[-C--:B------:R-:W-:Y:S01]  /*1a20*/  HFMA2 R21, R31, R23.reuse, R10 ;  /* 0x000000171f157231 */ /* 0x080fe2000000000a */
[----:B------:R-:W-:Y:S01]  /*1a30*/  LOP3.LUT R29, R29, 0x64006400, RZ, 0xfc, !PT ;  /* 0x640064001d1d7812 */ /* 0x000fe200078efcff */
[----:B------:R-:W-:-:S02]  /*1a40*/  HFMA2 R22, R22, R23, R11 ;  /* 0x0000001716167231 */ /* 0x000fc4000000000b */
[-C--:B------:R-:W-:Y:S01]  /*1a50*/  HFMA2 R20, R20, R23.reuse, R9 ;  /* 0x0000001714147231 */ /* 0x080fe20000000009 */
[----:B------:R-:W-:Y:S01]  /*1a60*/  SHF.R.U32.HI R13, RZ, 0x6, R13 ;  /* 0x00000006ff0d7819 */ /* 0x000fe2000001160d */
[----:B------:R-:W0:Y:S01]  /*1a70*/  LDS.128 R8, [UR4+0x30] ;  /* 0x00003004ff087984 */ /* 0x000e220008000c00 */
[----:B------:R-:W-:Y:S01]  /*1a80*/  HFMA2 R29, R29, R2.H1_H1, -132, -132 ;  /* 0xd820d8201d1d7431 */ /* 0x000fe20000060002 */
[----:B------:R-:W-:Y:S01]  /*1a90*/  SHF.R.U32.HI R14, RZ, 0x6, R14 ;  /* 0x00000006ff0e7819 */ /* 0x000fe2000001160e */
[----:B------:R-:W-:Y:S01]  /*1aa0*/  UIADD3 UR4, UPT, UPT, UR4, 0x40, URZ ;  /* 0x0000004004047890 */ /* 0x000fe2000fffe0ff */
[----:B------:R-:W-:Y:S01]  /*1ab0*/  SHF.R.U32.HI R15, RZ, 0x6, R15 ;  /* 0x00000006ff0f7819 */ /* 0x000fe2000001160f */
[----:B------:R-:W-:Y:S01]  /*1ac0*/  HFMA2 R23, R29, R23, R28 ;  /* 0x000000171d177231 */ /* 0x000fe2000000001c */
[C---:B------:R-:W-:Y:S02]  /*1ad0*/  LOP3.LUT R31, R12.reuse, 0x380038, RZ, 0xc0, !PT ;  /* 0x003800380c1f7812 */ /* 0x040fe400078ec0ff */
[----:B------:R-:W-:-:S02]  /*1ae0*/  LOP3.LUT R30, R12, 0x1c001c0, RZ, 0xc0, !PT ;  /* 0x01c001c00c1e7812 */ /* 0x000fc400078ec0ff */
[C---:B------:R-:W-:Y:S02]  /*1af0*/  LOP3.LUT R33, R13.reuse, 0x380038, RZ, 0xc0, !PT ;  /* 0x003800380d217812 */ /* 0x040fe400078ec0ff */
[C---:B------:R-:W-:Y:S02]  /*1b00*/  LOP3.LUT R28, R13.reuse, 0x1c001c0, RZ, 0xc0, !PT ;  /* 0x01c001c00d1c7812 */ /* 0x040fe400078ec0ff */
[----:B------:R-:W-:Y:S02]  /*1b10*/  LOP3.LUT R12, R12, 0x70007, RZ, 0xc0, !PT ;  /* 0x000700070c0c7812 */ /* 0x000fe400078ec0ff */
[----:B------:R-:W-:Y:S02]  /*1b20*/  LOP3.LUT R13, R13, 0x70007, RZ, 0xc0, !PT ;  /* 0x000700070d0d7812 */ /* 0x000fe400078ec0ff */
[C---:B------:R-:W-:Y:S02]  /*1b30*/  LOP3.LUT R35, R14.reuse, 0x380038, RZ, 0xc0, !PT ;  /* 0x003800380e237812 */ /* 0x040fe400078ec0ff */
[----:B------:R-:W-:-:S02]  /*1b40*/  LOP3.LUT R32, R14, 0x1c001c0, RZ, 0xc0, !PT ;  /* 0x01c001c00e207812 */ /* 0x000fc400078ec0ff */
[C---:B------:R-:W-:Y:S02]  /*1b50*/  LOP3.LUT R29, R15.reuse, 0x380038, RZ, 0xc0, !PT ;  /* 0x003800380f1d7812 */ /* 0x040fe400078ec0ff */
[C---:B------:R-:W-:Y:S02]  /*1b60*/  LOP3.LUT R34, R15.reuse, 0x1c001c0, RZ, 0xc0, !PT ;  /* 0x01c001c00f227812 */ /* 0x040fe400078ec0ff */
        /* <DEDUP_REMOVED lines=17> */
[-C--:B0-----:R-:W-:Y:S01]  /*1c80*/  HFMA2 R21, R12, R8.reuse, R21 ;  /* 0x000000080c157231 */ /* 0x081fe20000000015 */
[----:B------:R-:W-:Y:S01]  /*1c90*/  LOP3.LUT R28, R28, 0x64006400, RZ, 0xfc, !PT ;  /* 0x640064001c1c7812 */ /* 0x000fe200078efcff */
[----:B------:R-:W-:Y:S01]  /*1ca0*/  HFMA2 R13, R13, R8, R22 ;  /* 0x000000080d0d7231 */ /* 0x000fe20000000016 */
[----:B------:R-:W-:Y:S01]  /*1cb0*/  LOP3.LUT R32, R32, 0x64006400, RZ, 0xfc, !PT ;  /* 0x6400640020207812 */ /* 0x000fe200078efcff */
[-C--:B------:R-:W-:Y:S01]  /*1cc0*/  HFMA2 R35, R35, R2.reuse.H1_H1, -132, -132 ;  /* 0xd820d82023237431 */ /* 0x080fe20000060002 */
[----:B------:R-:W-:Y:S01]  /*1cd0*/  LOP3.LUT R34, R34, 0x64006400, RZ, 0xfc, !PT ;  /* 0x6400640022227812 */ /* 0x000fe200078efcff */
[----:B------:R-:W-:-:S02]  /*1ce0*/  HFMA2 R29, R29, R2.H1_H1, -132, -132 ;  /* 0xd820d8201d1d7431 */ /* 0x000fc40000060002 */
[-C--:B------:R-:W-:Y:S02]  /*1cf0*/  HFMA2 R20, R14, R8.reuse, R20 ;  /* 0x000000080e147231 */ /* 0x080fe40000000014 */
[----:B------:R-:W-:Y:S01]  /*1d00*/  HFMA2 R23, R15, R8, R23 ;  /* 0x000000080f177231 */ /* 0x000fe20000000017 */
[----:B------:R-:W-:Y:S01]  /*1d10*/  LOP3.LUT R17, R17, 0x64006400, RZ, 0xfc, !PT ;  /* 0x6400640011117812 */ /* 0x000fe200078efcff */
[-C--:B------:R-:W-:Y:S01]  /*1d20*/  HFMA2 R30, R30, R3.reuse.H1_H1, -20, -20 ;  /* 0xcd00cd001e1e7431 */ /* 0x080fe20000060003 */
[----:B------:R-:W-:Y:S01]  /*1d30*/  LOP3.LUT R16, R16, 0x64006400, RZ, 0xfc, !PT ;  /* 0x6400640010107812 */ /* 0x000fe200078efcff */
[----:B------:R-:W-:Y:S02]  /*1d40*/  HFMA2 R28, R28, R3.H1_H1, -20, -20 ;  /* 0xcd00cd001c1c7431 */ /* 0x000fe40000060003 */
[-C--:B------:R-:W-:Y:S02]  /*1d50*/  HFMA2 R15, R31, R9.reuse, R21 ;  /* 0x000000091f0f7231 */ /* 0x080fe40000000015 */
[----:B------:R-:W-:Y:S01]  /*1d60*/  HFMA2 R14, R33, R9, R13 ;  /* 0x00000009210e7231 */ /* 0x000fe2000000000d */
[----:B------:R-:W-:Y:S01]  /*1d70*/  LOP3.LUT R19, R19, 0x64006400, RZ, 0xfc, !PT ;  /* 0x6400640013137812 */ /* 0x000fe200078efcff */
[-C--:B------:R-:W-:Y:S01]  /*1d80*/  HFMA2 R32, R32, R3.reuse.H1_H1, -20, -20 ;  /* 0xcd00cd0020207431 */ /* 0x080fe20000060003 */
[----:B------:R-:W-:Y:S01]  /*1d90*/  LOP3.LUT R18, R18, 0x64006400, RZ, 0xfc, !PT ;  /* 0x6400640012127812 */ /* 0x000fe200078efcff */
[----:B------:R-:W-:-:S02]  /*1da0*/  HFMA2 R34, R34, R3.H1_H1, -20, -20 ;  /* 0xcd00cd0022227431 */ /* 0x000fc40000060003 */
[-C--:B------:R-:W-:Y:S02]  /*1db0*/  HFMA2 R20, R35, R9.reuse, R20 ;  /* 0x0000000923147231 */ /* 0x080fe40000000014 */
[----:B------:R-:W-:Y:S02]  /*1dc0*/  HFMA2 R23, R29, R9, R23 ;  /* 0x000000091d177231 */ /* 0x000fe40000000017 */
[-C--:B------:R-:W-:Y:S02]  /*1dd0*/  HFMA2 R15, R30, R10.reuse, R15 ;  /* 0x0000000a1e0f7231 */ /* 0x080fe4000000000f */
[-C--:B------:R-:W-:Y:S02]  /*1de0*/  HFMA2 R8, R28, R10.reuse, R14 ;  /* 0x0000000a1c087231 */ /* 0x080fe4000000000e */
[----:B------:R-:W-:Y:S02]  /*1df0*/  HFMA2 R20, R32, R10, R20 ;  /* 0x0000000a20147231 */ /* 0x000fe40000000014 */
[----:B------:R-:W-:Y:S01]  /*1e00*/  HADD2 R17, R17, -1028, -1028 ;  /* 0xe404e40411117430 */ /* 0x000fe20000000000 */
[----:B------:R-:W-:Y:S01]  /*1e10*/  PRMT R2, R2, 0x5410, R3 ;  /* 0x0000541002027816 */ /* 0x000fe20000000003 */
[----:B------:R-:W-:-:S02]  /*1e20*/  HADD2 R16, R16, -1028, -1028 ;  /* 0xe404e40410107430 */ /* 0x000fc40000000000 */
[----:B------:R-:W-:Y:S02]  /*1e30*/  IMAD.MOV.U32 R22, RZ, RZ, R24 ;  /* 0x000000ffff167224 */ /* 0x000fe400078e0018 */
[----:B------:R-:W-:Y:S02]  /*1e40*/  HFMA2 R9, R34, R10, R23 ;  /* 0x0000000a22097231 */ /* 0x000fe40000000017 */
[----:B------:R-:W-:Y:S02]  /*1e50*/  HFMA2 R15, R17, R11, R15 ;  /* 0x0000000b110f7231 */ /* 0x000fe4000000000f */
[----:B------:R-:W-:Y:S02]  /*1e60*/  HADD2 R19, R19, -1028, -1028 ;  /* 0xe404e40413137430 */ /* 0x000fe40000000000 */
[----:B------:R-:W-:-:S04]  /*1e70*/  IMAD.WIDE R28, R0, 0x4, R26 ;  /* 0x00000004001c7825 */ /* 0x000fc800078e021a */
[----:B------:R-:W-:Y:S02]  /*1e80*/  HADD2 R18, R18, -1028, -1028 ;  /* 0xe404e40412127430 */ /* 0x000fe40000000000 */
        /* <DEDUP_REMOVED lines=11> */
.L_x_3886:
[----:B------:R-:W1:Y:S01]  /*1f40*/  LDCU UR5, c[0x0][0x3dc] ;  /* 0x00007b80ff0577ac */ /* 0x000e620008000800 */
[----:B------:R-:W2:Y:S01]  /*1f50*/  LDC.64 R20, c[0x0][0x3a0] ;  /* 0x0000e800ff147b82 */ /* 0x000ea20000000a00 */
[----:B------:R-:W-:Y:S01]  /*1f60*/  IMAD R25, R0, UR8, R25 ;  /* 0x0000000800197c24 */ /* 0x000fe2000f8e0219 */
[----:B-1----:R-:W-:-:S04]  /*1f70*/  VIMNMX R9, PT, PT, R7, UR5, PT ;  /* 0x0000000507097c48 */ /* 0x002fc8000bfe0100 */
[----:B------:R-:W-:Y:S01]  /*1f80*/  ISETP.GT.AND P0, PT, R9, R22, PT ;  /* 0x000000160900720c */ /* 0x000fe20003f04270 */
[----:B--2---:R-:W-:-:S12]  /*1f90*/  IMAD.WIDE R20, R25, 0x2, R20 ;  /* 0x0000000219147825 */ /* 0x004fd800078e0214 */
[----:B------:R-:W-:Y:S05]  /*1fa0*/  @!P0 BRA `(.L_x_3887) ;  /* 0x0000000800748947 */ /* 0x000fea0003800000 */
[----:B------:R-:W-:-:S07]  /*1fb0*/  VIMNMX.U32 R7, PT, PT, R7, UR5, PT ;  /* 0x0000000507077c48 */ /* 0x000fce000bfe0000 */
.L_x_3888:
[----:B------:R1:W2:Y:S01]  /*1fc0*/  LDG.E.128.CONSTANT R8, desc[UR6][R28.64] ;  /* 0x000000061c087981 */ /* 0x0002a2000c1e9d00 */
[----:B------:R-:W-:Y:S02]  /*1fd0*/  IMAD.MOV.U32 R18, RZ, RZ, 0x2400 ;  /* 0x00002400ff127424 */ /* 0x000fe400078e00ff */
[----:B------:R-:W-:Y:S01]  /*1fe0*/  IMAD.MOV.U32 R16, RZ, RZ, 0x3400 ;  /* 0x00003400ff107424 */ /* 0x000fe200078e00ff */
[----:B------:R-:W3:Y:S01]  /*1ff0*/  LDS.128 R12, [UR4] ;  /* 0x00000004ff0c7984 */ /* 0x000ee20008000c00 */
[----:B------:R-:W-:Y:S01]  /*2000*/  IMAD.MOV.U32 R17, RZ, RZ, 0x2c00 ;  /* 0x00002c00ff117424 */ /* 0x000fe200078e00ff */
[----:B------:R-:W-:Y:S01]  /*2010*/  PRMT R2, R2, 0x5410, R18 ;  /* 0x0000541002027816 */ /* 0x000fe20000000012 */
[----:B------:R-:W-:Y:S01]  /*2020*/  VIADD R22, R22, 0x10 ;  /* 0x0000001016167836 */ /* 0x000fe20000000000 */
[----:B0-----:R-:W-:Y:S02]  /*2030*/  PRMT R4, R4, 0x5410, R16 ;  /* 0x0000541004047816 */ /* 0x001fe40000000010 */
[----:B------:R-:W-:Y:S01]  /*2040*/  PRMT R3, R3, 0x5410, R17 ;  /* 0x0000541003037816 */ /* 0x000fe20000000011 */
[----:B-1----:R-:W-:Y:S01]  /*2050*/  IMAD.WIDE R28, R0, 0x4, R28 ;  /* 0x00000004001c7825 */ /* 0x002fe200078e021c */
[----:B------:R-:W-:-:S02]  /*2060*/  ISETP.GE.AND P0, PT, R22, R7, PT ;  /* 0x000000071600720c */ /* 0x000fc40003f06270 */
[C---:B--2---:R-:W-:Y:S02]  /*2070*/  LOP3.LUT R18, R8.reuse, 0x30003, RZ, 0xc0, !PT ;  /* 0x0003000308127812 */ /* 0x044fe400078ec0ff */
[C---:B------:R-:W-:Y:S02]  /*2080*/  LOP3.LUT R16, R9.reuse, 0x30003, RZ, 0xc0, !PT ;  /* 0x0003000309107812 */ /* 0x040fe400078ec0ff */
[----:B------:R-:W-:Y:S02]  /*2090*/  LOP3.LUT R25, R8, 0xc000c, RZ, 0xc0, !PT ;  /* 0x000c000c08197812 */ /* 0x000fe400078ec0ff */
[----:B------:R-:W-:Y:S02]  /*20a0*/  LOP3.LUT R18, R18, 0x64006400, RZ, 0xfc, !PT ;  /* 0x6400640012127812 */ /* 0x000fe400078efcff */
[----:B------:R-:W-:Y:S02]  /*20b0*/  LOP3.LUT R17, R9, 0xc000c, RZ, 0xc0, !PT ;  /* 0x000c000c09117812 */ /* 0x000fe400078ec0ff */
[----:B------:R-:W-:Y:S01]  /*20c0*/  LOP3.LUT R24, R10, 0x30003, RZ, 0xc0, !PT ;  /* 0x000300030a187812 */ /* 0x000fe200078ec0ff */
[----:B------:R-:W-:Y:S01]  /*20d0*/  HADD2 R18, R18, -1026, -1026 ;  /* 0xe402e40212127430 */ /* 0x000fe20000000000 */
[----:B------:R-:W-:-:S02]  /*20e0*/  LOP3.LUT R16, R16, 0x64006400, RZ, 0xfc, !PT ;  /* 0x6400640010107812 */ /* 0x000fc400078efcff */
[----:B------:R-:W-:Y:S01]  /*20f0*/  LOP3.LUT R27, R11, 0x30003, RZ, 0xc0, !PT ;  /* 0x000300030b1b7812 */ /* 0x000fe200078ec0ff */
[----:B---3--:R-:W-:Y:S01]  /*2100*/  HFMA2 R18, R18, R12, RZ ;  /* 0x0000000c12127231 */ /* 0x008fe200000000ff */
[----:B------:R-:W-:Y:S02]  /*2110*/  LOP3.LUT R25, R25, 0x64006400, RZ, 0xfc, !PT ;  /* 0x6400640019197812 */ /* 0x000fe400078efcff */
[----:B------:R-:W-:Y:S02]  /*2120*/  LOP3.LUT R17, R17, 0x64006400, RZ, 0xfc, !PT ;  /* 0x6400640011117812 */ /* 0x000fe400078efcff */
[----:B------:R-:W-:Y:S01]  /*2130*/  LOP3.LUT R26, R24, 0x64006400, RZ, 0xfc, !PT ;  /* 0x64006400181a7812 */ /* 0x000fe200078efcff */
[----:B------:R-:W-:Y:S01]  /*2140*/  HADD2 R24, R16, -1026, -1026 ;  /* 0xe402e40210187430 */ /* 0x000fe20000000000 */
[----:B------:R-:W-:Y:S01]  /*2150*/  LOP3.LUT R27, R27, 0x64006400, RZ, 0xfc, !PT ;  /* 0x640064001b1b7812 */ /* 0x000fe200078efcff */
[----:B------:R-:W-:Y:S01]  /*2160*/  HFMA2 R25, R25, R4.H1_H1, -258, -258 ;  /* 0xdc08dc0819197431 */ /* 0x000fe20000060004 */
[----:B------:R-:W-:Y:S01]  /*2170*/  LOP3.LUT R19, R10, 0xc000c, RZ, 0xc0, !PT ;  /* 0x000c000c0a137812 */ /* 0x000fe200078ec0ff */
[----:B------:R-:W-:Y:S01]  /*2180*/  HFMA2 R24, R24, R12, RZ.H0_H0 ;  /* 0x0000000c18187231 */ /* 0x000fe200000400ff */
[----:B------:R-:W-:Y:S01]  /*2190*/  LOP3.LUT R16, R8, 0x300030, RZ, 0xc0, !PT ;  /* 0x0030003008107812 */ /* 0x000fe200078ec0ff */
[----:B------:R-:W-:-:S02]  /*21a0*/  HFMA2 R17, R17, R4.H1_H1, -258, -258 ;  /* 0xdc08dc0811117431 */ /* 0x000fc40000060004 */
[-C--:B------:R-:W-:Y:S02]  /*21b0*/  HFMA2 R25, R25, R13.reuse, R18 ;  /* 0x0000000d19197231 */ /* 0x080fe40000000012 */
[----:B------:R-:W-:Y:S01]  /*21c0*/  HADD2 R31, R26, -1026, -1026 ;  /* 0xe402e4021a1f7430 */ /* 0x000fe20000000000 */
[----:B------:R-:W-:Y:S01]  /*21d0*/  LOP3.LUT R19, R19, 0x64006400, RZ, 0xfc, !PT ;  /* 0x6400640013137812 */ /* 0x000fe200078efcff */
[----:B------:R-:W-:Y:S01]  /*21e0*/  HADD2 R27, R27, -1026, -1026 ;  /* 0xe402e4021b1b7430 */ /* 0x000fe20000000000 */
[----:B------:R-:W-:Y:S01]  /*21f0*/  LOP3.LUT R18, R11, 0xc000c, RZ, 0xc0, !PT ;  /* 0x000c000c0b127812 */ /* 0x000fe200078ec0ff */
[----:B------:R-:W-:Y:S01]  /*2200*/  HFMA2 R24, R17, R13, R24 ;  /* 0x0000000d11187231 */ /* 0x000fe20000000018 */
[----:B------:R-:W-:Y:S01]  /*2210*/  LOP3.LUT R17, R9, 0x300030, RZ, 0xc0, !PT ;  /* 0x0030003009117812 */ /* 0x000fe200078ec0ff */
[-C--:B------:R-:W-:Y:S02]  /*2220*/  HFMA2 R31, R31, R12.reuse, RZ ;  /* 0x0000000c1f1f7231 */ /* 0x080fe400000000ff */
[----:B------:R-:W-:Y:S01]  /*2230*/  HFMA2 R12, R27, R12, RZ.H0_H0 ;  /* 0x0000000c1b0c7231 */ /* 0x000fe200000400ff */
[----:B------:R-:W-:Y:S01]  /*2240*/  LOP3.LUT R27, R18, 0x64006400, RZ, 0xfc, !PT ;  /* 0x64006400121b7812 */ /* 0x000fe200078efcff */
[----:B------:R-:W-:Y:S01]  /*2250*/  HFMA2 R19, R19, R4.H1_H1, -258, -258 ;  /* 0xdc08dc0813137431 */ /* 0x000fe20000060004 */
[----:B------:R-:W-:-:S02]  /*2260*/  LOP3.LUT R16, R16, 0x64006400, RZ, 0xfc, !PT ;  /* 0x6400640010107812 */ /* 0x000fc400078efcff */
[----:B------:R-:W-:Y:S01]  /*2270*/  LOP3.LUT R18, R17, 0x64006400, RZ, 0xfc, !PT ;  /* 0x6400640011127812 */ /* 0x000fe200078efcff */
[----:B------:R-:W-:Y:S01]  /*2280*/  HFMA2 R31, R19, R13, R31 ;  /* 0x0000000d131f7231 */ /* 0x000fe2000000001f */
[----:B------:R-:W-:Y:S01]  /*2290*/  LOP3.LUT R19, R10, 0x300030, RZ, 0xc0, !PT ;  /* 0x003000300a137812 */ /* 0x000fe200078ec0ff */
[-C--:B------:R-:W-:Y:S01]  /*22a0*/  HFMA2 R16, R16, R3.reuse.H1_H1, -66, -66 ;  /* 0xd420d42010107431 */ /* 0x080fe20000060003 */
[----:B------:R-:W-:Y:S01]  /*22b0*/  LOP3.LUT R32, R11, 0x300030, RZ, 0xc0, !PT ;  /* 0x003000300b207812 */ /* 0x000fe200078ec0ff */
[----:B------:R-:W-:Y:S01]  /*22c0*/  HFMA2 R18, R18, R3.H1_H1, -66, -66 ;  /* 0xd420d42012127431 */ /* 0x000fe20000060003 */
[----:B------:R-:W-:Y:S01]  /*22d0*/  LOP3.LUT R26, R19, 0x64006400, RZ, 0xfc, !PT ;  /* 0x64006400131a7812 */ /* 0x000fe200078efcff */
[----:B------:R-:W-:Y:S02]  /*22e0*/  HFMA2 R25, R16, R14, R25 ;  /* 0x0000000e10197231 */ /* 0x000fe40000000019 */
[----:B------:R-:W-:Y:S01]  /*22f0*/  HFMA2 R27, R27, R4.H1_H1, -258, -258 ;  /* 0xdc08dc081b1b7431 */ /* 0x000fe20000060004 */
[----:B------:R-:W-:Y:S01]  /*2300*/  LOP3.LUT R32, R32, 0x64006400, RZ, 0xfc, !PT ;  /* 0x6400640020207812 */ /* 0x000fe200078efcff */
[-C--:B------:R-:W-:Y:S01]  /*2310*/  HFMA2 R24, R18, R14.reuse, R24 ;  /* 0x0000000e12187231 */ /* 0x080fe20000000018 */
[----:B------:R-:W-:Y:S01]  /*2320*/  LOP3.LUT R35, R9, 0xc000c0, RZ, 0xc0, !PT ;  /* 0x00c000c009237812 */ /* 0x000fe200078ec0ff */
[----:B------:R-:W0:Y:S01]  /*2330*/  LDS.128 R16, [UR4+0x10] ;  /* 0x00001004ff107984 */ /* 0x000e220008000c00 */
[----:B------:R-:W-:Y:S01]  /*2340*/  HFMA2 R12, R27, R13, R12 ;  /* 0x0000000d1b0c7231 */ /* 0x000fe2000000000c */
        /* <DEDUP_REMOVED lines=11> */
[----:B------:R-:W-:Y:S01]  /*2400*/  UIADD3 UR4, UPT, UPT, UR4, 0x20, URZ ;  /* 0x0000002004047890 */ /* 0x000fe2000fffe0ff */
[----:B------:R-:W-:Y:S01]  /*2410*/  LOP3.LUT R37, R37, 0x64006400, RZ, 0xfc, !PT ;  /* 0x6400640025257812 */ /* 0x000fe200078efcff */
[-C--:B------:R-:W-:Y:S01]  /*2420*/  HFMA2 R33, R33, R2.reuse.H1_H1, -18, -18 ;  /* 0xcc80cc8021217431 */ /* 0x080fe20000060002 */
[----:B------:R-:W-:Y:S01]  /*2430*/  SHF.R.U32.HI R8, RZ, 0x8, R8 ;  /* 0x00000008ff087819 */ /* 0x000fe20000011608 */
[-C--:B------:R-:W-:Y:S01]  /*2440*/  HFMA2 R13, R13, R2.reuse.H1_H1, -18, -18 ;  /* 0xcc80cc800d0d7431 */ /* 0x080fe20000060002 */
[----:B------:R-:W-:Y:S01]  /*2450*/  SHF.R.U32.HI R9, RZ, 0x8, R9 ;  /* 0x00000008ff097819 */ /* 0x000fe20000011609 */
[-C--:B------:R-:W-:Y:S01]  /*2460*/  HFMA2 R24, R12, R15.reuse, R24 ;  /* 0x0000000f0c187231 */ /* 0x080fe20000000018 */
[----:B------:R-:W-:Y:S01]  /*2470*/  SHF.R.U32.HI R10, RZ, 0x8, R10 ;  /* 0x00000008ff0a7819 */ /* 0x000fe2000001160a */
[----:B------:R-:W-:Y:S01]  /*2480*/  HFMA2 R37, R37, R2.H1_H1, -18, -18 ;  /* 0xcc80cc8025257431 */ /* 0x000fe20000060002 */
[----:B------:R-:W-:Y:S01]  /*2490*/  SHF.R.U32.HI R11, RZ, 0x8, R11 ;  /* 0x00000008ff0b7819 */ /* 0x000fe2000001160b */
[-C--:B------:R-:W-:Y:S01]  /*24a0*/  HFMA2 R25, R33, R15.reuse, R25 ;  /* 0x0000000f21197231 */ /* 0x080fe20000000019 */
        /* <DEDUP_REMOVED lines=14> */
[-C--:B------:R-:W-:Y:S01]  /*2590*/  HFMA2 R14, R35, R4.reuse.H1_H1, -258, -258 ;  /* 0xdc08dc08230e7431 */ /* 0x080fe20000060004 */
[----:B------:R-:W-:Y:S01]  /*25a0*/  LOP3.LUT R15, R9, 0x30003, RZ, 0xc0, !PT ;  /* 0x00030003090f7812 */ /* 0x000fe200078ec0ff */
[----:B------:R-:W-:Y:S01]  /*25b0*/  HFMA2 R26, R33, R4.H1_H1, -258, -258 ;  /* 0xdc08dc08211a7431 */ /* 0x000fe20000060004 */
[----:B------:R-:W-:Y:S01]  /*25c0*/  LOP3.LUT R35, R10, 0x30003, RZ, 0xc0, !PT ;  /* 0x000300030a237812 */ /* 0x000fe200078ec0ff */
[----:B------:R-:W-:Y:S01]  /*25d0*/  HADD2 R34, R32, -1026, -1026 ;  /* 0xe402e40220227430 */ /* 0x000fe20000000000 */
[----:B------:R-:W-:Y:S02]  /*25e0*/  LOP3.LUT R33, R11, 0x30003, RZ, 0xc0, !PT ;  /* 0x000300030b217812 */ /* 0x000fe400078ec0ff */
[----:B------:R-:W-:Y:S01]  /*25f0*/  LOP3.LUT R15, R15, 0x64006400, RZ, 0xfc, !PT ;  /* 0x640064000f0f7812 */ /* 0x000fe200078efcff */
[----:B0-----:R-:W-:Y:S01]  /*2600*/  HFMA2 R25, R34, R16, R25 ;  /* 0x0000001022197231 */ /* 0x001fe20000000019 */
[----:B------:R-:W-:-:S02]  /*2610*/  LOP3.LUT R32, R35, 0x64006400, RZ, 0xfc, !PT ;  /* 0x6400640023207812 */ /* 0x000fc400078efcff */
[----:B------:R-:W-:Y:S01]  /*2620*/  LOP3.LUT R33, R33, 0x64006400, RZ, 0xfc, !PT ;  /* 0x6400640021217812 */ /* 0x000fe200078efcff */
[----:B------:R-:W-:Y:S02]  /*2630*/  HADD2 R15, R15, -1026, -1026 ;  /* 0xe402e4020f0f7430 */ /* 0x000fe40000000000 */
[----:B------:R-:W-:Y:S02]  /*2640*/  HFMA2 R12, R12, R17, R25 ;  /* 0x000000110c0c7231 */ /* 0x000fe40000000019 */
[----:B------:R-:W-:Y:S01]  /*2650*/  HADD2 R32, R32, -1026, -1026 ;  /* 0xe402e40220207430 */ /* 0x000fe20000000000 */
[----:B------:R-:W-:Y:S01]  /*2660*/  PRMT R4, R4, 0x5410, R5 ;  /* 0x0000541004047816 */ /* 0x000fe20000000005 */
[----:B------:R-:W-:Y:S02]  /*2670*/  HADD2 R33, R33, -1026, -1026 ;  /* 0xe402e40221217430 */ /* 0x000fe40000000000 */
[-C--:B------:R-:W-:Y:S02]  /*2680*/  HFMA2 R24, R15, R16.reuse, R24 ;  /* 0x000000100f187231 */ /* 0x080fe40000000018 */
[----:B------:R-:W-:-:S02]  /*2690*/  HFMA2 R15, R32, R16, R31 ;  /* 0x00000010200f7231 */ /* 0x000fc4000000001f */
[----:B------:R-:W-:Y:S01]  /*26a0*/  HFMA2 R16, R33, R16, R27 ;  /* 0x0000001021107231 */ /* 0x000fe2000000001b */
[C---:B------:R-:W-:Y:S01]  /*26b0*/  LOP3.LUT R27, R8.reuse, 0x300030, RZ, 0xc0, !PT ;  /* 0x00300030081b7812 */ /* 0x040fe200078ec0ff */
[-C--:B------:R-:W-:Y:S01]  /*26c0*/  HFMA2 R13, R13, R17.reuse, R24 ;  /* 0x000000110d0d7231 */ /* 0x080fe20000000018 */
[----:B------:R-:W-:Y:S01]  /*26d0*/  LOP3.LUT R8, R8, 0xc000c0, RZ, 0xc0, !PT ;  /* 0x00c000c008087812 */ /* 0x000fe200078ec0ff */
[-C--:B------:R-:W-:Y:S01]  /*26e0*/  HFMA2 R14, R14, R17.reuse, R15 ;  /* 0x000000110e0e7231 */ /* 0x080fe2000000000f */
[C---:B------:R-:W-:Y:S01]  /*26f0*/  LOP3.LUT R31, R9.reuse, 0x300030, RZ, 0xc0, !PT ;  /* 0x00300030091f7812 */ /* 0x040fe200078ec0ff */
[----:B------:R-:W-:Y:S01]  /*2700*/  HFMA2 R16, R26, R17, R16 ;  /* 0x000000111a107231 */ /* 0x000fe20000000010 */
[----:B------:R-:W-:Y:S02]  /*2710*/  LOP3.LUT R32, R9, 0xc000c0, RZ, 0xc0, !PT ;  /* 0x00c000c009207812 */ /* 0x000fe400078ec0ff */
[C---:B------:R-:W-:Y:S02]  /*2720*/  LOP3.LUT R9, R10.reuse, 0x300030, RZ, 0xc0, !PT ;  /* 0x003000300a097812 */ /* 0x040fe400078ec0ff */
        /* <DEDUP_REMOVED lines=18> */
[-C--:B------:R-:W-:Y:S02]  /*2850*/  HFMA2 R8, R8, R18.reuse, R13 ;  /* 0x0000001208087231 */ /* 0x080fe4000000000d */
[----:B------:R-:W-:Y:S02]  /*2860*/  HFMA2 R14, R32, R18, R14 ;  /* 0x00000012200e7231 */ /* 0x000fe4000000000e */
[-C--:B------:R-:W-:Y:S02]  /*2870*/  HFMA2 R33, R33, R2.reuse.H1_H1, -18, -18 ;  /* 0xcc80cc8021217431 */ /* 0x080fe40000060002 */
[----:B------:R-:W-:Y:S02]  /*2880*/  HFMA2 R9, R27, R19, R9 ;  /* 0x000000131b097231 */ /* 0x000fe40000000009 */
        /* <DEDUP_REMOVED lines=15> */
.L_x_3887:
[----:B------:R-:W-:-:S05]  /*2980*/  HMUL2 R7, R30, R6.H0_H0 ;  /* 0x200000061e077232 */ /* 0x000fca0000000000 */
[----:B------:R1:W-:Y:S01]  /*2990*/  ATOM.E.ADD.F16x2.RN.STRONG.GPU P0, RZ, desc[UR6][R20.64], R7 ;  /* 0x8000000714ff79a2 */ /* 0x0003e2000c10e106 */
[----:B------:R-:W-:Y:S01]  /*29a0*/  BSSY.RECONVERGENT B0, `(.L_x_3889) ;  /* 0x000000f000007945 */ /* 0x000fe20003800200 */
[----:B------:R-:W-:-:S03]  /*29b0*/  HMUL2 R9, R23, R6.H0_H0 ;  /* 0x2000000617097232 */ /* 0x000fc60000000000 */
[----:B-1----:R-:W-:Y:S05]  /*29c0*/  @P0 BRA `(.L_x_3890) ;  /* 0x0000000000300947 */ /* 0x002fea0003800000 */
[----:B------:R-:W1:Y:S02]  /*29d0*/  QSPC.E.S P0, RZ, [R20] ;  /* 0x0000000014ff73aa */ /* 0x000e640000000500 */
[----:B-1----:R-:W-:Y:S05]  /*29e0*/  @!P0 BRA `(.L_x_3891) ;  /* 0x00000000001c8947 */ /* 0x002fea0003800000 */
[----:B------:R-:W-:-:S05]  /*29f0*/  IMAD.MOV.U32 R2, RZ, RZ, R20 ;  /* 0x000000ffff027224 */ /* 0x000fca00078e0014 */
[----:B------:R-:W-:-:S07]  /*2a00*/  MOV R2, R2 ;  /* 0x0000000200027202 */ /* 0x000fce0000000f00 */
.L_x_3892:
[----:B0-----:R-:W0:Y:S02]  /*2a10*/  LDS R4, [R2] ;  /* 0x0000000002047984 */ /* 0x001e240000000800 */
[----:B0-----:R-:W-:-:S05]  /*2a20*/  HADD2 R5, R4, R7 ;  /* 0x0000000704057230 */ /* 0x001fca0000000000 */
[----:B------:R-:W0:Y:S02]  /*2a30*/  ATOMS.CAST.SPIN P0, [R2], R4, R5 ;  /* 0x000000040200758d */ /* 0x000e240001800005 */
[----:B0-----:R-:W-:Y:S05]  /*2a40*/  @!P0 BRA `(.L_x_3892) ;  /* 0xfffffffc00f08947 */ /* 0x001fea000383ffff */
[----:B------:R-:W-:Y:S05]  /*2a50*/  BRA `(.L_x_3890) ;  /* 0x00000000000c7947 */ /* 0x000fea0003800000 */
.L_x_3891:
[----:B------:R-:W2:Y:S02]  /*2a60*/  LD.E R0, desc[UR6][R20.64] ;  /* 0x0000000614007980 */ /* 0x000ea4000c101900 */
[----:B--2---:R-:W-:-:S05]  /*2a70*/  IMAD.IADD R3, R7, 0x1, R0 ;  /* 0x0000000107037824 */ /* 0x004fca00078e0200 */
[----:B------:R1:W-:Y:S02]  /*2a80*/  ST.E desc[UR6][R20.64], R3 ;  /* 0x0000000314007985 */ /* 0x0003e4000c101906 */
.L_x_3890:
[----:B------:R-:W-:Y:S05]  /*2a90*/  BSYNC.RECONVERGENT B0 ;  /* 0x0000000000007941 */ /* 0x000fea0003800200 */
.L_x_3889:
[----:B------:R2:W-:Y:S02]  /*2aa0*/  ATOM.E.ADD.F16x2.RN.STRONG.GPU P0, RZ, desc[UR6][R20.64+0x4], R9 ;  /* 0x8000040914ff79a2 */ /* 0x0005e4000c10e106 */
[----:B--2---:R-:W-:Y:S05]  /*2ab0*/  @P0 EXIT ;  /* 0x000000000000094d */ /* 0x004fea0003800000 */
[----:B------:R-:W2:Y:S02]  /*2ac0*/  QSPC.E.S P0, RZ, [R20+0x4] ;  /* 0x0000040014ff73aa */ /* 0x000ea40000000500 */
[----:B--2---:R-:W-:Y:S05]  /*2ad0*/  @!P0 BRA `(.L_x_3893) ;  /* 0x0000000000188947 */ /* 0x004fea0003800000 */
[----:B-1----:R-:W-:-:S07]  /*2ae0*/  MOV R20, R20 ;  /* 0x0000001400147202 */ /* 0x002fce0000000f00 */
.L_x_3894:
[----:B------:R-:W1:Y:S02]  /*2af0*/  LDS R2, [R20+0x4] ;  /* 0x0000040014027984 */ /* 0x000e640000000800 */
[----:B-1----:R-:W-:-:S05]  /*2b00*/  HFMA2 R3, R2, 1, 1, R9 ;  /* 0x3c003c0002037831 */ /* 0x002fca0000000009 */
[----:B------:R-:W1:Y:S02]  /*2b10*/  ATOMS.CAST.SPIN P0, [R20+0x4], R2, R3 ;  /* 0x000004021400758d */ /* 0x000e640001800003 */
[----:B-1----:R-:W-:Y:S05]  /*2b20*/  @!P0 BRA `(.L_x_3894) ;  /* 0xfffffffc00f08947 */ /* 0x002fea000383ffff */
[----:B------:R-:W-:Y:S05]  /*2b30*/  EXIT ;  /* 0x000000000000794d */ /* 0x000fea0003800000 */
.L_x_3893:
[----:B------:R-:W1:Y:S02]  /*2b40*/  LD.E R0, desc[UR6][R20.64+0x4] ;  /* 0x0000040614007980 */ /* 0x000e64000c101900 */
[----:B-1----:R-:W-:-:S05]  /*2b50*/  IMAD.IADD R3, R9, 0x1, R0 ;  /* 0x0000000109037824 */ /* 0x002fca00078e0200 */
[----:B------:R-:W-:Y:S01]  /*2b60*/  ST.E desc[UR6][R20.64+0x4], R3 ;  /* 0x0000040314007985 */ /* 0x000fe2000c101906 */
[----:B------:R-:W-:Y:S05]  /*2b70*/  EXIT ;  /* 0x000000000000794d */ /* 0x000fea0003800000 */
.L_x_3895:
        /* <DEDUP_REMOVED lines=16> */
.L_x_3992:


//--------------------- .text._Z23gemm_half_q_half_kernelILi1ELi2ELb1ELb1ELi32EEvPK6__halfPKjS4_S2_PS0_iiiiPKtS7_iiiiiibS2_i --------------------------
	.section	.text._Z23gemm_half_q_half_kernelILi1ELi2ELb1ELb1ELi32EEvPK6__halfPKjS4_S2_PS0_iiiiPKtS7_iiiiiibS2_i,"ax",@progbits
	.align	128
        .global         _Z23gemm_half_q_half_kernelILi1ELi2ELb1ELb1ELi32EEvPK6__halfPKjS4_S2_PS0_iiiiPKtS7_iiiiiibS2_i
        .type           _Z23gemm_half_q_half_kernelILi1ELi2ELb1ELb1ELi32EEvPK6__halfPKjS4_S2_PS0_iiiiPKtS7_iiiiiibS2_i,@function
        .size           _Z23gemm_half_q_half_kernelILi1ELi2ELb1ELb1ELi32EEvPK6__halfPKjS4_S2_PS0_iiiiPKtS7_iiiiiibS2_i,(.L_x_3993 - _Z23gemm_half_q_half_kernelILi1ELi2ELb1ELb1ELi32EEvPK6__halfPKjS4_S2_PS0_iiiiPKtS7_iiiiiibS2_i)
        .other          _Z23gemm_half_q_half_kernelILi1ELi2ELb1ELb1ELi32EEvPK6__halfPKjS4_S2_PS0_iiiiPKtS7_iiiiiibS2_i,@"STO_CUDA_ENTRY STV_DEFAULT"
_Z23gemm_half_q_half_kernelILi1ELi2ELb1ELb1ELi32EEvPK6__halfPKjS4_S2_PS0_iiiiPKtS7_iiiiiibS2_i:
.text._Z23gemm_half_q_half_kernelILi1ELi2ELb1ELb1ELi32EEvPK6__halfPKjS4_S2_PS0_iiiiPKtS7_iiiiiibS2_i:
        /* <DEDUP_REMOVED lines=42> */
.L_x_3897:
[----:B------:R-:W-:Y:S05]  /*02a0*/  BSYNC.RECONVERGENT B0 ;  /* 0x0000000000007941 */ /* 0x000fea0003800200 */
.L_x_3896:
        /* <DEDUP_REMOVED lines=18> */
[----:B------:R-:W-:Y:S02]  /*03d0*/  UMOV UR4, URZ ;  /* 0x000000ff00047c82 */ /* 0x000fe40008000000 */
[----:B------:R-:W-:Y:S01]  /*03e0*/  LEA.HI R8, R2, R7, RZ, 0x3 ;  /* 0x0000000702087211 */ /* 0x000fe200078f18ff */
[----:B------:R-:W-:Y:S01]  /*03f0*/  IMAD.MOV.U32 R2, RZ, RZ, R24 ;  /* 0x000000ffff027224 */ /* 0x000fe200078e0018 */
[----:B------:R-:W-:Y:S02]  /*0400*/  LOP3.LUT R6, R6, 0x10, RZ, 0xc0, !PT ;  /* 0x0000001006067812 */ /* 0x000fe400078ec0ff */
[----:B------:R-:W-:-:S07]  /*0410*/  SHF.R.S32.HI R8, RZ, 0x3, R8 ;  /* 0x00000003ff087819 */ /* 0x000fce0000011408 */
.L_x_3899:
        /* <DEDUP_REMOVED lines=16> */
[----:B------:R-:W-:Y:S02]  /*0520*/  LOP3.LUT R18, R17, 0xf, RZ, 0xc0, !PT ;  /* 0x0000000f11127812 */ /* 0x000fe400078ec0ff */
[--C-:B------:R-:W-:Y:S02]  /*0530*/  SHF.R.U32.HI R19, RZ, 0x4, R17.reuse ;  /* 0x00000004ff137819 */ /* 0x100fe40000011611 */
[--C-:B------:R-:W-:Y:S01]  /*0540*/  SHF.R.U32.HI R14, RZ, 0x8, R17.reuse ;  /* 0x00000008ff0e7819 */ /* 0x100fe20000011611 */
[----:B------:R-:W-:Y:S01]  /*0550*/  IMAD R21, R18, R18, R18 ;  /* 0x0000001212157224 */ /* 0x000fe200078e0212 */
[----:B------:R-:W-:Y:S01]  /*0560*/  LOP3.LUT R19, R19, 0xf, RZ, 0xc0, !PT ;  /* 0x0000000f13137812 */ /* 0x000fe200078ec0ff */
[----:B---3--:R-:W-:Y:S01]  /*0570*/  IMAD.IADD R2, R13, 0x1, R2 ;  /* 0x000000010d027824 */ /* 0x008fe200078e0202 */
[----:B------:R-:W-:Y:S02]  /*0580*/  SHF.R.U32.HI R17, RZ, 0xc, R17 ;  /* 0x0000000cff117819 */ /* 0x000fe40000011611 */
[----:B------:R-:W-:-:S02]  /*0590*/  LOP3.LUT R14, R14, 0xf, RZ, 0xc0, !PT ;  /* 0x0000000f0e0e7812 */ /* 0x000fc400078ec0ff */
[----:B------:R-:W-:Y:S01]  /*05a0*/  IADD3 R21, PT, PT, R18, 0x1, R21 ;  /* 0x0000000112157810 */ /* 0x000fe20007ffe015 */
[----:B------:R-:W-:Y:S01]  /*05b0*/  IMAD R18, R19, R19, R19 ;  /* 0x0000001313127224 */ /* 0x000fe200078e0213 */
[----:B------:R-:W-:Y:S01]  /*05c0*/  LOP3.LUT R17, R17, 0xf, RZ, 0xc0, !PT ;  /* 0x0000000f11117812 */ /* 0x000fe200078ec0ff */
[----:B0-----:R-:W-:Y:S01]  /*05d0*/  IMAD R11, R14, R14, R14 ;  /* 0x0000000e0e0b7224 */ /* 0x001fe200078e020e */
[----:B------:R-:W-:Y:S02]  /*05e0*/  ISETP.GE.AND P0, PT, R2, R23, PT ;  /* 0x000000170200720c */ /* 0x000fe40003f06270 */
[----:B------:R-:W-:Y:S01]  /*05f0*/  IADD3 R19, PT, PT, R19, 0x1, R18 ;  /* 0x0000000113137810 */ /* 0x000fe20007ffe012 */
[C---:B------:R-:W-:Y:S01]  /*0600*/  IMAD R10, R17.reuse, R17, R17 ;  /* 0x00000011110a7224 */ /* 0x040fe200078e0211 */
[----:B------:R-:W-:Y:S01]  /*0610*/  IADD3 R11, PT, PT, R14, 0x1, R11 ;  /* 0x000000010e0b7810 */ /* 0x000fe20007ffe00b */
[----:B------:R-:W4:Y:S03]  /*0620*/  I2F.F16 R21, R21 ;  /* 0x0000001500157306 */ /* 0x000f260000200c00 */
[----:B------:R-:W-:-:S05]  /*0630*/  IADD3 R10, PT, PT, R17, 0x1, R10 ;  /* 0x00000001110a7810 */ /* 0x000fca0007ffe00a */
        /* <DEDUP_REMOVED lines=8> */
.L_x_3898:
        /* <DEDUP_REMOVED lines=11> */
.L_x_3900:
        /* <DEDUP_REMOVED lines=11> */
.L_x_3901:
        /* <DEDUP_REMOVED lines=11> */
.L_x_3902:
        /* <DEDUP_REMOVED lines=11> */
.L_x_3903:
        /* <DEDUP_REMOVED lines=11> */
.L_x_3904:
[----:B------:R-:W0:Y:S01]  /*0a30*/  LDCU UR10, c[0x0][0x3dc] ;  /* 0x00007b80ff0a77ac */ /* 0x000e220008000800 */
[----:B------:R-:W-:Y:S01]  /*0a40*/  VIMNMX R6, PT, PT, R24, UR4, PT ;  /* 0x0000000418067c48 */ /* 0x000fe2000bfe0100 */
[----:B------:R-:W1:Y:S01]  /*0a50*/  LDC.64 R20, c[0x0][0x3a0] ;  /* 0x0000e800ff147b82 */ /* 0x000e620000000a00 */
[----:B------:R-:W-:Y:S02]  /*0a60*/  PRMT R26, RZ, 0x5410, RZ ;  /* 0x00005410ff1a7816 */ /* 0x000fe400000000ff */
[----:B------:R-:W-:Y:S02]  /*0a70*/  SHF.R.S32.HI R13, RZ, 0x1f, R6 ;  /* 0x0000001fff0d7819 */ /* 0x000fe40000011406 */
[----:B------:R-:W-:Y:S02]  /*0a80*/  PRMT R25, RZ, 0x5410, RZ ;  /* 0x00005410ff197816 */ /* 0x000fe400000000ff */
[----:B------:R-:W-:-:S04]  /*0a90*/  LEA.HI R13, R13, R6, RZ, 0x5 ;  /* 0x000000060d0d7211 */ /* 0x000fc800078f28ff */
[----:B------:R-:W-:Y:S02]  /*0aa0*/  SHF.R.S32.HI R13, RZ, 0x5, R13 ;  /* 0x00000005ff0d7819 */ /* 0x000fe4000001140d */
[----:B0-----:R-:W-:-:S03]  /*0ab0*/  VIMNMX R9, PT, PT, R9, UR10, PT ;  /* 0x0000000a09097c48 */ /* 0x001fc6000bfe0100 */
[----:B------:R-:W-:Y:S01]  /*0ac0*/  IMAD R0, R13, 0x8, R0 ;  /* 0x000000080d007824 */ /* 0x000fe200078e0200 */
[----:B------:R-:W-:Y:S01]  /*0ad0*/  ISETP.GT.AND P0, PT, R9, R24, PT ;  /* 0x000000180900720c */ /* 0x000fe20003f04270 */
[----:B------:R-:W-:-:S03]  /*0ae0*/  IMAD R9, R16, UR8, R7 ;  /* 0x0000000810097c24 */ /* 0x000fc6000f8e0207 */
[----:B------:R-:W-:Y:S01]  /*0af0*/  IADD3 R0, PT, PT, R5, R0, R2 ;  /* 0x0000000005007210 */ /* 0x000fe20007ffe002 */
[----:B-1----:R-:W-:-:S03]  /*0b00*/  IMAD.WIDE R20, R9, 0x2, R20 ;  /* 0x0000000209147825 */ /* 0x002fc600078e0214 */
[----:B------:R-:W-:-:S05]  /*0b10*/  IADD3 R11, PT, PT, R11, R0, R4 ;  /* 0x000000000b0b7210 */ /* 0x000fca0007ffe004 */
[----:B------:R-:W-:Y:S05]  /*0b20*/  @!P0 BRA `(.L_x_3905) ;  /* 0x0000000800a48947 */ /* 0x000fea0003800000 */
[----:B------:R-:W0:Y:S01]  /*0b30*/  LDCU.64 UR8, c[0x0][0x388] ;  /* 0x00007100ff0877ac */ /* 0x000e220008000a00 */
[----:B------:R-:W1:Y:S01]  /*0b40*/  S2UR UR5, SR_CgaCtaId ;  /* 0x00000000000579c3 */ /* 0x000e620000008800 */
[----:B------:R-:W-:Y:S01]  /*0b50*/  IMAD R2, R11, R16, RZ ;  /* 0x000000100b027224 */ /* 0x000fe200078e02ff */
[----:B------:R-:W-:Y:S01]  /*0b60*/  VIMNMX R23, PT, PT, R23, UR10, PT ;  /* 0x0000000a17177c48 */ /* 0x000fe2000bfe0100 */
[----:B------:R-:W-:Y:S01]  /*0b70*/  UMOV UR4, 0x400 ;  /* 0x0000040000047882 */ /* 0x000fe20000000000 */
[----:B------:R-:W-:Y:S02]  /*0b80*/  PRMT R25, RZ, 0x5410, RZ ;  /* 0x00005410ff197816 */ /* 0x000fe400000000ff */
[----:B------:R-:W-:Y:S02]  /*0b90*/  SHF.R.S32.HI R0, RZ, 0x1f, R2 ;  /* 0x0000001fff007819 */ /* 0x000fe40000011402 */
[----:B------:R-:W-:Y:S02]  /*0ba0*/  IADD3 R31, P0, PT, R7, R2, RZ ;  /* 0x00000002071f7210 */ /* 0x000fe40007f1e0ff */
[----:B------:R-:W-:-:S02]  /*0bb0*/  PRMT R26, RZ, 0x5410, RZ ;  /* 0x00005410ff1a7816 */ /* 0x000fc400000000ff */
[----:B------:R-:W-:Y:S02]  /*0bc0*/  LEA.HI.X.SX32 R0, R7, R0, 0x1, P0 ;  /* 0x0000000007007211 */ /* 0x000fe400000f0eff */
[----:B0-----:R-:W-:-:S04]  /*0bd0*/  LEA R30, P0, R31, UR8, 0x2 ;  /* 0x000000081f1e7c11 */ /* 0x001fc8000f8010ff */
[----:B------:R-:W-:Y:S01]  /*0be0*/  LEA.HI.X R31, R31, UR9, R0, 0x2, P0 ;  /* 0x000000091f1f7c11 */ /* 0x000fe200080f1400 */
[----:B-1----:R-:W-:-:S12]  /*0bf0*/  ULEA UR4, UR5, UR4, 0x18 ;  /* 0x0000000405047291 */ /* 0x002fd8000f8ec0ff */
.L_x_3906:
[----:B------:R0:W2:Y:S01]  /*0c00*/  LDG.E.128.CONSTANT R4, desc[UR6][R30.64] ;  /* 0x000000061e047981 */ /* 0x0000a2000c1e9d00 */
[----:B------:R-:W-:Y:S01]  /*0c10*/  IMAD.MOV.U32 R13, RZ, RZ, 0x3400 ;  /* 0x00003400ff0d7424 */ /* 0x000fe200078e00ff */
[----:B------:R-:W-:Y:S01]  /*0c20*/  PRMT R17, R17, 0x5410, R18 ;  /* 0x0000541011117816 */ /* 0x000fe20000000012 */
[----:B------:R-:W-:Y:S01]  /*0c30*/  IMAD.MOV.U32 R15, RZ, RZ, 0x2c00 ;  /* 0x00002c00ff0f7424 */ /* 0x000fe200078e00ff */
[----:B------:R-:W1:Y:S01]  /*0c40*/  LDS.128 R8, [UR4] ;  /* 0x00000004ff087984 */ /* 0x000e620008000c00 */
[----:B------:R-:W-:Y:S01]  /*0c50*/  VIADD R24, R24, 0x10 ;  /* 0x0000001018187836 */ /* 0x000fe20000000000 */
[----:B------:R-:W-:-:S04]  /*0c60*/  PRMT R19, R19, 0x5410, R22 ;  /* 0x0000541013137816 */ /* 0x000fc80000000016 */
[----:B------:R-:W-:Y:S01]  /*0c70*/  ISETP.GE.AND P0, PT, R24, R23, PT ;  /* 0x000000171800720c */ /* 0x000fe20003f06270 */
[----:B0-----:R-:W-:Y:S01]  /*0c80*/  IMAD.WIDE R30, R16, 0x4, R30 ;  /* 0x00000004101e7825 */ /* 0x001fe200078e021e */
[C---:B--2---:R-:W-:Y:S02]  /*0c90*/  LOP3.LUT R0, R4.reuse, 0x30003, RZ, 0xc0, !PT ;  /* 0x0003000304007812 */ /* 0x044fe400078ec0ff */
[----:B------:R-:W-:Y:S02]  /*0ca0*/  LOP3.LUT R12, R4, 0xc000c, RZ, 0xc0, !PT ;  /* 0x000c000c040c7812 */ /* 0x000fe400078ec0ff */
[C---:B------:R-:W-:Y:S02]  /*0cb0*/  LOP3.LUT R2, R0.reuse, 0x64006400, RZ, 0xfc, !PT ;  /* 0x6400640000027812 */ /* 0x040fe400078efcff */
[----:B------:R-:W-:Y:S02]  /*0cc0*/  PRMT R0, R0, 0x5410, R13 ;  /* 0x0000541000007816 */ /* 0x000fe4000000000d */
[----:B------:R-:W-:Y:S01]  /*0cd0*/  LOP3.LUT R13, R12, 0x64006400, RZ, 0xfc, !PT ;  /* 0x640064000c0d7812 */ /* 0x000fe200078efcff */
[----:B------:R-:W-:Y:S01]  /*0ce0*/  HADD2 R2, R2, -1026, -1026 ;  /* 0xe402e40202027430 */ /* 0x000fe20000000000 */
[----:B------:R-:W-:-:S03]  /*0cf0*/  SHF.R.U32.HI R28, RZ, 0x8, R4 ;  /* 0x00000008ff1c7819 */ /* 0x000fc60000011604 */
[----:B------:R-:W-:Y:S02]  /*0d00*/  HFMA2 R12, R13, R0.H1_H1, -258, -258 ;  /* 0xdc08dc080d0c7431 */ /* 0x000fe40000060000 */
[----:B-1----:R-:W-:Y:S01]  /*0d10*/  HFMA2 R14, R2, R8, RZ ;  /* 0x00000008020e7231 */ /* 0x002fe200000000ff */
[C---:B------:R-:W-:Y:S02]  /*0d20*/  LOP3.LUT R13, R4.reuse, 0x300030, RZ, 0xc0, !PT ;  /* 0x00300030040d7812 */ /* 0x040fe400078ec0ff */
[----:B------:R-:W-:Y:S01]  /*0d30*/  PRMT R2, R15, 0x7610, R2 ;  /* 0x000076100f027816 */ /* 0x000fe20000000002 */
[----:B------:R-:W-:Y:S02]  /*0d40*/  HFMA2 R12, R12, R9, R14 ;  /* 0x000000090c0c7231 */ /* 0x000fe4000000000e */
[----:B------:R-:W-:Y:S01]  /*0d50*/  IMAD.MOV.U32 R14, RZ, RZ, 0x2400 ;  /* 0x00002400ff0e7424 */ /* 0x000fe200078e00ff */
[----:B------:R-:W-:Y:S02]  /*0d60*/  LOP3.LUT R15, R13, 0x64006400, RZ, 0xfc, !PT ;  /* 0x640064000d0f7812 */ /* 0x000fe400078efcff */
[----:B------:R-:W-:-:S02]  /*0d70*/  LOP3.LUT R13, R4, 0xc000c0, RZ, 0xc0, !PT ;  /* 0x00c000c0040d7812 */ /* 0x000fc400078ec0ff */
[----:B------:R-:W-:Y:S01]  /*0d80*/  PRMT R0, R14, 0x7610, R0 ;  /* 0x000076100e007816 */ /* 0x000fe20000000000 */
[----:B------:R-:W-:Y:S01]  /*0d90*/  HFMA2 R15, R15, R2.H0_H0, -66, -66 ;  /* 0xd420d4200f0f7431 */ /* 0x000fe20000040002 */
[----:B------:R-:W-:Y:S02]  /*0da0*/  LOP3.LUT R13, R13, 0x64006400, RZ, 0xfc, !PT ;  /* 0x640064000d0d7812 */ /* 0x000fe400078efcff */
[C---:B------:R-:W-:Y:S01]  /*0db0*/  LOP3.LUT R4, R28.reuse, 0x30003, RZ, 0xc0, !PT ;  /* 0x000300031c047812 */ /* 0x040fe200078ec0ff */
[----:B------:R-:W-:Y:S01]  /*0dc0*/  HFMA2 R12, R15, R10, R12 ;  /* 0x0000000a0f0c7231 */ /* 0x000fe2000000000c */
[----:B------:R-:W-:Y:S01]  /*0dd0*/  LOP3.LUT R29, R28, 0x300030, RZ, 0xc0, !PT ;  /* 0x003000301c1d7812 */ /* 0x000fe200078ec0ff */
[----:B------:R-:W-:Y:S01]  /*0de0*/  HFMA2 R27, R13, R0.H0_H0, -18, -18 ;  /* 0xcc80cc800d1b7431 */ /* 0x000fe20000040000 */
[----:B------:R-:W-:Y:S02]  /*0df0*/  LOP3.LUT R4, R4, 0x64006400, RZ, 0xfc, !PT ;  /* 0x6400640004047812 */ /* 0x000fe400078efcff */
[----:B------:R-:W-:Y:S01]  /*0e00*/  LOP3.LUT R29, R29, 0x64006400, RZ, 0xfc, !PT ;  /* 0x640064001d1d7812 */ /* 0x000fe200078efcff */
[----:B------:R-:W-:-:S02]  /*0e10*/  HFMA2 R27, R27, R11, R12 ;  /* 0x0000000b1b1b7231 */ /* 0x000fc4000000000c */
[----:B------:R-:W0:Y:S01]  /*0e20*/  LDS.128 R12, [UR4+0x10] ;  /* 0x00001004ff0c7984 */ /* 0x000e220008000c00 */
[----:B------:R-:W-:Y:S01]  /*0e30*/  HADD2 R4, R4, -1026, -1026 ;  /* 0xe402e40204047430 */ /* 0x000fe20000000000 */
[----:B------:R-:W-:-:S03]  /*0e40*/  UIADD3 UR4, UPT, UPT, UR4, 0x20, URZ ;  /* 0x0000002004047890 */ /* 0x000fc6000fffe0ff */
[----:B0-----:R-:W-:Y:S01]  /*0e50*/  HFMA2 R4, R4, R12, R27 ;  /* 0x0000000c04047231 */ /* 0x001fe2000000001b */
[C---:B------:R-:W-:Y:S02]  /*0e60*/  LOP3.LUT R27, R28.reuse, 0xc000c, RZ, 0xc0, !PT ;  /* 0x000c000c1c1b7812 */ /* 0x040fe400078ec0ff */
[----:B------:R-:W-:Y:S02]  /*0e70*/  LOP3.LUT R28, R28, 0xc000c0, RZ, 0xc0, !PT ;  /* 0x00c000c01c1c7812 */ /* 0x000fe400078ec0ff */
[----:B------:R-:W-:Y:S02]  /*0e80*/  LOP3.LUT R27, R27, 0x64006400, RZ, 0xfc, !PT ;  /* 0x640064001b1b7812 */ /* 0x000fe400078efcff */
[----:B------:R-:W-:-:S03]  /*0e90*/  LOP3.LUT R28, R28, 0x64006400, RZ, 0xfc, !PT ;  /* 0x640064001c1c7812 */ /* 0x000fc600078efcff */
[----:B------:R-:W-:-:S04]  /*0ea0*/  HFMA2 R27, R27, R0.H1_H1, -258, -258 ;  /* 0xdc08dc081b1b7431 */ /* 0x000fc80000060000 */
[----:B------:R-:W-:Y:S02]  /*0eb0*/  HFMA2 R4, R27, R13, R4 ;  /* 0x0000000d1b047231 */ /* 0x000fe40000000004 */
[----:B------:R-:W-:-:S04]  /*0ec0*/  HFMA2 R27, R29, R2.H0_H0, -66, -66 ;  /* 0xd420d4201d1b7431 */ /* 0x000fc80000040002 */
[----:B------:R-:W-:Y:S02]  /*0ed0*/  HFMA2 R4, R27, R14, R4 ;  /* 0x0000000e1b047231 */ /* 0x000fe40000000004 */
[----:B------:R-:W-:Y:S01]  /*0ee0*/  HFMA2 R27, R28, R0.H0_H0, -18, -18 ;  /* 0xcc80cc801c1b7431 */ /* 0x000fe20000040000 */
[----:B------:R-:W-:-:S03]  /*0ef0*/  LOP3.LUT R28, R5, 0x30003, RZ, 0xc0, !PT ;  /* 0x00030003051c7812 */ /* 0x000fc600078ec0ff */
[----:B------:R-:W-:Y:S01]  /*0f00*/  HFMA2 R4, R27, R15, R4 ;  /* 0x0000000f1b047231 */ /* 0x000fe20000000004 */
[----:B------:R-:W-:Y:S02]  /*0f10*/  LOP3.LUT R28, R28, 0x64006400, RZ, 0xfc, !PT ;  /* 0x640064001c1c7812 */ /* 0x000fe400078efcff */
[----:B------:R-:W-:Y:S01]  /*0f20*/  LOP3.LUT R27, R5, 0xc000c, RZ, 0xc0, !PT ;  /* 0x000c000c051b7812 */ /* 0x000fe200078ec0ff */
[----:B------:R-:W-:Y:S02]  /*0f30*/  HADD2 R4, R4.H0_H0, R4.H1_H1 ;  /* 0x3000000404047230 */ /* 0x000fe40000000800 */
[----:B------:R-:W-:Y:S01]  /*0f40*/  HADD2 R28, R28, -1026, -1026 ;  /* 0xe402e4021c1c7430 */ /* 0x000fe20000000000 */
[----:B------:R-:W-:-:S03]  /*0f50*/  LOP3.LUT R27, R27, 0x64006400, RZ, 0xfc, !PT ;  /* 0x640064001b1b7812 */ /* 0x000fc600078efcff */
[----:B------:R-:W-:Y:S02]  /*0f60*/  HFMA2 R28, R28, R8, RZ ;  /* 0x000000081c1c7231 */ /* 0x000fe400000000ff */
[----:B------:R-:W-:-:S04]  /*0f70*/  HFMA2 R27, R27, R0.H1_H1, -258, -258 ;  /* 0xdc08dc081b1b7431 */ /* 0x000fc80000060000 */
        /* <DEDUP_REMOVED lines=20> */
[----:B------:R-:W-:-:S04]  /*10c0*/  HFMA2 R27, R27, R2.H0_H0, -66, -66 ;  /* 0xd420d4201b1b7431 */ /* 0x000fc80000040002 */
[----:B------:R-:W-:Y:S01]  /*10d0*/  HFMA2 R5, R27, R14, R5 ;  /* 0x0000000e1b057231 */ /* 0x000fe20000000005 */
[----:B------:R-:W-:Y:S02]  /*10e0*/  LOP3.LUT R27, R28, 0xc000c0, RZ, 0xc0, !PT ;  /* 0x00c000c01c1b7812 */ /* 0x000fe400078ec0ff */
[----:B------:R-:W-:Y:S02]  /*10f0*/  LOP3.LUT R28, R6, 0x30003, RZ, 0xc0, !PT ;  /* 0x00030003061c7812 */ /* 0x000fe400078ec0ff */
[----:B------:R-:W-:Y:S02]  /*1100*/  LOP3.LUT R27, R27, 0x64006400, RZ, 0xfc, !PT ;  /* 0x640064001b1b7812 */ /* 0x000fe400078efcff */
[----:B------:R-:W-:-:S03]  /*1110*/  LOP3.LUT R28, R28, 0x64006400, RZ, 0xfc, !PT ;  /* 0x640064001c1c7812 */ /* 0x000fc600078efcff */
[----:B------:R-:W-:Y:S02]  /*1120*/  HFMA2 R27, R27, R0.H0_H0, -18, -18 ;  /* 0xcc80cc801b1b7431 */ /* 0x000fe40000040000 */
[----:B------:R-:W-:Y:S02]  /*1130*/  HADD2 R28, R28, -1026, -1026 ;  /* 0xe402e4021c1c7430 */ /* 0x000fe40000000000 */
[----:B------:R-:W-:Y:S01]  /*1140*/  HFMA2 R5, R27, R15, R5 ;  /* 0x0000000f1b057231 */ /* 0x000fe20000000005 */
[----:B------:R-:W-:Y:S01]  /*1150*/  LOP3.LUT R27, R7, 0x30003, RZ, 0xc0, !PT ;  /* 0x00030003071b7812 */ /* 0x000fe200078ec0ff */
[----:B------:R-:W-:Y:S02]  /*1160*/  HFMA2 R28, R28, R8, RZ.H0_H0 ;  /* 0x000000081c1c7231 */ /* 0x000fe400000400ff */
[----:B------:R-:W-:Y:S01]  /*1170*/  HADD2 R5, R5.H0_H0, R5.H1_H1 ;  /* 0x3000000505057230 */ /* 0x000fe20000000800 */
[----:B------:R-:W-:-:S04]  /*1180*/  LOP3.LUT R27, R27, 0x64006400, RZ, 0xfc, !PT ;  /* 0x640064001b1b7812 */ /* 0x000fc800078efcff */
[----:B------:R-:W-:Y:S01]  /*1190*/  PRMT R4, R4, 0x5410, R5 ;  /* 0x0000541004047816 */ /* 0x000fe20000000005 */
[----:B------:R-:W-:-:S04]  /*11a0*/  HADD2 R27, R27, -1026, -1026 ;  /* 0xe402e4021b1b7430 */ /* 0x000fc80000000000 */
[----:B------:R-:W-:Y:S01]  /*11b0*/  HFMA2 R27, R27, R8, RZ ;  /* 0x000000081b1b7231 */ /* 0x000fe200000000ff */
[----:B------:R-:W-:Y:S01]  /*11c0*/  LOP3.LUT R8, R6, 0xc000c, RZ, 0xc0, !PT ;  /* 0x000c000c06087812 */ /* 0x000fe200078ec0ff */
[----:B------:R-:W-:-:S03]  /*11d0*/  HFMA2 R26, R4, R17, R26 ;  /* 0x00000011041a7231 */ /* 0x000fc6000000001a */
        /* <DEDUP_REMOVED lines=18> */
[----:B------:R-:W-:Y:S02]  /*1300*/  LOP3.LUT R27, R27, 0x64006400, RZ, 0xfc, !PT ;  /* 0x640064001b1b7812 */ /* 0x000fe400078efcff */
[----:B------:R-:W-:Y:S01]  /*1310*/  SHF.R.U32.HI R6, RZ, 0x8, R6 ;  /* 0x00000008ff067819 */ /* 0x000fe20000011606 */
[-C--:B------:R-:W-:Y:S01]  /*1320*/  HFMA2 R10, R10, R0.reuse.H0_H0, -18, -18 ;  /* 0xcc80cc800a0a7431 */ /* 0x080fe20000040000 */
[----:B------:R-:W-:Y:S01]  /*1330*/  SHF.R.U32.HI R7, RZ, 0x8, R7 ;  /* 0x00000008ff077819 */ /* 0x000fe20000011607 */
[----:B------:R-:W-:-:S02]  /*1340*/  HFMA2 R27, R27, R0.H0_H0, -18, -18 ;  /* 0xcc80cc801b1b7431 */ /* 0x000fc40000040000 */
[-C--:B------:R-:W-:Y:S01]  /*1350*/  HFMA2 R8, R10, R11.reuse, R8 ;  /* 0x0000000b0a087231 */ /* 0x080fe20000000008 */
[----:B------:R-:W-:Y:S01]  /*1360*/  LOP3.LUT R10, R7, 0x30003, RZ, 0xc0, !PT ;  /* 0x00030003070a7812 */ /* 0x000fe200078ec0ff */
[----:B------:R-:W-:Y:S01]  /*1370*/  HFMA2 R9, R27, R11, R9 ;  /* 0x0000000b1b097231 */ /* 0x000fe20000000009 */
[----:B------:R-:W-:Y:S02]  /*1380*/  LOP3.LUT R11, R6, 0x30003, RZ, 0xc0, !PT ;  /* 0x00030003060b7812 */ /* 0x000fe400078ec0ff */
[----:B------:R-:W-:Y:S02]  /*1390*/  LOP3.LUT R10, R10, 0x64006400, RZ, 0xfc, !PT ;  /* 0x640064000a0a7812 */ /* 0x000fe400078efcff */
[----:B------:R-:W-:-:S05]  /*13a0*/  LOP3.LUT R11, R11, 0x64006400, RZ, 0xfc, !PT ;  /* 0x640064000b0b7812 */ /* 0x000fca00078efcff */
[----:B------:R-:W-:-:S04]  /*13b0*/  HADD2 R11, R11, -1026, -1026 ;  /* 0xe402e4020b0b7430 */ /* 0x000fc80000000000 */
[----:B------:R-:W-:Y:S02]  /*13c0*/  HFMA2 R8, R11, R12, R8 ;  /* 0x0000000c0b087231 */ /* 0x000fe40000000008 */
[----:B------:R-:W-:Y:S01]  /*13d0*/  HADD2 R11, R10, -1026, -1026 ;  /* 0xe402e4020a0b7430 */ /* 0x000fe20000000000 */
[----:B------:R-:W-:-:S03]  /*13e0*/  LOP3.LUT R10, R6, 0xc000c, RZ, 0xc0, !PT ;  /* 0x000c000c060a7812 */ /* 0x000fc600078ec0ff */
[----:B------:R-:W-:Y:S01]  /*13f0*/  HFMA2 R12, R11, R12, R9 ;  /* 0x0000000c0b0c7231 */ /* 0x000fe20000000009 */
[----:B------:R-:W-:Y:S02]  /*1400*/  LOP3.LUT R11, R7, 0xc000c, RZ, 0xc0, !PT ;  /* 0x000c000c070b7812 */ /* 0x000fe400078ec0ff */
[----:B------:R-:W-:Y:S02]  /*1410*/  LOP3.LUT R9, R10, 0x64006400, RZ, 0xfc, !PT ;  /* 0x640064000a097812 */ /* 0x000fe400078efcff */
[----:B------:R-:W-:-:S03]  /*1420*/  LOP3.LUT R11, R11, 0x64006400, RZ, 0xfc, !PT ;  /* 0x640064000b0b7812 */ /* 0x000fc600078efcff */
[-C--:B------:R-:W-:Y:S02]  /*1430*/  HFMA2 R9, R9, R0.reuse.H1_H1, -258, -258 ;  /* 0xdc08dc0809097431 */ /* 0x080fe40000060000 */
[----:B------:R-:W-:Y:S01]  /*1440*/  HFMA2 R10, R11, R0.H1_H1, -258, -258 ;  /* 0xdc08dc080b0a7431 */ /* 0x000fe20000060000 */
[C---:B------:R-:W-:Y:S01]  /*1450*/  LOP3.LUT R11, R6.reuse, 0x300030, RZ, 0xc0, !PT ;  /* 0x00300030060b7812 */ /* 0x040fe200078ec0ff */
        /* <DEDUP_REMOVED lines=10> */
[----:B------:R-:W-:Y:S02]  /*1500*/  HFMA2 R2, R9, R2.H0_H0, -66, -66 ;  /* 0xd420d42009027431 */ /* 0x000fe40000040002 */
[----:B------:R-:W-:Y:S02]  /*1510*/  HFMA2 R8, R11, R14, R8 ;  /* 0x0000000e0b087231 */ /* 0x000fe40000000008 */
[-C--:B------:R-:W-:Y:S02]  /*1520*/  HFMA2 R27, R27, R0.reuse.H0_H0, -18, -18 ;  /* 0xcc80cc801b1b7431 */ /* 0x080fe40000040000 */
[----:B------:R-:W-:-:S02]  /*1530*/  HFMA2 R0, R7, R0.H0_H0, -18, -18 ;  /* 0xcc80cc8007007431 */ /* 0x000fc40000040000 */
[----:B------:R-:W-:Y:S02]  /*1540*/  HFMA2 R2, R2, R14, R10 ;  /* 0x0000000e02027231 */ /* 0x000fe4000000000a */
[-C--:B------:R-:W-:Y:S02]  /*1550*/  HFMA2 R8, R27, R15.reuse, R8 ;  /* 0x0000000f1b087231 */ /* 0x080fe40000000008 */
[----:B------:R-:W-:Y:S02]  /*1560*/  HFMA2 R0, R0, R15, R2 ;  /* 0x0000000f00007231 */ /* 0x000fe40000000002 */
[----:B------:R-:W-:Y:S02]  /*1570*/  HADD2 R8, R8.H0_H0, R8.H1_H1 ;  /* 0x3000000808087230 */ /* 0x000fe40000000800 */
[----:B------:R-:W-:-:S05]  /*1580*/  HADD2 R0, R0.H0_H0, R0.H1_H1 ;  /* 0x3000000000007230 */ /* 0x000fca0000000800 */
[----:B------:R-:W-:-:S05]  /*1590*/  PRMT R8, R8, 0x5410, R0 ;  /* 0x0000541008087816 */ /* 0x000fca0000000000 */
[----:B------:R-:W-:Y:S01]  /*15a0*/  HFMA2 R25, R8, R19, R25 ;  /* 0x0000001308197231 */ /* 0x000fe20000000019 */
[----:B------:R-:W-:Y:S06]  /*15b0*/  @!P0 BRA `(.L_x_3906) ;  /* 0xfffffff400908947 */ /* 0x000fec000383ffff */
.L_x_3905:
        /* <DEDUP_REMOVED lines=9> */
.L_x_3910:
[----:B------:R-:W0:Y:S02]  /*1650*/  LDS R4, [R2] ;  /* 0x0000000002047984 */ /* 0x000e240000000800 */
[----:B0-----:R-:W-:-:S05]  /*1660*/  HADD2 R5, R4, R7 ;  /* 0x0000000704057230 */ /* 0x001fca0000000000 */
[----:B------:R-:W0:Y:S02]  /*1670*/  ATOMS.CAST.SPIN P0, [R2], R4, R5 ;  /* 0x000000040200758d */ /* 0x000e240001800005 */
[----:B0-----:R-:W-:Y:S05]  /*1680*/  @!P0 BRA `(.L_x_3910) ;  /* 0xfffffffc00f08947 */ /* 0x001fea000383ffff */
[----:B------:R-:W-:Y:S05]  /*1690*/  BRA `(.L_x_3908) ;  /* 0x00000000000c7947 */ /* 0x000fea0003800000 */
.L_x_3909:
[----:B------:R-:W2:Y:S02]  /*16a0*/  LD.E R0, desc[UR6][R20.64] ;  /* 0x0000000614007980 */ /* 0x000ea4000c101900 */
[----:B--2---:R-:W-:-:S05]  /*16b0*/  IMAD.IADD R3, R7, 0x1, R0 ;  /* 0x0000000107037824 */ /* 0x004fca00078e0200 */
[----:B------:R0:W-:Y:S02]  /*16c0*/  ST.E desc[UR6][R20.64], R3 ;  /* 0x0000000314007985 */ /* 0x0001e4000c101906 */
.L_x_3908:
[----:B------:R-:W-:Y:S05]  /*16d0*/  BSYNC.RECONVERGENT B0 ;  /* 0x0000000000007941 */ /* 0x000fea0003800200 */
.L_x_3907:
[----:B------:R1:W-:Y:S02]  /*16e0*/  ATOM.E.ADD.F16x2.RN.STRONG.GPU P0, RZ, desc[UR6][R20.64+0x4], R9 ;  /* 0x8000040914ff79a2 */ /* 0x0003e4000c10e106 */
[----:B-1----:R-:W-:Y:S05]  /*16f0*/  @P0 EXIT ;  /* 0x000000000000094d */ /* 0x002fea0003800000 */
[----:B------:R-:W1:Y:S02]  /*1700*/  QSPC.E.S P0, RZ, [R20+0x4] ;  /* 0x0000040014ff73aa */ /* 0x000e640000000500 */
[----:B-1----:R-:W-:Y:S05]  /*1710*/  @!P0 BRA `(.L_x_3911) ;  /* 0x0000000000188947 */ /* 0x002fea0003800000 */
[----:B0-----:R-:W-:-:S07]  /*1720*/  MOV R20, R20 ;  /* 0x0000001400147202 */ /* 0x001fce0000000f00 */
.L_x_3912:
[----:B------:R-:W0:Y:S02]  /*1730*/  LDS R2, [R20+0x4] ;  /* 0x0000040014027984 */ /* 0x000e240000000800 */
[----:B0-----:R-:W-:-:S05]  /*1740*/  HFMA2 R3, R2, 1, 1, R9 ;  /* 0x3c003c0002037831 */ /* 0x001fca0000000009 */
[----:B------:R-:W0:Y:S02]  /*1750*/  ATOMS.CAST.SPIN P0, [R20+0x4], R2, R3 ;  /* 0x000004021400758d */ /* 0x000e240001800003 */
[----:B0-----:R-:W-:Y:S05]  /*1760*/  @!P0 BRA `(.L_x_3912) ;  /* 0xfffffffc00f08947 */ /* 0x001fea000383ffff */
[----:B------:R-:W-:Y:S05]  /*1770*/  EXIT ;  /* 0x000000000000794d */ /* 0x000fea0003800000 */
.L_x_3911:
[----:B------:R-:W0:Y:S02]  /*1780*/  LD.E R0, desc[UR6][R20.64+0x4] ;  /* 0x0000040614007980 */ /* 0x000e24000c101900 */
[----:B0-----:R-:W-:-:S05]  /*1790*/  IMAD.IADD R3, R9, 0x1, R0 ;  /* 0x0000000109037824 */ /* 0x001fca00078e0200 */
[----:B------:R-:W-:Y:S01]  /*17a0*/  ST.E desc[UR6][R20.64+0x4], R3 ;  /* 0x0000040314007985 */ /* 0x000fe2000c101906 */
[----:B------:R-:W-:Y:S05]  /*17b0*/  EXIT ;  /* 0x000000000000794d */ /* 0x000fea0003800000 */
.L_x_3913:
        /* <DEDUP_REMOVED lines=12> */
.L_x_3993:


//--------------------- .nv.shared._Z23gemm_half_q_half_kernelILi4ELi32ELb1ELb1ELi64EEvPK6__halfPKjS4_S2_PS0_iiiiPKtS7_iiiiiibS2_i --------------------------
	.section	.nv.shared._Z23gemm_half_q_half_kernelILi4ELi32ELb1ELb1ELi64EEvPK6__halfPKjS4_S2_PS0_iiiiPKtS7_iiiiiibS2_i,"aw",@nobits
	.sectionflags	@""
	.align	2
.nv.shared._Z23gemm_half_q_half_kernelILi4ELi32ELb1ELb1ELi64EEvPK6__halfPKjS4_S2_PS0_iiiiPKtS7_iiiiiibS2_i:
	.zero		1536


//--------------------- .nv.shared.reserved.0     --------------------------
	.section	.nv.shared.reserved.0,"aw",@nobits
	.weak		__nv_reservedSMEM_offset_0_alias
	.size		__nv_reservedSMEM_offset_0_alias, 0, 64
	.other		__nv_reservedSMEM_offset_0_alias,@"STO_CUDA_RESERVED_SHARED STV_DEFAULT"
__nv_reservedSMEM_offset_0_alias:
	.zero		0
	.zero		64


//--------------------- .nv.global                --------------------------
	.section	.nv.global,"aw",@nobits
.nv.global:
	.type		_ZN46_INTERNAL_62e1fee1_15_unit_exl2_3a_cu_db99ab474cuda3std3__48in_placeE,@object
	.size		_ZN46_INTERNAL_62e1fee1_15_unit_exl2_3a_cu_db99ab474cuda3std3__48in_placeE,(_ZN46_INTERNAL_62e1fee1_15_unit_exl2_3a_cu_db99ab474cuda3std6ranges3__45__cpo8distanceE - _ZN46_INTERNAL_62e1fee1_15_unit_exl2_3a_cu_db99ab474cuda3std3__48in_placeE)
_ZN46_INTERNAL_62e1fee1_15_unit_exl2_3a_cu_db99ab474cuda3std3__48in_placeE:
	.zero		1
	.type		_ZN46_INTERNAL_62e1fee1_15_unit_exl2_3a_cu_db99ab474cuda3std6ranges3__45__cpo8distanceE,@object
	.size		_ZN46_INTERNAL_62e1fee1_15_unit_exl2_3a_cu_db99ab474cuda3std6ranges3__45__cpo8distanceE,(_ZN46_INTERNAL_62e1fee1_15_unit_exl2_3a_cu_db99ab474cuda3std3__45__cpo6cbeginE - _ZN46_INTERNAL_62e1fee1_15_unit_exl2_3a_cu_db99ab474cuda3std6ranges3__45__cpo8distanceE)
_ZN46_INTERNAL_62e1fee1_15_unit_exl2_3a_cu_db99ab474cuda3std6ranges3__45__cpo8distanceE:
	.zero		1
	.type		_ZN46_INTERNAL_62e1fee1_15_unit_exl2_3a_cu_db99ab474cuda3std3__45__cpo6cbeginE,@object
	.size		_ZN46_INTERNAL_62e1fee1_15_unit_exl2_3a_cu_db99ab474cuda3std3__45__cpo6cbeginE,(_ZN46_INTERNAL_62e1fee1_15_unit_exl2_3a_cu_db99ab474cuda3std6ranges3__45__cpo7advanceE - _ZN46_INTERNAL_62e1fee1_15_unit_exl2_3a_cu_db99ab474cuda3std3__45__cpo6cbeginE)
_ZN46_INTERNAL_62e1fee1_15_unit_exl2_3a_cu_db99ab474cuda3std3__45__cpo6cbeginE:
	.zero		1
	.type		_ZN46_INTERNAL_62e1fee1_15_unit_exl2_3a_cu_db99ab474cuda3std6ranges3__45__cpo7advanceE,@object
	.size		_ZN46_INTERNAL_62e1fee1_15_unit_exl2_3a_cu_db99ab474cuda3std6ranges3__45__cpo7advanceE,(_ZN46_INTERNAL_62e1fee1_15_unit_exl2_3a_cu_db99ab474cuda3std3__45__cpo7crbeginE - _ZN46_INTERNAL_62e1fee1_15_unit_exl2_3a_cu_db99ab474cuda3std6ranges3__45__cpo7advanceE)
_ZN46_INTERNAL_62e1fee1_15_unit_exl2_3a_cu_db99ab474cuda3std6ranges3__45__cpo7advanceE:
	.zero		1
	.type		_ZN46_INTERNAL_62e1fee1_15_unit_exl2_3a_cu_db99ab474cuda3std3__45__cpo7crbeginE,@object
	.size		_ZN46_INTERNAL_62e1fee1_15_unit_exl2_3a_cu_db99ab474cuda3std3__45__cpo7crbeginE,(_ZN46_INTERNAL_62e1fee1_15_unit_exl2_3a_cu_db99ab474cuda3std6ranges3__45__cpo4dataE - _ZN46_INTERNAL_62e1fee1_15_unit_exl2_3a_cu_db99ab474cuda3std3__45__cpo7crbeginE)
_ZN46_INTERNAL_62e1fee1_15_unit_exl2_3a_cu_db99ab474cuda3std3__45__cpo7crbeginE:
	.zero		1
	.type		_ZN46_INTERNAL_62e1fee1_15_unit_exl2_3a_cu_db99ab474cuda3std6ranges3__45__cpo4dataE,@object
	.size		_ZN46_INTERNAL_62e1fee1_15_unit_exl2_3a_cu_db99ab474cuda3std6ranges3__45__cpo4dataE,(_ZN46_INTERNAL_62e1fee1_15_unit_exl2_3a_cu_db99ab474cuda3std6ranges3__45__cpo5beginE - _ZN46_INTERNAL_62e1fee1_15_unit_exl2_3a_cu_db99ab474cuda3std6ranges3__45__cpo4dataE)
_ZN46_INTERNAL_62e1fee1_15_unit_exl2_3a_cu_db99ab474cuda3std6ranges3__45__cpo4dataE:
	.zero		1
	.type		_ZN46_INTERNAL_62e1fee1_15_unit_exl2_3a_cu_db99ab474cuda3std6ranges3__45__cpo5beginE,@object
	.size		_ZN46_INTERNAL_62e1fee1_15_unit_exl2_3a_cu_db99ab474cuda3std6ranges3__45__cpo5beginE,(_ZN46_INTERNAL_62e1fee1_15_unit_exl2_3a_cu_db99ab474cuda3std3__448_GLOBAL__N__62e1fee1_15_unit_exl2_3a_cu_db99ab476ignoreE - _ZN46_INTERNAL_62e1fee1_15_unit_exl2_3a_cu_db99ab474cuda3std6ranges3__45__cpo5beginE)
_ZN46_INTERNAL_62e1fee1_15_unit_exl2_3a_cu_db99ab474cuda3std6ranges3__45__cpo5beginE:
	.zero		1
	.type		_ZN46_INTERNAL_62e1fee1_15_unit_exl2_3a_cu_db99ab474cuda3std3__448_GLOBAL__N__62e1fee1_15_unit_exl2_3a_cu_db99ab476ignoreE,@object
	.size		_ZN46_INTERNAL_62e1fee1_15_unit_exl2_3a_cu_db99ab474cuda3std3__448_GLOBAL__N__62e1fee1_15_unit_exl2_3a_cu_db99ab476ignoreE,(_ZN46_INTERNAL_62e1fee1_15_unit_exl2_3a_cu_db99ab474cuda3std6ranges3__45__cpo4sizeE - _ZN46_INTERNAL_62e1fee1_15_unit_exl2_3a_cu_db99ab474cuda3std3__448_GLOBAL__N__62e1fee1_15_unit_exl2_3a_cu_db99ab476ignoreE)
_ZN46_INTERNAL_62e1fee1_15_unit_exl2_3a_cu_db99ab474cuda3std3__448_GLOBAL__N__62e1fee1_15_unit_exl2_3a_cu_db99ab476ignoreE:
	.zero		1
	.type		_ZN46_INTERNAL_62e1fee1_15_unit_exl2_3a_cu_db99ab474cuda3std6ranges3__45__cpo4sizeE,@object
	.size		_ZN46_INTERNAL_62e1fee1_15_unit_exl2_3a_cu_db99ab474cuda3std6ranges3__45__cpo4sizeE,(_ZN46_INTERNAL_62e1fee1_15_unit_exl2_3a_cu_db99ab474cuda3std3__45__cpo5beginE - _ZN46_INTERNAL_62e1fee1_15_unit_exl2_3a_cu_db99ab474cuda3std6ranges3__45__cpo4sizeE)
_ZN46_INTERNAL_62e1fee1_15_unit_exl2_3a_cu_db99ab474cuda3std6ranges3__45__cpo4sizeE:
	.zero		1
	.type		_ZN46_INTERNAL_62e1fee1_15_unit_exl2_3a_cu_db99ab474cuda3std3__45__cpo5beginE,@object
	.size		_ZN46_INTERNAL_62e1fee1_15_unit_exl2_3a_cu_db99ab474cuda3std3__45__cpo5beginE,(_ZN46_INTERNAL_62e1fee1_15_unit_exl2_3a_cu_db99ab474cuda3std6ranges3__45__cpo6cbeginE - _ZN46_INTERNAL_62e1fee1_15_unit_exl2_3a_cu_db99ab474cuda3std3__45__cpo5beginE)
_ZN46_INTERNAL_62e1fee1_15_unit_exl2_3a_cu_db99ab474cuda3std3__45__cpo5beginE:
	.zero		1
	.type		_ZN46_INTERNAL_62e1fee1_15_unit_exl2_3a_cu_db99ab474cuda3std6ranges3__45__cpo6cbeginE,@object
	.size		_ZN46_INTERNAL_62e1fee1_15_unit_exl2_3a_cu_db99ab474cuda3std6ranges3__45__cpo6cbeginE,(_ZN46_INTERNAL_62e1fee1_15_unit_exl2_3a_cu_db99ab474cuda3std3__45__cpo6rbeginE - _ZN46_INTERNAL_62e1fee1_15_unit_exl2_3a_cu_db99ab474cuda3std6ranges3__45__cpo6cbeginE)
_ZN46_INTERNAL_62e1fee1_15_unit_exl2_3a_cu_db99ab474cuda3std6ranges3__45__cpo6cbeginE:
	.zero		1
	.type		_ZN46_INTERNAL_62e1fee1_15_unit_exl2_3a_cu_db99ab474cuda3std3__45__cpo6rbeginE,@object
	.size		_ZN46_INTERNAL_62e1fee1_15_unit_exl2_3a_cu_db99ab474cuda3std3__45__cpo6rbeginE,(_ZN46_INTERNAL_62e1fee1_15_unit_exl2_3a_cu_db99ab474cuda3std6ranges3__45__cpo4nextE - _ZN46_INTERNAL_62e1fee1_15_unit_exl2_3a_cu_db99ab474cuda3std3__45__cpo6rbeginE)
_ZN46_INTERNAL_62e1fee1_15_unit_exl2_3a_cu_db99ab474cuda3std3__45__cpo6rbeginE:
	.zero		1
	.type		_ZN46_INTERNAL_62e1fee1_15_unit_exl2_3a_cu_db99ab474cuda3std6ranges3__45__cpo4nextE,@object
	.size		_ZN46_INTERNAL_62e1fee1_15_unit_exl2_3a_cu_db99ab474cuda3std6ranges3__45__cpo4nextE,(_ZN46_INTERNAL_62e1fee1_15_unit_exl2_3a_cu_db99ab474cuda3std6ranges3__45__cpo4swapE - _ZN46_INTERNAL_62e1fee1_15_unit_exl2_3a_cu_db99ab474cuda3std6ranges3__45__cpo4nextE)
_ZN46_INTERNAL_62e1fee1_15_unit_exl2_3a_cu_db99ab474cuda3std6ranges3__45__cpo4nextE:
	.zero		1
	.type		_ZN46_INTERNAL_62e1fee1_15_unit_exl2_3a_cu_db99ab474cuda3std6ranges3__45__cpo4swapE,@object
	.size		_ZN46_INTERNAL_62e1fee1_15_unit_exl2_3a_cu_db99ab474cuda3std6ranges3__45__cpo4swapE,(_ZN46_INTERNAL_62e1fee1_15_unit_exl2_3a_cu_db99ab474cuda3std3__420unreachable_sentinelE - _ZN46_INTERNAL_62e1fee1_15_unit_exl2_3a_cu_db99ab474cuda3std6ranges3__45__cpo4swapE)
_ZN46_INTERNAL_62e1fee1_15_unit_exl2_3a_cu_db99ab474cuda3std6ranges3__45__cpo4swapE:
	.zero		1
	.type		_ZN46_INTERNAL_62e1fee1_15_unit_exl2_3a_cu_db99ab474cuda3std3__420unreachable_sentinelE,@object
	.size		_ZN46_INTERNAL_62e1fee1_15_unit_exl2_3a_cu_db99ab474cuda3std3__420unreachable_sentinelE,(_ZN46_INTERNAL_62e1fee1_15_unit_exl2_3a_cu_db99ab476thrust24THRUST_300001_SM_1030_NS6system6detail10sequential3seqE - _ZN46_INTERNAL_62e1fee1_15_unit_exl2_3a_cu_db99ab474cuda3std3__420unreachable_sentinelE)
_ZN46_INTERNAL_62e1fee1_15_unit_exl2_3a_cu_db99ab474cuda3std3__420unreachable_sentinelE:
	.zero		1
	.type		_ZN46_INTERNAL_62e1fee1_15_unit_exl2_3a_cu_db99ab476thrust24THRUST_300001_SM_1030_NS6system6detail10sequential3seqE,@object
	.size		_ZN46_INTERNAL_62e1fee1_15_unit_exl2_3a_cu_db99ab476thrust24THRUST_300001_SM_1030_NS6system6detail10sequential3seqE,(_ZN46_INTERNAL_62e1fee1_15_unit_exl2_3a_cu_db99ab474cuda3std3__45__cpo4cendE - _ZN46_INTERNAL_62e1fee1_15_unit_exl2_3a_cu_db99ab476thrust24THRUST_300001_SM_1030_NS6system6detail10sequential3seqE)
_ZN46_INTERNAL_62e1fee1_15_unit_exl2_3a_cu_db99ab476thrust24THRUST_300001_SM_1030_NS6system6detail10sequential3seqE:
	.zero		1
	.type		_ZN46_INTERNAL_62e1fee1_15_unit_exl2_3a_cu_db99ab474cuda3std3__45__cpo4cendE,@object
	.size		_ZN46_INTERNAL_62e1fee1_15_unit_exl2_3a_cu_db99ab474cuda3std3__45__cpo4cendE,(_ZN46_INTERNAL_62e1fee1_15_unit_exl2_3a_cu_db99ab474cuda3std6ranges3__45__cpo9iter_swapE - _ZN46_INTERNAL_62e1fee1_15_unit_exl2_3a_cu_db99ab474cuda3std3__45__cpo4cendE)
_ZN46_INTERNAL_62e1fee1_15_unit_exl2_3a_cu_db99ab474cuda3std3__45__cpo4cendE:
	.zero		1
	.type		_ZN46_INTERNAL_62e1fee1_15_unit_exl2_3a_cu_db99ab474cuda3std6ranges3__45__cpo9iter_swapE,@object
	.size		_ZN46_INTERNAL_62e1fee1_15_unit_exl2_3a_cu_db99ab474cuda3std6ranges3__45__cpo9iter_swapE,(_ZN46_INTERNAL_62e1fee1_15_unit_exl2_3a_cu_db99ab474cuda3std3__45__cpo5crendE - _ZN46_INTERNAL_62e1fee1_15_unit_exl2_3a_cu_db99ab474cuda3std6ranges3__45__cpo9iter_swapE)
_ZN46_INTERNAL_62e1fee1_15_unit_exl2_3a_cu_db99ab474cuda3std6ranges3__45__cpo9iter_swapE:
	.zero		1
	.type		_ZN46_INTERNAL_62e1fee1_15_unit_exl2_3a_cu_db99ab474cuda3std3__45__cpo5crendE,@object
	.size		_ZN46_INTERNAL_62e1fee1_15_unit_exl2_3a_cu_db99ab474cuda3std3__45__cpo5crendE,(_ZN46_INTERNAL_62e1fee1_15_unit_exl2_3a_cu_db99ab474cuda3std6ranges3__45__cpo5cdataE - _ZN46_INTERNAL_62e1fee1_15_unit_exl2_3a_cu_db99ab474cuda3std3__45__cpo5crendE)
_ZN46_INTERNAL_62e1fee1_15_unit_exl2_3a_cu_db99ab474cuda3std3__45__cpo5crendE:
	.zero		1
	.type		_ZN46_INTERNAL_62e1fee1_15_unit_exl2_3a_cu_db99ab474cuda3std6ranges3__45__cpo5cdataE,@object
	.size		_ZN46_INTERNAL_62e1fee1_15_unit_exl2_3a_cu_db99ab474cuda3std6ranges3__45__cpo5cdataE,(_ZN46_INTERNAL_62e1fee1_15_unit_exl2_3a_cu_db99ab474cuda3std6ranges3__45__cpo3endE - _ZN46_INTERNAL_62e1fee1_15_unit_exl2_3a_cu_db99ab474cuda3std6ranges3__45__cpo5cdataE)
_ZN46_INTERNAL_62e1fee1_15_unit_exl2_3a_cu_db99ab474cuda3std6ranges3__45__cpo5cdataE:
	.zero		1
	.type		_ZN46_INTERNAL_62e1fee1_15_unit_exl2_3a_cu_db99ab474cuda3std6ranges3__45__cpo3endE,@object
	.size		_ZN46_INTERNAL_62e1fee1_15_unit_exl2_3a_cu_db99ab474cuda3std6ranges3__45__cpo3endE,(_ZN46_INTERNAL_62e1fee1_15_unit_exl2_3a_cu_db99ab474cuda3std3__419piecewise_constructE - _ZN46_INTERNAL_62e1fee1_15_unit_exl2_3a_cu_db99ab474cuda3std6ranges3__45__cpo3endE)
_ZN46_INTERNAL_62e1fee1_15_unit_exl2_3a_cu_db99ab474cuda3std6ranges3__45__cpo3endE:
	.zero		1
	.type		_ZN46_INTERNAL_62e1fee1_15_unit_exl2_3a_cu_db99ab474cuda3std3__419piecewise_constructE,@object
	.size		_ZN46_INTERNAL_62e1fee1_15_unit_exl2_3a_cu_db99ab474cuda3std3__419piecewise_constructE,(_ZN46_INTERNAL_62e1fee1_15_unit_exl2_3a_cu_db99ab474cuda3std6ranges3__45__cpo5ssizeE - _ZN46_INTERNAL_62e1fee1_15_unit_exl2_3a_cu_db99ab474cuda3std3__419piecewise_constructE)
_ZN46_INTERNAL_62e1fee1_15_unit_exl2_3a_cu_db99ab474cuda3std3__419piecewise_constructE:
	.zero		1
	.type		_ZN46_INTERNAL_62e1fee1_15_unit_exl2_3a_cu_db99ab474cuda3std6ranges3__45__cpo5ssizeE,@object
	.size		_ZN46_INTERNAL_62e1fee1_15_unit_exl2_3a_cu_db99ab474cuda3std6ranges3__45__cpo5ssizeE,(_ZN46_INTERNAL_62e1fee1_15_unit_exl2_3a_cu_db99ab474cuda3std3__45__cpo3endE - _ZN46_INTERNAL_62e1fee1_15_unit_exl2_3a_cu_db99ab474cuda3std6ranges3__45__cpo5ssizeE)
_ZN46_INTERNAL_62e1fee1_15_unit_exl2_3a_cu_db99ab474cuda3std6ranges3__45__cpo5ssizeE:
	.zero		1
	.type		_ZN46_INTERNAL_62e1fee1_15_unit_exl2_3a_cu_db99ab474cuda3std3__45__cpo3endE,@object
	.size		_ZN46_INTERNAL_62e1fee1_15_unit_exl2_3a_cu_db99ab474cuda3std3__45__cpo3endE,(_ZN46_INTERNAL_62e1fee1_15_unit_exl2_3a_cu_db99ab474cuda3std6ranges3__45__cpo4cendE - _ZN46_INTERNAL_62e1fee1_15_unit_exl2_3a_cu_db99ab474cuda3std3__45__cpo3endE)
_ZN46_INTERNAL_62e1fee1_15_unit_exl2_3a_cu_db99ab474cuda3std3__45__cpo3endE:
	.zero		1
	.type		_ZN46_INTERNAL_62e1fee1_15_unit_exl2_3a_cu_db99ab474cuda3std6ranges3__45__cpo4cendE,@object
	.size		_ZN46_INTERNAL_62e1fee1_15_unit_exl2_3a_cu_db99ab474cuda3std6ranges3__45__cpo4cendE,(_ZN46_INTERNAL_62e1fee1_15_unit_exl2_3a_cu_db99ab474cuda3std3__45__cpo4rendE - _ZN46_INTERNAL_62e1fee1_15_unit_exl2_3a_cu_db99ab474cuda3std6ranges3__45__cpo4cendE)
_ZN46_INTERNAL_62e1fee1_15_unit_exl2_3a_cu_db99ab474cuda3std6ranges3__45__cpo4cendE:
	.zero		1
	.type		_ZN46_INTERNAL_62e1fee1_15_unit_exl2_3a_cu_db99ab474cuda3std3__45__cpo4rendE,@object
	.size		_ZN46_INTERNAL_62e1fee1_15_unit_exl2_3a_cu_db99ab474cuda3std3__45__cpo4rendE,(_ZN46_INTERNAL_62e1fee1_15_unit_exl2_3a_cu_db99ab474cuda3std6ranges3__45__cpo4prevE - _ZN46_INTERNAL_62e1fee1_15_unit_exl2_3a_cu_db99ab474cuda3std3__45__cpo4rendE)
_ZN46_INTERNAL_62e1fee1_15_unit_exl2_3a_cu_db99ab474cuda3std3__45__cpo4rendE:
	.zero		1
	.type		_ZN46_INTERNAL_62e1fee1_15_unit_exl2_3a_cu_db99ab474cuda3std6ranges3__45__cpo4prevE,@object
	.size		_ZN46_INTERNAL_62e1fee1_15_unit_exl2_3a_cu_db99ab474cuda3std6ranges3__45__cpo4prevE,(_ZN46_INTERNAL_62e1fee1_15_unit_exl2_3a_cu_db99ab474cuda3std6ranges3__45__cpo9iter_moveE - _ZN46_INTERNAL_62e1fee1_15_unit_exl2_3a_cu_db99ab474cuda3std6ranges3__45__cpo4prevE)
_ZN46_INTERNAL_62e1fee1_15_unit_exl2_3a_cu_db99ab474cuda3std6ranges3__45__cpo4prevE:
	.zero		1
	.type		_ZN46_INTERNAL_62e1fee1_15_unit_exl2_3a_cu_db99ab474cuda3std6ranges3__45__cpo9iter_moveE,@object
	.size		_ZN46_INTERNAL_62e1fee1_15_unit_exl2_3a_cu_db99ab474cuda3std6ranges3__45__cpo9iter_moveE,(.L_13 - _ZN46_INTERNAL_62e1fee1_15_unit_exl2_3a_cu_db99ab474cuda3std6ranges3__45__cpo9iter_moveE)
_ZN46_INTERNAL_62e1fee1_15_unit_exl2_3a_cu_db99ab474cuda3std6ranges3__45__cpo9iter_moveE:
	.zero		1
.L_13:


//--------------------- .nv.shared._Z23gemm_half_q_half_kernelILi4ELi48ELb1ELb1ELi64EEvPK6__halfPKjS4_S2_PS0_iiiiPKtS7_iiiiiibS2_i --------------------------
	.section	.nv.shared._Z23gemm_half_q_half_kernelILi4ELi48ELb1ELb1ELi64EEvPK6__halfPKjS4_S2_PS0_iiiiPKtS7_iiiiiibS2_i,"aw",@nobits
	.sectionflags	@""
	.align	2
.nv.shared._Z23gemm_half_q_half_kernelILi4ELi48ELb1ELb1ELi64EEvPK6__halfPKjS4_S2_PS0_iiiiPKtS7_iiiiiibS2_i:
	.zero		1536


//--------------------- .nv.shared._Z23gemm_half_q_half_kernelILi4ELi16ELb1ELb1ELi64EEvPK6__halfPKjS4_S2_PS0_iiiiPKtS7_iiiiiibS2_i --------------------------
	.section	.nv.shared._Z23gemm_half_q_half_kernelILi4ELi16ELb1ELb1ELi64EEvPK6__halfPKjS4_S2_PS0_iiiiPKtS7_iiiiiibS2_i,"aw",@nobits
	.sectionflags	@""
	.align	2
.nv.shared._Z23gemm_half_q_half_kernelILi4ELi16ELb1ELb1ELi64EEvPK6__halfPKjS4_S2_PS0_iiiiPKtS7_iiiiiibS2_i:
	.zero		1536


//--------------------- .nv.shared._Z23gemm_half_q_half_kernelILi4ELi24ELb1ELb1ELi64EEvPK6__halfPKjS4_S2_PS0_iiiiPKtS7_iiiiiibS2_i --------------------------
	.section	.nv.shared._Z23gemm_half_q_half_kernelILi4ELi24ELb1ELb1ELi64EEvPK6__halfPKjS4_S2_PS0_iiiiPKtS7_iiiiiibS2_i,"aw",@nobits
	.sectionflags	@""
	.align	2
.nv.shared._Z23gemm_half_q_half_kernelILi4ELi24ELb1ELb1ELi64EEvPK6__halfPKjS4_S2_PS0_iiiiPKtS7_iiiiiibS2_i:
	.zero		1536


//--------------------- .nv.shared._Z23gemm_half_q_half_kernelILi4ELi8ELb1ELb1ELi64EEvPK6__halfPKjS4_S2_PS0_iiiiPKtS7_iiiiiibS2_i --------------------------
	.section	.nv.shared._Z23gemm_half_q_half_kernelILi4ELi8ELb1ELb1ELi64EEvPK6__halfPKjS4_S2_PS0_iiiiPKtS7_iiiiiibS2_i,"aw",@nobits
	.sectionflags	@""
	.align	2
.nv.shared._Z23gemm_half_q_half_kernelILi4ELi8ELb1ELb1ELi64EEvPK6__halfPKjS4_S2_PS0_iiiiPKtS7_iiiiiibS2_i:
	.zero		1536


//--------------------- .nv.shared._Z23gemm_half_q_half_kernelILi4ELi12ELb1ELb1ELi64EEvPK6__halfPKjS4_S2_PS0_iiiiPKtS7_iiiiiibS2_i --------------------------
	.section	.nv.shared._Z23gemm_half_q_half_kernelILi4ELi12ELb1ELb1ELi64EEvPK6__halfPKjS4_S2_PS0_iiiiPKtS7_iiiiiibS2_i,"aw",@nobits
	.sectionflags	@""
	.align	2
.nv.shared._Z23gemm_half_q_half_kernelILi4ELi12ELb1ELb1ELi64EEvPK6__halfPKjS4_S2_PS0_iiiiPKtS7_iiiiiibS2_i:
	.zero		1536


//--------------------- .nv.shared._Z23gemm_half_q_half_kernelILi4ELi14ELb1ELb1ELi64EEvPK6__halfPKjS4_S2_PS0_iiiiPKtS7_iiiiiibS2_i --------------------------
	.section	.nv.shared._Z23gemm_half_q_half_kernelILi4ELi14ELb1ELb1ELi64EEvPK6__halfPKjS4_S2_PS0_iiiiPKtS7_iiiiiibS2_i,"aw",@nobits
	.sectionflags	@""
	.align	2
.nv.shared._Z23gemm_half_q_half_kernelILi4ELi14ELb1ELb1ELi64EEvPK6__halfPKjS4_S2_PS0_iiiiPKtS7_iiiiiibS2_i:
	.zero		1536


//--------------------- .nv.shared._Z23gemm_half_q_half_kernelILi4ELi4ELb1ELb1ELi64EEvPK6__halfPKjS4_S2_PS0_iiiiPKtS7_iiiiiibS2_i --------------------------
	.section	.nv.shared._Z23gemm_half_q_half_kernelILi4ELi4ELb1ELb1ELi64EEvPK6__halfPKjS4_S2_PS0_iiiiPKtS7_iiiiiibS2_i,"aw",@nobits
	.sectionflags	@""
	.align	2
.nv.shared._Z23gemm_half_q_half_kernelILi4ELi4ELb1ELb1ELi64EEvPK6__halfPKjS4_S2_PS0_iiiiPKtS7_iiiiiibS2_i:
	.zero		1536


//--------------------- .nv.shared._Z23gemm_half_q_half_kernelILi4ELi6ELb1ELb1ELi64EEvPK6__halfPKjS4_S2_PS0_iiiiPKtS7_iiiiiibS2_i --------------------------
	.section	.nv.shared._Z23gemm_half_q_half_kernelILi4ELi6ELb1ELb1ELi64EEvPK6__halfPKjS4_S2_PS0_iiiiPKtS7_iiiiiibS2_i,"aw",@nobits
	.sectionflags	@""
	.align	2
.nv.shared._Z23gemm_half_q_half_kernelILi4ELi6ELb1ELb1ELi64EEvPK6__halfPKjS4_S2_PS0_iiiiPKtS7_iiiiiibS2_i:
	.zero		1536


//--------------------- .nv.shared._Z23gemm_half_q_half_kernelILi4ELi2ELb1ELb1ELi64EEvPK6__halfPKjS4_S2_PS0_iiiiPKtS7_iiiiiibS2_i --------------------------
	.section	.nv.shared._Z23gemm_half_q_half_kernelILi4ELi2ELb1ELb1ELi64EEvPK6__halfPKjS4_S2_PS0_iiiiPKtS7_iiiiiibS2_i,"aw",@nobits
	.sectionflags	@""
	.align	2
.nv.shared._Z23gemm_half_q_half_kernelILi4ELi2ELb1ELb1ELi64EEvPK6__halfPKjS4_S2_PS0_iiiiPKtS7_iiiiiibS2_i:
	.zero		1536


//--------------------- .nv.shared._Z23gemm_half_q_half_kernelILi4ELi32ELb1ELb1ELi32EEvPK6__halfPKjS4_S2_PS0_iiiiPKtS7_iiiiiibS2_i --------------------------
	.section	.nv.shared._Z23gemm_half_q_half_kernelILi4ELi32ELb1ELb1ELi32EEvPK6__halfPKjS4_S2_PS0_iiiiPKtS7_iiiiiibS2_i,"aw",@nobits
	.sectionflags	@""
	.align	4
.nv.shared._Z23gemm_half_q_half_kernelILi4ELi32ELb1ELb1ELi32EEvPK6__halfPKjS4_S2_PS0_iiiiPKtS7_iiiiiibS2_i:
	.zero		1280


//--------------------- .nv.shared._Z23gemm_half_q_half_kernelILi4ELi48ELb1ELb1ELi32EEvPK6__halfPKjS4_S2_PS0_iiiiPKtS7_iiiiiibS2_i --------------------------
	.section	.nv.shared._Z23gemm_half_q_half_kernelILi4ELi48ELb1ELb1ELi32EEvPK6__halfPKjS4_S2_PS0_iiiiPKtS7_iiiiiibS2_i,"aw",@nobits
	.sectionflags	@""
	.align	4
.nv.shared._Z23gemm_half_q_half_kernelILi4ELi48ELb1ELb1ELi32EEvPK6__halfPKjS4_S2_PS0_iiiiPKtS7_iiiiiibS2_i:
	.zero		1280


//--------------------- .nv.shared._Z23gemm_half_q_half_kernelILi4ELi16ELb1ELb1ELi32EEvPK6__halfPKjS4_S2_PS0_iiiiPKtS7_iiiiiibS2_i --------------------------
	.section	.nv.shared._Z23gemm_half_q_half_kernelILi4ELi16ELb1ELb1ELi32EEvPK6__halfPKjS4_S2_PS0_iiiiPKtS7_iiiiiibS2_i,"aw",@nobits
	.sectionflags	@""
	.align	4
.nv.shared._Z23gemm_half_q_half_kernelILi4ELi16ELb1ELb1ELi32EEvPK6__halfPKjS4_S2_PS0_iiiiPKtS7_iiiiiibS2_i:
	.zero		1280


//--------------------- .nv.shared._Z23gemm_half_q_half_kernelILi4ELi24ELb1ELb1ELi32EEvPK6__halfPKjS4_S2_PS0_iiiiPKtS7_iiiiiibS2_i --------------------------
	.section	.nv.shared._Z23gemm_half_q_half_kernelILi4ELi24ELb1ELb1ELi32EEvPK6__halfPKjS4_S2_PS0_iiiiPKtS7_iiiiiibS2_i,"aw",@nobits
	.sectionflags	@""
	.align	4
.nv.shared._Z23gemm_half_q_half_kernelILi4ELi24ELb1ELb1ELi32EEvPK6__halfPKjS4_S2_PS0_iiiiPKtS7_iiiiiibS2_i:
	.zero		1280


//--------------------- .nv.shared._Z23gemm_half_q_half_kernelILi4ELi8ELb1ELb1ELi32EEvPK6__halfPKjS4_S2_PS0_iiiiPKtS7_iiiiiibS2_i --------------------------
	.section	.nv.shared._Z23gemm_half_q_half_kernelILi4ELi8ELb1ELb1ELi32EEvPK6__halfPKjS4_S2_PS0_iiiiPKtS7_iiiiiibS2_i,"aw",@nobits
	.sectionflags	@""
	.align	2
.nv.shared._Z23gemm_half_q_half_kernelILi4ELi8ELb1ELb1ELi32EEvPK6__halfPKjS4_S2_PS0_iiiiPKtS7_iiiiiibS2_i:
	.zero		1280


//--------------------- .nv.shared._Z23gemm_half_q_half_kernelILi4ELi12ELb1ELb1ELi32EEvPK6__halfPKjS4_S2_PS0_iiiiPKtS7_iiiiiibS2_i --------------------------
	.section	.nv.shared._Z23gemm_half_q_half_kernelILi4ELi12ELb1ELb1ELi32EEvPK6__halfPKjS4_S2_PS0_iiiiPKtS7_iiiiiibS2_i,"aw",@nobits
	.sectionflags	@""
	.align	2
.nv.shared._Z23gemm_half_q_half_kernelILi4ELi12ELb1ELb1ELi32EEvPK6__halfPKjS4_S2_PS0_iiiiPKtS7_iiiiiibS2_i:
	.zero		1280


//--------------------- .nv.shared._Z23gemm_half_q_half_kernelILi4ELi14ELb1ELb1ELi32EEvPK6__halfPKjS4_S2_PS0_iiiiPKtS7_iiiiiibS2_i --------------------------
	.section	.nv.shared._Z23gemm_half_q_half_kernelILi4ELi14ELb1ELb1ELi32EEvPK6__halfPKjS4_S2_PS0_iiiiPKtS7_iiiiiibS2_i,"aw",@nobits
	.sectionflags	@""
	.align	2
.nv.shared._Z23gemm_half_q_half_kernelILi4ELi14ELb1ELb1ELi32EEvPK6__halfPKjS4_S2_PS0_iiiiPKtS7_iiiiiibS2_i:
	.zero		1280


//--------------------- .nv.shared._Z23gemm_half_q_half_kernelILi4ELi4ELb1ELb1ELi32EEvPK6__halfPKjS4_S2_PS0_iiiiPKtS7_iiiiiibS2_i --------------------------
	.section	.nv.shared._Z23gemm_half_q_half_kernelILi4ELi4ELb1ELb1ELi32EEvPK6__halfPKjS4_S2_PS0_iiiiPKtS7_iiiiiibS2_i,"aw",@nobits
	.sectionflags	@""
	.align	4
.nv.shared._Z23gemm_half_q_half_kernelILi4ELi4ELb1ELb1ELi32EEvPK6__halfPKjS4_S2_PS0_iiiiPKtS7_iiiiiibS2_i:
	.zero		1280


//--------------------- .nv.shared._Z23gemm_half_q_half_kernelILi4ELi6ELb1ELb1ELi32EEvPK6__halfPKjS4_S2_PS0_iiiiPKtS7_iiiiiibS2_i --------------------------
	.section	.nv.shared._Z23gemm_half_q_half_kernelILi4ELi6ELb1ELb1ELi32EEvPK6__halfPKjS4_S2_PS0_iiiiPKtS7_iiiiiibS2_i,"aw",@nobits
	.sectionflags	@""
	.align	4
.nv.shared._Z23gemm_half_q_half_kernelILi4ELi6ELb1ELb1ELi32EEvPK6__halfPKjS4_S2_PS0_iiiiPKtS7_iiiiiibS2_i:
	.zero		1280


//--------------------- .nv.shared._Z23gemm_half_q_half_kernelILi4ELi2ELb1ELb1ELi32EEvPK6__halfPKjS4_S2_PS0_iiiiPKtS7_iiiiiibS2_i --------------------------
	.section	.nv.shared._Z23gemm_half_q_half_kernelILi4ELi2ELb1ELb1ELi32EEvPK6__halfPKjS4_S2_PS0_iiiiPKtS7_iiiiiibS2_i,"aw",@nobits
	.sectionflags	@""
	.align	2
.nv.shared._Z23gemm_half_q_half_kernelILi4ELi2ELb1ELb1ELi32EEvPK6__halfPKjS4_S2_PS0_iiiiPKtS7_iiiiiibS2_i:
	.zero		1280


//--------------------- .nv.shared._Z23gemm_half_q_half_kernelILi3ELi32ELb1ELb1ELi64EEvPK6__halfPKjS4_S2_PS0_iiiiPKtS7_iiiiiibS2_i --------------------------
	.section	.nv.shared._Z23gemm_half_q_half_kernelILi3ELi32ELb1ELb1ELi64EEvPK6__halfPKjS4_S2_PS0_iiiiPKtS7_iiiiiibS2_i,"aw",@nobits
	.sectionflags	@""
	.align	2
.nv.shared._Z23gemm_half_q_half_kernelILi3ELi32ELb1ELb1ELi64EEvPK6__halfPKjS4_S2_PS0_iiiiPKtS7_iiiiiibS2_i:
	.zero		1408


//--------------------- .nv.shared._Z23gemm_half_q_half_kernelILi3ELi48ELb1ELb1ELi64EEvPK6__halfPKjS4_S2_PS0_iiiiPKtS7_iiiiiibS2_i --------------------------
	.section	.nv.shared._Z23gemm_half_q_half_kernelILi3ELi48ELb1ELb1ELi64EEvPK6__halfPKjS4_S2_PS0_iiiiPKtS7_iiiiiibS2_i,"aw",@nobits
	.sectionflags	@""
	.align	2
.nv.shared._Z23gemm_half_q_half_kernelILi3ELi48ELb1ELb1ELi64EEvPK6__halfPKjS4_S2_PS0_iiiiPKtS7_iiiiiibS2_i:
	.zero		1408


//--------------------- .nv.shared._Z23gemm_half_q_half_kernelILi3ELi16ELb1ELb1ELi64EEvPK6__halfPKjS4_S2_PS0_iiiiPKtS7_iiiiiibS2_i --------------------------
	.section	.nv.shared._Z23gemm_half_q_half_kernelILi3ELi16ELb1ELb1ELi64EEvPK6__halfPKjS4_S2_PS0_iiiiPKtS7_iiiiiibS2_i,"aw",@nobits
	.sectionflags	@""
	.align	2
.nv.shared._Z23gemm_half_q_half_kernelILi3ELi16ELb1ELb1ELi64EEvPK6__halfPKjS4_S2_PS0_iiiiPKtS7_iiiiiibS2_i:
	.zero		1408


//--------------------- .nv.shared._Z23gemm_half_q_half_kernelILi3ELi24ELb1ELb1ELi64EEvPK6__halfPKjS4_S2_PS0_iiiiPKtS7_iiiiiibS2_i --------------------------
	.section	.nv.shared._Z23gemm_half_q_half_kernelILi3ELi24ELb1ELb1ELi64EEvPK6__halfPKjS4_S2_PS0_iiiiPKtS7_iiiiiibS2_i,"aw",@nobits
	.sectionflags	@""
	.align	2
.nv.shared._Z23gemm_half_q_half_kernelILi3ELi24ELb1ELb1ELi64EEvPK6__halfPKjS4_S2_PS0_iiiiPKtS7_iiiiiibS2_i:
	.zero		1408


//--------------------- .nv.shared._Z23gemm_half_q_half_kernelILi3ELi8ELb1ELb1ELi64EEvPK6__halfPKjS4_S2_PS0_iiiiPKtS7_iiiiiibS2_i --------------------------
	.section	.nv.shared._Z23gemm_half_q_half_kernelILi3ELi8ELb1ELb1ELi64EEvPK6__halfPKjS4_S2_PS0_iiiiPKtS7_iiiiiibS2_i,"aw",@nobits
	.sectionflags	@""
	.align	2
.nv.shared._Z23gemm_half_q_half_kernelILi3ELi8ELb1ELb1ELi64EEvPK6__halfPKjS4_S2_PS0_iiiiPKtS7_iiiiiibS2_i:
	.zero		1408


//--------------------- .nv.shared._Z23gemm_half_q_half_kernelILi3ELi12ELb1ELb1ELi64EEvPK6__halfPKjS4_S2_PS0_iiiiPKtS7_iiiiiibS2_i --------------------------
	.section	.nv.shared._Z23gemm_half_q_half_kernelILi3ELi12ELb1ELb1ELi64EEvPK6__halfPKjS4_S2_PS0_iiiiPKtS7_iiiiiibS2_i,"aw",@nobits
	.sectionflags	@""
	.align	2
.nv.shared._Z23gemm_half_q_half_kernelILi3ELi12ELb1ELb1ELi64EEvPK6__halfPKjS4_S2_PS0_iiiiPKtS7_iiiiiibS2_i:
	.zero		1408


//--------------------- .nv.shared._Z23gemm_half_q_half_kernelILi3ELi14ELb1ELb1ELi64EEvPK6__halfPKjS4_S2_PS0_iiiiPKtS7_iiiiiibS2_i --------------------------
	.section	.nv.shared._Z23gemm_half_q_half_kernelILi3ELi14ELb1ELb1ELi64EEvPK6__halfPKjS4_S2_PS0_iiiiPKtS7_iiiiiibS2_i,"aw",@nobits
	.sectionflags	@""
	.align	2
.nv.shared._Z23gemm_half_q_half_kernelILi3ELi14ELb1ELb1ELi64EEvPK6__halfPKjS4_S2_PS0_iiiiPKtS7_iiiiiibS2_i:
	.zero		1408


//--------------------- .nv.shared._Z23gemm_half_q_half_kernelILi3ELi4ELb1ELb1ELi64EEvPK6__halfPKjS4_S2_PS0_iiiiPKtS7_iiiiiibS2_i --------------------------
	.section	.nv.shared._Z23gemm_half_q_half_kernelILi3ELi4ELb1ELb1ELi64EEvPK6__halfPKjS4_S2_PS0_iiiiPKtS7_iiiiiibS2_i,"aw",@nobits
	.sectionflags	@""
	.align	2
.nv.shared._Z23gemm_half_q_half_kernelILi3ELi4ELb1ELb1ELi64EEvPK6__halfPKjS4_S2_PS0_iiiiPKtS7_iiiiiibS2_i:
	.zero		1408


//--------------------- .nv.shared._Z23gemm_half_q_half_kernelILi3ELi6ELb1ELb1ELi64EEvPK6__halfPKjS4_S2_PS0_iiiiPKtS7_iiiiiibS2_i --------------------------
	.section	.nv.shared._Z23gemm_half_q_half_kernelILi3ELi6ELb1ELb1ELi64EEvPK6__halfPKjS4_S2_PS0_iiiiPKtS7_iiiiiibS2_i,"aw",@nobits
	.sectionflags	@""
	.align	2
.nv.shared._Z23gemm_half_q_half_kernelILi3ELi6ELb1ELb1ELi64EEvPK6__halfPKjS4_S2_PS0_iiiiPKtS7_iiiiiibS2_i:
	.zero		1408


//--------------------- .nv.shared._Z23gemm_half_q_half_kernelILi3ELi2ELb1ELb1ELi64EEvPK6__halfPKjS4_S2_PS0_iiiiPKtS7_iiiiiibS2_i --------------------------
	.section	.nv.shared._Z23gemm_half_q_half_kernelILi3ELi2ELb1ELb1ELi64EEvPK6__halfPKjS4_S2_PS0_iiiiPKtS7_iiiiiibS2_i,"aw",@nobits
	.sectionflags	@""
	.align	2
.nv.shared._Z23gemm_half_q_half_kernelILi3ELi2ELb1ELb1ELi64EEvPK6__halfPKjS4_S2_PS0_iiiiPKtS7_iiiiiibS2_i:
	.zero		1408


//--------------------- .nv.shared._Z23gemm_half_q_half_kernelILi3ELi32ELb1ELb1ELi32EEvPK6__halfPKjS4_S2_PS0_iiiiPKtS7_iiiiiibS2_i --------------------------
	.section	.nv.shared._Z23gemm_half_q_half_kernelILi3ELi32ELb1ELb1ELi32EEvPK6__halfPKjS4_S2_PS0_iiiiPKtS7_iiiiiibS2_i,"aw",@nobits
	.sectionflags	@""
	.align	4
.nv.shared._Z23gemm_half_q_half_kernelILi3ELi32ELb1ELb1ELi32EEvPK6__halfPKjS4_S2_PS0_iiiiPKtS7_iiiiiibS2_i:
	.zero		1216


//--------------------- .nv.shared._Z23gemm_half_q_half_kernelILi3ELi48ELb1ELb1ELi32EEvPK6__halfPKjS4_S2_PS0_iiiiPKtS7_iiiiiibS2_i --------------------------
	.section	.nv.shared._Z23gemm_half_q_half_kernelILi3ELi48ELb1ELb1ELi32EEvPK6__halfPKjS4_S2_PS0_iiiiPKtS7_iiiiiibS2_i,"aw",@nobits
	.sectionflags	@""
	.align	4
.nv.shared._Z23gemm_half_q_half_kernelILi3ELi48ELb1ELb1ELi32EEvPK6__halfPKjS4_S2_PS0_iiiiPKtS7_iiiiiibS2_i:
	.zero		1216


//--------------------- .nv.shared._Z23gemm_half_q_half_kernelILi3ELi16ELb1ELb1ELi32EEvPK6__halfPKjS4_S2_PS0_iiiiPKtS7_iiiiiibS2_i --------------------------
	.section	.nv.shared._Z23gemm_half_q_half_kernelILi3ELi16ELb1ELb1ELi32EEvPK6__halfPKjS4_S2_PS0_iiiiPKtS7_iiiiiibS2_i,"aw",@nobits
	.sectionflags	@""
	.align	4
.nv.shared._Z23gemm_half_q_half_kernelILi3ELi16ELb1ELb1ELi32EEvPK6__halfPKjS4_S2_PS0_iiiiPKtS7_iiiiiibS2_i:
	.zero		1216


//--------------------- .nv.shared._Z23gemm_half_q_half_kernelILi3ELi24ELb1ELb1ELi32EEvPK6__halfPKjS4_S2_PS0_iiiiPKtS7_iiiiiibS2_i --------------------------
	.section	.nv.shared._Z23gemm_half_q_half_kernelILi3ELi24ELb1ELb1ELi32EEvPK6__halfPKjS4_S2_PS0_iiiiPKtS7_iiiiiibS2_i,"aw",@nobits
	.sectionflags	@""
	.align	4
.nv.shared._Z23gemm_half_q_half_kernelILi3ELi24ELb1ELb1ELi32EEvPK6__halfPKjS4_S2_PS0_iiiiPKtS7_iiiiiibS2_i:
	.zero		1216


//--------------------- .nv.shared._Z23gemm_half_q_half_kernelILi3ELi8ELb1ELb1ELi32EEvPK6__halfPKjS4_S2_PS0_iiiiPKtS7_iiiiiibS2_i --------------------------
	.section	.nv.shared._Z23gemm_half_q_half_kernelILi3ELi8ELb1ELb1ELi32EEvPK6__halfPKjS4_S2_PS0_iiiiPKtS7_iiiiiibS2_i,"aw",@nobits
	.sectionflags	@""
	.align	2
.nv.shared._Z23gemm_half_q_half_kernelILi3ELi8ELb1ELb1ELi32EEvPK6__halfPKjS4_S2_PS0_iiiiPKtS7_iiiiiibS2_i:
	.zero		1216


//--------------------- .nv.shared._Z23gemm_half_q_half_kernelILi3ELi12ELb1ELb1ELi32EEvPK6__halfPKjS4_S2_PS0_iiiiPKtS7_iiiiiibS2_i --------------------------
	.section	.nv.shared._Z23gemm_half_q_half_kernelILi3ELi12ELb1ELb1ELi32EEvPK6__halfPKjS4_S2_PS0_iiiiPKtS7_iiiiiibS2_i,"aw",@nobits
	.sectionflags	@""
	.align	2
.nv.shared._Z23gemm_half_q_half_kernelILi3ELi12ELb1ELb1ELi32EEvPK6__halfPKjS4_S2_PS0_iiiiPKtS7_iiiiiibS2_i:
	.zero		1216


//--------------------- .nv.shared._Z23gemm_half_q_half_kernelILi3ELi14ELb1ELb1ELi32EEvPK6__halfPKjS4_S2_PS0_iiiiPKtS7_iiiiiibS2_i --------------------------
	.section	.nv.shared._Z23gemm_half_q_half_kernelILi3ELi14ELb1ELb1ELi32EEvPK6__halfPKjS4_S2_PS0_iiiiPKtS7_iiiiiibS2_i,"aw",@nobits
	.sectionflags	@""
	.align	2
.nv.shared._Z23gemm_half_q_half_kernelILi3ELi14ELb1ELb1ELi32EEvPK6__halfPKjS4_S2_PS0_iiiiPKtS7_iiiiiibS2_i:
	.zero		1216


//--------------------- .nv.shared._Z23gemm_half_q_half_kernelILi3ELi4ELb1ELb1ELi32EEvPK6__halfPKjS4_S2_PS0_iiiiPKtS7_iiiiiibS2_i --------------------------
	.section	.nv.shared._Z23gemm_half_q_half_kernelILi3ELi4ELb1ELb1ELi32EEvPK6__halfPKjS4_S2_PS0_iiiiPKtS7_iiiiiibS2_i,"aw",@nobits
	.sectionflags	@""
	.align	4
.nv.shared._Z23gemm_half_q_half_kernelILi3ELi4ELb1ELb1ELi32EEvPK6__halfPKjS4_S2_PS0_iiiiPKtS7_iiiiiibS2_i:
	.zero		1216


//--------------------- .nv.shared._Z23gemm_half_q_half_kernelILi3ELi6ELb1ELb1ELi32EEvPK6__halfPKjS4_S2_PS0_iiiiPKtS7_iiiiiibS2_i --------------------------
	.section	.nv.shared._Z23gemm_half_q_half_kernelILi3ELi6ELb1ELb1ELi32EEvPK6__halfPKjS4_S2_PS0_iiiiPKtS7_iiiiiibS2_i,"aw",@nobits
	.sectionflags	@""
	.align	4
.nv.shared._Z23gemm_half_q_half_kernelILi3ELi6ELb1ELb1ELi32EEvPK6__halfPKjS4_S2_PS0_iiiiPKtS7_iiiiiibS2_i:
	.zero		1216


//--------------------- .nv.shared._Z23gemm_half_q_half_kernelILi3ELi2ELb1ELb1ELi32EEvPK6__halfPKjS4_S2_PS0_iiiiPKtS7_iiiiiibS2_i --------------------------
	.section	.nv.shared._Z23gemm_half_q_half_kernelILi3ELi2ELb1ELb1ELi32EEvPK6__halfPKjS4_S2_PS0_iiiiPKtS7_iiiiiibS2_i,"aw",@nobits
	.sectionflags	@""
	.align	2
.nv.shared._Z23gemm_half_q_half_kernelILi3ELi2ELb1ELb1ELi32EEvPK6__halfPKjS4_S2_PS0_iiiiPKtS7_iiiiiibS2_i:
	.zero		1216


//--------------------- .nv.shared._Z23gemm_half_q_half_kernelILi2ELi32ELb1ELb1ELi64EEvPK6__halfPKjS4_S2_PS0_iiiiPKtS7_iiiiiibS2_i --------------------------
	.section	.nv.shared._Z23gemm_half_q_half_kernelILi2ELi32ELb1ELb1ELi64EEvPK6__halfPKjS4_S2_PS0_iiiiPKtS7_iiiiiibS2_i,"aw",@nobits
	.sectionflags	@""
	.align	2
.nv.shared._Z23gemm_half_q_half_kernelILi2ELi32ELb1ELb1ELi64EEvPK6__halfPKjS4_S2_PS0_iiiiPKtS7_iiiiiibS2_i:
	.zero		1280


//--------------------- .nv.shared._Z23gemm_half_q_half_kernelILi2ELi48ELb1ELb1ELi64EEvPK6__halfPKjS4_S2_PS0_iiiiPKtS7_iiiiiibS2_i --------------------------
	.section	.nv.shared._Z23gemm_half_q_half_kernelILi2ELi48ELb1ELb1ELi64EEvPK6__halfPKjS4_S2_PS0_iiiiPKtS7_iiiiiibS2_i,"aw",@nobits
	.sectionflags	@""
	.align	2
.nv.shared._Z23gemm_half_q_half_kernelILi2ELi48ELb1ELb1ELi64EEvPK6__halfPKjS4_S2_PS0_iiiiPKtS7_iiiiiibS2_i:
	.zero		1280


//--------------------- .nv.shared._Z23gemm_half_q_half_kernelILi2ELi16ELb1ELb1ELi64EEvPK6__halfPKjS4_S2_PS0_iiiiPKtS7_iiiiiibS2_i --------------------------
	.section	.nv.shared._Z23gemm_half_q_half_kernelILi2ELi16ELb1ELb1ELi64EEvPK6__halfPKjS4_S2_PS0_iiiiPKtS7_iiiiiibS2_i,"aw",@nobits
	.sectionflags	@""
	.align	2
.nv.shared._Z23gemm_half_q_half_kernelILi2ELi16ELb1ELb1ELi64EEvPK6__halfPKjS4_S2_PS0_iiiiPKtS7_iiiiiibS2_i:
	.zero		1280


//--------------------- .nv.shared._Z23gemm_half_q_half_kernelILi2ELi24ELb1ELb1ELi64EEvPK6__halfPKjS4_S2_PS0_iiiiPKtS7_iiiiiibS2_i --------------------------
	.section	.nv.shared._Z23gemm_half_q_half_kernelILi2ELi24ELb1ELb1ELi64EEvPK6__halfPKjS4_S2_PS0_iiiiPKtS7_iiiiiibS2_i,"aw",@nobits
	.sectionflags	@""
	.align	2
.nv.shared._Z23gemm_half_q_half_kernelILi2ELi24ELb1ELb1ELi64EEvPK6__halfPKjS4_S2_PS0_iiiiPKtS7_iiiiiibS2_i:
	.zero		1280


//--------------------- .nv.shared._Z23gemm_half_q_half_kernelILi2ELi8ELb1ELb1ELi64EEvPK6__halfPKjS4_S2_PS0_iiiiPKtS7_iiiiiibS2_i --------------------------
	.section	.nv.shared._Z23gemm_half_q_half_kernelILi2ELi8ELb1ELb1ELi64EEvPK6__halfPKjS4_S2_PS0_iiiiPKtS7_iiiiiibS2_i,"aw",@nobits
	.sectionflags	@""
	.align	2
.nv.shared._Z23gemm_half_q_half_kernelILi2ELi8ELb1ELb1ELi64EEvPK6__halfPKjS4_S2_PS0_iiiiPKtS7_iiiiiibS2_i:
	.zero		1280


//--------------------- .nv.shared._Z23gemm_half_q_half_kernelILi2ELi12ELb1ELb1ELi64EEvPK6__halfPKjS4_S2_PS0_iiiiPKtS7_iiiiiibS2_i --------------------------
	.section	.nv.shared._Z23gemm_half_q_half_kernelILi2ELi12ELb1ELb1ELi64EEvPK6__halfPKjS4_S2_PS0_iiiiPKtS7_iiiiiibS2_i,"aw",@nobits
	.sectionflags	@""
	.align	2
.nv.shared._Z23gemm_half_q_half_kernelILi2ELi12ELb1ELb1ELi64EEvPK6__halfPKjS4_S2_PS0_iiiiPKtS7_iiiiiibS2_i:
	.zero		1280


//--------------------- .nv.shared._Z23gemm_half_q_half_kernelILi2ELi14ELb1ELb1ELi64EEvPK6__halfPKjS4_S2_PS0_iiiiPKtS7_iiiiiibS2_i --------------------------
	.section	.nv.shared._Z23gemm_half_q_half_kernelILi2ELi14ELb1ELb1ELi64EEvPK6__halfPKjS4_S2_PS0_iiiiPKtS7_iiiiiibS2_i,"aw",@nobits
	.sectionflags	@""
	.align	2
.nv.shared._Z23gemm_half_q_half_kernelILi2ELi14ELb1ELb1ELi64EEvPK6__halfPKjS4_S2_PS0_iiiiPKtS7_iiiiiibS2_i:
	.zero		1280


//--------------------- .nv.shared._Z23gemm_half_q_half_kernelILi2ELi4ELb1ELb1ELi64EEvPK6__halfPKjS4_S2_PS0_iiiiPKtS7_iiiiiibS2_i --------------------------
	.section	.nv.shared._Z23gemm_half_q_half_kernelILi2ELi4ELb1ELb1ELi64EEvPK6__halfPKjS4_S2_PS0_iiiiPKtS7_iiiiiibS2_i,"aw",@nobits
	.sectionflags	@""
	.align	2
.nv.shared._Z23gemm_half_q_half_kernelILi2ELi4ELb1ELb1ELi64EEvPK6__halfPKjS4_S2_PS0_iiiiPKtS7_iiiiiibS2_i:
	.zero		1280


//--------------------- .nv.shared._Z23gemm_half_q_half_kernelILi2ELi6ELb1ELb1ELi64EEvPK6__halfPKjS4_S2_PS0_iiiiPKtS7_iiiiiibS2_i --------------------------
	.section	.nv.shared._Z23gemm_half_q_half_kernelILi2ELi6ELb1ELb1ELi64EEvPK6__halfPKjS4_S2_PS0_iiiiPKtS7_iiiiiibS2_i,"aw",@nobits
	.sectionflags	@""
	.align	2
.nv.shared._Z23gemm_half_q_half_kernelILi2ELi6ELb1ELb1ELi64EEvPK6__halfPKjS4_S2_PS0_iiiiPKtS7_iiiiiibS2_i:
	.zero		1280


//--------------------- .nv.shared._Z23gemm_half_q_half_kernelILi2ELi2ELb1ELb1ELi64EEvPK6__halfPKjS4_S2_PS0_iiiiPKtS7_iiiiiibS2_i --------------------------
	.section	.nv.shared._Z23gemm_half_q_half_kernelILi2ELi2ELb1ELb1ELi64EEvPK6__halfPKjS4_S2_PS0_iiiiPKtS7_iiiiiibS2_i,"aw",@nobits
	.sectionflags	@""
	.align	2
.nv.shared._Z23gemm_half_q_half_kernelILi2ELi2ELb1ELb1ELi64EEvPK6__halfPKjS4_S2_PS0_iiiiPKtS7_iiiiiibS2_i:
	.zero		1280


//--------------------- .nv.shared._Z23gemm_half_q_half_kernelILi2ELi32ELb1ELb1ELi32EEvPK6__halfPKjS4_S2_PS0_iiiiPKtS7_iiiiiibS2_i --------------------------
	.section	.nv.shared._Z23gemm_half_q_half_kernelILi2ELi32ELb1ELb1ELi32EEvPK6__halfPKjS4_S2_PS0_iiiiPKtS7_iiiiiibS2_i,"aw",@nobits
	.sectionflags	@""
	.align	4
.nv.shared._Z23gemm_half_q_half_kernelILi2ELi32ELb1ELb1ELi32EEvPK6__halfPKjS4_S2_PS0_iiiiPKtS7_iiiiiibS2_i:
	.zero		1152


//--------------------- .nv.shared._Z23gemm_half_q_half_kernelILi2ELi48ELb1ELb1ELi32EEvPK6__halfPKjS4_S2_PS0_iiiiPKtS7_iiiiiibS2_i --------------------------
	.section	.nv.shared._Z23gemm_half_q_half_kernelILi2ELi48ELb1ELb1ELi32EEvPK6__halfPKjS4_S2_PS0_iiiiPKtS7_iiiiiibS2_i,"aw",@nobits
	.sectionflags	@""
	.align	4
.nv.shared._Z23gemm_half_q_half_kernelILi2ELi48ELb1ELb1ELi32EEvPK6__halfPKjS4_S2_PS0_iiiiPKtS7_iiiiiibS2_i:
	.zero		1152


//--------------------- .nv.shared._Z23gemm_half_q_half_kernelILi2ELi16ELb1ELb1ELi32EEvPK6__halfPKjS4_S2_PS0_iiiiPKtS7_iiiiiibS2_i --------------------------
	.section	.nv.shared._Z23gemm_half_q_half_kernelILi2ELi16ELb1ELb1ELi32EEvPK6__halfPKjS4_S2_PS0_iiiiPKtS7_iiiiiibS2_i,"aw",@nobits
	.sectionflags	@""
	.align	4
.nv.shared._Z23gemm_half_q_half_kernelILi2ELi16ELb1ELb1ELi32EEvPK6__halfPKjS4_S2_PS0_iiiiPKtS7_iiiiiibS2_i:
	.zero		1152


//--------------------- .nv.shared._Z23gemm_half_q_half_kernelILi2ELi24ELb1ELb1ELi32EEvPK6__halfPKjS4_S2_PS0_iiiiPKtS7_iiiiiibS2_i --------------------------
	.section	.nv.shared._Z23gemm_half_q_half_kernelILi2ELi24ELb1ELb1ELi32EEvPK6__halfPKjS4_S2_PS0_iiiiPKtS7_iiiiiibS2_i,"aw",@nobits
	.sectionflags	@""
	.align	4
.nv.shared._Z23gemm_half_q_half_kernelILi2ELi24ELb1ELb1ELi32EEvPK6__halfPKjS4_S2_PS0_iiiiPKtS7_iiiiiibS2_i:
	.zero		1152


//--------------------- .nv.shared._Z23gemm_half_q_half_kernelILi2ELi8ELb1ELb1ELi32EEvPK6__halfPKjS4_S2_PS0_iiiiPKtS7_iiiiiibS2_i --------------------------
	.section	.nv.shared._Z23gemm_half_q_half_kernelILi2ELi8ELb1ELb1ELi32EEvPK6__halfPKjS4_S2_PS0_iiiiPKtS7_iiiiiibS2_i,"aw",@nobits
	.sectionflags	@""
	.align	2
.nv.shared._Z23gemm_half_q_half_kernelILi2ELi8ELb1ELb1ELi32EEvPK6__halfPKjS4_S2_PS0_iiiiPKtS7_iiiiiibS2_i:
	.zero		1152


//--------------------- .nv.shared._Z23gemm_half_q_half_kernelILi2ELi12ELb1ELb1ELi32EEvPK6__halfPKjS4_S2_PS0_iiiiPKtS7_iiiiiibS2_i --------------------------
	.section	.nv.shared._Z23gemm_half_q_half_kernelILi2ELi12ELb1ELb1ELi32EEvPK6__halfPKjS4_S2_PS0_iiiiPKtS7_iiiiiibS2_i,"aw",@nobits
	.sectionflags	@""
	.align	2
.nv.shared._Z23gemm_half_q_half_kernelILi2ELi12ELb1ELb1ELi32EEvPK6__halfPKjS4_S2_PS0_iiiiPKtS7_iiiiiibS2_i:
	.zero		1152


//--------------------- .nv.shared._Z23gemm_half_q_half_kernelILi2ELi14ELb1ELb1ELi32EEvPK6__halfPKjS4_S2_PS0_iiiiPKtS7_iiiiiibS2_i --------------------------
	.section	.nv.shared._Z23gemm_half_q_half_kernelILi2ELi14ELb1ELb1ELi32EEvPK6__halfPKjS4_S2_PS0_iiiiPKtS7_iiiiiibS2_i,"aw",@nobits
	.sectionflags	@""
	.align	2
.nv.shared._Z23gemm_half_q_half_kernelILi2ELi14ELb1ELb1ELi32EEvPK6__halfPKjS4_S2_PS0_iiiiPKtS7_iiiiiibS2_i:
	.zero		1152


//--------------------- .nv.shared._Z23gemm_half_q_half_kernelILi2ELi4ELb1ELb1ELi32EEvPK6__halfPKjS4_S2_PS0_iiiiPKtS7_iiiiiibS2_i --------------------------
	.section	.nv.shared._Z23gemm_half_q_half_kernelILi2ELi4ELb1ELb1ELi32EEvPK6__halfPKjS4_S2_PS0_iiiiPKtS7_iiiiiibS2_i,"aw",@nobits
	.sectionflags	@""
	.align	4
.nv.shared._Z23gemm_half_q_half_kernelILi2ELi4ELb1ELb1ELi32EEvPK6__halfPKjS4_S2_PS0_iiiiPKtS7_iiiiiibS2_i:
	.zero		1152


//--------------------- .nv.shared._Z23gemm_half_q_half_kernelILi2ELi6ELb1ELb1ELi32EEvPK6__halfPKjS4_S2_PS0_iiiiPKtS7_iiiiiibS2_i --------------------------
	.section	.nv.shared._Z23gemm_half_q_half_kernelILi2ELi6ELb1ELb1ELi32EEvPK6__halfPKjS4_S2_PS0_iiiiPKtS7_iiiiiibS2_i,"aw",@nobits
	.sectionflags	@""
	.align	4
.nv.shared._Z23gemm_half_q_half_kernelILi2ELi6ELb1ELb1ELi32EEvPK6__halfPKjS4_S2_PS0_iiiiPKtS7_iiiiiibS2_i:
	.zero		1152


//--------------------- .nv.shared._Z23gemm_half_q_half_kernelILi2ELi2ELb1ELb1ELi32EEvPK6__halfPKjS4_S2_PS0_iiiiPKtS7_iiiiiibS2_i --------------------------
	.section	.nv.shared._Z23gemm_half_q_half_kernelILi2ELi2ELb1ELb1ELi32EEvPK6__halfPKjS4_S2_PS0_iiiiPKtS7_iiiiiibS2_i,"aw",@nobits
	.sectionflags	@""
	.align	2
.nv.shared._Z23gemm_half_q_half_kernelILi2ELi2ELb1ELb1ELi32EEvPK6__halfPKjS4_S2_PS0_iiiiPKtS7_iiiiiibS2_i:
	.zero		1152


//--------------------- .nv.shared._Z23gemm_half_q_half_kernelILi1ELi32ELb1ELb1ELi64EEvPK6__halfPKjS4_S2_PS0_iiiiPKtS7_iiiiiibS2_i --------------------------
	.section	.nv.shared._Z23gemm_half_q_half_kernelILi1ELi32ELb1ELb1ELi64EEvPK6__halfPKjS4_S2_PS0_iiiiPKtS7_iiiiiibS2_i,"aw",@nobits
	.sectionflags	@""
	.align	2
.nv.shared._Z23gemm_half_q_half_kernelILi1ELi32ELb1ELb1ELi64EEvPK6__halfPKjS4_S2_PS0_iiiiPKtS7_iiiiiibS2_i:
	.zero		1152


//--------------------- .nv.shared._Z23gemm_half_q_half_kernelILi1ELi48ELb1ELb1ELi64EEvPK6__halfPKjS4_S2_PS0_iiiiPKtS7_iiiiiibS2_i --------------------------
	.section	.nv.shared._Z23gemm_half_q_half_kernelILi1ELi48ELb1ELb1ELi64EEvPK6__halfPKjS4_S2_PS0_iiiiPKtS7_iiiiiibS2_i,"aw",@nobits
	.sectionflags	@""
	.align	2
.nv.shared._Z23gemm_half_q_half_kernelILi1ELi48ELb1ELb1ELi64EEvPK6__halfPKjS4_S2_PS0_iiiiPKtS7_iiiiiibS2_i:
	.zero		1152


//--------------------- .nv.shared._Z23gemm_half_q_half_kernelILi1ELi16ELb1ELb1ELi64EEvPK6__halfPKjS4_S2_PS0_iiiiPKtS7_iiiiiibS2_i --------------------------
	.section	.nv.shared._Z23gemm_half_q_half_kernelILi1ELi16ELb1ELb1ELi64EEvPK6__halfPKjS4_S2_PS0_iiiiPKtS7_iiiiiibS2_i,"aw",@nobits
	.sectionflags	@""
	.align	2
.nv.shared._Z23gemm_half_q_half_kernelILi1ELi16ELb1ELb1ELi64EEvPK6__halfPKjS4_S2_PS0_iiiiPKtS7_iiiiiibS2_i:
	.zero		1152


//--------------------- .nv.shared._Z23gemm_half_q_half_kernelILi1ELi24ELb1ELb1ELi64EEvPK6__halfPKjS4_S2_PS0_iiiiPKtS7_iiiiiibS2_i --------------------------
	.section	.nv.shared._Z23gemm_half_q_half_kernelILi1ELi24ELb1ELb1ELi64EEvPK6__halfPKjS4_S2_PS0_iiiiPKtS7_iiiiiibS2_i,"aw",@nobits
	.sectionflags	@""
	.align	2
.nv.shared._Z23gemm_half_q_half_kernelILi1ELi24ELb1ELb1ELi64EEvPK6__halfPKjS4_S2_PS0_iiiiPKtS7_iiiiiibS2_i:
	.zero		1152


//--------------------- .nv.shared._Z23gemm_half_q_half_kernelILi1ELi8ELb1ELb1ELi64EEvPK6__halfPKjS4_S2_PS0_iiiiPKtS7_iiiiiibS2_i --------------------------
	.section	.nv.shared._Z23gemm_half_q_half_kernelILi1ELi8ELb1ELb1ELi64EEvPK6__halfPKjS4_S2_PS0_iiiiPKtS7_iiiiiibS2_i,"aw",@nobits
	.sectionflags	@""
	.align	2
.nv.shared._Z23gemm_half_q_half_kernelILi1ELi8ELb1ELb1ELi64EEvPK6__halfPKjS4_S2_PS0_iiiiPKtS7_iiiiiibS2_i:
	.zero		1152


//--------------------- .nv.shared._Z23gemm_half_q_half_kernelILi1ELi12ELb1ELb1ELi64EEvPK6__halfPKjS4_S2_PS0_iiiiPKtS7_iiiiiibS2_i --------------------------
	.section	.nv.shared._Z23gemm_half_q_half_kernelILi1ELi12ELb1ELb1ELi64EEvPK6__halfPKjS4_S2_PS0_iiiiPKtS7_iiiiiibS2_i,"aw",@nobits
	.sectionflags	@""
	.align	2
.nv.shared._Z23gemm_half_q_half_kernelILi1ELi12ELb1ELb1ELi64EEvPK6__halfPKjS4_S2_PS0_iiiiPKtS7_iiiiiibS2_i:
	.zero		1152


//--------------------- .nv.shared._Z23gemm_half_q_half_kernelILi1ELi14ELb1ELb1ELi64EEvPK6__halfPKjS4_S2_PS0_iiiiPKtS7_iiiiiibS2_i --------------------------
	.section	.nv.shared._Z23gemm_half_q_half_kernelILi1ELi14ELb1ELb1ELi64EEvPK6__halfPKjS4_S2_PS0_iiiiPKtS7_iiiiiibS2_i,"aw",@nobits
	.sectionflags	@""
	.align	2
.nv.shared._Z23gemm_half_q_half_kernelILi1ELi14ELb1ELb1ELi64EEvPK6__halfPKjS4_S2_PS0_iiiiPKtS7_iiiiiibS2_i:
	.zero		1152


//--------------------- .nv.shared._Z23gemm_half_q_half_kernelILi1ELi4ELb1ELb1ELi64EEvPK6__halfPKjS4_S2_PS0_iiiiPKtS7_iiiiiibS2_i --------------------------
	.section	.nv.shared._Z23gemm_half_q_half_kernelILi1ELi4ELb1ELb1ELi64EEvPK6__halfPKjS4_S2_PS0_iiiiPKtS7_iiiiiibS2_i,"aw",@nobits
	.sectionflags	@""
	.align	2
.nv.shared._Z23gemm_half_q_half_kernelILi1ELi4ELb1ELb1ELi64EEvPK6__halfPKjS4_S2_PS0_iiiiPKtS7_iiiiiibS2_i:
	.zero		1152


//--------------------- .nv.shared._Z23gemm_half_q_half_kernelILi1ELi6ELb1ELb1ELi64EEvPK6__halfPKjS4_S2_PS0_iiiiPKtS7_iiiiiibS2_i --------------------------
	.section	.nv.shared._Z23gemm_half_q_half_kernelILi1ELi6ELb1ELb1ELi64EEvPK6__halfPKjS4_S2_PS0_iiiiPKtS7_iiiiiibS2_i,"aw",@nobits
	.sectionflags	@""
	.align	2
.nv.shared._Z23gemm_half_q_half_kernelILi1ELi6ELb1ELb1ELi64EEvPK6__halfPKjS4_S2_PS0_iiiiPKtS7_iiiiiibS2_i:
	.zero		1152


//--------------------- .nv.shared._Z23gemm_half_q_half_kernelILi1ELi2ELb1ELb1ELi64EEvPK6__halfPKjS4_S2_PS0_iiiiPKtS7_iiiiiibS2_i --------------------------
	.section	.nv.shared._Z23gemm_half_q_half_kernelILi1ELi2ELb1ELb1ELi64EEvPK6__halfPKjS4_S2_PS0_iiiiPKtS7_iiiiiibS2_i,"aw",@nobits
	.sectionflags	@""
	.align	2
.nv.shared._Z23gemm_half_q_half_kernelILi1ELi2ELb1ELb1ELi64EEvPK6__halfPKjS4_S2_PS0_iiiiPKtS7_iiiiiibS2_i:
	.zero		1152


//--------------------- .nv.shared._Z23gemm_half_q_half_kernelILi1ELi32ELb1ELb1ELi32EEvPK6__halfPKjS4_S2_PS0_iiiiPKtS7_iiiiiibS2_i --------------------------
	.section	.nv.shared._Z23gemm_half_q_half_kernelILi1ELi32ELb1ELb1ELi32EEvPK6__halfPKjS4_S2_PS0_iiiiPKtS7_iiiiiibS2_i,"aw",@nobits
	.sectionflags	@""
	.align	4
.nv.shared._Z23gemm_half_q_half_kernelILi1ELi32ELb1ELb1ELi32EEvPK6__halfPKjS4_S2_PS0_iiiiPKtS7_iiiiiibS2_i:
	.zero		1088


//--------------------- .nv.shared._Z23gemm_half_q_half_kernelILi1ELi48ELb1ELb1ELi32EEvPK6__halfPKjS4_S2_PS0_iiiiPKtS7_iiiiiibS2_i --------------------------
	.section	.nv.shared._Z23gemm_half_q_half_kernelILi1ELi48ELb1ELb1ELi32EEvPK6__halfPKjS4_S2_PS0_iiiiPKtS7_iiiiiibS2_i,"aw",@nobits
	.sectionflags	@""
	.align	4
.nv.shared._Z23gemm_half_q_half_kernelILi1ELi48ELb1ELb1ELi32EEvPK6__halfPKjS4_S2_PS0_iiiiPKtS7_iiiiiibS2_i:
	.zero		1088


//--------------------- .nv.shared._Z23gemm_half_q_half_kernelILi1ELi16ELb1ELb1ELi32EEvPK6__halfPKjS4_S2_PS0_iiiiPKtS7_iiiiiibS2_i --------------------------
	.section	.nv.shared._Z23gemm_half_q_half_kernelILi1ELi16ELb1ELb1ELi32EEvPK6__halfPKjS4_S2_PS0_iiiiPKtS7_iiiiiibS2_i,"aw",@nobits
	.sectionflags	@""
	.align	4
.nv.shared._Z23gemm_half_q_half_kernelILi1ELi16ELb1ELb1ELi32EEvPK6__halfPKjS4_S2_PS0_iiiiPKtS7_iiiiiibS2_i:
	.zero		1088


//--------------------- .nv.shared._Z23gemm_half_q_half_kernelILi1ELi24ELb1ELb1ELi32EEvPK6__halfPKjS4_S2_PS0_iiiiPKtS7_iiiiiibS2_i --------------------------
	.section	.nv.shared._Z23gemm_half_q_half_kernelILi1ELi24ELb1ELb1ELi32EEvPK6__halfPKjS4_S2_PS0_iiiiPKtS7_iiiiiibS2_i,"aw",@nobits
	.sectionflags	@""
	.align	4
.nv.shared._Z23gemm_half_q_half_kernelILi1ELi24ELb1ELb1ELi32EEvPK6__halfPKjS4_S2_PS0_iiiiPKtS7_iiiiiibS2_i:
	.zero		1088


//--------------------- .nv.shared._Z23gemm_half_q_half_kernelILi1ELi8ELb1ELb1ELi32EEvPK6__halfPKjS4_S2_PS0_iiiiPKtS7_iiiiiibS2_i --------------------------
	.section	.nv.shared._Z23gemm_half_q_half_kernelILi1ELi8ELb1ELb1ELi32EEvPK6__halfPKjS4_S2_PS0_iiiiPKtS7_iiiiiibS2_i,"aw",@nobits
	.sectionflags	@""
	.align	2
.nv.shared._Z23gemm_half_q_half_kernelILi1ELi8ELb1ELb1ELi32EEvPK6__halfPKjS4_S2_PS0_iiiiPKtS7_iiiiiibS2_i:
	.zero		1088


//--------------------- .nv.shared._Z23gemm_half_q_half_kernelILi1ELi12ELb1ELb1ELi32EEvPK6__halfPKjS4_S2_PS0_iiiiPKtS7_iiiiiibS2_i --------------------------
	.section	.nv.shared._Z23gemm_half_q_half_kernelILi1ELi12ELb1ELb1ELi32EEvPK6__halfPKjS4_S2_PS0_iiiiPKtS7_iiiiiibS2_i,"aw",@nobits
	.sectionflags	@""
	.align	2
.nv.shared._Z23gemm_half_q_half_kernelILi1ELi12ELb1ELb1ELi32EEvPK6__halfPKjS4_S2_PS0_iiiiPKtS7_iiiiiibS2_i:
	.zero		1088


//--------------------- .nv.shared._Z23gemm_half_q_half_kernelILi1ELi14ELb1ELb1ELi32EEvPK6__halfPKjS4_S2_PS0_iiiiPKtS7_iiiiiibS2_i --------------------------
	.section	.nv.shared._Z23gemm_half_q_half_kernelILi1ELi14ELb1ELb1ELi32EEvPK6__halfPKjS4_S2_PS0_iiiiPKtS7_iiiiiibS2_i,"aw",@nobits
	.sectionflags	@""
	.align	2
.nv.shared._Z23gemm_half_q_half_kernelILi1ELi14ELb1ELb1ELi32EEvPK6__halfPKjS4_S2_PS0_iiiiPKtS7_iiiiiibS2_i:
	.zero		1088


//--------------------- .nv.shared._Z23gemm_half_q_half_kernelILi1ELi4ELb1ELb1ELi32EEvPK6__halfPKjS4_S2_PS0_iiiiPKtS7_iiiiiibS2_i --------------------------
	.section	.nv.shared._Z23gemm_half_q_half_kernelILi1ELi4ELb1ELb1ELi32EEvPK6__halfPKjS4_S2_PS0_iiiiPKtS7_iiiiiibS2_i,"aw",@nobits
	.sectionflags	@""
	.align	4
.nv.shared._Z23gemm_half_q_half_kernelILi1ELi4ELb1ELb1ELi32EEvPK6__halfPKjS4_S2_PS0_iiiiPKtS7_iiiiiibS2_i:
	.zero		1088


//--------------------- .nv.shared._Z23gemm_half_q_half_kernelILi1ELi6ELb1ELb1ELi32EEvPK6__halfPKjS4_S2_PS0_iiiiPKtS7_iiiiiibS2_i --------------------------
	.section	.nv.shared._Z23gemm_half_q_half_kernelILi1ELi6ELb1ELb1ELi32EEvPK6__halfPKjS4_S2_PS0_iiiiPKtS7_iiiiiibS2_i,"aw",@nobits
	.sectionflags	@""
	.align	4
.nv.shared._Z23gemm_half_q_half_kernelILi1ELi6ELb1ELb1ELi32EEvPK6__halfPKjS4_S2_PS0_iiiiPKtS7_iiiiiibS2_i:
	.zero		1088


//--------------------- .nv.shared._Z23gemm_half_q_half_kernelILi1ELi2ELb1ELb1ELi32EEvPK6__halfPKjS4_S2_PS0_iiiiPKtS7_iiiiiibS2_i --------------------------
	.section	.nv.shared._Z23gemm_half_q_half_kernelILi1ELi2ELb1ELb1ELi32EEvPK6__halfPKjS4_S2_PS0_iiiiPKtS7_iiiiiibS2_i,"aw",@nobits
	.sectionflags	@""
	.align	2
.nv.shared._Z23gemm_half_q_half_kernelILi1ELi2ELb1ELb1ELi32EEvPK6__halfPKjS4_S2_PS0_iiiiPKtS7_iiiiiibS2_i:
	.zero		1088


//--------------------- .nv.constant0._Z23gemm_half_q_half_kernelILi4ELi32ELb1ELb1ELi64EEvPK6__halfPKjS4_S2_PS0_iiiiPKtS7_iiiiiibS2_i --------------------------
	.section	.nv.constant0._Z23gemm_half_q_half_kernelILi4ELi32ELb1ELb1ELi64EEvPK6__halfPKjS4_S2_PS0_iiiiPKtS7_iiiiiibS2_i,"a",@progbits
	.sectionflags	@""
	.align	4
.nv.constant0._Z23gemm_half_q_half_kernelILi4ELi32ELb1ELb1ELi64EEvPK6__halfPKjS4_S2_PS0_iiiiPKtS7_iiiiiibS2_i:
	.zero		1012


//--------------------- .nv.constant0._Z23gemm_half_q_half_kernelILi4ELi48ELb1ELb1ELi64EEvPK6__halfPKjS4_S2_PS0_iiiiPKtS7_iiiiiibS2_i --------------------------
	.section	.nv.constant0._Z23gemm_half_q_half_kernelILi4ELi48ELb1ELb1ELi64EEvPK6__halfPKjS4_S2_PS0_iiiiPKtS7_iiiiiibS2_i,"a",@progbits
	.sectionflags	@""
	.align	4
.nv.constant0._Z23gemm_half_q_half_kernelILi4ELi48ELb1ELb1ELi64EEvPK6__halfPKjS4_S2_PS0_iiiiPKtS7_iiiiiibS2_i:
	.zero		1012


//--------------------- .nv.constant0._Z23gemm_half_q_half_kernelILi4ELi16ELb1ELb1ELi64EEvPK6__halfPKjS4_S2_PS0_iiiiPKtS7_iiiiiibS2_i --------------------------
	.section	.nv.constant0._Z23gemm_half_q_half_kernelILi4ELi16ELb1ELb1ELi64EEvPK6__halfPKjS4_S2_PS0_iiiiPKtS7_iiiiiibS2_i,"a",@progbits
	.sectionflags	@""
	.align	4
.nv.constant0._Z23gemm_half_q_half_kernelILi4ELi16ELb1ELb1ELi64EEvPK6__halfPKjS4_S2_PS0_iiiiPKtS7_iiiiiibS2_i:
	.zero		1012


//--------------------- .nv.constant0._Z23gemm_half_q_half_kernelILi4ELi24ELb1ELb1ELi64EEvPK6__halfPKjS4_S2_PS0_iiiiPKtS7_iiiiiibS2_i --------------------------
	.section	.nv.constant0._Z23gemm_half_q_half_kernelILi4ELi24ELb1ELb1ELi64EEvPK6__halfPKjS4_S2_PS0_iiiiPKtS7_iiiiiibS2_i,"a",@progbits
	.sectionflags	@""
	.align	4
.nv.constant0._Z23gemm_half_q_half_kernelILi4ELi24ELb1ELb1ELi64EEvPK6__halfPKjS4_S2_PS0_iiiiPKtS7_iiiiiibS2_i:
	.zero		1012


//--------------------- .nv.constant0._Z23gemm_half_q_half_kernelILi4ELi8ELb1ELb1ELi64EEvPK6__halfPKjS4_S2_PS0_iiiiPKtS7_iiiiiibS2_i --------------------------
	.section	.nv.constant0._Z23gemm_half_q_half_kernelILi4ELi8ELb1ELb1ELi64EEvPK6__halfPKjS4_S2_PS0_iiiiPKtS7_iiiiiibS2_i,"a",@progbits
	.sectionflags	@""
	.align	4
.nv.constant0._Z23gemm_half_q_half_kernelILi4ELi8ELb1ELb1ELi64EEvPK6__halfPKjS4_S2_PS0_iiiiPKtS7_iiiiiibS2_i:
	.zero		1012


//--------------------- .nv.constant0._Z23gemm_half_q_half_kernelILi4ELi12ELb1ELb1ELi64EEvPK6__halfPKjS4_S2_PS0_iiiiPKtS7_iiiiiibS2_i --------------------------
	.section	.nv.constant0._Z23gemm_half_q_half_kernelILi4ELi12ELb1ELb1ELi64EEvPK6__halfPKjS4_S2_PS0_iiiiPKtS7_iiiiiibS2_i,"a",@progbits
	.sectionflags	@""
	.align	4
.nv.constant0._Z23gemm_half_q_half_kernelILi4ELi12ELb1ELb1ELi64EEvPK6__halfPKjS4_S2_PS0_iiiiPKtS7_iiiiiibS2_i:
	.zero		1012


//--------------------- .nv.constant0._Z23gemm_half_q_half_kernelILi4ELi14ELb1ELb1ELi64EEvPK6__halfPKjS4_S2_PS0_iiiiPKtS7_iiiiiibS2_i --------------------------
	.section	.nv.constant0._Z23gemm_half_q_half_kernelILi4ELi14ELb1ELb1ELi64EEvPK6__halfPKjS4_S2_PS0_iiiiPKtS7_iiiiiibS2_i,"a",@progbits
	.sectionflags	@""
	.align	4
.nv.constant0._Z23gemm_half_q_half_kernelILi4ELi14ELb1ELb1ELi64EEvPK6__halfPKjS4_S2_PS0_iiiiPKtS7_iiiiiibS2_i:
	.zero		1012


//--------------------- .nv.constant0._Z23gemm_half_q_half_kernelILi4ELi4ELb1ELb1ELi64EEvPK6__halfPKjS4_S2_PS0_iiiiPKtS7_iiiiiibS2_i --------------------------
	.section	.nv.constant0._Z23gemm_half_q_half_kernelILi4ELi4ELb1ELb1ELi64EEvPK6__halfPKjS4_S2_PS0_iiiiPKtS7_iiiiiibS2_i,"a",@progbits
	.sectionflags	@""
	.align	4
.nv.constant0._Z23gemm_half_q_half_kernelILi4ELi4ELb1ELb1ELi64EEvPK6__halfPKjS4_S2_PS0_iiiiPKtS7_iiiiiibS2_i:
	.zero		1012


//--------------------- .nv.constant0._Z23gemm_half_q_half_kernelILi4ELi6ELb1ELb1ELi64EEvPK6__halfPKjS4_S2_PS0_iiiiPKtS7_iiiiiibS2_i --------------------------
	.section	.nv.constant0._Z23gemm_half_q_half_kernelILi4ELi6ELb1ELb1ELi64EEvPK6__halfPKjS4_S2_PS0_iiiiPKtS7_iiiiiibS2_i,"a",@progbits
	.sectionflags	@""
	.align	4
.nv.constant0._Z23gemm_half_q_half_kernelILi4ELi6ELb1ELb1ELi64EEvPK6__halfPKjS4_S2_PS0_iiiiPKtS7_iiiiiibS2_i:
	.zero		1012


//--------------------- .nv.constant0._Z23gemm_half_q_half_kernelILi4ELi2ELb1ELb1ELi64EEvPK6__halfPKjS4_S2_PS0_iiiiPKtS7_iiiiiibS2_i --------------------------
	.section	.nv.constant0._Z23gemm_half_q_half_kernelILi4ELi2ELb1ELb1ELi64EEvPK6__halfPKjS4_S2_PS0_iiiiPKtS7_iiiiiibS2_i,"a",@progbits
	.sectionflags	@""
	.align	4
.nv.constant0._Z23gemm_half_q_half_kernelILi4ELi2ELb1ELb1ELi64EEvPK6__halfPKjS4_S2_PS0_iiiiPKtS7_iiiiiibS2_i:
	.zero		1012


//--------------------- .nv.constant0._Z23gemm_half_q_half_kernelILi4ELi32ELb1ELb1ELi32EEvPK6__halfPKjS4_S2_PS0_iiiiPKtS7_iiiiiibS2_i --------------------------
	.section	.nv.constant0._Z23gemm_half_q_half_kernelILi4ELi32ELb1ELb1ELi32EEvPK6__halfPKjS4_S2_PS0_iiiiPKtS7_iiiiiibS2_i,"a",@progbits
	.sectionflags	@""
	.align	4
.nv.constant0._Z23gemm_half_q_half_kernelILi4ELi32ELb1ELb1ELi32EEvPK6__halfPKjS4_S2_PS0_iiiiPKtS7_iiiiiibS2_i:
	.zero		1012


//--------------------- .nv.constant0._Z23gemm_half_q_half_kernelILi4ELi48ELb1ELb1ELi32EEvPK6__halfPKjS4_S2_PS0_iiiiPKtS7_iiiiiibS2_i --------------------------
	.section	.nv.constant0._Z23gemm_half_q_half_kernelILi4ELi48ELb1ELb1ELi32EEvPK6__halfPKjS4_S2_PS0_iiiiPKtS7_iiiiiibS2_i,"a",@progbits
	.sectionflags	@""
	.align	4
.nv.constant0._Z23gemm_half_q_half_kernelILi4ELi48ELb1ELb1ELi32EEvPK6__halfPKjS4_S2_PS0_iiiiPKtS7_iiiiiibS2_i:
	.zero		1012


//--------------------- .nv.constant0._Z23gemm_half_q_half_kernelILi4ELi16ELb1ELb1ELi32EEvPK6__halfPKjS4_S2_PS0_iiiiPKtS7_iiiiiibS2_i --------------------------
	.section	.nv.constant0._Z23gemm_half_q_half_kernelILi4ELi16ELb1ELb1ELi32EEvPK6__halfPKjS4_S2_PS0_iiiiPKtS7_iiiiiibS2_i,"a",@progbits
	.sectionflags	@""
	.align	4
.nv.constant0._Z23gemm_half_q_half_kernelILi4ELi16ELb1ELb1ELi32EEvPK6__halfPKjS4_S2_PS0_iiiiPKtS7_iiiiiibS2_i:
	.zero		1012


//--------------------- .nv.constant0._Z23gemm_half_q_half_kernelILi4ELi24ELb1ELb1ELi32EEvPK6__halfPKjS4_S2_PS0_iiiiPKtS7_iiiiiibS2_i --------------------------
	.section	.nv.constant0._Z23gemm_half_q_half_kernelILi4ELi24ELb1ELb1ELi32EEvPK6__halfPKjS4_S2_PS0_iiiiPKtS7_iiiiiibS2_i,"a",@progbits
	.sectionflags	@""
	.align	4
.nv.constant0._Z23gemm_half_q_half_kernelILi4ELi24ELb1ELb1ELi32EEvPK6__halfPKjS4_S2_PS0_iiiiPKtS7_iiiiiibS2_i:
	.zero		1012


//--------------------- .nv.constant0._Z23gemm_half_q_half_kernelILi4ELi8ELb1ELb1ELi32EEvPK6__halfPKjS4_S2_PS0_iiiiPKtS7_iiiiiibS2_i --------------------------
	.section	.nv.constant0._Z23gemm_half_q_half_kernelILi4ELi8ELb1ELb1ELi32EEvPK6__halfPKjS4_S2_PS0_iiiiPKtS7_iiiiiibS2_i,"a",@progbits
	.sectionflags	@""
	.align	4
.nv.constant0._Z23gemm_half_q_half_kernelILi4ELi8ELb1ELb1ELi32EEvPK6__halfPKjS4_S2_PS0_iiiiPKtS7_iiiiiibS2_i:
	.zero		1012


//--------------------- .nv.constant0._Z23gemm_half_q_half_kernelILi4ELi12ELb1ELb1ELi32EEvPK6__halfPKjS4_S2_PS0_iiiiPKtS7_iiiiiibS2_i --------------------------
	.section	.nv.constant0._Z23gemm_half_q_half_kernelILi4ELi12ELb1ELb1ELi32EEvPK6__halfPKjS4_S2_PS0_iiiiPKtS7_iiiiiibS2_i,"a",@progbits
	.sectionflags	@""
	.align	4
.nv.constant0._Z23gemm_half_q_half_kernelILi4ELi12ELb1ELb1ELi32EEvPK6__halfPKjS4_S2_PS0_iiiiPKtS7_iiiiiibS2_i:
	.zero		1012


//--------------------- .nv.constant0._Z23gemm_half_q_half_kernelILi4ELi14ELb1ELb1ELi32EEvPK6__halfPKjS4_S2_PS0_iiiiPKtS7_iiiiiibS2_i --------------------------
	.section	.nv.constant0._Z23gemm_half_q_half_kernelILi4ELi14ELb1ELb1ELi32EEvPK6__halfPKjS4_S2_PS0_iiiiPKtS7_iiiiiibS2_i,"a",@progbits
	.sectionflags	@""
	.align	4
.nv.constant0._Z23gemm_half_q_half_kernelILi4ELi14ELb1ELb1ELi32EEvPK6__halfPKjS4_S2_PS0_iiiiPKtS7_iiiiiibS2_i:
	.zero		1012


//--------------------- .nv.constant0._Z23gemm_half_q_half_kernelILi4ELi4ELb1ELb1ELi32EEvPK6__halfPKjS4_S2_PS0_iiiiPKtS7_iiiiiibS2_i --------------------------
	.section	.nv.constant0._Z23gemm_half_q_half_kernelILi4ELi4ELb1ELb1ELi32EEvPK6__halfPKjS4_S2_PS0_iiiiPKtS7_iiiiiibS2_i,"a",@progbits
	.sectionflags	@""
	.align	4
.nv.constant0._Z23gemm_half_q_half_kernelILi4ELi4ELb1ELb1ELi32EEvPK6__halfPKjS4_S2_PS0_iiiiPKtS7_iiiiiibS2_i:
	.zero		1012


//--------------------- .nv.constant0._Z23gemm_half_q_half_kernelILi4ELi6ELb1ELb1ELi32EEvPK6__halfPKjS4_S2_PS0_iiiiPKtS7_iiiiiibS2_i --------------------------
	.section	.nv.constant0._Z23gemm_half_q_half_kernelILi4ELi6ELb1ELb1ELi32EEvPK6__halfPKjS4_S2_PS0_iiiiPKtS7_iiiiiibS2_i,"a",@progbits
	.sectionflags	@""
	.align	4
.nv.constant0._Z23gemm_half_q_half_kernelILi4ELi6ELb1ELb1ELi32EEvPK6__halfPKjS4_S2_PS0_iiiiPKtS7_iiiiiibS2_i:
	.zero		1012


//--------------------- .nv.constant0._Z23gemm_half_q_half_kernelILi4ELi2ELb1ELb1ELi32EEvPK6__halfPKjS4_S2_PS0_iiiiPKtS7_iiiiiibS2_i --------------------------
	.section	.nv.constant0._Z23gemm_half_q_half_kernelILi4ELi2ELb1ELb1ELi32EEvPK6__halfPKjS4_S2_PS0_iiiiPKtS7_iiiiiibS2_i,"a",@progbits
	.sectionflags	@""
	.align	4
.nv.constant0._Z23gemm_half_q_half_kernelILi4ELi2ELb1ELb1ELi32EEvPK6__halfPKjS4_S2_PS0_iiiiPKtS7_iiiiiibS2_i:
	.zero		1012


//--------------------- .nv.constant0._Z23gemm_half_q_half_kernelILi3ELi32ELb1ELb1ELi64EEvPK6__halfPKjS4_S2_PS0_iiiiPKtS7_iiiiiibS2_i --------------------------
	.section	.nv.constant0._Z23gemm_half_q_half_kernelILi3ELi32ELb1ELb1ELi64EEvPK6__halfPKjS4_S2_PS0_iiiiPKtS7_iiiiiibS2_i,"a",@progbits
	.sectionflags	@""
	.align	4
.nv.constant0._Z23gemm_half_q_half_kernelILi3ELi32ELb1ELb1ELi64EEvPK6__halfPKjS4_S2_PS0_iiiiPKtS7_iiiiiibS2_i:
	.zero		1012


//--------------------- .nv.constant0._Z23gemm_half_q_half_kernelILi3ELi48ELb1ELb1ELi64EEvPK6__halfPKjS4_S2_PS0_iiiiPKtS7_iiiiiibS2_i --------------------------
	.section	.nv.constant0._Z23gemm_half_q_half_kernelILi3ELi48ELb1ELb1ELi64EEvPK6__halfPKjS4_S2_PS0_iiiiPKtS7_iiiiiibS2_i,"a",@progbits
	.sectionflags	@""
	.align	4
.nv.constant0._Z23gemm_half_q_half_kernelILi3ELi48ELb1ELb1ELi64EEvPK6__halfPKjS4_S2_PS0_iiiiPKtS7_iiiiiibS2_i:
	.zero		1012


//--------------------- .nv.constant0._Z23gemm_half_q_half_kernelILi3ELi16ELb1ELb1ELi64EEvPK6__halfPKjS4_S2_PS0_iiiiPKtS7_iiiiiibS2_i --------------------------
	.section	.nv.constant0._Z23gemm_half_q_half_kernelILi3ELi16ELb1ELb1ELi64EEvPK6__halfPKjS4_S2_PS0_iiiiPKtS7_iiiiiibS2_i,"a",@progbits
	.sectionflags	@""
	.align	4
.nv.constant0._Z23gemm_half_q_half_kernelILi3ELi16ELb1ELb1ELi64EEvPK6__halfPKjS4_S2_PS0_iiiiPKtS7_iiiiiibS2_i:
	.zero		1012


//--------------------- .nv.constant0._Z23gemm_half_q_half_kernelILi3ELi24ELb1ELb1ELi64EEvPK6__halfPKjS4_S2_PS0_iiiiPKtS7_iiiiiibS2_i --------------------------
	.section	.nv.constant0._Z23gemm_half_q_half_kernelILi3ELi24ELb1ELb1ELi64EEvPK6__halfPKjS4_S2_PS0_iiiiPKtS7_iiiiiibS2_i,"a",@progbits
	.sectionflags	@""
	.align	4
.nv.constant0._Z23gemm_half_q_half_kernelILi3ELi24ELb1ELb1ELi64EEvPK6__halfPKjS4_S2_PS0_iiiiPKtS7_iiiiiibS2_i:
	.zero		1012


//--------------------- .nv.constant0._Z23gemm_half_q_half_kernelILi3ELi8ELb1ELb1ELi64EEvPK6__halfPKjS4_S2_PS0_iiiiPKtS7_iiiiiibS2_i --------------------------
	.section	.nv.constant0._Z23gemm_half_q_half_kernelILi3ELi8ELb1ELb1ELi64EEvPK6__halfPKjS4_S2_PS0_iiiiPKtS7_iiiiiibS2_i,"a",@progbits
	.sectionflags	@""
	.align	4
.nv.constant0._Z23gemm_half_q_half_kernelILi3ELi8ELb1ELb1ELi64EEvPK6__halfPKjS4_S2_PS0_iiiiPKtS7_iiiiiibS2_i:
	.zero		1012


//--------------------- .nv.constant0._Z23gemm_half_q_half_kernelILi3ELi12ELb1ELb1ELi64EEvPK6__halfPKjS4_S2_PS0_iiiiPKtS7_iiiiiibS2_i --------------------------
	.section	.nv.constant0._Z23gemm_half_q_half_kernelILi3ELi12ELb1ELb1ELi64EEvPK6__halfPKjS4_S2_PS0_iiiiPKtS7_iiiiiibS2_i,"a",@progbits
	.sectionflags	@""
	.align	4
.nv.constant0._Z23gemm_half_q_half_kernelILi3ELi12ELb1ELb1ELi64EEvPK6__halfPKjS4_S2_PS0_iiiiPKtS7_iiiiiibS2_i:
	.zero		1012


//--------------------- .nv.constant0._Z23gemm_half_q_half_kernelILi3ELi14ELb1ELb1ELi64EEvPK6__halfPKjS4_S2_PS0_iiiiPKtS7_iiiiiibS2_i --------------------------
	.section	.nv.constant0._Z23gemm_half_q_half_kernelILi3ELi14ELb1ELb1ELi64EEvPK6__halfPKjS4_S2_PS0_iiiiPKtS7_iiiiiibS2_i,"a",@progbits
	.sectionflags	@""
	.align	4
.nv.constant0._Z23gemm_half_q_half_kernelILi3ELi14ELb1ELb1ELi64EEvPK6__halfPKjS4_S2_PS0_iiiiPKtS7_iiiiiibS2_i:
	.zero		1012


//--------------------- .nv.constant0._Z23gemm_half_q_half_kernelILi3ELi4ELb1ELb1ELi64EEvPK6__halfPKjS4_S2_PS0_iiiiPKtS7_iiiiiibS2_i --------------------------
	.section	.nv.constant0._Z23gemm_half_q_half_kernelILi3ELi4ELb1ELb1ELi64EEvPK6__halfPKjS4_S2_PS0_iiiiPKtS7_iiiiiibS2_i,"a",@progbits
	.sectionflags	@""
	.align	4
.nv.constant0._Z23gemm_half_q_half_kernelILi3ELi4ELb1ELb1ELi64EEvPK6__halfPKjS4_S2_PS0_iiiiPKtS7_iiiiiibS2_i:
	.zero		1012


//--------------------- .nv.constant0._Z23gemm_half_q_half_kernelILi3ELi6ELb1ELb1ELi64EEvPK6__halfPKjS4_S2_PS0_iiiiPKtS7_iiiiiibS2_i --------------------------
	.section	.nv.constant0._Z23gemm_half_q_half_kernelILi3ELi6ELb1ELb1ELi64EEvPK6__halfPKjS4_S2_PS0_iiiiPKtS7_iiiiiibS2_i,"a",@progbits
	.sectionflags	@""
	.align	4
.nv.constant0._Z23gemm_half_q_half_kernelILi3ELi6ELb1ELb1ELi64EEvPK6__halfPKjS4_S2_PS0_iiiiPKtS7_iiiiiibS2_i:
	.zero		1012


//--------------------- .nv.constant0._Z23gemm_half_q_half_kernelILi3ELi2ELb1ELb1ELi64EEvPK6__halfPKjS4_S2_PS0_iiiiPKtS7_iiiiiibS2_i --------------------------
	.section	.nv.constant0._Z23gemm_half_q_half_kernelILi3ELi2ELb1ELb1ELi64EEvPK6__halfPKjS4_S2_PS0_iiiiPKtS7_iiiiiibS2_i,"a",@progbits
	.sectionflags	@""
	.align	4
.nv.constant0._Z23gemm_half_q_half_kernelILi3ELi2ELb1ELb1ELi64EEvPK6__halfPKjS4_S2_PS0_iiiiPKtS7_iiiiiibS2_i:
	.zero		1012


//--------------------- .nv.constant0._Z23gemm_half_q_half_kernelILi3ELi32ELb1ELb1ELi32EEvPK6__halfPKjS4_S2_PS0_iiiiPKtS7_iiiiiibS2_i --------------------------
	.section	.nv.constant0._Z23gemm_half_q_half_kernelILi3ELi32ELb1ELb1ELi32EEvPK6__halfPKjS4_S2_PS0_iiiiPKtS7_iiiiiibS2_i,"a",@progbits
	.sectionflags	@""
	.align	4
.nv.constant0._Z23gemm_half_q_half_kernelILi3ELi32ELb1ELb1ELi32EEvPK6__halfPKjS4_S2_PS0_iiiiPKtS7_iiiiiibS2_i:
	.zero		1012


//--------------------- .nv.constant0._Z23gemm_half_q_half_kernelILi3ELi48ELb1ELb1ELi32EEvPK6__halfPKjS4_S2_PS0_iiiiPKtS7_iiiiiibS2_i --------------------------
	.section	.nv.constant0._Z23gemm_half_q_half_kernelILi3ELi48ELb1ELb1ELi32EEvPK6__halfPKjS4_S2_PS0_iiiiPKtS7_iiiiiibS2_i,"a",@progbits
	.sectionflags	@""
	.align	4
.nv.constant0._Z23gemm_half_q_half_kernelILi3ELi48ELb1ELb1ELi32EEvPK6__halfPKjS4_S2_PS0_iiiiPKtS7_iiiiiibS2_i:
	.zero		1012


//--------------------- .nv.constant0._Z23gemm_half_q_half_kernelILi3ELi16ELb1ELb1ELi32EEvPK6__halfPKjS4_S2_PS0_iiiiPKtS7_iiiiiibS2_i --------------------------
	.section	.nv.constant0._Z23gemm_half_q_half_kernelILi3ELi16ELb1ELb1ELi32EEvPK6__halfPKjS4_S2_PS0_iiiiPKtS7_iiiiiibS2_i,"a",@progbits
	.sectionflags	@""
	.align	4
.nv.constant0._Z23gemm_half_q_half_kernelILi3ELi16ELb1ELb1ELi32EEvPK6__halfPKjS4_S2_PS0_iiiiPKtS7_iiiiiibS2_i:
	.zero		1012


//--------------------- .nv.constant0._Z23gemm_half_q_half_kernelILi3ELi24ELb1ELb1ELi32EEvPK6__halfPKjS4_S2_PS0_iiiiPKtS7_iiiiiibS2_i --------------------------
	.section	.nv.constant0._Z23gemm_half_q_half_kernelILi3ELi24ELb1ELb1ELi32EEvPK6__halfPKjS4_S2_PS0_iiiiPKtS7_iiiiiibS2_i,"a",@progbits
	.sectionflags	@""
	.align	4
.nv.constant0._Z23gemm_half_q_half_kernelILi3ELi24ELb1ELb1ELi32EEvPK6__halfPKjS4_S2_PS0_iiiiPKtS7_iiiiiibS2_i:
	.zero		1012


//--------------------- .nv.constant0._Z23gemm_half_q_half_kernelILi3ELi8ELb1ELb1ELi32EEvPK6__halfPKjS4_S2_PS0_iiiiPKtS7_iiiiiibS2_i --------------------------
	.section	.nv.constant0._Z23gemm_half_q_half_kernelILi3ELi8ELb1ELb1ELi32EEvPK6__halfPKjS4_S2_PS0_iiiiPKtS7_iiiiiibS2_i,"a",@progbits
	.sectionflags	@""
	.align	4
.nv.constant0._Z23gemm_half_q_half_kernelILi3ELi8ELb1ELb1ELi32EEvPK6__halfPKjS4_S2_PS0_iiiiPKtS7_iiiiiibS2_i:
	.zero		1012


//--------------------- .nv.constant0._Z23gemm_half_q_half_kernelILi3ELi12ELb1ELb1ELi32EEvPK6__halfPKjS4_S2_PS0_iiiiPKtS7_iiiiiibS2_i --------------------------
	.section	.nv.constant0._Z23gemm_half_q_half_kernelILi3ELi12ELb1ELb1ELi32EEvPK6__halfPKjS4_S2_PS0_iiiiPKtS7_iiiiiibS2_i,"a",@progbits
	.sectionflags	@""
	.align	4
.nv.constant0._Z23gemm_half_q_half_kernelILi3ELi12ELb1ELb1ELi32EEvPK6__halfPKjS4_S2_PS0_iiiiPKtS7_iiiiiibS2_i:
	.zero		1012


//--------------------- .nv.constant0._Z23gemm_half_q_half_kernelILi3ELi14ELb1ELb1ELi32EEvPK6__halfPKjS4_S2_PS0_iiiiPKtS7_iiiiiibS2_i --------------------------
	.section	.nv.constant0._Z23gemm_half_q_half_kernelILi3ELi14ELb1ELb1ELi32EEvPK6__halfPKjS4_S2_PS0_iiiiPKtS7_iiiiiibS2_i,"a",@progbits
	.sectionflags	@""
	.align	4
.nv.constant0._Z23gemm_half_q_half_kernelILi3ELi14ELb1ELb1ELi32EEvPK6__halfPKjS4_S2_PS0_iiiiPKtS7_iiiiiibS2_i:
	.zero		1012


//--------------------- .nv.constant0._Z23gemm_half_q_half_kernelILi3ELi4ELb1ELb1ELi32EEvPK6__halfPKjS4_S2_PS0_iiiiPKtS7_iiiiiibS2_i --------------------------
	.section	.nv.constant0._Z23gemm_half_q_half_kernelILi3ELi4ELb1ELb1ELi32EEvPK6__halfPKjS4_S2_PS0_iiiiPKtS7_iiiiiibS2_i,"a",@progbits
	.sectionflags	@""
	.align	4
.nv.constant0._Z23gemm_half_q_half_kernelILi3ELi4ELb1ELb1ELi32EEvPK6__halfPKjS4_S2_PS0_iiiiPKtS7_iiiiiibS2_i:
	.zero		1012


//--------------------- .nv.constant0._Z23gemm_half_q_half_kernelILi3ELi6ELb1ELb1ELi32EEvPK6__halfPKjS4_S2_PS0_iiiiPKtS7_iiiiiibS2_i --------------------------
	.section	.nv.constant0._Z23gemm_half_q_half_kernelILi3ELi6ELb1ELb1ELi32EEvPK6__halfPKjS4_S2_PS0_iiiiPKtS7_iiiiiibS2_i,"a",@progbits
	.sectionflags	@""
	.align	4
.nv.constant0._Z23gemm_half_q_half_kernelILi3ELi6ELb1ELb1ELi32EEvPK6__halfPKjS4_S2_PS0_iiiiPKtS7_iiiiiibS2_i:
	.zero		1012


//--------------------- .nv.constant0._Z23gemm_half_q_half_kernelILi3ELi2ELb1ELb1ELi32EEvPK6__halfPKjS4_S2_PS0_iiiiPKtS7_iiiiiibS2_i --------------------------
	.section	.nv.constant0._Z23gemm_half_q_half_kernelILi3ELi2ELb1ELb1ELi32EEvPK6__halfPKjS4_S2_PS0_iiiiPKtS7_iiiiiibS2_i,"a",@progbits
	.sectionflags	@""
	.align	4
.nv.constant0._Z23gemm_half_q_half_kernelILi3ELi2ELb1ELb1ELi32EEvPK6__halfPKjS4_S2_PS0_iiiiPKtS7_iiiiiibS2_i:
	.zero		1012


//--------------------- .nv.constant0._Z23gemm_half_q_half_kernelILi2ELi32ELb1ELb1ELi64EEvPK6__halfPKjS4_S2_PS0_iiiiPKtS7_iiiiiibS2_i --------------------------
	.section	.nv.constant0._Z23gemm_half_q_half_kernelILi2ELi32ELb1ELb1ELi64EEvPK6__halfPKjS4_S2_PS0_iiiiPKtS7_iiiiiibS2_i,"a",@progbits
	.sectionflags	@""
	.align	4
.nv.constant0._Z23gemm_half_q_half_kernelILi2ELi32ELb1ELb1ELi64EEvPK6__halfPKjS4_S2_PS0_iiiiPKtS7_iiiiiibS2_i:
	.zero		1012


//--------------------- .nv.constant0._Z23gemm_half_q_half_kernelILi2ELi48ELb1ELb1ELi64EEvPK6__halfPKjS4_S2_PS0_iiiiPKtS7_iiiiiibS2_i --------------------------
	.section	.nv.constant0._Z23gemm_half_q_half_kernelILi2ELi48ELb1ELb1ELi64EEvPK6__halfPKjS4_S2_PS0_iiiiPKtS7_iiiiiibS2_i,"a",@progbits
	.sectionflags	@""
	.align	4
.nv.constant0._Z23gemm_half_q_half_kernelILi2ELi48ELb1ELb1ELi64EEvPK6__halfPKjS4_S2_PS0_iiiiPKtS7_iiiiiibS2_i:
	.zero		1012


//--------------------- .nv.constant0._Z23gemm_half_q_half_kernelILi2ELi16ELb1ELb1ELi64EEvPK6__halfPKjS4_S2_PS0_iiiiPKtS7_iiiiiibS2_i --------------------------
	.section	.nv.constant0._Z23gemm_half_q_half_kernelILi2ELi16ELb1ELb1ELi64EEvPK6__halfPKjS4_S2_PS0_iiiiPKtS7_iiiiiibS2_i,"a",@progbits
	.sectionflags	@""
	.align	4
.nv.constant0._Z23gemm_half_q_half_kernelILi2ELi16ELb1ELb1ELi64EEvPK6__halfPKjS4_S2_PS0_iiiiPKtS7_iiiiiibS2_i:
	.zero		1012


//--------------------- .nv.constant0._Z23gemm_half_q_half_kernelILi2ELi24ELb1ELb1ELi64EEvPK6__halfPKjS4_S2_PS0_iiiiPKtS7_iiiiiibS2_i --------------------------
	.section	.nv.constant0._Z23gemm_half_q_half_kernelILi2ELi24ELb1ELb1ELi64EEvPK6__halfPKjS4_S2_PS0_iiiiPKtS7_iiiiiibS2_i,"a",@progbits
	.sectionflags	@""
	.align	4
.nv.constant0._Z23gemm_half_q_half_kernelILi2ELi24ELb1ELb1ELi64EEvPK6__halfPKjS4_S2_PS0_iiiiPKtS7_iiiiiibS2_i:
	.zero		1012


//--------------------- .nv.constant0._Z23gemm_half_q_half_kernelILi2ELi8ELb1ELb1ELi64EEvPK6__halfPKjS4_S2_PS0_iiiiPKtS7_iiiiiibS2_i --------------------------
	.section	.nv.constant0._Z23gemm_half_q_half_kernelILi2ELi8ELb1ELb1ELi64EEvPK6__halfPKjS4_S2_PS0_iiiiPKtS7_iiiiiibS2_i,"a",@progbits
	.sectionflags	@""
	.align	4
.nv.constant0._Z23gemm_half_q_half_kernelILi2ELi8ELb1ELb1ELi64EEvPK6__halfPKjS4_S2_PS0_iiiiPKtS7_iiiiiibS2_i:
	.zero		1012


//--------------------- .nv.constant0._Z23gemm_half_q_half_kernelILi2ELi12ELb1ELb1ELi64EEvPK6__halfPKjS4_S2_PS0_iiiiPKtS7_iiiiiibS2_i --------------------------
	.section	.nv.constant0._Z23gemm_half_q_half_kernelILi2ELi12ELb1ELb1ELi64EEvPK6__halfPKjS4_S2_PS0_iiiiPKtS7_iiiiiibS2_i,"a",@progbits
	.sectionflags	@""
	.align	4
.nv.constant0._Z23gemm_half_q_half_kernelILi2ELi12ELb1ELb1ELi64EEvPK6__halfPKjS4_S2_PS0_iiiiPKtS7_iiiiiibS2_i:
	.zero		1012


//--------------------- .nv.constant0._Z23gemm_half_q_half_kernelILi2ELi14ELb1ELb1ELi64EEvPK6__halfPKjS4_S2_PS0_iiiiPKtS7_iiiiiibS2_i --------------------------
	.section	.nv.constant0._Z23gemm_half_q_half_kernelILi2ELi14ELb1ELb1ELi64EEvPK6__halfPKjS4_S2_PS0_iiiiPKtS7_iiiiiibS2_i,"a",@progbits
	.sectionflags	@""
	.align	4
.nv.constant0._Z23gemm_half_q_half_kernelILi2ELi14ELb1ELb1ELi64EEvPK6__halfPKjS4_S2_PS0_iiiiPKtS7_iiiiiibS2_i:
	.zero		1012


//--------------------- .nv.constant0._Z23gemm_half_q_half_kernelILi2ELi4ELb1ELb1ELi64EEvPK6__halfPKjS4_S2_PS0_iiiiPKtS7_iiiiiibS2_i --------------------------
	.section	.nv.constant0._Z23gemm_half_q_half_kernelILi2ELi4ELb1ELb1ELi64EEvPK6__halfPKjS4_S2_PS0_iiiiPKtS7_iiiiiibS2_i,"a",@progbits
	.sectionflags	@""
	.align	4
.nv.constant0._Z23gemm_half_q_half_kernelILi2ELi4ELb1ELb1ELi64EEvPK6__halfPKjS4_S2_PS0_iiiiPKtS7_iiiiiibS2_i:
	.zero		1012


//--------------------- .nv.constant0._Z23gemm_half_q_half_kernelILi2ELi6ELb1ELb1ELi64EEvPK6__halfPKjS4_S2_PS0_iiiiPKtS7_iiiiiibS2_i --------------------------
	.section	.nv.constant0._Z23gemm_half_q_half_kernelILi2ELi6ELb1ELb1ELi64EEvPK6__halfPKjS4_S2_PS0_iiiiPKtS7_iiiiiibS2_i,"a",@progbits
	.sectionflags	@""
	.align	4
.nv.constant0._Z23gemm_half_q_half_kernelILi2ELi6ELb1ELb1ELi64EEvPK6__halfPKjS4_S2_PS0_iiiiPKtS7_iiiiiibS2_i:
	.zero		1012


//--------------------- .nv.constant0._Z23gemm_half_q_half_kernelILi2ELi2ELb1ELb1ELi64EEvPK6__halfPKjS4_S2_PS0_iiiiPKtS7_iiiiiibS2_i --------------------------
	.section	.nv.constant0._Z23gemm_half_q_half_kernelILi2ELi2ELb1ELb1ELi64EEvPK6__halfPKjS4_S2_PS0_iiiiPKtS7_iiiiiibS2_i,"a",@progbits
	.sectionflags	@""
	.align	4
.nv.constant0._Z23gemm_half_q_half_kernelILi2ELi2ELb1ELb1ELi64EEvPK6__halfPKjS4_S2_PS0_iiiiPKtS7_iiiiiibS2_i:
	.zero		1012


//--------------------- .nv.constant0._Z23gemm_half_q_half_kernelILi2ELi32ELb1ELb1ELi32EEvPK6__halfPKjS4_S2_PS0_iiiiPKtS7_iiiiiibS2_i --------------------------
	.section	.nv.constant0._Z23gemm_half_q_half_kernelILi2ELi32ELb1ELb1ELi32EEvPK6__halfPKjS4_S2_PS0_iiiiPKtS7_iiiiiibS2_i,"a",@progbits
	.sectionflags	@""
	.align	4
.nv.constant0._Z23gemm_half_q_half_kernelILi2ELi32ELb1ELb1ELi32EEvPK6__halfPKjS4_S2_PS0_iiiiPKtS7_iiiiiibS2_i:
	.zero		1012


//--------------------- .nv.constant0._Z23gemm_half_q_half_kernelILi2ELi48ELb1ELb1ELi32EEvPK6__halfPKjS4_S2_PS0_iiiiPKtS7_iiiiiibS2_i --------------------------
	.section	.nv.constant0._Z23gemm_half_q_half_kernelILi2ELi48ELb1ELb1ELi32EEvPK6__halfPKjS4_S2_PS0_iiiiPKtS7_iiiiiibS2_i,"a",@progbits
	.sectionflags	@""
	.align	4
.nv.constant0._Z23gemm_half_q_half_kernelILi2ELi48ELb1ELb1ELi32EEvPK6__halfPKjS4_S2_PS0_iiiiPKtS7_iiiiiibS2_i:
	.zero		1012


//--------------------- .nv.constant0._Z23gemm_half_q_half_kernelILi2ELi16ELb1ELb1ELi32EEvPK6__halfPKjS4_S2_PS0_iiiiPKtS7_iiiiiibS2_i --------------------------
	.section	.nv.constant0._Z23gemm_half_q_half_kernelILi2ELi16ELb1ELb1ELi32EEvPK6__halfPKjS4_S2_PS0_iiiiPKtS7_iiiiiibS2_i,"a",@progbits
	.sectionflags	@""
	.align	4
.nv.constant0._Z23gemm_half_q_half_kernelILi2ELi16ELb1ELb1ELi32EEvPK6__halfPKjS4_S2_PS0_iiiiPKtS7_iiiiiibS2_i:
	.zero		1012


//--------------------- .nv.constant0._Z23gemm_half_q_half_kernelILi2ELi24ELb1ELb1ELi32EEvPK6__halfPKjS4_S2_PS0_iiiiPKtS7_iiiiiibS2_i --------------------------
	.section	.nv.constant0._Z23gemm_half_q_half_kernelILi2ELi24ELb1ELb1ELi32EEvPK6__halfPKjS4_S2_PS0_iiiiPKtS7_iiiiiibS2_i,"a",@progbits
	.sectionflags	@""
	.align	4
.nv.constant0._Z23gemm_half_q_half_kernelILi2ELi24ELb1ELb1ELi32EEvPK6__halfPKjS4_S2_PS0_iiiiPKtS7_iiiiiibS2_i:
	.zero		1012


//--------------------- .nv.constant0._Z23gemm_half_q_half_kernelILi2ELi8ELb1ELb1ELi32EEvPK6__halfPKjS4_S2_PS0_iiiiPKtS7_iiiiiibS2_i --------------------------
	.section	.nv.constant0._Z23gemm_half_q_half_kernelILi2ELi8ELb1ELb1ELi32EEvPK6__halfPKjS4_S2_PS0_iiiiPKtS7_iiiiiibS2_i,"a",@progbits
	.sectionflags	@""
	.align	4
.nv.constant0._Z23gemm_half_q_half_kernelILi2ELi8ELb1ELb1ELi32EEvPK6__halfPKjS4_S2_PS0_iiiiPKtS7_iiiiiibS2_i:
	.zero		1012


//--------------------- .nv.constant0._Z23gemm_half_q_half_kernelILi2ELi12ELb1ELb1ELi32EEvPK6__halfPKjS4_S2_PS0_iiiiPKtS7_iiiiiibS2_i --------------------------
	.section	.nv.constant0._Z23gemm_half_q_half_kernelILi2ELi12ELb1ELb1ELi32EEvPK6__halfPKjS4_S2_PS0_iiiiPKtS7_iiiiiibS2_i,"a",@progbits
	.sectionflags	@""
	.align	4
.nv.constant0._Z23gemm_half_q_half_kernelILi2ELi12ELb1ELb1ELi32EEvPK6__halfPKjS4_S2_PS0_iiiiPKtS7_iiiiiibS2_i:
	.zero		1012


//--------------------- .nv.constant0._Z23gemm_half_q_half_kernelILi2ELi14ELb1ELb1ELi32EEvPK6__halfPKjS4_S2_PS0_iiiiPKtS7_iiiiiibS2_i --------------------------
	.section	.nv.constant0._Z23gemm_half_q_half_kernelILi2ELi14ELb1ELb1ELi32EEvPK6__halfPKjS4_S2_PS0_iiiiPKtS7_iiiiiibS2_i,"a",@progbits
	.sectionflags	@""
	.align	4
.nv.constant0._Z23gemm_half_q_half_kernelILi2ELi14ELb1ELb1ELi32EEvPK6__halfPKjS4_S2_PS0_iiiiPKtS7_iiiiiibS2_i:
	.zero		1012


//--------------------- .nv.constant0._Z23gemm_half_q_half_kernelILi2ELi4ELb1ELb1ELi32EEvPK6__halfPKjS4_S2_PS0_iiiiPKtS7_iiiiiibS2_i --------------------------
	.section	.nv.constant0._Z23gemm_half_q_half_kernelILi2ELi4ELb1ELb1ELi32EEvPK6__halfPKjS4_S2_PS0_iiiiPKtS7_iiiiiibS2_i,"a",@progbits
	.sectionflags	@""
	.align	4
.nv.constant0._Z23gemm_half_q_half_kernelILi2ELi4ELb1ELb1ELi32EEvPK6__halfPKjS4_S2_PS0_iiiiPKtS7_iiiiiibS2_i:
	.zero		1012


//--------------------- .nv.constant0._Z23gemm_half_q_half_kernelILi2ELi6ELb1ELb1ELi32EEvPK6__halfPKjS4_S2_PS0_iiiiPKtS7_iiiiiibS2_i --------------------------
	.section	.nv.constant0._Z23gemm_half_q_half_kernelILi2ELi6ELb1ELb1ELi32EEvPK6__halfPKjS4_S2_PS0_iiiiPKtS7_iiiiiibS2_i,"a",@progbits
	.sectionflags	@""
	.align	4
.nv.constant0._Z23gemm_half_q_half_kernelILi2ELi6ELb1ELb1ELi32EEvPK6__halfPKjS4_S2_PS0_iiiiPKtS7_iiiiiibS2_i:
	.zero		1012


//--------------------- .nv.constant0._Z23gemm_half_q_half_kernelILi2ELi2ELb1ELb1ELi32EEvPK6__halfPKjS4_S2_PS0_iiiiPKtS7_iiiiiibS2_i --------------------------
	.section	.nv.constant0._Z23gemm_half_q_half_kernelILi2ELi2ELb1ELb1ELi32EEvPK6__halfPKjS4_S2_PS0_iiiiPKtS7_iiiiiibS2_i,"a",@progbits
	.sectionflags	@""
	.align	4
.nv.constant0._Z23gemm_half_q_half_kernelILi2ELi2ELb1ELb1ELi32EEvPK6__halfPKjS4_S2_PS0_iiiiPKtS7_iiiiiibS2_i:
	.zero		1012


//--------------------- .nv.constant0._Z23gemm_half_q_half_kernelILi1ELi32ELb1ELb1ELi64EEvPK6__halfPKjS4_S2_PS0_iiiiPKtS7_iiiiiibS2_i --------------------------
	.section	.nv.constant0._Z23gemm_half_q_half_kernelILi1ELi32ELb1ELb1ELi64EEvPK6__halfPKjS4_S2_PS0_iiiiPKtS7_iiiiiibS2_i,"a",@progbits
	.sectionflags	@""
	.align	4
.nv.constant0._Z23gemm_half_q_half_kernelILi1ELi32ELb1ELb1ELi64EEvPK6__halfPKjS4_S2_PS0_iiiiPKtS7_iiiiiibS2_i:
	.zero		1012


//--------------------- .nv.constant0._Z23gemm_half_q_half_kernelILi1ELi48ELb1ELb1ELi64EEvPK6__halfPKjS4_S2_PS0_iiiiPKtS7_iiiiiibS2_i --------------------------
	.section	.nv.constant0._Z23gemm_half_q_half_kernelILi1ELi48ELb1ELb1ELi64EEvPK6__halfPKjS4_S2_PS0_iiiiPKtS7_iiiiiibS2_i,"a",@progbits
	.sectionflags	@""
	.align	4
.nv.constant0._Z23gemm_half_q_half_kernelILi1ELi48ELb1ELb1ELi64EEvPK6__halfPKjS4_S2_PS0_iiiiPKtS7_iiiiiibS2_i:
	.zero		1012


//--------------------- .nv.constant0._Z23gemm_half_q_half_kernelILi1ELi16ELb1ELb1ELi64EEvPK6__halfPKjS4_S2_PS0_iiiiPKtS7_iiiiiibS2_i --------------------------
	.section	.nv.constant0._Z23gemm_half_q_half_kernelILi1ELi16ELb1ELb1ELi64EEvPK6__halfPKjS4_S2_PS0_iiiiPKtS7_iiiiiibS2_i,"a",@progbits
	.sectionflags	@""
	.align	4
.nv.constant0._Z23gemm_half_q_half_kernelILi1ELi16ELb1ELb1ELi64EEvPK6__halfPKjS4_S2_PS0_iiiiPKtS7_iiiiiibS2_i:
	.zero		1012


//--------------------- .nv.constant0._Z23gemm_half_q_half_kernelILi1ELi24ELb1ELb1ELi64EEvPK6__halfPKjS4_S2_PS0_iiiiPKtS7_iiiiiibS2_i --------------------------
	.section	.nv.constant0._Z23gemm_half_q_half_kernelILi1ELi24ELb1ELb1ELi64EEvPK6__halfPKjS4_S2_PS0_iiiiPKtS7_iiiiiibS2_i,"a",@progbits
	.sectionflags	@""
	.align	4
.nv.constant0._Z23gemm_half_q_half_kernelILi1ELi24ELb1ELb1ELi64EEvPK6__halfPKjS4_S2_PS0_iiiiPKtS7_iiiiiibS2_i:
	.zero		1012


//--------------------- .nv.constant0._Z23gemm_half_q_half_kernelILi1ELi8ELb1ELb1ELi64EEvPK6__halfPKjS4_S2_PS0_iiiiPKtS7_iiiiiibS2_i --------------------------
	.section	.nv.constant0._Z23gemm_half_q_half_kernelILi1ELi8ELb1ELb1ELi64EEvPK6__halfPKjS4_S2_PS0_iiiiPKtS7_iiiiiibS2_i,"a",@progbits
	.sectionflags	@""
	.align	4
.nv.constant0._Z23gemm_half_q_half_kernelILi1ELi8ELb1ELb1ELi64EEvPK6__halfPKjS4_S2_PS0_iiiiPKtS7_iiiiiibS2_i:
	.zero		1012


//--------------------- .nv.constant0._Z23gemm_half_q_half_kernelILi1ELi12ELb1ELb1ELi64EEvPK6__halfPKjS4_S2_PS0_iiiiPKtS7_iiiiiibS2_i --------------------------
	.section	.nv.constant0._Z23gemm_half_q_half_kernelILi1ELi12ELb1ELb1ELi64EEvPK6__halfPKjS4_S2_PS0_iiiiPKtS7_iiiiiibS2_i,"a",@progbits
	.sectionflags	@""
	.align	4
.nv.constant0._Z23gemm_half_q_half_kernelILi1ELi12ELb1ELb1ELi64EEvPK6__halfPKjS4_S2_PS0_iiiiPKtS7_iiiiiibS2_i:
	.zero		1012


//--------------------- .nv.constant0._Z23gemm_half_q_half_kernelILi1ELi14ELb1ELb1ELi64EEvPK6__halfPKjS4_S2_PS0_iiiiPKtS7_iiiiiibS2_i --------------------------
	.section	.nv.constant0._Z23gemm_half_q_half_kernelILi1ELi14ELb1ELb1ELi64EEvPK6__halfPKjS4_S2_PS0_iiiiPKtS7_iiiiiibS2_i,"a",@progbits
	.sectionflags	@""
	.align	4
.nv.constant0._Z23gemm_half_q_half_kernelILi1ELi14ELb1ELb1ELi64EEvPK6__halfPKjS4_S2_PS0_iiiiPKtS7_iiiiiibS2_i:
	.zero		1012


//--------------------- .nv.constant0._Z23gemm_half_q_half_kernelILi1ELi4ELb1ELb1ELi64EEvPK6__halfPKjS4_S2_PS0_iiiiPKtS7_iiiiiibS2_i --------------------------
	.section	.nv.constant0._Z23gemm_half_q_half_kernelILi1ELi4ELb1ELb1ELi64EEvPK6__halfPKjS4_S2_PS0_iiiiPKtS7_iiiiiibS2_i,"a",@progbits
	.sectionflags	@""
	.align	4
.nv.constant0._Z23gemm_half_q_half_kernelILi1ELi4ELb1ELb1ELi64EEvPK6__halfPKjS4_S2_PS0_iiiiPKtS7_iiiiiibS2_i:
	.zero		1012


//--------------------- .nv.constant0._Z23gemm_half_q_half_kernelILi1ELi6ELb1ELb1ELi64EEvPK6__halfPKjS4_S2_PS0_iiiiPKtS7_iiiiiibS2_i --------------------------
	.section	.nv.constant0._Z23gemm_half_q_half_kernelILi1ELi6ELb1ELb1ELi64EEvPK6__halfPKjS4_S2_PS0_iiiiPKtS7_iiiiiibS2_i,"a",@progbits
	.sectionflags	@""
	.align	4
.nv.constant0._Z23gemm_half_q_half_kernelILi1ELi6ELb1ELb1ELi64EEvPK6__halfPKjS4_S2_PS0_iiiiPKtS7_iiiiiibS2_i:
	.zero		1012


//--------------------- .nv.constant0._Z23gemm_half_q_half_kernelILi1ELi2ELb1ELb1ELi64EEvPK6__halfPKjS4_S2_PS0_iiiiPKtS7_iiiiiibS2_i --------------------------
	.section	.nv.constant0._Z23gemm_half_q_half_kernelILi1ELi2ELb1ELb1ELi64EEvPK6__halfPKjS4_S2_PS0_iiiiPKtS7_iiiiiibS2_i,"a",@progbits
	.sectionflags	@""
	.align	4
.nv.constant0._Z23gemm_half_q_half_kernelILi1ELi2ELb1ELb1ELi64EEvPK6__halfPKjS4_S2_PS0_iiiiPKtS7_iiiiiibS2_i:
	.zero		1012


//--------------------- .nv.constant0._Z23gemm_half_q_half_kernelILi1ELi32ELb1ELb1ELi32EEvPK6__halfPKjS4_S2_PS0_iiiiPKtS7_iiiiiibS2_i --------------------------
	.section	.nv.constant0._Z23gemm_half_q_half_kernelILi1ELi32ELb1ELb1ELi32EEvPK6__halfPKjS4_S2_PS0_iiiiPKtS7_iiiiiibS2_i,"a",@progbits
	.sectionflags	@""
	.align	4
.nv.constant0._Z23gemm_half_q_half_kernelILi1ELi32ELb1ELb1ELi32EEvPK6__halfPKjS4_S2_PS0_iiiiPKtS7_iiiiiibS2_i:
	.zero		1012


//--------------------- .nv.constant0._Z23gemm_half_q_half_kernelILi1ELi48ELb1ELb1ELi32EEvPK6__halfPKjS4_S2_PS0_iiiiPKtS7_iiiiiibS2_i --------------------------
	.section	.nv.constant0._Z23gemm_half_q_half_kernelILi1ELi48ELb1ELb1ELi32EEvPK6__halfPKjS4_S2_PS0_iiiiPKtS7_iiiiiibS2_i,"a",@progbits
	.sectionflags	@""
	.align	4
.nv.constant0._Z23gemm_half_q_half_kernelILi1ELi48ELb1ELb1ELi32EEvPK6__halfPKjS4_S2_PS0_iiiiPKtS7_iiiiiibS2_i:
	.zero		1012


//--------------------- .nv.constant0._Z23gemm_half_q_half_kernelILi1ELi16ELb1ELb1ELi32EEvPK6__halfPKjS4_S2_PS0_iiiiPKtS7_iiiiiibS2_i --------------------------
	.section	.nv.constant0._Z23gemm_half_q_half_kernelILi1ELi16ELb1ELb1ELi32EEvPK6__halfPKjS4_S2_PS0_iiiiPKtS7_iiiiiibS2_i,"a",@progbits
	.sectionflags	@""
	.align	4
.nv.constant0._Z23gemm_half_q_half_kernelILi1ELi16ELb1ELb1ELi32EEvPK6__halfPKjS4_S2_PS0_iiiiPKtS7_iiiiiibS2_i:
	.zero		1012


//--------------------- .nv.constant0._Z23gemm_half_q_half_kernelILi1ELi24ELb1ELb1ELi32EEvPK6__halfPKjS4_S2_PS0_iiiiPKtS7_iiiiiibS2_i --------------------------
	.section	.nv.constant0._Z23gemm_half_q_half_kernelILi1ELi24ELb1ELb1ELi32EEvPK6__halfPKjS4_S2_PS0_iiiiPKtS7_iiiiiibS2_i,"a",@progbits
	.sectionflags	@""
	.align	4
.nv.constant0._Z23gemm_half_q_half_kernelILi1ELi24ELb1ELb1ELi32EEvPK6__halfPKjS4_S2_PS0_iiiiPKtS7_iiiiiibS2_i:
	.zero		1012


//--------------------- .nv.constant0._Z23gemm_half_q_half_kernelILi1ELi8ELb1ELb1ELi32EEvPK6__halfPKjS4_S2_PS0_iiiiPKtS7_iiiiiibS2_i --------------------------
	.section	.nv.constant0._Z23gemm_half_q_half_kernelILi1ELi8ELb1ELb1ELi32EEvPK6__halfPKjS4_S2_PS0_iiiiPKtS7_iiiiiibS2_i,"a",@progbits
	.sectionflags	@""
	.align	4
.nv.constant0._Z23gemm_half_q_half_kernelILi1ELi8ELb1ELb1ELi32EEvPK6__halfPKjS4_S2_PS0_iiiiPKtS7_iiiiiibS2_i:
	.zero		1012


//--------------------- .nv.constant0._Z23gemm_half_q_half_kernelILi1ELi12ELb1ELb1ELi32EEvPK6__halfPKjS4_S2_PS0_iiiiPKtS7_iiiiiibS2_i --------------------------
	.section	.nv.constant0._Z23gemm_half_q_half_kernelILi1ELi12ELb1ELb1ELi32EEvPK6__halfPKjS4_S2_PS0_iiiiPKtS7_iiiiiibS2_i,"a",@progbits
	.sectionflags	@""
	.align	4
.nv.constant0._Z23gemm_half_q_half_kernelILi1ELi12ELb1ELb1ELi32EEvPK6__halfPKjS4_S2_PS0_iiiiPKtS7_iiiiiibS2_i:
	.zero		1012


//--------------------- .nv.constant0._Z23gemm_half_q_half_kernelILi1ELi14ELb1ELb1ELi32EEvPK6__halfPKjS4_S2_PS0_iiiiPKtS7_iiiiiibS2_i --------------------------
	.section	.nv.constant0._Z23gemm_half_q_half_kernelILi1ELi14ELb1ELb1ELi32EEvPK6__halfPKjS4_S2_PS0_iiiiPKtS7_iiiiiibS2_i,"a",@progbits
	.sectionflags	@""
	.align	4
.nv.constant0._Z23gemm_half_q_half_kernelILi1ELi14ELb1ELb1ELi32EEvPK6__halfPKjS4_S2_PS0_iiiiPKtS7_iiiiiibS2_i:
	.zero		1012


//--------------------- .nv.constant0._Z23gemm_half_q_half_kernelILi1ELi4ELb1ELb1ELi32EEvPK6__halfPKjS4_S2_PS0_iiiiPKtS7_iiiiiibS2_i --------------------------
	.section	.nv.constant0._Z23gemm_half_q_half_kernelILi1ELi4ELb1ELb1ELi32EEvPK6__halfPKjS4_S2_PS0_iiiiPKtS7_iiiiiibS2_i,"a",@progbits
	.sectionflags	@""
	.align	4
.nv.constant0._Z23gemm_half_q_half_kernelILi1ELi4ELb1ELb1ELi32EEvPK6__halfPKjS4_S2_PS0_iiiiPKtS7_iiiiiibS2_i:
	.zero		1012


//--------------------- .nv.constant0._Z23gemm_half_q_half_kernelILi1ELi6ELb1ELb1ELi32EEvPK6__halfPKjS4_S2_PS0_iiiiPKtS7_iiiiiibS2_i --------------------------
	.section	.nv.constant0._Z23gemm_half_q_half_kernelILi1ELi6ELb1ELb1ELi32EEvPK6__halfPKjS4_S2_PS0_iiiiPKtS7_iiiiiibS2_i,"a",@progbits
	.sectionflags	@""
	.align	4
.nv.constant0._Z23gemm_half_q_half_kernelILi1ELi6ELb1ELb1ELi32EEvPK6__halfPKjS4_S2_PS0_iiiiPKtS7_iiiiiibS2_i:
	.zero		1012


//--------------------- .nv.constant0._Z23gemm_half_q_half_kernelILi1ELi2ELb1ELb1ELi32EEvPK6__halfPKjS4_S2_PS0_iiiiPKtS7_iiiiiibS2_i --------------------------
	.section	.nv.constant0._Z23gemm_half_q_half_kernelILi1ELi2ELb1ELb1ELi32EEvPK6__halfPKjS4_S2_PS0_iiiiPKtS7_iiiiiibS2_i,"a",@progbits
	.sectionflags	@""
	.align	4
.nv.constant0._Z23gemm_half_q_half_kernelILi1ELi2ELb1ELb1ELi32EEvPK6__halfPKjS4_S2_PS0_iiiiPKtS7_iiiiiibS2_i:
	.zero		1012


//--------------------- SYMBOLS --------------------------

	.type		.nv.reservedSmem.offset0,@object
	.size		.nv.reservedSmem.offset0,0x4
	.type		.nv.reservedSmem.cap,@object
	.size		.nv.reservedSmem.cap,0x4
